	.target	sm_90a

	.elftype	@"ET_EXEC"


//--------------------- .note.nv.tkinfo           --------------------------
	.section	.note.nv.tkinfo,"",@"SHT_NOTE"
	.sectionflags	@"SHF_NOTE_NV_TKINFO"
	.tkinfo
        /*0018*/ 	.word	0x00000002
        /*0030*/ 	.string	""
        /*0030*/ 	.string	"ptxas"
        /*0030*/ 	.string	"Cuda compilation tools, release 13.0, V13.0.88"
        /*0030*/ 	.string	"Build cuda_13.0.r13.0/compiler.36424714_0"
        /*0030*/ 	.string	"-arch sm_90a -m 64 "



//--------------------- .note.nv.cuinfo           --------------------------
	.section	.note.nv.cuinfo,"",@"SHT_NOTE"
	.sectionflags	@"SHF_NOTE_NV_CUINFO"
        /*0018*/ 	.short	0x0002
        /*001a*/ 	.short	0x005a
        /*001c*/ 	.short	0x0082
	.zero		2


//--------------------- .nv.info                  --------------------------
	.section	.nv.info,"",@"SHT_CUDA_INFO"
	.align	4


	//----- nvinfo : EIATTR_REGCOUNT
	.align		4
        /*0000*/ 	.byte	0x04, 0x2f
        /*0002*/ 	.short	(.L_23 - .L_22)
	.align		4
.L_22:
        /*0004*/ 	.word	index@(_ZN7cutlass13device_kernelIN5flash11enable_sm90INS1_16FlashAttnFwdSm90INS1_25CollectiveMainloopFwdSm90ILi2EN4cute5tupleIJNS5_1CILi1EEES8_S8_EEENS6_IJNS7_ILi128EEENS7_ILi80EEENS7_ILi256EEEEEELi256ENS_6half_tEfNS_4arch4Sm90ELb1ELb0ELb1ELb1ELb1ELb1ELb0ELb1ELb1ELb1ELb1ELb0EEENS1_21CollectiveEpilogueFwdINS6_IJSA_SC_SB_EEES9_SE_SG_Li256ELb1ELb1ELb1ELb0EEENS1_36VarlenDynamicPersistentTileSchedulerILi128ELi80ELi256ELi128ELb1ELb1ELb1ELb1ELb1ELb1EEEEEEEEEvNT_6ParamsE)
        /*0008*/ 	.word	0x000000a8


	//----- nvinfo : EIATTR_FRAME_SIZE
	.align		4
.L_23:
        /*000c*/ 	.byte	0x04, 0x11
        /*000e*/ 	.short	(.L_25 - .L_24)
	.align		4
.L_24:
        /*0010*/ 	.word	index@(_ZN7cutlass13device_kernelIN5flash11enable_sm90INS1_16FlashAttnFwdSm90INS1_25CollectiveMainloopFwdSm90ILi2EN4cute5tupleIJNS5_1CILi1EEES8_S8_EEENS6_IJNS7_ILi128EEENS7_ILi80EEENS7_ILi256EEEEEELi256ENS_6half_tEfNS_4arch4Sm90ELb1ELb0ELb1ELb1ELb1ELb1ELb0ELb1ELb1ELb1ELb1ELb0EEENS1_21CollectiveEpilogueFwdINS6_IJSA_SC_SB_EEES9_SE_SG_Li256ELb1ELb1ELb1ELb0EEENS1_36VarlenDynamicPersistentTileSchedulerILi128ELi80ELi256ELi128ELb1ELb1ELb1ELb1ELb1ELb1EEEEEEEEEvNT_6ParamsE)
        /*0014*/ 	.word	0x000001d8


	//----- nvinfo : EIATTR_REGCOUNT
	.align		4
.L_25:
        /*0018*/ 	.byte	0x04, 0x2f
        /*001a*/ 	.short	(.L_27 - .L_26)
	.align		4
.L_26:
        /*001c*/ 	.word	index@(_ZN7cutlass13device_kernelIN5flash11enable_sm90INS1_16FlashAttnFwdSm90INS1_25CollectiveMainloopFwdSm90ILi2EN4cute5tupleIJNS5_1CILi1EEES8_S8_EEENS6_IJNS7_ILi128EEENS7_ILi80EEENS7_ILi256EEEEEELi256ENS_6half_tEfNS_4arch4Sm90ELb1ELb0ELb1ELb1ELb1ELb0ELb0ELb1ELb1ELb1ELb1ELb0EEENS1_21CollectiveEpilogueFwdINS6_IJSA_SC_SB_EEES9_SE_SG_Li256ELb1ELb1ELb1ELb0EEENS1_36VarlenDynamicPersistentTileSchedulerILi128ELi80ELi256ELi128ELb1ELb1ELb1ELb1ELb1ELb1EEEEEEEEEvNT_6ParamsE)
        /*0020*/ 	.word	0x000000a8


	//----- nvinfo : EIATTR_FRAME_SIZE
	.align		4
.L_27:
        /*0024*/ 	.byte	0x04, 0x11
        /*0026*/ 	.short	(.L_29 - .L_28)
	.align		4
.L_28:
        /*0028*/ 	.word	index@(_ZN7cutlass13device_kernelIN5flash11enable_sm90INS1_16FlashAttnFwdSm90INS1_25CollectiveMainloopFwdSm90ILi2EN4cute5tupleIJNS5_1CILi1EEES8_S8_EEENS6_IJNS7_ILi128EEENS7_ILi80EEENS7_ILi256EEEEEELi256ENS_6half_tEfNS_4arch4Sm90ELb1ELb0ELb1ELb1ELb1ELb0ELb0ELb1ELb1ELb1ELb1ELb0EEENS1_21CollectiveEpilogueFwdINS6_IJSA_SC_SB_EEES9_SE_SG_Li256ELb1ELb1ELb1ELb0EEENS1_36VarlenDynamicPersistentTileSchedulerILi128ELi80ELi256ELi128ELb1ELb1ELb1ELb1ELb1ELb1EEEEEEEEEvNT_6ParamsE)
        /*002c*/ 	.word	0x00000048


	//----- nvinfo : EIATTR_REGCOUNT
	.align		4
.L_29:
        /*0030*/ 	.byte	0x04, 0x2f
        /*0032*/ 	.short	(.L_31 - .L_30)
	.align		4
.L_30:
        /*0034*/ 	.word	index@(_ZN7cutlass13device_kernelIN5flash11enable_sm90INS1_16FlashAttnFwdSm90INS1_25CollectiveMainloopFwdSm90ILi2EN4cute5tupleIJNS5_1CILi1EEES8_S8_EEENS6_IJNS7_ILi128EEENS7_ILi80EEENS7_ILi256EEEEEELi256ENS_6half_tEfNS_4arch4Sm90ELb1ELb0ELb1ELb0ELb1ELb0ELb0ELb1ELb1ELb1ELb1ELb0EEENS1_21CollectiveEpilogueFwdINS6_IJSA_SC_SB_EEES9_SE_SG_Li256ELb0ELb1ELb1ELb0EEENS1_19SingleTileSchedulerILb0ELb1ELb1ELi128EEEEEEEEEvNT_6ParamsE)
        /*0038*/ 	.word	0x000000a8


	//----- nvinfo : EIATTR_FRAME_SIZE
	.align		4
.L_31:
        /*003c*/ 	.byte	0x04, 0x11
        /*003e*/ 	.short	(.L_33 - .L_32)
	.align		4
.L_32:
        /*0040*/ 	.word	index@(_ZN7cutlass13device_kernelIN5flash11enable_sm90INS1_16FlashAttnFwdSm90INS1_25CollectiveMainloopFwdSm90ILi2EN4cute5tupleIJNS5_1CILi1EEES8_S8_EEENS6_IJNS7_ILi128EEENS7_ILi80EEENS7_ILi256EEEEEELi256ENS_6half_tEfNS_4arch4Sm90ELb1ELb0ELb1ELb0ELb1ELb0ELb0ELb1ELb1ELb1ELb1ELb0EEENS1_21CollectiveEpilogueFwdINS6_IJSA_SC_SB_EEES9_SE_SG_Li256ELb0ELb1ELb1ELb0EEENS1_19SingleTileSchedulerILb0ELb1ELb1ELi128EEEEEEEEEvNT_6ParamsE)
        /*0044*/ 	.word	0x00000008


	//----- nvinfo : EIATTR_REGCOUNT
	.align		4
.L_33:
        /*0048*/ 	.byte	0x04, 0x2f
        /*004a*/ 	.short	(.L_35 - .L_34)
	.align		4
.L_34:
        /*004c*/ 	.word	index@(_ZN7cutlass13device_kernelIN5flash11enable_sm90INS1_16FlashAttnFwdSm90INS1_25CollectiveMainloopFwdSm90ILi2EN4cute5tupleIJNS5_1CILi1EEES8_S8_EEENS6_IJNS7_ILi128EEENS7_ILi64EEENS7_ILi256EEEEEELi256ENS_6half_tEfNS_4arch4Sm90ELb0ELb1ELb1ELb1ELb1ELb1ELb0ELb1ELb1ELb1ELb1ELb0EEENS1_21CollectiveEpilogueFwdINS6_IJSA_SC_SB_EEES9_SE_SG_Li256ELb1ELb1ELb1ELb0EEENS1_36VarlenDynamicPersistentTileSchedulerILi128ELi64ELi256ELi128ELb1ELb1ELb1ELb1ELb0ELb1EEEEEEEEEvNT_6ParamsE)
        /*0050*/ 	.word	0x000000a8


	//----- nvinfo : EIATTR_FRAME_SIZE
	.align		4
.L_35:
        /*0054*/ 	.byte	0x04, 0x11
        /*0056*/ 	.short	(.L_37 - .L_36)
	.align		4
.L_36:
        /*0058*/ 	.word	index@(_ZN7cutlass13device_kernelIN5flash11enable_sm90INS1_16FlashAttnFwdSm90INS1_25CollectiveMainloopFwdSm90ILi2EN4cute5tupleIJNS5_1CILi1EEES8_S8_EEENS6_IJNS7_ILi128EEENS7_ILi64EEENS7_ILi256EEEEEELi256ENS_6half_tEfNS_4arch4Sm90ELb0ELb1ELb1ELb1ELb1ELb1ELb0ELb1ELb1ELb1ELb1ELb0EEENS1_21CollectiveEpilogueFwdINS6_IJSA_SC_SB_EEES9_SE_SG_Li256ELb1ELb1ELb1ELb0EEENS1_36VarlenDynamicPersistentTileSchedulerILi128ELi64ELi256ELi128ELb1ELb1ELb1ELb1ELb0ELb1EEEEEEEEEvNT_6ParamsE)
        /*005c*/ 	.word	0x00000108


	//----- nvinfo : EIATTR_REGCOUNT
	.align		4
.L_37:
        /*0060*/ 	.byte	0x04, 0x2f
        /*0062*/ 	.short	(.L_39 - .L_38)
	.align		4
.L_38:
        /*0064*/ 	.word	index@(_ZN7cutlass13device_kernelIN5flash11enable_sm90INS1_16FlashAttnFwdSm90INS1_25CollectiveMainloopFwdSm90ILi2EN4cute5tupleIJNS5_1CILi1EEES8_S8_EEENS6_IJNS7_ILi128EEENS7_ILi64EEENS7_ILi256EEEEEELi256ENS_6half_tEfNS_4arch4Sm90ELb0ELb1ELb1ELb1ELb1ELb0ELb0ELb1ELb1ELb1ELb1ELb0EEENS1_21CollectiveEpilogueFwdINS6_IJSA_SC_SB_EEES9_SE_SG_Li256ELb1ELb1ELb1ELb0EEENS1_36VarlenDynamicPersistentTileSchedulerILi128ELi64ELi256ELi128ELb1ELb1ELb1ELb1ELb0ELb1EEEEEEEEEvNT_6ParamsE)
        /*0068*/ 	.word	0x000000a8


	//----- nvinfo : EIATTR_FRAME_SIZE
	.align		4
.L_39:
        /*006c*/ 	.byte	0x04, 0x11
        /*006e*/ 	.short	(.L_41 - .L_40)
	.align		4
.L_40:
        /*0070*/ 	.word	index@(_ZN7cutlass13device_kernelIN5flash11enable_sm90INS1_16FlashAttnFwdSm90INS1_25CollectiveMainloopFwdSm90ILi2EN4cute5tupleIJNS5_1CILi1EEES8_S8_EEENS6_IJNS7_ILi128EEENS7_ILi64EEENS7_ILi256EEEEEELi256ENS_6half_tEfNS_4arch4Sm90ELb0ELb1ELb1ELb1ELb1ELb0ELb0ELb1ELb1ELb1ELb1ELb0EEENS1_21CollectiveEpilogueFwdINS6_IJSA_SC_SB_EEES9_SE_SG_Li256ELb1ELb1ELb1ELb0EEENS1_36VarlenDynamicPersistentTileSchedulerILi128ELi64ELi256ELi128ELb1ELb1ELb1ELb1ELb0ELb1EEEEEEEEEvNT_6ParamsE)
        /*0074*/ 	.word	0x00000038


	//----- nvinfo : EIATTR_REGCOUNT
	.align		4
.L_41:
        /*0078*/ 	.byte	0x04, 0x2f
        /*007a*/ 	.short	(.L_43 - .L_42)
	.align		4
.L_42:
        /*007c*/ 	.word	index@(_ZN7cutlass13device_kernelIN5flash11enable_sm90INS1_16FlashAttnFwdSm90INS1_25CollectiveMainloopFwdSm90ILi2EN4cute5tupleIJNS5_1CILi1EEES8_S8_EEENS6_IJNS7_ILi128EEENS7_ILi64EEENS7_ILi256EEEEEELi256ENS_6half_tEfNS_4arch4Sm90ELb0ELb1ELb1ELb0ELb1ELb0ELb0ELb1ELb1ELb1ELb1ELb0EEENS1_21CollectiveEpilogueFwdINS6_IJSA_SC_SB_EEES9_SE_SG_Li256ELb0ELb1ELb1ELb0EEENS1_19SingleTileSchedulerILb0ELb1ELb1ELi128EEEEEEEEEvNT_6ParamsE)
        /*0080*/ 	.word	0x000000a8


	//----- nvinfo : EIATTR_FRAME_SIZE
	.align		4
.L_43:
        /*0084*/ 	.byte	0x04, 0x11
        /*0086*/ 	.short	(.L_45 - .L_44)
	.align		4
.L_44:
        /*0088*/ 	.word	index@(_ZN7cutlass13device_kernelIN5flash11enable_sm90INS1_16FlashAttnFwdSm90INS1_25CollectiveMainloopFwdSm90ILi2EN4cute5tupleIJNS5_1CILi1EEES8_S8_EEENS6_IJNS7_ILi128EEENS7_ILi64EEENS7_ILi256EEEEEELi256ENS_6half_tEfNS_4arch4Sm90ELb0ELb1ELb1ELb0ELb1ELb0ELb0ELb1ELb1ELb1ELb1ELb0EEENS1_21CollectiveEpilogueFwdINS6_IJSA_SC_SB_EEES9_SE_SG_Li256ELb0ELb1ELb1ELb0EEENS1_19SingleTileSchedulerILb0ELb1ELb1ELi128EEEEEEEEEvNT_6ParamsE)
        /*008c*/ 	.word	0x00000008


	//----- nvinfo : EIATTR_REGCOUNT
	.align		4
.L_45:
        /*0090*/ 	.byte	0x04, 0x2f
        /*0092*/ 	.short	(.L_47 - .L_46)
	.align		4
.L_46:
        /*0094*/ 	.word	index@(_ZN7cutlass13device_kernelIN5flash11enable_sm90INS1_16FlashAttnFwdSm90INS1_25CollectiveMainloopFwdSm90ILi2EN4cute5tupleIJNS5_1CILi1EEES8_S8_EEENS6_IJNS7_ILi128EEENS7_ILi80EEENS7_ILi256EEEEEELi256ENS_6half_tEfNS_4arch4Sm90ELb0ELb0ELb1ELb1ELb1ELb1ELb0ELb1ELb1ELb1ELb1ELb0EEENS1_21CollectiveEpilogueFwdINS6_IJSA_SC_SB_EEES9_SE_SG_Li256ELb1ELb1ELb1ELb0EEENS1_36VarlenDynamicPersistentTileSchedulerILi128ELi80ELi256ELi128ELb1ELb1ELb1ELb0ELb1ELb1EEEEEEEEEvNT_6ParamsE)
        /*0098*/ 	.word	0x000000a8


	//----- nvinfo : EIATTR_FRAME_SIZE
	.align		4
.L_47:
        /*009c*/ 	.byte	0x04, 0x11
        /*009e*/ 	.short	(.L_49 - .L_48)
	.align		4
.L_48:
        /*00a0*/ 	.word	index@(_ZN7cutlass13device_kernelIN5flash11enable_sm90INS1_16FlashAttnFwdSm90INS1_25CollectiveMainloopFwdSm90ILi2EN4cute5tupleIJNS5_1CILi1EEES8_S8_EEENS6_IJNS7_ILi128EEENS7_ILi80EEENS7_ILi256EEEEEELi256ENS_6half_tEfNS_4arch4Sm90ELb0ELb0ELb1ELb1ELb1ELb1ELb0ELb1ELb1ELb1ELb1ELb0EEENS1_21CollectiveEpilogueFwdINS6_IJSA_SC_SB_EEES9_SE_SG_Li256ELb1ELb1ELb1ELb0EEENS1_36VarlenDynamicPersistentTileSchedulerILi128ELi80ELi256ELi128ELb1ELb1ELb1ELb0ELb1ELb1EEEEEEEEEvNT_6ParamsE)
        /*00a4*/ 	.word	0x000001c8


	//----- nvinfo : EIATTR_REGCOUNT
	.align		4
.L_49:
        /*00a8*/ 	.byte	0x04, 0x2f
        /*00aa*/ 	.short	(.L_51 - .L_50)
	.align		4
.L_50:
        /*00ac*/ 	.word	index@(_ZN7cutlass13device_kernelIN5flash11enable_sm90INS1_16FlashAttnFwdSm90INS1_25CollectiveMainloopFwdSm90ILi2EN4cute5tupleIJNS5_1CILi1EEES8_S8_EEENS6_IJNS7_ILi128EEENS7_ILi80EEENS7_ILi256EEEEEELi256ENS_6half_tEfNS_4arch4Sm90ELb0ELb0ELb1ELb1ELb1ELb0ELb0ELb1ELb1ELb1ELb1ELb0EEENS1_21CollectiveEpilogueFwdINS6_IJSA_SC_SB_EEES9_SE_SG_Li256ELb1ELb1ELb1ELb0EEENS1_36VarlenDynamicPersistentTileSchedulerILi128ELi80ELi256ELi128ELb1ELb1ELb1ELb0ELb1ELb1EEEEEEEEEvNT_6ParamsE)
        /*00b0*/ 	.word	0x000000a8


	//----- nvinfo : EIATTR_FRAME_SIZE
	.align		4
.L_51:
        /*00b4*/ 	.byte	0x04, 0x11
        /*00b6*/ 	.short	(.L_53 - .L_52)
	.align		4
.L_52:
        /*00b8*/ 	.word	index@(_ZN7cutlass13device_kernelIN5flash11enable_sm90INS1_16FlashAttnFwdSm90INS1_25CollectiveMainloopFwdSm90ILi2EN4cute5tupleIJNS5_1CILi1EEES8_S8_EEENS6_IJNS7_ILi128EEENS7_ILi80EEENS7_ILi256EEEEEELi256ENS_6half_tEfNS_4arch4Sm90ELb0ELb0ELb1ELb1ELb1ELb0ELb0ELb1ELb1ELb1ELb1ELb0EEENS1_21CollectiveEpilogueFwdINS6_IJSA_SC_SB_EEES9_SE_SG_Li256ELb1ELb1ELb1ELb0EEENS1_36VarlenDynamicPersistentTileSchedulerILi128ELi80ELi256ELi128ELb1ELb1ELb1ELb0ELb1ELb1EEEEEEEEEvNT_6ParamsE)
        /*00bc*/ 	.word	0x00000058


	//----- nvinfo : EIATTR_REGCOUNT
	.align		4
.L_53:
        /*00c0*/ 	.byte	0x04, 0x2f
        /*00c2*/ 	.short	(.L_55 - .L_54)
	.align		4
.L_54:
        /*00c4*/ 	.word	index@(_ZN7cutlass13device_kernelIN5flash11enable_sm90INS1_16FlashAttnFwdSm90INS1_25CollectiveMainloopFwdSm90ILi2EN4cute5tupleIJNS5_1CILi1EEES8_S8_EEENS6_IJNS7_ILi128EEENS7_ILi80EEENS7_ILi256EEEEEELi256ENS_6half_tEfNS_4arch4Sm90ELb0ELb0ELb1ELb0ELb1ELb0ELb0ELb1ELb1ELb1ELb1ELb0EEENS1_21CollectiveEpilogueFwdINS6_IJSA_SC_SB_EEES9_SE_SG_Li256ELb0ELb1ELb1ELb0EEENS1_19SingleTileSchedulerILb0ELb1ELb1ELi128EEEEEEEEEvNT_6ParamsE)
        /*00c8*/ 	.word	0x000000a8


	//----- nvinfo : EIATTR_FRAME_SIZE
	.align		4
.L_55:
        /*00cc*/ 	.byte	0x04, 0x11
        /*00ce*/ 	.short	(.L_57 - .L_56)
	.align		4
.L_56:
        /*00d0*/ 	.word	index@(_ZN7cutlass13device_kernelIN5flash11enable_sm90INS1_16FlashAttnFwdSm90INS1_25CollectiveMainloopFwdSm90ILi2EN4cute5tupleIJNS5_1CILi1EEES8_S8_EEENS6_IJNS7_ILi128EEENS7_ILi80EEENS7_ILi256EEEEEELi256ENS_6half_tEfNS_4arch4Sm90ELb0ELb0ELb1ELb0ELb1ELb0ELb0ELb1ELb1ELb1ELb1ELb0EEENS1_21CollectiveEpilogueFwdINS6_IJSA_SC_SB_EEES9_SE_SG_Li256ELb0ELb1ELb1ELb0EEENS1_19SingleTileSchedulerILb0ELb1ELb1ELi128EEEEEEEEEvNT_6ParamsE)
        /*00d4*/ 	.word	0x00000008


	//----- nvinfo : EIATTR_MIN_STACK_SIZE
	.align		4
.L_57:
        /*00d8*/ 	.byte	0x04, 0x12
        /*00da*/ 	.short	(.L_59 - .L_58)
	.align		4
.L_58:
        /*00dc*/ 	.word	index@(_ZN7cutlass13device_kernelIN5flash11enable_sm90INS1_16FlashAttnFwdSm90INS1_25CollectiveMainloopFwdSm90ILi2EN4cute5tupleIJNS5_1CILi1EEES8_S8_EEENS6_IJNS7_ILi128EEENS7_ILi80EEENS7_ILi256EEEEEELi256ENS_6half_tEfNS_4arch4Sm90ELb0ELb0ELb1ELb0ELb1ELb0ELb0ELb1ELb1ELb1ELb1ELb0EEENS1_21CollectiveEpilogueFwdINS6_IJSA_SC_SB_EEES9_SE_SG_Li256ELb0ELb1ELb1ELb0EEENS1_19SingleTileSchedulerILb0ELb1ELb1ELi128EEEEEEEEEvNT_6ParamsE)
        /*00e0*/ 	.word	0x00000008


	//----- nvinfo : EIATTR_MIN_STACK_SIZE
	.align		4
.L_59:
        /*00e4*/ 	.byte	0x04, 0x12
        /*00e6*/ 	.short	(.L_61 - .L_60)
	.align		4
.L_60:
        /*00e8*/ 	.word	index@(_ZN7cutlass13device_kernelIN5flash11enable_sm90INS1_16FlashAttnFwdSm90INS1_25CollectiveMainloopFwdSm90ILi2EN4cute5tupleIJNS5_1CILi1EEES8_S8_EEENS6_IJNS7_ILi128EEENS7_ILi80EEENS7_ILi256EEEEEELi256ENS_6half_tEfNS_4arch4Sm90ELb0ELb0ELb1ELb1ELb1ELb0ELb0ELb1ELb1ELb1ELb1ELb0EEENS1_21CollectiveEpilogueFwdINS6_IJSA_SC_SB_EEES9_SE_SG_Li256ELb1ELb1ELb1ELb0EEENS1_36VarlenDynamicPersistentTileSchedulerILi128ELi80ELi256ELi128ELb1ELb1ELb1ELb0ELb1ELb1EEEEEEEEEvNT_6ParamsE)
        /*00ec*/ 	.word	0x00000058


	//----- nvinfo : EIATTR_MIN_STACK_SIZE
	.align		4
.L_61:
        /*00f0*/ 	.byte	0x04, 0x12
        /*00f2*/ 	.short	(.L_63 - .L_62)
	.align		4
.L_62:
        /*00f4*/ 	.word	index@(_ZN7cutlass13device_kernelIN5flash11enable_sm90INS1_16FlashAttnFwdSm90INS1_25CollectiveMainloopFwdSm90ILi2EN4cute5tupleIJNS5_1CILi1EEES8_S8_EEENS6_IJNS7_ILi128EEENS7_ILi80EEENS7_ILi256EEEEEELi256ENS_6half_tEfNS_4arch4Sm90ELb0ELb0ELb1ELb1ELb1ELb1ELb0ELb1ELb1ELb1ELb1ELb0EEENS1_21CollectiveEpilogueFwdINS6_IJSA_SC_SB_EEES9_SE_SG_Li256ELb1ELb1ELb1ELb0EEENS1_36VarlenDynamicPersistentTileSchedulerILi128ELi80ELi256ELi128ELb1ELb1ELb1ELb0ELb1ELb1EEEEEEEEEvNT_6ParamsE)
        /*00f8*/ 	.word	0x000001c8


	//----- nvinfo : EIATTR_MIN_STACK_SIZE
	.align		4
.L_63:
        /*00fc*/ 	.byte	0x04, 0x12
        /*00fe*/ 	.short	(.L_65 - .L_64)
	.align		4
.L_64:
        /*0100*/ 	.word	index@(_ZN7cutlass13device_kernelIN5flash11enable_sm90INS1_16FlashAttnFwdSm90INS1_25CollectiveMainloopFwdSm90ILi2EN4cute5tupleIJNS5_1CILi1EEES8_S8_EEENS6_IJNS7_ILi128EEENS7_ILi64EEENS7_ILi256EEEEEELi256ENS_6half_tEfNS_4arch4Sm90ELb0ELb1ELb1ELb0ELb1ELb0ELb0ELb1ELb1ELb1ELb1ELb0EEENS1_21CollectiveEpilogueFwdINS6_IJSA_SC_SB_EEES9_SE_SG_Li256ELb0ELb1ELb1ELb0EEENS1_19SingleTileSchedulerILb0ELb1ELb1ELi128EEEEEEEEEvNT_6ParamsE)
        /*0104*/ 	.word	0x00000008


	//----- nvinfo : EIATTR_MIN_STACK_SIZE
	.align		4
.L_65:
        /*0108*/ 	.byte	0x04, 0x12
        /*010a*/ 	.short	(.L_67 - .L_66)
	.align		4
.L_66:
        /*010c*/ 	.word	index@(_ZN7cutlass13device_kernelIN5flash11enable_sm90INS1_16FlashAttnFwdSm90INS1_25CollectiveMainloopFwdSm90ILi2EN4cute5tupleIJNS5_1CILi1EEES8_S8_EEENS6_IJNS7_ILi128EEENS7_ILi64EEENS7_ILi256EEEEEELi256ENS_6half_tEfNS_4arch4Sm90ELb0ELb1ELb1ELb1ELb1ELb0ELb0ELb1ELb1ELb1ELb1ELb0EEENS1_21CollectiveEpilogueFwdINS6_IJSA_SC_SB_EEES9_SE_SG_Li256ELb1ELb1ELb1ELb0EEENS1_36VarlenDynamicPersistentTileSchedulerILi128ELi64ELi256ELi128ELb1ELb1ELb1ELb1ELb0ELb1EEEEEEEEEvNT_6ParamsE)
        /*0110*/ 	.word	0x00000038


	//----- nvinfo : EIATTR_MIN_STACK_SIZE
	.align		4
.L_67:
        /*0114*/ 	.byte	0x04, 0x12
        /*0116*/ 	.short	(.L_69 - .L_68)
	.align		4
.L_68:
        /*0118*/ 	.word	index@(_ZN7cutlass13device_kernelIN5flash11enable_sm90INS1_16FlashAttnFwdSm90INS1_25CollectiveMainloopFwdSm90ILi2EN4cute5tupleIJNS5_1CILi1EEES8_S8_EEENS6_IJNS7_ILi128EEENS7_ILi64EEENS7_ILi256EEEEEELi256ENS_6half_tEfNS_4arch4Sm90ELb0ELb1ELb1ELb1ELb1ELb1ELb0ELb1ELb1ELb1ELb1ELb0EEENS1_21CollectiveEpilogueFwdINS6_IJSA_SC_SB_EEES9_SE_SG_Li256ELb1ELb1ELb1ELb0EEENS1_36VarlenDynamicPersistentTileSchedulerILi128ELi64ELi256ELi128ELb1ELb1ELb1ELb1ELb0ELb1EEEEEEEEEvNT_6ParamsE)
        /*011c*/ 	.word	0x00000108


	//----- nvinfo : EIATTR_MIN_STACK_SIZE
	.align		4
.L_69:
        /*0120*/ 	.byte	0x04, 0x12
        /*0122*/ 	.short	(.L_71 - .L_70)
	.align		4
.L_70:
        /*0124*/ 	.word	index@(_ZN7cutlass13device_kernelIN5flash11enable_sm90INS1_16FlashAttnFwdSm90INS1_25CollectiveMainloopFwdSm90ILi2EN4cute5tupleIJNS5_1CILi1EEES8_S8_EEENS6_IJNS7_ILi128EEENS7_ILi80EEENS7_ILi256EEEEEELi256ENS_6half_tEfNS_4arch4Sm90ELb1ELb0ELb1ELb0ELb1ELb0ELb0ELb1ELb1ELb1ELb1ELb0EEENS1_21CollectiveEpilogueFwdINS6_IJSA_SC_SB_EEES9_SE_SG_Li256ELb0ELb1ELb1ELb0EEENS1_19SingleTileSchedulerILb0ELb1ELb1ELi128EEEEEEEEEvNT_6ParamsE)
        /*0128*/ 	.word	0x00000008


	//----- nvinfo : EIATTR_MIN_STACK_SIZE
	.align		4
.L_71:
        /*012c*/ 	.byte	0x04, 0x12
        /*012e*/ 	.short	(.L_73 - .L_72)
	.align		4
.L_72:
        /*0130*/ 	.word	index@(_ZN7cutlass13device_kernelIN5flash11enable_sm90INS1_16FlashAttnFwdSm90INS1_25CollectiveMainloopFwdSm90ILi2EN4cute5tupleIJNS5_1CILi1EEES8_S8_EEENS6_IJNS7_ILi128EEENS7_ILi80EEENS7_ILi256EEEEEELi256ENS_6half_tEfNS_4arch4Sm90ELb1ELb0ELb1ELb1ELb1ELb0ELb0ELb1ELb1ELb1ELb1ELb0EEENS1_21CollectiveEpilogueFwdINS6_IJSA_SC_SB_EEES9_SE_SG_Li256ELb1ELb1ELb1ELb0EEENS1_36VarlenDynamicPersistentTileSchedulerILi128ELi80ELi256ELi128ELb1ELb1ELb1ELb1ELb1ELb1EEEEEEEEEvNT_6ParamsE)
        /*0134*/ 	.word	0x00000048


	//----- nvinfo : EIATTR_MIN_STACK_SIZE
	.align		4
.L_73:
        /*0138*/ 	.byte	0x04, 0x12
        /*013a*/ 	.short	(.L_75 - .L_74)
	.align		4
.L_74:
        /*013c*/ 	.word	index@(_ZN7cutlass13device_kernelIN5flash11enable_sm90INS1_16FlashAttnFwdSm90INS1_25CollectiveMainloopFwdSm90ILi2EN4cute5tupleIJNS5_1CILi1EEES8_S8_EEENS6_IJNS7_ILi128EEENS7_ILi80EEENS7_ILi256EEEEEELi256ENS_6half_tEfNS_4arch4Sm90ELb1ELb0ELb1ELb1ELb1ELb1ELb0ELb1ELb1ELb1ELb1ELb0EEENS1_21CollectiveEpilogueFwdINS6_IJSA_SC_SB_EEES9_SE_SG_Li256ELb1ELb1ELb1ELb0EEENS1_36VarlenDynamicPersistentTileSchedulerILi128ELi80ELi256ELi128ELb1ELb1ELb1ELb1ELb1ELb1EEEEEEEEEvNT_6ParamsE)
        /*0140*/ 	.word	0x000001d8
.L_75:


//--------------------- .nv.compat                --------------------------
	.section	.nv.compat,"",@"SHT_CUDA_COMPAT_INFO"
	.align	4
        /*0000*/ 	.byte	0x02, 0x09, 0x01, 0x00, 0x02, 0x02, 0x04, 0x00, 0x02, 0x05, 0x05, 0x00, 0x03, 0x07, 0x01, 0x01
        /*0010*/ 	.byte	0x02, 0x03, 0x01, 0x00, 0x02, 0x06, 0x01, 0x00, 0x04, 0x0b, 0x08, 0x00, 0x00, 0x00, 0x00, 0x00
        /*0020*/ 	.byte	0x00, 0x00, 0x00, 0x00


//--------------------- .nv.info._ZN7cutlass13device_kernelIN5flash11enable_sm90INS1_16FlashAttnFwdSm90INS1_25CollectiveMainloopFwdSm90ILi2EN4cute5tupleIJNS5_1CILi1EEES8_S8_EEENS6_IJNS7_ILi128EEENS7_ILi80EEENS7_ILi256EEEEEELi256ENS_6half_tEfNS_4arch4Sm90ELb0ELb0ELb1ELb0ELb1ELb0ELb0ELb1ELb1ELb1ELb1ELb0EEENS1_21CollectiveEpilogueFwdINS6_IJSA_SC_SB_EEES9_SE_SG_Li256ELb0ELb1ELb1ELb0EEENS1_19SingleTileSchedulerILb0ELb1ELb1ELi128EEEEEEEEEvNT_6ParamsE --------------------------
	.section	.nv.info._ZN7cutlass13device_kernelIN5flash11enable_sm90INS1_16FlashAttnFwdSm90INS1_25CollectiveMainloopFwdSm90ILi2EN4cute5tupleIJNS5_1CILi1EEES8_S8_EEENS6_IJNS7_ILi128EEENS7_ILi80EEENS7_ILi256EEEEEELi256ENS_6half_tEfNS_4arch4Sm90ELb0ELb0ELb1ELb0ELb1ELb0ELb0ELb1ELb1ELb1ELb1ELb0EEENS1_21CollectiveEpilogueFwdINS6_IJSA_SC_SB_EEES9_SE_SG_Li256ELb0ELb1ELb1ELb0EEENS1_19SingleTileSchedulerILb0ELb1ELb1ELi128EEEEEEEEEvNT_6ParamsE,"",@"SHT_CUDA_INFO"
	.sectionflags	@""
	.align	4


	//----- nvinfo : EIATTR_CUDA_API_VERSION
	.align		4
        /*0000*/ 	.byte	0x04, 0x37
        /*0002*/ 	.short	(.L_77 - .L_76)
.L_76:
        /*0004*/ 	.word	0x00000082


	//----- nvinfo : EIATTR_KPARAM_INFO
	.align		4
.L_77:
        /*0008*/ 	.byte	0x04, 0x17
        /*000a*/ 	.short	(.L_79 - .L_78)
.L_78:
        /*000c*/ 	.word	0x00000000
        /*0010*/ 	.short	0x0000
        /*0012*/ 	.short	0x0070
        /*0014*/ 	.byte	0x00, 0xf0, 0x01, 0x28


	//----- nvinfo : EIATTR_SPARSE_MMA_MASK
	.align		4
.L_79:
        /*0018*/ 	.byte	0x03, 0x50
        /*001a*/ 	.short	0x0000


	//----- nvinfo : EIATTR_MAXREG_COUNT
	.align		4
        /*001c*/ 	.byte	0x03, 0x1b
        /*001e*/ 	.short	0x00a8


	//----- nvinfo : EIATTR_NUM_BARRIERS
	.align		4
        /*0020*/ 	.byte	0x02, 0x4c
        /*0022*/ 	.byte	0x09
	.zero		1


	//----- nvinfo : EIATTR_EXTERNS
	.align		4
        /*0024*/ 	.byte	0x04, 0x0f
        /*0026*/ 	.short	(.L_81 - .L_80)


	//   ....[0]....
	.align		4
.L_80:
        /*0028*/ 	.word	index@(__assertfail)


	//----- nvinfo : EIATTR_ANNOTATIONS
	.align		4
.L_81:
        /*002c*/ 	.byte	0x04, 0x55
        /*002e*/ 	.short	(.L_83 - .L_82)


	//   ....[0]....
.L_82:
        /*0030*/ 	.word	0x00000001
        /*0034*/ 	.byte	0xa0, 0x08, 0x00, 0x00, 0x01, 0x00, 0x00, 0x00, 0x70, 0x14, 0x00, 0x00, 0x01, 0x00, 0x00, 0x00
        /*0044*/ 	.byte	0x10, 0xe3, 0x00, 0x00, 0x01, 0x00, 0x00, 0x00, 0x80, 0xe3, 0x00, 0x00, 0x01, 0x00, 0x00, 0x00
        /*0054*/ 	.byte	0xe0, 0xfa, 0x00, 0x00, 0x01, 0x00, 0x00, 0x00, 0x80, 0x13, 0x01, 0x00


	//----- nvinfo : EIATTR_MERCURY_ISA_VERSION
	.align		4
.L_83:
        /*0060*/ 	.byte	0x03, 0x5f
        /*0062*/ 	.short	0x0101


	//----- nvinfo : EIATTR_INT_WARP_WIDE_INSTR_OFFSETS
	.align		4
        /*0064*/ 	.byte	0x04, 0x31
        /*0066*/ 	.short	(.L_85 - .L_84)


	//   ....[0]....
.L_84:
        /*0068*/ 	.word	0x000000c0


	//   ....[1]....
        /*006c*/ 	.word	0x000000d0


	//   ....[2]....
        /*0070*/ 	.word	0x00000170


	//----- nvinfo : EIATTR_COOP_GROUP_MASK_REGIDS
	.align		4
.L_85:
        /*0074*/ 	.byte	0x04, 0x29
        /*0076*/ 	.short	(.L_87 - .L_86)


	//   ....[0]....
.L_86:
        /*0078*/ 	.word	0xffffffff


	//   ....[1]....
        /*007c*/ 	.word	0xffffffff


	//   ....[2]....
        /*0080*/ 	.word	0xffffffff


	//   ....[3]....
        /*0084*/ 	.word	0xffffffff


	//   ....[4]....
        /*0088*/ 	.word	0xffffffff


	//   ....[5]....
        /*008c*/ 	.word	0xffffffff


	//   ....[6]....
        /*0090*/ 	.word	0xffffffff


	//   ....[7]....
        /*0094*/ 	.word	0xffffffff


	//   ....[8]....
        /*0098*/ 	.word	0xffffffff


	//   ....[9]....
        /*009c*/ 	.word	0xffffffff


	//   ....[10]....
        /*00a0*/ 	.word	0xffffffff


	//   ....[11]....
        /*00a4*/ 	.word	0xffffffff


	//   ....[12]....
        /*00a8*/ 	.word	0xffffffff


	//   ....[13]....
        /*00ac*/ 	.word	0xffffffff


	//   ....[14]....
        /*00b0*/ 	.word	0xffffffff


	//   ....[15]....
        /*00b4*/ 	.word	0xffffffff


	//   ....[16]....
        /*00b8*/ 	.word	0xffffffff


	//   ....[17]....
        /*00bc*/ 	.word	0xffffffff


	//   ....[18]....
        /*00c0*/ 	.word	0xffffffff


	//   ....[19]....
        /*00c4*/ 	.word	0xffffffff


	//   ....[20]....
        /*00c8*/ 	.word	0xffffffff


	//   ....[21]....
        /*00cc*/ 	.word	0xffffffff


	//   ....[22]....
        /*00d0*/ 	.word	0xffffffff


	//   ....[23]....
        /*00d4*/ 	.word	0xffffffff


	//   ....[24]....
        /*00d8*/ 	.word	0xffffffff


	//   ....[25]....
        /*00dc*/ 	.word	0xffffffff


	//   ....[26]....
        /*00e0*/ 	.word	0xffffffff


	//   ....[27]....
        /*00e4*/ 	.word	0xffffffff


	//   ....[28]....
        /*00e8*/ 	.word	0xffffffff


	//   ....[29]....
        /*00ec*/ 	.word	0xffffffff


	//   ....[30]....
        /*00f0*/ 	.word	0xffffffff


	//   ....[31]....
        /*00f4*/ 	.word	0xffffffff


	//   ....[32]....
        /*00f8*/ 	.word	0xffffffff


	//   ....[33]....
        /*00fc*/ 	.word	0xffffffff


	//   ....[34]....
        /*0100*/ 	.word	0xffffffff


	//   ....[35]....
        /*0104*/ 	.word	0xffffffff


	//   ....[36]....
        /*0108*/ 	.word	0xffffffff


	//   ....[37]....
        /*010c*/ 	.word	0xffffffff


	//   ....[38]....
        /*0110*/ 	.word	0xffffffff


	//   ....[39]....
        /*0114*/ 	.word	0xffffffff


	//   ....[40]....
        /*0118*/ 	.word	0xffffffff


	//   ....[41]....
        /*011c*/ 	.word	0xffffffff


	//   ....[42]....
        /*0120*/ 	.word	0xffffffff


	//   ....[43]....
        /*0124*/ 	.word	0xffffffff


	//   ....[44]....
        /*0128*/ 	.word	0xffffffff


	//   ....[45]....
        /*012c*/ 	.word	0xffffffff


	//   ....[46]....
        /*0130*/ 	.word	0xffffffff


	//   ....[47]....
        /*0134*/ 	.word	0xffffffff


	//   ....[48]....
        /*0138*/ 	.word	0xffffffff


	//   ....[49]....
        /*013c*/ 	.word	0xffffffff


	//   ....[50]....
        /*0140*/ 	.word	0xffffffff


	//   ....[51]....
        /*0144*/ 	.word	0xffffffff


	//   ....[52]....
        /*0148*/ 	.word	0xffffffff


	//   ....[53]....
        /*014c*/ 	.word	0xffffffff


	//   ....[54]....
        /*0150*/ 	.word	0xffffffff


	//   ....[55]....
        /*0154*/ 	.word	0xffffffff


	//   ....[56]....
        /*0158*/ 	.word	0xffffffff


	//   ....[57]....
        /*015c*/ 	.word	0xffffffff


	//   ....[58]....
        /*0160*/ 	.word	0xffffffff


	//   ....[59]....
        /*0164*/ 	.word	0xffffffff


	//   ....[60]....
        /*0168*/ 	.word	0xffffffff


	//   ....[61]....
        /*016c*/ 	.word	0xffffffff


	//   ....[62]....
        /*0170*/ 	.word	0xffffffff


	//   ....[63]....
        /*0174*/ 	.word	0xffffffff


	//   ....[64]....
        /*0178*/ 	.word	0xffffffff


	//   ....[65]....
        /*017c*/ 	.word	0xffffffff


	//   ....[66]....
        /*0180*/ 	.word	0xffffffff


	//   ....[67]....
        /*0184*/ 	.word	0xffffffff


	//   ....[68]....
        /*0188*/ 	.word	0xffffffff


	//   ....[69]....
        /*018c*/ 	.word	0xffffffff


	//   ....[70]....
        /*0190*/ 	.word	0xffffffff


	//   ....[71]....
        /*0194*/ 	.word	0xffffffff


	//   ....[72]....
        /*0198*/ 	.word	0xffffffff


	//   ....[73]....
        /*019c*/ 	.word	0xffffffff


	//   ....[74]....
        /*01a0*/ 	.word	0xffffffff


	//   ....[75]....
        /*01a4*/ 	.word	0xffffffff


	//   ....[76]....
        /*01a8*/ 	.word	0xffffffff


	//   ....[77]....
        /*01ac*/ 	.word	0xffffffff


	//   ....[78]....
        /*01b0*/ 	.word	0xffffffff


	//   ....[79]....
        /*01b4*/ 	.word	0xffffffff


	//   ....[80]....
        /*01b8*/ 	.word	0xffffffff


	//   ....[81]....
        /*01bc*/ 	.word	0xffffffff


	//   ....[82]....
        /*01c0*/ 	.word	0xffffffff


	//   ....[83]....
        /*01c4*/ 	.word	0xffffffff


	//   ....[84]....
        /*01c8*/ 	.word	0xffffffff


	//   ....[85]....
        /*01cc*/ 	.word	0x0500000f


	//   ....[86]....
        /*01d0*/ 	.word	0x0500000f


	//   ....[87]....
        /*01d4*/ 	.word	0x0500000f


	//   ....[88]....
        /*01d8*/ 	.word	0x0500000f


	//   ....[89]....
        /*01dc*/ 	.word	0x0500000f


	//   ....[90]....
        /*01e0*/ 	.word	0x0500000f


	//   ....[91]....
        /*01e4*/ 	.word	0x0500000f


	//   ....[92]....
        /*01e8*/ 	.word	0x0500000f


	//   ....[93]....
        /*01ec*/ 	.word	0x0500000f


	//   ....[94]....
        /*01f0*/ 	.word	0x0500000f


	//   ....[95]....
        /*01f4*/ 	.word	0x0500000f


	//   ....[96]....
        /*01f8*/ 	.word	0x0500000f


	//   ....[97]....
        /*01fc*/ 	.word	0x0500000f


	//   ....[98]....
        /*0200*/ 	.word	0x0500000f


	//   ....[99]....
        /*0204*/ 	.word	0x0500000f


	//   ....[100]....
        /*0208*/ 	.word	0x0500000f


	//   ....[101]....
        /*020c*/ 	.word	0x0500000f


	//   ....[102]....
        /*0210*/ 	.word	0x0500000f


	//   ....[103]....
        /*0214*/ 	.word	0x0500000f


	//   ....[104]....
        /*0218*/ 	.word	0x0500000f


	//   ....[105]....
        /*021c*/ 	.word	0x0500000f


	//   ....[106]....
        /*0220*/ 	.word	0x0500000f


	//   ....[107]....
        /*0224*/ 	.word	0x0500000f


	//   ....[108]....
        /*0228*/ 	.word	0x0500000f


	//   ....[109]....
        /*022c*/ 	.word	0x0500000f


	//   ....[110]....
        /*0230*/ 	.word	0x0500000f


	//   ....[111]....
        /*0234*/ 	.word	0x0500000f


	//   ....[112]....
        /*0238*/ 	.word	0x0500000f


	//   ....[113]....
        /*023c*/ 	.word	0x0500000f


	//   ....[114]....
        /*0240*/ 	.word	0x0500000f


	//   ....[115]....
        /*0244*/ 	.word	0x0500000f


	//   ....[116]....
        /*0248*/ 	.word	0x0500000f


	//   ....[117]....
        /*024c*/ 	.word	0x0500000f


	//   ....[118]....
        /*0250*/ 	.word	0x0500000f


	//   ....[119]....
        /*0254*/ 	.word	0x0500000f


	//   ....[120]....
        /*0258*/ 	.word	0x0500000f


	//   ....[121]....
        /*025c*/ 	.word	0x0500000f


	//   ....[122]....
        /*0260*/ 	.word	0x0500000f


	//   ....[123]....
        /*0264*/ 	.word	0x0500000f


	//   ....[124]....
        /*0268*/ 	.word	0x0500000f


	//   ....[125]....
        /*026c*/ 	.word	0x0500000f


	//   ....[126]....
        /*0270*/ 	.word	0x0500000f


	//   ....[127]....
        /*0274*/ 	.word	0x0500000f


	//   ....[128]....
        /*0278*/ 	.word	0x0500000f


	//   ....[129]....
        /*027c*/ 	.word	0x0500000f


	//   ....[130]....
        /*0280*/ 	.word	0x0500000f


	//   ....[131]....
        /*0284*/ 	.word	0x0500000f


	//   ....[132]....
        /*0288*/ 	.word	0x0500000f


	//   ....[133]....
        /*028c*/ 	.word	0x0500000f


	//   ....[134]....
        /*0290*/ 	.word	0x0500000f


	//   ....[135]....
        /*0294*/ 	.word	0x0500000f


	//   ....[136]....
        /*0298*/ 	.word	0x0500000f


	//   ....[137]....
        /*029c*/ 	.word	0x0500000f


	//   ....[138]....
        /*02a0*/ 	.word	0x0500000f


	//   ....[139]....
        /*02a4*/ 	.word	0x0500000f


	//   ....[140]....
        /*02a8*/ 	.word	0x0500000f


	//   ....[141]....
        /*02ac*/ 	.word	0x0500000f


	//   ....[142]....
        /*02b0*/ 	.word	0x0500000f


	//----- nvinfo : EIATTR_COOP_GROUP_INSTR_OFFSETS
	.align		4
.L_87:
        /*02b4*/ 	.byte	0x04, 0x28
        /*02b6*/ 	.short	(.L_89 - .L_88)


	//   ....[0]....
.L_88:
        /*02b8*/ 	.word	0x00000070


	//   ....[1]....
        /*02bc*/ 	.word	0x000000b0


	//   ....[2]....
        /*02c0*/ 	.word	0x000002d0


	//   ....[3]....
        /*02c4*/ 	.word	0x00000430


	//   ....[4]....
        /*02c8*/ 	.word	0x00000550


	//   ....[5]....
        /*02cc*/ 	.word	0x000006b0


	//   ....[6]....
        /*02d0*/ 	.word	0x00001250


	//   ....[7]....
        /*02d4*/ 	.word	0x00004990


	//   ....[8]....
        /*02d8*/ 	.word	0x00004a10


	//   ....[9]....
        /*02dc*/ 	.word	0x00004da0


	//   ....[10]....
        /*02e0*/ 	.word	0x00004e50


	//   ....[11]....
        /*02e4*/ 	.word	0x00009140


	//   ....[12]....
        /*02e8*/ 	.word	0x00009170


	//   ....[13]....
        /*02ec*/ 	.word	0x00009190


	//   ....[14]....
        /*02f0*/ 	.word	0x000091b0


	//   ....[15]....
        /*02f4*/ 	.word	0x0000a580


	//   ....[16]....
        /*02f8*/ 	.word	0x0000a5b0


	//   ....[17]....
        /*02fc*/ 	.word	0x0000a650


	//   ....[18]....
        /*0300*/ 	.word	0x0000a6b0


	//   ....[19]....
        /*0304*/ 	.word	0x0000b980


	//   ....[20]....
        /*0308*/ 	.word	0x0000b9e0


	//   ....[21]....
        /*030c*/ 	.word	0x0000ba20


	//   ....[22]....
        /*0310*/ 	.word	0x0000ba60


	//   ....[23]....
        /*0314*/ 	.word	0x0000ba80


	//   ....[24]....
        /*0318*/ 	.word	0x0000bab0


	//   ....[25]....
        /*031c*/ 	.word	0x0000c700


	//   ....[26]....
        /*0320*/ 	.word	0x0000c710


	//   ....[27]....
        /*0324*/ 	.word	0x0000d780


	//   ....[28]....
        /*0328*/ 	.word	0x0000e9b0


	//   ....[29]....
        /*032c*/ 	.word	0x0000e9f0


	//   ....[30]....
        /*0330*/ 	.word	0x0000ea20


	//   ....[31]....
        /*0334*/ 	.word	0x0000ea40


	//   ....[32]....
        /*0338*/ 	.word	0x0000ea50


	//   ....[33]....
        /*033c*/ 	.word	0x0000eac0


	//   ....[34]....
        /*0340*/ 	.word	0x0000eaf0


	//   ....[35]....
        /*0344*/ 	.word	0x0000eb50


	//   ....[36]....
        /*0348*/ 	.word	0x0000eb80


	//   ....[37]....
        /*034c*/ 	.word	0x0000ebe0


	//   ....[38]....
        /*0350*/ 	.word	0x0000f2b0


	//   ....[39]....
        /*0354*/ 	.word	0x0000f2f0


	//   ....[40]....
        /*0358*/ 	.word	0x0000f320


	//   ....[41]....
        /*035c*/ 	.word	0x0000f340


	//   ....[42]....
        /*0360*/ 	.word	0x0000f350


	//   ....[43]....
        /*0364*/ 	.word	0x0000f3e0


	//   ....[44]....
        /*0368*/ 	.word	0x0000f420


	//   ....[45]....
        /*036c*/ 	.word	0x0000f480


	//   ....[46]....
        /*0370*/ 	.word	0x0000f4b0


	//   ....[47]....
        /*0374*/ 	.word	0x0000f520


	//   ....[48]....
        /*0378*/ 	.word	0x0000f560


	//   ....[49]....
        /*037c*/ 	.word	0x0000f5c0


	//   ....[50]....
        /*0380*/ 	.word	0x0000f5f0


	//   ....[51]....
        /*0384*/ 	.word	0x0000f650


	//   ....[52]....
        /*0388*/ 	.word	0x0000f690


	//   ....[53]....
        /*038c*/ 	.word	0x0000f6f0


	//   ....[54]....
        /*0390*/ 	.word	0x0000ff60


	//   ....[55]....
        /*0394*/ 	.word	0x0000ffa0


	//   ....[56]....
        /*0398*/ 	.word	0x0000ffd0


	//   ....[57]....
        /*039c*/ 	.word	0x0000fff0


	//   ....[58]....
        /*03a0*/ 	.word	0x00010010


	//   ....[59]....
        /*03a4*/ 	.word	0x00010030


	//   ....[60]....
        /*03a8*/ 	.word	0x00010060


	//   ....[61]....
        /*03ac*/ 	.word	0x00010080


	//   ....[62]....
        /*03b0*/ 	.word	0x00010090


	//   ....[63]....
        /*03b4*/ 	.word	0x00010110


	//   ....[64]....
        /*03b8*/ 	.word	0x000104b0


	//   ....[65]....
        /*03bc*/ 	.word	0x000104e0


	//   ....[66]....
        /*03c0*/ 	.word	0x00010500


	//   ....[67]....
        /*03c4*/ 	.word	0x000105a0


	//   ....[68]....
        /*03c8*/ 	.word	0x000105c0


	//   ....[69]....
        /*03cc*/ 	.word	0x00010660


	//   ....[70]....
        /*03d0*/ 	.word	0x00010680


	//   ....[71]....
        /*03d4*/ 	.word	0x00010720


	//   ....[72]....
        /*03d8*/ 	.word	0x00010740


	//   ....[73]....
        /*03dc*/ 	.word	0x00010750


	//   ....[74]....
        /*03e0*/ 	.word	0x00010c90


	//   ....[75]....
        /*03e4*/ 	.word	0x00010cd0


	//   ....[76]....
        /*03e8*/ 	.word	0x00010d00


	//   ....[77]....
        /*03ec*/ 	.word	0x00010d30


	//   ....[78]....
        /*03f0*/ 	.word	0x00010e10


	//   ....[79]....
        /*03f4*/ 	.word	0x00010e30


	//   ....[80]....
        /*03f8*/ 	.word	0x00010ee0


	//   ....[81]....
        /*03fc*/ 	.word	0x00010f00


	//   ....[82]....
        /*0400*/ 	.word	0x00010f50


	//   ....[83]....
        /*0404*/ 	.word	0x00010fc0


	//   ....[84]....
        /*0408*/ 	.word	0x00011310


	//   ....[85]....
        /*040c*/ 	.word	0x00011800


	//   ....[86]....
        /*0410*/ 	.word	0x000118f0


	//   ....[87]....
        /*0414*/ 	.word	0x000119a0


	//   ....[88]....
        /*0418*/ 	.word	0x00011ad0


	//   ....[89]....
        /*041c*/ 	.word	0x00011b30


	//   ....[90]....
        /*0420*/ 	.word	0x00011c30


	//   ....[91]....
        /*0424*/ 	.word	0x00011c90


	//   ....[92]....
        /*0428*/ 	.word	0x00011d90


	//   ....[93]....
        /*042c*/ 	.word	0x00011df0


	//   ....[94]....
        /*0430*/ 	.word	0x00011ee0


	//   ....[95]....
        /*0434*/ 	.word	0x00011f30


	//   ....[96]....
        /*0438*/ 	.word	0x00011fc0


	//   ....[97]....
        /*043c*/ 	.word	0x00012020


	//   ....[98]....
        /*0440*/ 	.word	0x00012160


	//   ....[99]....
        /*0444*/ 	.word	0x000121d0


	//   ....[100]....
        /*0448*/ 	.word	0x000122d0


	//   ....[101]....
        /*044c*/ 	.word	0x00012340


	//   ....[102]....
        /*0450*/ 	.word	0x00012440


	//   ....[103]....
        /*0454*/ 	.word	0x000124b0


	//   ....[104]....
        /*0458*/ 	.word	0x000125b0


	//   ....[105]....
        /*045c*/ 	.word	0x00012620


	//   ....[106]....
        /*0460*/ 	.word	0x00012720


	//   ....[107]....
        /*0464*/ 	.word	0x00012790


	//   ....[108]....
        /*0468*/ 	.word	0x00012890


	//   ....[109]....
        /*046c*/ 	.word	0x000128f0


	//   ....[110]....
        /*0470*/ 	.word	0x000129e0


	//   ....[111]....
        /*0474*/ 	.word	0x00012a30


	//   ....[112]....
        /*0478*/ 	.word	0x00012b70


	//   ....[113]....
        /*047c*/ 	.word	0x00012c30


	//   ....[114]....
        /*0480*/ 	.word	0x00012d70


	//   ....[115]....
        /*0484*/ 	.word	0x00012dc0


	//   ....[116]....
        /*0488*/ 	.word	0x00012ed0


	//   ....[117]....
        /*048c*/ 	.word	0x00012f20


	//   ....[118]....
        /*0490*/ 	.word	0x00013040


	//   ....[119]....
        /*0494*/ 	.word	0x00013090


	//   ....[120]....
        /*0498*/ 	.word	0x000131c0


	//   ....[121]....
        /*049c*/ 	.word	0x00013210


	//   ....[122]....
        /*04a0*/ 	.word	0x000132f0


	//   ....[123]....
        /*04a4*/ 	.word	0x00013390


	//   ....[124]....
        /*04a8*/ 	.word	0x000134c0


	//   ....[125]....
        /*04ac*/ 	.word	0x00013510


	//   ....[126]....
        /*04b0*/ 	.word	0x00013640


	//   ....[127]....
        /*04b4*/ 	.word	0x00013690


	//   ....[128]....
        /*04b8*/ 	.word	0x000137c0


	//   ....[129]....
        /*04bc*/ 	.word	0x00013810


	//   ....[130]....
        /*04c0*/ 	.word	0x00013940


	//   ....[131]....
        /*04c4*/ 	.word	0x00013990


	//   ....[132]....
        /*04c8*/ 	.word	0x00013a70


	//   ....[133]....
        /*04cc*/ 	.word	0x00013b10


	//   ....[134]....
        /*04d0*/ 	.word	0x00013cb0


	//   ....[135]....
        /*04d4*/ 	.word	0x00013d00


	//   ....[136]....
        /*04d8*/ 	.word	0x00013e40


	//   ....[137]....
        /*04dc*/ 	.word	0x00013e90


	//   ....[138]....
        /*04e0*/ 	.word	0x00013fd0


	//   ....[139]....
        /*04e4*/ 	.word	0x00014020


	//   ....[140]....
        /*04e8*/ 	.word	0x00014150


	//   ....[141]....
        /*04ec*/ 	.word	0x000141a0


	//   ....[142]....
        /*04f0*/ 	.word	0x000142b0


	//----- nvinfo : EIATTR_REG_RECONFIG
	.align		4
.L_89:
        /*04f4*/ 	.byte	0x01, 0x54
	.zero		2


	//----- nvinfo : EIATTR_SYSCALL_OFFSETS
	.align		4
        /*04f8*/ 	.byte	0x04, 0x46
        /*04fa*/ 	.short	(.L_91 - .L_90)


	//   ....[0]....
.L_90:
        /*04fc*/ 	.word	0x00001420


	//   ....[1]....
        /*0500*/ 	.word	0x0000ded0


	//   ....[2]....
        /*0504*/ 	.word	0x0000e010


	//   ....[3]....
        /*0508*/ 	.word	0x0000e100


	//   ....[4]....
        /*050c*/ 	.word	0x0000efd0


	//----- nvinfo : EIATTR_MBARRIER_INSTR_OFFSETS
	.align		4
.L_91:
        /*0510*/ 	.byte	0x04, 0x39
        /*0512*/ 	.short	(.L_93 - .L_92)


	//   ....[0]....
.L_92:
        /*0514*/ 	.word	0x00000180
        /*0518*/ 	.word	0x000000ff
        /*051c*/ 	.word	0x00038800
        /*0520*/ 	.short	0x0100
        /*0522*/ 	.byte	0x08
	.zero		1


	//   ....[1]....
        /*0524*/ 	.word	0x00000190
        /*0528*/ 	.word	0x000000ff
        /*052c*/ 	.word	0x00038820
        /*0530*/ 	.short	0x0100
        /*0532*/ 	.byte	0x08
	.zero		1


	//   ....[2]....
        /*0534*/ 	.word	0x00000280
        /*0538*/ 	.word	0x000000ff
        /*053c*/ 	.word	0x00038830
        /*0540*/ 	.short	0x0100
        /*0542*/ 	.byte	0x08
	.zero		1


	//   ....[3]....
        /*0544*/ 	.word	0x00000290
        /*0548*/ 	.word	0x000000ff
        /*054c*/ 	.word	0x00038840
        /*0550*/ 	.short	0x0100
        /*0552*/ 	.byte	0x08
	.zero		1


	//   ....[4]....
        /*0554*/ 	.word	0x000002a0
        /*0558*/ 	.word	0x000000ff
        /*055c*/ 	.word	0x00038838
        /*0560*/ 	.short	0x0100
        /*0562*/ 	.byte	0x08
	.zero		1


	//   ....[5]....
        /*0564*/ 	.word	0x000002b0
        /*0568*/ 	.word	0x000000ff
        /*056c*/ 	.word	0x00038848
        /*0570*/ 	.short	0x0100
        /*0572*/ 	.byte	0x08
	.zero		1


	//   ....[6]....
        /*0574*/ 	.word	0x000003e0
        /*0578*/ 	.word	0x000000ff
        /*057c*/ 	.word	0x00038850
        /*0580*/ 	.short	0x0100
        /*0582*/ 	.byte	0x08
	.zero		1


	//   ....[7]....
        /*0584*/ 	.word	0x000003f0
        /*0588*/ 	.word	0x000000ff
        /*058c*/ 	.word	0x00038860
        /*0590*/ 	.short	0x0100
        /*0592*/ 	.byte	0x08
	.zero		1


	//   ....[8]....
        /*0594*/ 	.word	0x00000400
        /*0598*/ 	.word	0x000000ff
        /*059c*/ 	.word	0x00038858
        /*05a0*/ 	.short	0x0100
        /*05a2*/ 	.byte	0x08
	.zero		1


	//   ....[9]....
        /*05a4*/ 	.word	0x00000410
        /*05a8*/ 	.word	0x000000ff
        /*05ac*/ 	.word	0x00038868
        /*05b0*/ 	.short	0x0100
        /*05b2*/ 	.byte	0x08
	.zero		1


	//   ....[10]....
        /*05b4*/ 	.word	0x00000500
        /*05b8*/ 	.word	0x000000ff
        /*05bc*/ 	.word	0x00038870
        /*05c0*/ 	.short	0x0100
        /*05c2*/ 	.byte	0x06
	.zero		1


	//   ....[11]....
        /*05c4*/ 	.word	0x00000510
        /*05c8*/ 	.word	0x000000ff
        /*05cc*/ 	.word	0x00038880
        /*05d0*/ 	.short	0x0100
        /*05d2*/ 	.byte	0x06
	.zero		1


	//   ....[12]....
        /*05d4*/ 	.word	0x00000520
        /*05d8*/ 	.word	0x000000ff
        /*05dc*/ 	.word	0x00038878
        /*05e0*/ 	.short	0x0100
        /*05e2*/ 	.byte	0x06
	.zero		1


	//   ....[13]....
        /*05e4*/ 	.word	0x00000530
        /*05e8*/ 	.word	0x000000ff
        /*05ec*/ 	.word	0x00038888
        /*05f0*/ 	.short	0x0100
        /*05f2*/ 	.byte	0x06
	.zero		1


	//   ....[14]....
        /*05f4*/ 	.word	0x00000660
        /*05f8*/ 	.word	0x000000ff
        /*05fc*/ 	.word	0x00038890
        /*0600*/ 	.short	0x0100
        /*0602*/ 	.byte	0x08
	.zero		1


	//   ....[15]....
        /*0604*/ 	.word	0x00000670
        /*0608*/ 	.word	0x000000ff
        /*060c*/ 	.word	0x000388a0
        /*0610*/ 	.short	0x0100
        /*0612*/ 	.byte	0x08
	.zero		1


	//   ....[16]....
        /*0614*/ 	.word	0x00000680
        /*0618*/ 	.word	0x000000ff
        /*061c*/ 	.word	0x00038898
        /*0620*/ 	.short	0x0100
        /*0622*/ 	.byte	0x08
	.zero		1


	//   ....[17]....
        /*0624*/ 	.word	0x00000690
        /*0628*/ 	.word	0x000000ff
        /*062c*/ 	.word	0x000388a8
        /*0630*/ 	.short	0x0100
        /*0632*/ 	.byte	0x08
	.zero		1


	//   ....[18]....
        /*0634*/ 	.word	0x000007d0
        /*0638*/ 	.word	0x000000ff
        /*063c*/ 	.word	0x000388b0
        /*0640*/ 	.short	0x0100
        /*0642*/ 	.byte	0x08
	.zero		1


	//   ....[19]....
        /*0644*/ 	.word	0x000007e0
        /*0648*/ 	.word	0x000000ff
        /*064c*/ 	.word	0x000388c0
        /*0650*/ 	.short	0x0100
        /*0652*/ 	.byte	0x08
	.zero		1


	//   ....[20]....
        /*0654*/ 	.word	0x000007f0
        /*0658*/ 	.word	0x000000ff
        /*065c*/ 	.word	0x000388b8
        /*0660*/ 	.short	0x0100
        /*0662*/ 	.byte	0x08
	.zero		1


	//   ....[21]....
        /*0664*/ 	.word	0x00000800
        /*0668*/ 	.word	0x000000ff
        /*066c*/ 	.word	0x000388c8
        /*0670*/ 	.short	0x0100
        /*0672*/ 	.byte	0x08
	.zero		1


	//   ....[22]....
        /*0674*/ 	.word	0x00001450
        /*0678*/ 	.word	0x000000ff
        /*067c*/ 	.word	0x00038800
        /*0680*/ 	.short	0x010a
        /*0682*/ 	.byte	0x04
	.zero		1


	//   ....[23]....
        /*0684*/ 	.word	0x000014f0
        /*0688*/ 	.word	0x000000ff
        /*068c*/ 	.word	0x00038830
        /*0690*/ 	.short	0x010a
        /*0692*/ 	.byte	0x04
	.zero		1


	//   ....[24]....
        /*0694*/ 	.word	0x00001560
        /*0698*/ 	.word	0x000000ff
        /*069c*/ 	.word	0x00038830
        /*06a0*/ 	.short	0x010a
        /*06a2*/ 	.byte	0x04
	.zero		1


	//   ....[25]....
        /*06a4*/ 	.word	0x00004090
        /*06a8*/ 	.word	0x000000ff
        /*06ac*/ 	.word	0x00000000
        /*06b0*/ 	.short	0x0101
        /*06b2*/ 	.byte	0x06
	.zero		1


	//   ....[26]....
        /*06b4*/ 	.word	0x00005d50
        /*06b8*/ 	.word	0x000000ff
        /*06bc*/ 	.word	0x00038830
        /*06c0*/ 	.short	0x010a
        /*06c2*/ 	.byte	0x07
	.zero		1


	//   ....[27]....
        /*06c4*/ 	.word	0x00005da0
        /*06c8*/ 	.word	0x000000ff
        /*06cc*/ 	.word	0x00038830
        /*06d0*/ 	.short	0x010a
        /*06d2*/ 	.byte	0x06
	.zero		1


	//   ....[28]....
        /*06d4*/ 	.word	0x000086c0
        /*06d8*/ 	.word	0x000000ff
        /*06dc*/ 	.word	0x00038850
        /*06e0*/ 	.short	0x010a
        /*06e2*/ 	.byte	0x06
	.zero		1


	//   ....[29]....
        /*06e4*/ 	.word	0x00008700
        /*06e8*/ 	.word	0x000000ff
        /*06ec*/ 	.word	0x00038850
        /*06f0*/ 	.short	0x010a
        /*06f2*/ 	.byte	0x06
	.zero		1


	//   ....[30]....
        /*06f4*/ 	.word	0x00008d50
        /*06f8*/ 	.word	0x000000ff
        /*06fc*/ 	.word	0x00000000
        /*0700*/ 	.short	0x0101
        /*0702*/ 	.byte	0x0a
	.zero		1


	//   ....[31]....
        /*0704*/ 	.word	0x00009b50
        /*0708*/ 	.word	0x000000ff
        /*070c*/ 	.word	0x00000000
        /*0710*/ 	.short	0x0101
        /*0712*/ 	.byte	0x06
	.zero		1


	//   ....[32]....
        /*0714*/ 	.word	0x0000a4e0
        /*0718*/ 	.word	0x000000ff
        /*071c*/ 	.word	0x00038850
        /*0720*/ 	.short	0x010a
        /*0722*/ 	.byte	0x05
	.zero		1


	//   ....[33]....
        /*0724*/ 	.word	0x0000a520
        /*0728*/ 	.word	0x000000ff
        /*072c*/ 	.word	0x00038850
        /*0730*/ 	.short	0x010a
        /*0732*/ 	.byte	0x05
	.zero		1


	//   ....[34]....
        /*0734*/ 	.word	0x0000ab80
        /*0738*/ 	.word	0x000000ff
        /*073c*/ 	.word	0x00000000
        /*0740*/ 	.short	0x0101
        /*0742*/ 	.byte	0x04
	.zero		1


	//   ....[35]....
        /*0744*/ 	.word	0x0000baa0
        /*0748*/ 	.word	0x000000ff
        /*074c*/ 	.word	0x00000000
        /*0750*/ 	.short	0x0101
        /*0752*/ 	.byte	0x04
	.zero		1


	//   ....[36]....
        /*0754*/ 	.word	0x0000e790
        /*0758*/ 	.word	0x000000ff
        /*075c*/ 	.word	0x00038840
        /*0760*/ 	.short	0x010a
        /*0762*/ 	.byte	0x2a
	.zero		1


	//   ....[37]....
        /*0764*/ 	.word	0x0000ed90
        /*0768*/ 	.word	0x000000ff
        /*076c*/ 	.word	0x00038830
        /*0770*/ 	.short	0x0107
        /*0772*/ 	.byte	0x2a
	.zero		1


	//   ....[38]....
        /*0774*/ 	.word	0x0000ee00
        /*0778*/ 	.word	0x000000ff
        /*077c*/ 	.word	0x00038830
        /*0780*/ 	.short	0x0101
        /*0782*/ 	.byte	0x2a
	.zero		1


	//   ....[39]....
        /*0784*/ 	.word	0x0000f870
        /*0788*/ 	.word	0x000000ff
        /*078c*/ 	.word	0x00038800
        /*0790*/ 	.short	0x0107
        /*0792*/ 	.byte	0x2a
	.zero		1


	//   ....[40]....
        /*0794*/ 	.word	0x0000f8d0
        /*0798*/ 	.word	0x000000ff
        /*079c*/ 	.word	0x00038800
        /*07a0*/ 	.short	0x0101
        /*07a2*/ 	.byte	0x2a
	.zero		1


	//   ....[41]....
        /*07a4*/ 	.word	0x0000f8e0
        /*07a8*/ 	.word	0x000000ff
        /*07ac*/ 	.word	0x00038820
        /*07b0*/ 	.short	0x010a
        /*07b2*/ 	.byte	0x2a
	.zero		1


	//   ....[42]....
        /*07b4*/ 	.word	0x0000fd60
        /*07b8*/ 	.word	0x00000013
        /*07bc*/ 	.word	0x00038840
        /*07c0*/ 	.short	0x010a
        /*07c2*/ 	.byte	0x3f
	.zero		1


	//   ....[43]....
        /*07c4*/ 	.word	0x00010330
        /*07c8*/ 	.word	0x00000013
        /*07cc*/ 	.word	0x00038830
        /*07d0*/ 	.short	0x0107
        /*07d2*/ 	.byte	0x3f
	.zero		1


	//   ....[44]....
        /*07d4*/ 	.word	0x000103e0
        /*07d8*/ 	.word	0x00000013
        /*07dc*/ 	.word	0x00038830
        /*07e0*/ 	.short	0x0101
        /*07e2*/ 	.byte	0x3f
	.zero		1


	//   ....[45]....
        /*07e4*/ 	.word	0x00010440
        /*07e8*/ 	.word	0x00000004
        /*07ec*/ 	.word	0x00038860
        /*07f0*/ 	.short	0x010a
        /*07f2*/ 	.byte	0x3f
	.zero		1


	//   ....[46]....
        /*07f4*/ 	.word	0x00010900
        /*07f8*/ 	.word	0x00000004
        /*07fc*/ 	.word	0x00038850
        /*0800*/ 	.short	0x0107
        /*0802*/ 	.byte	0x3f
	.zero		1


	//   ....[47]....
        /*0804*/ 	.word	0x00010a70
        /*0808*/ 	.word	0x00000004
        /*080c*/ 	.word	0x00038850
        /*0810*/ 	.short	0x0101
        /*0812*/ 	.byte	0x3f
	.zero		1


	//   ....[48]....
        /*0814*/ 	.word	0x00010c00
        /*0818*/ 	.word	0x00000000
        /*081c*/ 	.word	0x00038860
        /*0820*/ 	.short	0x010a
        /*0822*/ 	.byte	0x3f
	.zero		1


	//   ....[49]....
        /*0824*/ 	.word	0x00011150
        /*0828*/ 	.word	0x00000000
        /*082c*/ 	.word	0x00038850
        /*0830*/ 	.short	0x0107
        /*0832*/ 	.byte	0x3f
	.zero		1


	//   ....[50]....
        /*0834*/ 	.word	0x00011210
        /*0838*/ 	.word	0x00000000
        /*083c*/ 	.word	0x00038850
        /*0840*/ 	.short	0x0101
        /*0842*/ 	.byte	0x3f
	.zero		1


	//   ....[51]....
        /*0844*/ 	.word	0x000112a0
        /*0848*/ 	.word	0x00000007
        /*084c*/ 	.word	0x00038820
        /*0850*/ 	.short	0x010a
        /*0852*/ 	.byte	0x3f
	.zero		1


	//   ....[52]....
        /*0854*/ 	.word	0x00011420
        /*0858*/ 	.word	0x00000005
        /*085c*/ 	.word	0x00038840
        /*0860*/ 	.short	0x010a
        /*0862*/ 	.byte	0x3f
	.zero		1


	//   ....[53]....
        /*0864*/ 	.word	0x000114c0
        /*0868*/ 	.word	0x00000003
        /*086c*/ 	.word	0x00038840
        /*0870*/ 	.short	0x010a
        /*0872*/ 	.byte	0x3f
	.zero		1


	//   ....[54]....
        /*0874*/ 	.word	0x00011500
        /*0878*/ 	.word	0x00000005
        /*087c*/ 	.word	0x00038860
        /*0880*/ 	.short	0x010a
        /*0882*/ 	.byte	0x3f
	.zero		1


	//   ....[55]....
        /*0884*/ 	.word	0x00011540
        /*0888*/ 	.word	0x00000003
        /*088c*/ 	.word	0x00038860
        /*0890*/ 	.short	0x010a
        /*0892*/ 	.byte	0x3f
	.zero		1


	//   ....[56]....
        /*0894*/ 	.word	0x000115c0
        /*0898*/ 	.word	0x00000003
        /*089c*/ 	.word	0x00038800
        /*08a0*/ 	.short	0x010a
        /*08a2*/ 	.byte	0x3f
	.zero		1


	//   ....[57]....
        /*08a4*/ 	.word	0x00011630
        /*08a8*/ 	.word	0x00000003
        /*08ac*/ 	.word	0x00038830
        /*08b0*/ 	.short	0x010a
        /*08b2*/ 	.byte	0x3f
	.zero		1


	//   ....[58]....
        /*08b4*/ 	.word	0x000116a0
        /*08b8*/ 	.word	0x00000006
        /*08bc*/ 	.word	0x00038830
        /*08c0*/ 	.short	0x010a
        /*08c2*/ 	.byte	0x3f
	.zero		1


	//   ....[59]....
        /*08c4*/ 	.word	0x00011700
        /*08c8*/ 	.word	0x00000003
        /*08cc*/ 	.word	0x00038850
        /*08d0*/ 	.short	0x010a
        /*08d2*/ 	.byte	0x3f
	.zero		1


	//   ....[60]....
        /*08d4*/ 	.word	0x00011760
        /*08d8*/ 	.word	0x00000005
        /*08dc*/ 	.word	0x00038850
        /*08e0*/ 	.short	0x010a
        /*08e2*/ 	.byte	0x3f
	.zero		1


	//   ....[61]....
        /*08e4*/ 	.word	0x00011840
        /*08e8*/ 	.word	0x00000003
        /*08ec*/ 	.word	0x00038840
        /*08f0*/ 	.short	0x010a
        /*08f2*/ 	.byte	0x3f
	.zero		1


	//   ....[62]....
        /*08f4*/ 	.word	0x00012a70
        /*08f8*/ 	.word	0x00000003
        /*08fc*/ 	.word	0x00038820
        /*0900*/ 	.short	0x010a
        /*0902*/ 	.byte	0x3f
	.zero		1


	//   ....[63]....
        /*0904*/ 	.word	0x00012ac0
        /*0908*/ 	.word	0x00000013
        /*090c*/ 	.word	0x00038840
        /*0910*/ 	.short	0x010a
        /*0912*/ 	.byte	0x3f
	.zero		1


	//   ....[64]....
        /*0914*/ 	.word	0x00013240
        /*0918*/ 	.word	0x00000004
        /*091c*/ 	.word	0x00038860
        /*0920*/ 	.short	0x010a
        /*0922*/ 	.byte	0x3f
	.zero		1


	//   ....[65]....
        /*0924*/ 	.word	0x000139c0
        /*0928*/ 	.word	0x00000000
        /*092c*/ 	.word	0x00038860
        /*0930*/ 	.short	0x010a
        /*0932*/ 	.byte	0x3f
	.zero		1


	//   ....[66]....
        /*0934*/ 	.word	0x000141d0
        /*0938*/ 	.word	0x00000007
        /*093c*/ 	.word	0x00038820
        /*0940*/ 	.short	0x010a
        /*0942*/ 	.byte	0x3f
	.zero		1


	//   ....[67]....
        /*0944*/ 	.word	0x00014370
        /*0948*/ 	.word	0x00000005
        /*094c*/ 	.word	0x00038840
        /*0950*/ 	.short	0x010a
        /*0952*/ 	.byte	0x3f
	.zero		1


	//   ....[68]....
        /*0954*/ 	.word	0x000143c0
        /*0958*/ 	.word	0x00000003
        /*095c*/ 	.word	0x00038840
        /*0960*/ 	.short	0x010a
        /*0962*/ 	.byte	0x3f
	.zero		1


	//   ....[69]....
        /*0964*/ 	.word	0x00014410
        /*0968*/ 	.word	0x00000005
        /*096c*/ 	.word	0x00038860
        /*0970*/ 	.short	0x010a
        /*0972*/ 	.byte	0x3f
	.zero		1


	//----- nvinfo : EIATTR_NUM_MBARRIERS
	.align		4
.L_93:
        /*0974*/ 	.byte	0x03, 0x38
        /*0976*/ 	.short	0x0016


	//----- nvinfo : EIATTR_EXIT_INSTR_OFFSETS
	.align		4
        /*0978*/ 	.byte	0x04, 0x1c
        /*097a*/ 	.short	(.L_95 - .L_94)


	//   ....[0]....
.L_94:
        /*097c*/ 	.word	0x00011590


	//----- nvinfo : EIATTR_MAX_THREADS
	.align		4
.L_95:
        /*0980*/ 	.byte	0x04, 0x05
        /*0982*/ 	.short	(.L_97 - .L_96)
.L_96:
        /*0984*/ 	.word	0x00000180
        /*0988*/ 	.word	0x00000001
        /*098c*/ 	.word	0x00000001


	//----- nvinfo : EIATTR_CRS_STACK_SIZE
	.align		4
.L_97:
        /*0990*/ 	.byte	0x04, 0x1e
        /*0992*/ 	.short	(.L_99 - .L_98)
.L_98:
        /*0994*/ 	.word	0x00000000


	//----- nvinfo : EIATTR_CBANK_PARAM_SIZE
	.align		4
.L_99:
        /*0998*/ 	.byte	0x03, 0x19
        /*099a*/ 	.short	0x0a70


	//----- nvinfo : EIATTR_PARAM_CBANK
	.align		4
        /*099c*/ 	.byte	0x04, 0x0a
        /*099e*/ 	.short	(.L_101 - .L_100)
	.align		4
.L_100:
        /*09a0*/ 	.word	index@(.nv.constant0._ZN7cutlass13device_kernelIN5flash11enable_sm90INS1_16FlashAttnFwdSm90INS1_25CollectiveMainloopFwdSm90ILi2EN4cute5tupleIJNS5_1CILi1EEES8_S8_EEENS6_IJNS7_ILi128EEENS7_ILi80EEENS7_ILi256EEEEEELi256ENS_6half_tEfNS_4arch4Sm90ELb0ELb0ELb1ELb0ELb1ELb0ELb0ELb1ELb1ELb1ELb1ELb0EEENS1_21CollectiveEpilogueFwdINS6_IJSA_SC_SB_EEES9_SE_SG_Li256ELb0ELb1ELb1ELb0EEENS1_19SingleTileSchedulerILb0ELb1ELb1ELi128EEEEEEEEEvNT_6ParamsE)
        /*09a4*/ 	.short	0x0210
        /*09a6*/ 	.short	0x0a70


	//----- nvinfo : EIATTR_SW_WAR
	.align		4
.L_101:
        /*09a8*/ 	.byte	0x04, 0x36
        /*09aa*/ 	.short	(.L_103 - .L_102)
.L_102:
        /*09ac*/ 	.word	0x00000008
.L_103:


//--------------------- .nv.info._ZN7cutlass13device_kernelIN5flash11enable_sm90INS1_16FlashAttnFwdSm90INS1_25CollectiveMainloopFwdSm90ILi2EN4cute5tupleIJNS5_1CILi1EEES8_S8_EEENS6_IJNS7_ILi128EEENS7_ILi80EEENS7_ILi256EEEEEELi256ENS_6half_tEfNS_4arch4Sm90ELb0ELb0ELb1ELb1ELb1ELb0ELb0ELb1ELb1ELb1ELb1ELb0EEENS1_21CollectiveEpilogueFwdINS6_IJSA_SC_SB_EEES9_SE_SG_Li256ELb1ELb1ELb1ELb0EEENS1_36VarlenDynamicPersistentTileSchedulerILi128ELi80ELi256ELi128ELb1ELb1ELb1ELb0ELb1ELb1EEEEEEEEEvNT_6ParamsE --------------------------
	.section	.nv.info._ZN7cutlass13device_kernelIN5flash11enable_sm90INS1_16FlashAttnFwdSm90INS1_25CollectiveMainloopFwdSm90ILi2EN4cute5tupleIJNS5_1CILi1EEES8_S8_EEENS6_IJNS7_ILi128EEENS7_ILi80EEENS7_ILi256EEEEEELi256ENS_6half_tEfNS_4arch4Sm90ELb0ELb0ELb1ELb1ELb1ELb0ELb0ELb1ELb1ELb1ELb1ELb0EEENS1_21CollectiveEpilogueFwdINS6_IJSA_SC_SB_EEES9_SE_SG_Li256ELb1ELb1ELb1ELb0EEENS1_36VarlenDynamicPersistentTileSchedulerILi128ELi80ELi256ELi128ELb1ELb1ELb1ELb0ELb1ELb1EEEEEEEEEvNT_6ParamsE,"",@"SHT_CUDA_INFO"
	.sectionflags	@""
	.align	4


	//----- nvinfo : EIATTR_CUDA_API_VERSION
	.align		4
        /*0000*/ 	.byte	0x04, 0x37
        /*0002*/ 	.short	(.L_105 - .L_104)
.L_104:
        /*0004*/ 	.word	0x00000082


	//----- nvinfo : EIATTR_KPARAM_INFO
	.align		4
.L_105:
        /*0008*/ 	.byte	0x04, 0x17
        /*000a*/ 	.short	(.L_107 - .L_106)
.L_106:
        /*000c*/ 	.word	0x00000000
        /*0010*/ 	.short	0x0000
        /*0012*/ 	.short	0x0070
        /*0014*/ 	.byte	0x00, 0xf0, 0x01, 0x2a


	//----- nvinfo : EIATTR_SPARSE_MMA_MASK
	.align		4
.L_107:
        /*0018*/ 	.byte	0x03, 0x50
        /*001a*/ 	.short	0x0000


	//----- nvinfo : EIATTR_MAXREG_COUNT
	.align		4
        /*001c*/ 	.byte	0x03, 0x1b
        /*001e*/ 	.short	0x00a8


	//----- nvinfo : EIATTR_NUM_BARRIERS
	.align		4
        /*0020*/ 	.byte	0x02, 0x4c
        /*0022*/ 	.byte	0x09
	.zero		1


	//----- nvinfo : EIATTR_EXTERNS
	.align		4
        /*0024*/ 	.byte	0x04, 0x0f
        /*0026*/ 	.short	(.L_109 - .L_108)


	//   ....[0]....
	.align		4
.L_108:
        /*0028*/ 	.word	index@(__assertfail)


	//----- nvinfo : EIATTR_ANNOTATIONS
	.align		4
.L_109:
        /*002c*/ 	.byte	0x04, 0x55
        /*002e*/ 	.short	(.L_111 - .L_110)


	//   ....[0]....
.L_110:
        /*0030*/ 	.word	0x00000001
        /*0034*/ 	.byte	0xa0, 0x08, 0x00, 0x00, 0x01, 0x00, 0x00, 0x00, 0xa0, 0x09, 0x00, 0x00, 0x01, 0x00, 0x00, 0x00
        /* <DEDUP_REMOVED lines=28> */
        /*0204*/ 	.byte	0x00, 0x60, 0x01, 0x00


	//----- nvinfo : EIATTR_MERCURY_ISA_VERSION
	.align		4
.L_111:
        /*0208*/ 	.byte	0x03, 0x5f
        /*020a*/ 	.short	0x0101


	//----- nvinfo : EIATTR_UNUSED_LOAD_BYTE_OFFSET
	.align		4
        /*020c*/ 	.byte	0x04, 0x44
        /*020e*/ 	.short	(.L_113 - .L_112)


	//   ....[0]....
.L_112:
        /*0210*/ 	.word	0x00000950
        /*0214*/ 	.word	0x0000fff0


	//   ....[1]....
        /*0218*/ 	.word	0x0000b9f0
        /*021c*/ 	.word	0x0000fff0


	//----- nvinfo : EIATTR_INT_WARP_WIDE_INSTR_OFFSETS
	.align		4
.L_113:
        /*0220*/ 	.byte	0x04, 0x31
        /*0222*/ 	.short	(.L_115 - .L_114)


	//   ....[0]....
.L_114:
        /*0224*/ 	.word	0x000000c0


	//   ....[1]....
        /*0228*/ 	.word	0x000000d0


	//   ....[2]....
        /*022c*/ 	.word	0x00000170


	//   ....[3]....
        /*0230*/ 	.word	0x00011b50


	//   ....[4]....
        /*0234*/ 	.word	0x00011be0


	//   ....[5]....
        /*0238*/ 	.word	0x00014ac0


	//   ....[6]....
        /*023c*/ 	.word	0x00014b50


	//----- nvinfo : EIATTR_COOP_GROUP_MASK_REGIDS
	.align		4
.L_115:
        /*0240*/ 	.byte	0x04, 0x29
        /*0242*/ 	.short	(.L_117 - .L_116)


	//   ....[0]....
.L_116:
        /*0244*/ 	.word	0xffffffff


	//   ....[1]....
        /*0248*/ 	.word	0xffffffff


	//   ....[2]....
        /*024c*/ 	.word	0xffffffff


	//   ....[3]....
        /*0250*/ 	.word	0xffffffff


	//   ....[4]....
        /*0254*/ 	.word	0xffffffff


	//   ....[5]....
        /*0258*/ 	.word	0xffffffff


	//   ....[6]....
        /*025c*/ 	.word	0xffffffff


	//   ....[7]....
        /*0260*/ 	.word	0xffffffff


	//   ....[8]....
        /*0264*/ 	.word	0xffffffff


	//   ....[9]....
        /*0268*/ 	.word	0xffffffff


	//   ....[10]....
        /*026c*/ 	.word	0xffffffff


	//   ....[11]....
        /*0270*/ 	.word	0xffffffff


	//   ....[12]....
        /*0274*/ 	.word	0xffffffff


	//   ....[13]....
        /*0278*/ 	.word	0xffffffff


	//   ....[14]....
        /*027c*/ 	.word	0xffffffff


	//   ....[15]....
        /*0280*/ 	.word	0xffffffff


	//   ....[16]....
        /*0284*/ 	.word	0xffffffff


	//   ....[17]....
        /*0288*/ 	.word	0xffffffff


	//   ....[18]....
        /*028c*/ 	.word	0xffffffff


	//   ....[19]....
        /*0290*/ 	.word	0xffffffff


	//   ....[20]....
        /*0294*/ 	.word	0xffffffff


	//   ....[21]....
        /*0298*/ 	.word	0xffffffff


	//   ....[22]....
        /*029c*/ 	.word	0xffffffff


	//   ....[23]....
        /*02a0*/ 	.word	0xffffffff


	//   ....[24]....
        /*02a4*/ 	.word	0xffffffff


	//   ....[25]....
        /*02a8*/ 	.word	0xffffffff


	//   ....[26]....
        /*02ac*/ 	.word	0xffffffff


	//   ....[27]....
        /*02b0*/ 	.word	0xffffffff


	//   ....[28]....
        /*02b4*/ 	.word	0xffffffff


	//   ....[29]....
        /*02b8*/ 	.word	0xffffffff


	//   ....[30]....
        /*02bc*/ 	.word	0xffffffff


	//   ....[31]....
        /*02c0*/ 	.word	0xffffffff


	//   ....[32]....
        /*02c4*/ 	.word	0xffffffff


	//   ....[33]....
        /*02c8*/ 	.word	0xffffffff


	//   ....[34]....
        /*02cc*/ 	.word	0xffffffff


	//   ....[35]....
        /*02d0*/ 	.word	0xffffffff


	//   ....[36]....
        /*02d4*/ 	.word	0xffffffff


	//   ....[37]....
        /*02d8*/ 	.word	0xffffffff


	//   ....[38]....
        /*02dc*/ 	.word	0xffffffff


	//   ....[39]....
        /*02e0*/ 	.word	0xffffffff


	//   ....[40]....
        /*02e4*/ 	.word	0xffffffff


	//   ....[41]....
        /*02e8*/ 	.word	0xffffffff


	//   ....[42]....
        /*02ec*/ 	.word	0xffffffff


	//   ....[43]....
        /*02f0*/ 	.word	0xffffffff


	//   ....[44]....
        /*02f4*/ 	.word	0xffffffff


	//   ....[45]....
        /*02f8*/ 	.word	0xffffffff


	//   ....[46]....
        /*02fc*/ 	.word	0xffffffff


	//   ....[47]....
        /*0300*/ 	.word	0xffffffff


	//   ....[48]....
        /*0304*/ 	.word	0xffffffff


	//   ....[49]....
        /*0308*/ 	.word	0xffffffff


	//   ....[50]....
        /*030c*/ 	.word	0xffffffff


	//   ....[51]....
        /*0310*/ 	.word	0xffffffff


	//   ....[52]....
        /*0314*/ 	.word	0xffffffff


	//   ....[53]....
        /*0318*/ 	.word	0xffffffff


	//   ....[54]....
        /*031c*/ 	.word	0xffffffff


	//   ....[55]....
        /*0320*/ 	.word	0xffffffff


	//   ....[56]....
        /*0324*/ 	.word	0xffffffff


	//   ....[57]....
        /*0328*/ 	.word	0xffffffff


	//   ....[58]....
        /*032c*/ 	.word	0xffffffff


	//   ....[59]....
        /*0330*/ 	.word	0xffffffff


	//   ....[60]....
        /*0334*/ 	.word	0xffffffff


	//   ....[61]....
        /*0338*/ 	.word	0xffffffff


	//   ....[62]....
        /*033c*/ 	.word	0xffffffff


	//   ....[63]....
        /*0340*/ 	.word	0xffffffff


	//   ....[64]....
        /*0344*/ 	.word	0xffffffff


	//   ....[65]....
        /*0348*/ 	.word	0xffffffff


	//   ....[66]....
        /*034c*/ 	.word	0xffffffff


	//   ....[67]....
        /*0350*/ 	.word	0xffffffff


	//   ....[68]....
        /*0354*/ 	.word	0xffffffff


	//   ....[69]....
        /*0358*/ 	.word	0xffffffff


	//   ....[70]....
        /*035c*/ 	.word	0xffffffff


	//   ....[71]....
        /*0360*/ 	.word	0xffffffff


	//   ....[72]....
        /*0364*/ 	.word	0xffffffff


	//   ....[73]....
        /*0368*/ 	.word	0xffffffff


	//   ....[74]....
        /*036c*/ 	.word	0xffffffff


	//   ....[75]....
        /*0370*/ 	.word	0xffffffff


	//   ....[76]....
        /*0374*/ 	.word	0xffffffff


	//   ....[77]....
        /*0378*/ 	.word	0xffffffff


	//   ....[78]....
        /*037c*/ 	.word	0xffffffff


	//   ....[79]....
        /*0380*/ 	.word	0xffffffff


	//   ....[80]....
        /*0384*/ 	.word	0xffffffff


	//   ....[81]....
        /*0388*/ 	.word	0xffffffff


	//   ....[82]....
        /*038c*/ 	.word	0xffffffff


	//   ....[83]....
        /*0390*/ 	.word	0xffffffff


	//   ....[84]....
        /*0394*/ 	.word	0xffffffff


	//   ....[85]....
        /*0398*/ 	.word	0xffffffff


	//   ....[86]....
        /*039c*/ 	.word	0xffffffff


	//   ....[87]....
        /*03a0*/ 	.word	0xffffffff


	//   ....[88]....
        /*03a4*/ 	.word	0xffffffff


	//   ....[89]....
        /*03a8*/ 	.word	0xffffffff


	//   ....[90]....
        /*03ac*/ 	.word	0xffffffff


	//   ....[91]....
        /*03b0*/ 	.word	0xffffffff


	//   ....[92]....
        /*03b4*/ 	.word	0xffffffff


	//   ....[93]....
        /*03b8*/ 	.word	0xffffffff


	//   ....[94]....
        /*03bc*/ 	.word	0xffffffff


	//   ....[95]....
        /*03c0*/ 	.word	0xffffffff


	//   ....[96]....
        /*03c4*/ 	.word	0xffffffff


	//   ....[97]....
        /*03c8*/ 	.word	0xffffffff


	//   ....[98]....
        /*03cc*/ 	.word	0xffffffff


	//   ....[99]....
        /*03d0*/ 	.word	0xffffffff


	//   ....[100]....
        /*03d4*/ 	.word	0xffffffff


	//   ....[101]....
        /*03d8*/ 	.word	0xffffffff


	//   ....[102]....
        /*03dc*/ 	.word	0xffffffff


	//   ....[103]....
        /*03e0*/ 	.word	0xffffffff


	//   ....[104]....
        /*03e4*/ 	.word	0xffffffff


	//   ....[105]....
        /*03e8*/ 	.word	0xffffffff


	//   ....[106]....
        /*03ec*/ 	.word	0xffffffff


	//   ....[107]....
        /*03f0*/ 	.word	0xffffffff


	//   ....[108]....
        /*03f4*/ 	.word	0xffffffff


	//   ....[109]....
        /*03f8*/ 	.word	0xffffffff


	//   ....[110]....
        /*03fc*/ 	.word	0xffffffff


	//   ....[111]....
        /*0400*/ 	.word	0xffffffff


	//   ....[112]....
        /*0404*/ 	.word	0xffffffff


	//   ....[113]....
        /*0408*/ 	.word	0xffffffff


	//   ....[114]....
        /*040c*/ 	.word	0xffffffff


	//   ....[115]....
        /*0410*/ 	.word	0xffffffff


	//   ....[116]....
        /*0414*/ 	.word	0xffffffff


	//   ....[117]....
        /*0418*/ 	.word	0xffffffff


	//   ....[118]....
        /*041c*/ 	.word	0xffffffff


	//   ....[119]....
        /*0420*/ 	.word	0xffffffff


	//   ....[120]....
        /*0424*/ 	.word	0xffffffff


	//   ....[121]....
        /*0428*/ 	.word	0xffffffff


	//   ....[122]....
        /*042c*/ 	.word	0xffffffff


	//   ....[123]....
        /*0430*/ 	.word	0xffffffff


	//   ....[124]....
        /*0434*/ 	.word	0xffffffff


	//   ....[125]....
        /*0438*/ 	.word	0xffffffff


	//   ....[126]....
        /*043c*/ 	.word	0xffffffff


	//   ....[127]....
        /*0440*/ 	.word	0xffffffff


	//   ....[128]....
        /*0444*/ 	.word	0xffffffff


	//   ....[129]....
        /*0448*/ 	.word	0xffffffff


	//   ....[130]....
        /*044c*/ 	.word	0xffffffff


	//   ....[131]....
        /*0450*/ 	.word	0xffffffff


	//   ....[132]....
        /*0454*/ 	.word	0xffffffff


	//   ....[133]....
        /*0458*/ 	.word	0xffffffff


	//   ....[134]....
        /*045c*/ 	.word	0xffffffff


	//   ....[135]....
        /*0460*/ 	.word	0x0500000f


	//   ....[136]....
        /*0464*/ 	.word	0x0500000f


	//   ....[137]....
        /*0468*/ 	.word	0x0500000f


	//   ....[138]....
        /*046c*/ 	.word	0x0500000f


	//   ....[139]....
        /*0470*/ 	.word	0x0500000f


	//   ....[140]....
        /*0474*/ 	.word	0x0500000f


	//   ....[141]....
        /*0478*/ 	.word	0x0500000f


	//   ....[142]....
        /*047c*/ 	.word	0x0500000f


	//   ....[143]....
        /*0480*/ 	.word	0x0500000f


	//   ....[144]....
        /*0484*/ 	.word	0x0500000f


	//   ....[145]....
        /*0488*/ 	.word	0x0500000f


	//   ....[146]....
        /*048c*/ 	.word	0x0500000f


	//   ....[147]....
        /*0490*/ 	.word	0x0500000f


	//   ....[148]....
        /*0494*/ 	.word	0x0500000f


	//   ....[149]....
        /*0498*/ 	.word	0x0500000f


	//   ....[150]....
        /*049c*/ 	.word	0x0500000f


	//   ....[151]....
        /*04a0*/ 	.word	0x0500000f


	//   ....[152]....
        /*04a4*/ 	.word	0x0500000f


	//   ....[153]....
        /*04a8*/ 	.word	0x0500000f


	//   ....[154]....
        /*04ac*/ 	.word	0x0500000f


	//   ....[155]....
        /*04b0*/ 	.word	0x0500000f


	//   ....[156]....
        /*04b4*/ 	.word	0x0500000f


	//   ....[157]....
        /*04b8*/ 	.word	0x0500000f


	//   ....[158]....
        /*04bc*/ 	.word	0x0500000f


	//   ....[159]....
        /*04c0*/ 	.word	0x0500000f


	//   ....[160]....
        /*04c4*/ 	.word	0x0500000f


	//   ....[161]....
        /*04c8*/ 	.word	0x0500000f


	//   ....[162]....
        /*04cc*/ 	.word	0x0500000f


	//   ....[163]....
        /*04d0*/ 	.word	0x0500000f


	//   ....[164]....
        /*04d4*/ 	.word	0x0500000f


	//   ....[165]....
        /*04d8*/ 	.word	0x0500000f


	//   ....[166]....
        /*04dc*/ 	.word	0x0500000f


	//   ....[167]....
        /*04e0*/ 	.word	0x0500000f


	//   ....[168]....
        /*04e4*/ 	.word	0x0500000f


	//   ....[169]....
        /*04e8*/ 	.word	0x0500000f


	//   ....[170]....
        /*04ec*/ 	.word	0x0500000f


	//   ....[171]....
        /*04f0*/ 	.word	0x0500000f


	//   ....[172]....
        /*04f4*/ 	.word	0x0500000f


	//   ....[173]....
        /*04f8*/ 	.word	0x0500000f


	//   ....[174]....
        /*04fc*/ 	.word	0x0500000f


	//   ....[175]....
        /*0500*/ 	.word	0x0500000f


	//   ....[176]....
        /*0504*/ 	.word	0x0500000f


	//   ....[177]....
        /*0508*/ 	.word	0x0500000f


	//   ....[178]....
        /*050c*/ 	.word	0x0500000f


	//   ....[179]....
        /*0510*/ 	.word	0x0500000f


	//   ....[180]....
        /*0514*/ 	.word	0x0500000f


	//   ....[181]....
        /*0518*/ 	.word	0x0500000f


	//   ....[182]....
        /*051c*/ 	.word	0x0500000f


	//   ....[183]....
        /*0520*/ 	.word	0x0500000f


	//   ....[184]....
        /*0524*/ 	.word	0x0500000f


	//   ....[185]....
        /*0528*/ 	.word	0x0500000f


	//   ....[186]....
        /*052c*/ 	.word	0x0500000f


	//   ....[187]....
        /*0530*/ 	.word	0x0500000f


	//   ....[188]....
        /*0534*/ 	.word	0x0500000f


	//   ....[189]....
        /*0538*/ 	.word	0x0500000f


	//   ....[190]....
        /*053c*/ 	.word	0x0500000f


	//   ....[191]....
        /*0540*/ 	.word	0x0500000f


	//   ....[192]....
        /*0544*/ 	.word	0x0500000f


	//   ....[193]....
        /*0548*/ 	.word	0x0500000f


	//   ....[194]....
        /*054c*/ 	.word	0x0500000f


	//   ....[195]....
        /*0550*/ 	.word	0x0500000f


	//   ....[196]....
        /*0554*/ 	.word	0x0500000f


	//   ....[197]....
        /*0558*/ 	.word	0x0500000f


	//   ....[198]....
        /*055c*/ 	.word	0x0500000f


	//   ....[199]....
        /*0560*/ 	.word	0x0500000f


	//   ....[200]....
        /*0564*/ 	.word	0x0500000f


	//   ....[201]....
        /*0568*/ 	.word	0x0500000f


	//   ....[202]....
        /*056c*/ 	.word	0x0500000f


	//   ....[203]....
        /*0570*/ 	.word	0x0500000f


	//   ....[204]....
        /*0574*/ 	.word	0x0500000f


	//   ....[205]....
        /*0578*/ 	.word	0x0500000f


	//   ....[206]....
        /*057c*/ 	.word	0x0500000f


	//   ....[207]....
        /*0580*/ 	.word	0x0500000f


	//   ....[208]....
        /*0584*/ 	.word	0x0500000f


	//   ....[209]....
        /*0588*/ 	.word	0x0500000f


	//   ....[210]....
        /*058c*/ 	.word	0x0500000f


	//----- nvinfo : EIATTR_COOP_GROUP_INSTR_OFFSETS
	.align		4
.L_117:
        /*0590*/ 	.byte	0x04, 0x28
        /*0592*/ 	.short	(.L_119 - .L_118)


	//   ....[0]....
.L_118:
        /*0594*/ 	.word	0x00000070


	//   ....[1]....
        /*0598*/ 	.word	0x000000b0


	//   ....[2]....
        /*059c*/ 	.word	0x000002d0


	//   ....[3]....
        /*05a0*/ 	.word	0x00000430


	//   ....[4]....
        /*05a4*/ 	.word	0x00000550


	//   ....[5]....
        /*05a8*/ 	.word	0x000006b0


	//   ....[6]....
        /*05ac*/ 	.word	0x00001d10


	//   ....[7]....
        /*05b0*/ 	.word	0x00005470


	//   ....[8]....
        /*05b4*/ 	.word	0x000054b0


	//   ....[9]....
        /*05b8*/ 	.word	0x00005860


	//   ....[10]....
        /*05bc*/ 	.word	0x000058c0


	//   ....[11]....
        /*05c0*/ 	.word	0x00009620


	//   ....[12]....
        /*05c4*/ 	.word	0x00009680


	//   ....[13]....
        /*05c8*/ 	.word	0x000098e0


	//   ....[14]....
        /*05cc*/ 	.word	0x00009900


	//   ....[15]....
        /*05d0*/ 	.word	0x0000acf0


	//   ....[16]....
        /*05d4*/ 	.word	0x0000ad30


	//   ....[17]....
        /*05d8*/ 	.word	0x0000adc0


	//   ....[18]....
        /*05dc*/ 	.word	0x0000af70


	//   ....[19]....
        /*05e0*/ 	.word	0x0000cc00


	//   ....[20]....
        /*05e4*/ 	.word	0x0000cc10


	//   ....[21]....
        /*05e8*/ 	.word	0x0000cc20


	//   ....[22]....
        /*05ec*/ 	.word	0x0000cc40


	//   ....[23]....
        /*05f0*/ 	.word	0x0000d740


	//   ....[24]....
        /*05f4*/ 	.word	0x0000d770


	//   ....[25]....
        /*05f8*/ 	.word	0x0000d910


	//   ....[26]....
        /*05fc*/ 	.word	0x0000d930


	//   ....[27]....
        /*0600*/ 	.word	0x0000da70


	//   ....[28]....
        /*0604*/ 	.word	0x0000da90


	//   ....[29]....
        /*0608*/ 	.word	0x0000dbe0


	//   ....[30]....
        /*060c*/ 	.word	0x0000dc00


	//   ....[31]....
        /*0610*/ 	.word	0x0000e1d0


	//   ....[32]....
        /*0614*/ 	.word	0x0000e210


	//   ....[33]....
        /*0618*/ 	.word	0x0000eca0


	//   ....[34]....
        /*061c*/ 	.word	0x0000ecb0


	//   ....[35]....
        /*0620*/ 	.word	0x00010040


	//   ....[36]....
        /*0624*/ 	.word	0x00010070


	//   ....[37]....
        /*0628*/ 	.word	0x000101e0


	//   ....[38]....
        /*062c*/ 	.word	0x00010200


	//   ....[39]....
        /*0630*/ 	.word	0x00010340


	//   ....[40]....
        /*0634*/ 	.word	0x00010360


	//   ....[41]....
        /*0638*/ 	.word	0x000104b0


	//   ....[42]....
        /*063c*/ 	.word	0x000104d0


	//   ....[43]....
        /*0640*/ 	.word	0x000106b0


	//   ....[44]....
        /*0644*/ 	.word	0x000108a0


	//   ....[45]....
        /*0648*/ 	.word	0x000108d0


	//   ....[46]....
        /*064c*/ 	.word	0x00010900


	//   ....[47]....
        /*0650*/ 	.word	0x00010930


	//   ....[48]....
        /*0654*/ 	.word	0x00010960


	//   ....[49]....
        /*0658*/ 	.word	0x00010990


	//   ....[50]....
        /*065c*/ 	.word	0x00010b00


	//   ....[51]....
        /*0660*/ 	.word	0x00010b30


	//   ....[52]....
        /*0664*/ 	.word	0x00010b60


	//   ....[53]....
        /*0668*/ 	.word	0x00010b90


	//   ....[54]....
        /*066c*/ 	.word	0x00010bc0


	//   ....[55]....
        /*0670*/ 	.word	0x00010bf0


	//   ....[56]....
        /*0674*/ 	.word	0x00010c80


	//   ....[57]....
        /*0678*/ 	.word	0x00010cb0


	//   ....[58]....
        /*067c*/ 	.word	0x00010cc0


	//   ....[59]....
        /*0680*/ 	.word	0x00010d50


	//   ....[60]....
        /*0684*/ 	.word	0x00012710


	//   ....[61]....
        /*0688*/ 	.word	0x00012750


	//   ....[62]....
        /*068c*/ 	.word	0x00012780


	//   ....[63]....
        /*0690*/ 	.word	0x00012830


	//   ....[64]....
        /*0694*/ 	.word	0x00012870


	//   ....[65]....
        /*0698*/ 	.word	0x000128d0


	//   ....[66]....
        /*069c*/ 	.word	0x00012910


	//   ....[67]....
        /*06a0*/ 	.word	0x00012970


	//   ....[68]....
        /*06a4*/ 	.word	0x00012990


	//   ....[69]....
        /*06a8*/ 	.word	0x000129c0


	//   ....[70]....
        /*06ac*/ 	.word	0x00013190


	//   ....[71]....
        /*06b0*/ 	.word	0x000131c0


	//   ....[72]....
        /*06b4*/ 	.word	0x00013220


	//   ....[73]....
        /*06b8*/ 	.word	0x00013280


	//   ....[74]....
        /*06bc*/ 	.word	0x000132d0


	//   ....[75]....
        /*06c0*/ 	.word	0x00013340


	//   ....[76]....
        /*06c4*/ 	.word	0x00013390


	//   ....[77]....
        /*06c8*/ 	.word	0x00013400


	//   ....[78]....
        /*06cc*/ 	.word	0x00013450


	//   ....[79]....
        /*06d0*/ 	.word	0x000134c0


	//   ....[80]....
        /*06d4*/ 	.word	0x00013510


	//   ....[81]....
        /*06d8*/ 	.word	0x00013580


	//   ....[82]....
        /*06dc*/ 	.word	0x000135d0


	//   ....[83]....
        /*06e0*/ 	.word	0x00013640


	//   ....[84]....
        /*06e4*/ 	.word	0x00013690


	//   ....[85]....
        /*06e8*/ 	.word	0x000136e0


	//   ....[86]....
        /*06ec*/ 	.word	0x00013e70


	//   ....[87]....
        /*06f0*/ 	.word	0x00013eb0


	//   ....[88]....
        /*06f4*/ 	.word	0x00013ed0


	//   ....[89]....
        /*06f8*/ 	.word	0x00013f90


	//   ....[90]....
        /*06fc*/ 	.word	0x00013fc0


	//   ....[91]....
        /*0700*/ 	.word	0x00014010


	//   ....[92]....
        /*0704*/ 	.word	0x00014040


	//   ....[93]....
        /*0708*/ 	.word	0x00014090


	//   ....[94]....
        /*070c*/ 	.word	0x000140c0


	//   ....[95]....
        /*0710*/ 	.word	0x00014130


	//   ....[96]....
        /*0714*/ 	.word	0x00014410


	//   ....[97]....
        /*0718*/ 	.word	0x00014430


	//   ....[98]....
        /*071c*/ 	.word	0x00014440


	//   ....[99]....
        /*0720*/ 	.word	0x000144f0


	//   ....[100]....
        /*0724*/ 	.word	0x00014500


	//   ....[101]....
        /*0728*/ 	.word	0x000145b0


	//   ....[102]....
        /*072c*/ 	.word	0x000145c0


	//   ....[103]....
        /*0730*/ 	.word	0x00014670


	//   ....[104]....
        /*0734*/ 	.word	0x00014680


	//   ....[105]....
        /*0738*/ 	.word	0x00014690


	//   ....[106]....
        /*073c*/ 	.word	0x00014ca0


	//   ....[107]....
        /*0740*/ 	.word	0x00014ce0


	//   ....[108]....
        /*0744*/ 	.word	0x00014d20


	//   ....[109]....
        /*0748*/ 	.word	0x00014d40


	//   ....[110]....
        /*074c*/ 	.word	0x00014d60


	//   ....[111]....
        /*0750*/ 	.word	0x00014e10


	//   ....[112]....
        /*0754*/ 	.word	0x00014ec0


	//   ....[113]....
        /*0758*/ 	.word	0x00014ef0


	//   ....[114]....
        /*075c*/ 	.word	0x00014f00


	//   ....[115]....
        /*0760*/ 	.word	0x00014f90


	//   ....[116]....
        /*0764*/ 	.word	0x00015400


	//   ....[117]....
        /*0768*/ 	.word	0x00015430


	//   ....[118]....
        /*076c*/ 	.word	0x00015490


	//   ....[119]....
        /*0770*/ 	.word	0x000154c0


	//   ....[120]....
        /*0774*/ 	.word	0x000154f0


	//   ....[121]....
        /*0778*/ 	.word	0x00015520


	//   ....[122]....
        /*077c*/ 	.word	0x00015550


	//   ....[123]....
        /*0780*/ 	.word	0x00015580


	//   ....[124]....
        /*0784*/ 	.word	0x00015720


	//   ....[125]....
        /*0788*/ 	.word	0x00015750


	//   ....[126]....
        /*078c*/ 	.word	0x00015780


	//   ....[127]....
        /*0790*/ 	.word	0x000157b0


	//   ....[128]....
        /*0794*/ 	.word	0x000157e0


	//   ....[129]....
        /*0798*/ 	.word	0x00015810


	//   ....[130]....
        /*079c*/ 	.word	0x000158d0


	//   ....[131]....
        /*07a0*/ 	.word	0x000158f0


	//   ....[132]....
        /*07a4*/ 	.word	0x00015900


	//   ....[133]....
        /*07a8*/ 	.word	0x00015960


	//   ....[134]....
        /*07ac*/ 	.word	0x00015f80


	//   ....[135]....
        /*07b0*/ 	.word	0x00016470


	//   ....[136]....
        /*07b4*/ 	.word	0x00016560


	//   ....[137]....
        /*07b8*/ 	.word	0x00016640


	//   ....[138]....
        /*07bc*/ 	.word	0x000166a0


	//   ....[139]....
        /*07c0*/ 	.word	0x00016740


	//   ....[140]....
        /*07c4*/ 	.word	0x00016820


	//   ....[141]....
        /*07c8*/ 	.word	0x00016920


	//   ....[142]....
        /*07cc*/ 	.word	0x00016990


	//   ....[143]....
        /*07d0*/ 	.word	0x00016a80


	//   ....[144]....
        /*07d4*/ 	.word	0x00016af0


	//   ....[145]....
        /*07d8*/ 	.word	0x00016bd0


	//   ....[146]....
        /*07dc*/ 	.word	0x00016c80


	//   ....[147]....
        /*07e0*/ 	.word	0x00016cf0


	//   ....[148]....
        /*07e4*/ 	.word	0x00016d70


	//   ....[149]....
        /*07e8*/ 	.word	0x00016e40


	//   ....[150]....
        /*07ec*/ 	.word	0x00016ec0


	//   ....[151]....
        /*07f0*/ 	.word	0x00016fb0


	//   ....[152]....
        /*07f4*/ 	.word	0x00017030


	//   ....[153]....
        /*07f8*/ 	.word	0x00017120


	//   ....[154]....
        /*07fc*/ 	.word	0x000171a0


	//   ....[155]....
        /*0800*/ 	.word	0x00017290


	//   ....[156]....
        /*0804*/ 	.word	0x00017310


	//   ....[157]....
        /*0808*/ 	.word	0x00017400


	//   ....[158]....
        /*080c*/ 	.word	0x00017480


	//   ....[159]....
        /*0810*/ 	.word	0x00017570


	//   ....[160]....
        /*0814*/ 	.word	0x000175f0


	//   ....[161]....
        /*0818*/ 	.word	0x000176c0


	//   ....[162]....
        /*081c*/ 	.word	0x000177f0


	//   ....[163]....
        /*0820*/ 	.word	0x000178c0


	//   ....[164]....
        /*0824*/ 	.word	0x00017990


	//   ....[165]....
        /*0828*/ 	.word	0x00017a70


	//   ....[166]....
        /*082c*/ 	.word	0x00017ad0


	//   ....[167]....
        /*0830*/ 	.word	0x00017bb0


	//   ....[168]....
        /*0834*/ 	.word	0x00017c10


	//   ....[169]....
        /*0838*/ 	.word	0x00017cf0


	//   ....[170]....
        /*083c*/ 	.word	0x00017d50


	//   ....[171]....
        /*0840*/ 	.word	0x00017e60


	//   ....[172]....
        /*0844*/ 	.word	0x00017f50


	//   ....[173]....
        /*0848*/ 	.word	0x00017ff0


	//   ....[174]....
        /*084c*/ 	.word	0x00018050


	//   ....[175]....
        /*0850*/ 	.word	0x00018170


	//   ....[176]....
        /*0854*/ 	.word	0x000181d0


	//   ....[177]....
        /*0858*/ 	.word	0x000182f0


	//   ....[178]....
        /*085c*/ 	.word	0x00018350


	//   ....[179]....
        /*0860*/ 	.word	0x00018470


	//   ....[180]....
        /*0864*/ 	.word	0x000184d0


	//   ....[181]....
        /*0868*/ 	.word	0x000185a0


	//   ....[182]....
        /*086c*/ 	.word	0x00018700


	//   ....[183]....
        /*0870*/ 	.word	0x000187a0


	//   ....[184]....
        /*0874*/ 	.word	0x000188f0


	//   ....[185]....
        /*0878*/ 	.word	0x000189a0


	//   ....[186]....
        /*087c*/ 	.word	0x00018a00


	//   ....[187]....
        /*0880*/ 	.word	0x00018ac0


	//   ....[188]....
        /*0884*/ 	.word	0x00018ba0


	//   ....[189]....
        /*0888*/ 	.word	0x00018c60


	//   ....[190]....
        /*088c*/ 	.word	0x00018d40


	//   ....[191]....
        /*0890*/ 	.word	0x00018e00


	//   ....[192]....
        /*0894*/ 	.word	0x00018f10


	//   ....[193]....
        /*0898*/ 	.word	0x00018fb0


	//   ....[194]....
        /*089c*/ 	.word	0x00019130


	//   ....[195]....
        /*08a0*/ 	.word	0x000191a0


	//   ....[196]....
        /*08a4*/ 	.word	0x00019210


	//   ....[197]....
        /*08a8*/ 	.word	0x00019280


	//   ....[198]....
        /*08ac*/ 	.word	0x000192f0


	//   ....[199]....
        /*08b0*/ 	.word	0x00019370


	//   ....[200]....
        /*08b4*/ 	.word	0x000193f0


	//   ....[201]....
        /*08b8*/ 	.word	0x00019480


	//   ....[202]....
        /*08bc*/ 	.word	0x000194f0


	//   ....[203]....
        /*08c0*/ 	.word	0x00019560


	//   ....[204]....
        /*08c4*/ 	.word	0x000195d0


	//   ....[205]....
        /*08c8*/ 	.word	0x00019650


	//   ....[206]....
        /*08cc*/ 	.word	0x000196c0


	//   ....[207]....
        /*08d0*/ 	.word	0x00019760


	//   ....[208]....
        /*08d4*/ 	.word	0x000197b0


	//   ....[209]....
        /*08d8*/ 	.word	0x00019840


	//   ....[210]....
        /*08dc*/ 	.word	0x00019970


	//----- nvinfo : EIATTR_REG_RECONFIG
	.align		4
.L_119:
        /*08e0*/ 	.byte	0x01, 0x54
	.zero		2


	//----- nvinfo : EIATTR_SYSCALL_OFFSETS
	.align		4
        /*08e4*/ 	.byte	0x04, 0x46
        /*08e6*/ 	.short	(.L_121 - .L_120)


	//   ....[0]....
.L_120:
        /*08e8*/ 	.word	0x00001e90


	//   ....[1]....
        /*08ec*/ 	.word	0x00011d40


	//   ....[2]....
        /*08f0*/ 	.word	0x00011e90


	//   ....[3]....
        /*08f4*/ 	.word	0x00011f80


	//   ....[4]....
        /*08f8*/ 	.word	0x00012e10


	//----- nvinfo : EIATTR_MBARRIER_INSTR_OFFSETS
	.align		4
.L_121:
        /*08fc*/ 	.byte	0x04, 0x39
        /*08fe*/ 	.short	(.L_123 - .L_122)


	//   ....[0]....
.L_122:
        /*0900*/ 	.word	0x00000180
        /*0904*/ 	.word	0x000000ff
        /*0908*/ 	.word	0x00038800
        /*090c*/ 	.short	0x0100
        /*090e*/ 	.byte	0x08
	.zero		1


	//   ....[1]....
        /*0910*/ 	.word	0x00000190
        /*0914*/ 	.word	0x000000ff
        /*0918*/ 	.word	0x00038820
        /*091c*/ 	.short	0x0100
        /*091e*/ 	.byte	0x08
	.zero		1


	//   ....[2]....
        /*0920*/ 	.word	0x00000280
        /*0924*/ 	.word	0x000000ff
        /*0928*/ 	.word	0x00038830
        /*092c*/ 	.short	0x0100
        /*092e*/ 	.byte	0x08
	.zero		1


	//   ....[3]....
        /*0930*/ 	.word	0x00000290
        /*0934*/ 	.word	0x000000ff
        /*0938*/ 	.word	0x00038840
        /*093c*/ 	.short	0x0100
        /*093e*/ 	.byte	0x08
	.zero		1


	//   ....[4]....
        /*0940*/ 	.word	0x000002a0
        /*0944*/ 	.word	0x000000ff
        /*0948*/ 	.word	0x00038838
        /*094c*/ 	.short	0x0100
        /*094e*/ 	.byte	0x08
	.zero		1


	//   ....[5]....
        /*0950*/ 	.word	0x000002b0
        /*0954*/ 	.word	0x000000ff
        /*0958*/ 	.word	0x00038848
        /*095c*/ 	.short	0x0100
        /*095e*/ 	.byte	0x08
	.zero		1


	//   ....[6]....
        /*0960*/ 	.word	0x000003e0
        /*0964*/ 	.word	0x000000ff
        /*0968*/ 	.word	0x00038850
        /*096c*/ 	.short	0x0100
        /*096e*/ 	.byte	0x08
	.zero		1


	//   ....[7]....
        /*0970*/ 	.word	0x000003f0
        /*0974*/ 	.word	0x000000ff
        /*0978*/ 	.word	0x00038860
        /*097c*/ 	.short	0x0100
        /*097e*/ 	.byte	0x08
	.zero		1


	//   ....[8]....
        /*0980*/ 	.word	0x00000400
        /*0984*/ 	.word	0x000000ff
        /*0988*/ 	.word	0x00038858
        /*098c*/ 	.short	0x0100
        /*098e*/ 	.byte	0x08
	.zero		1


	//   ....[9]....
        /*0990*/ 	.word	0x00000410
        /*0994*/ 	.word	0x000000ff
        /*0998*/ 	.word	0x00038868
        /*099c*/ 	.short	0x0100
        /*099e*/ 	.byte	0x08
	.zero		1


	//   ....[10]....
        /*09a0*/ 	.word	0x00000500
        /*09a4*/ 	.word	0x000000ff
        /*09a8*/ 	.word	0x00038870
        /*09ac*/ 	.short	0x0100
        /*09ae*/ 	.byte	0x06
	.zero		1


	//   ....[11]....
        /*09b0*/ 	.word	0x00000510
        /*09b4*/ 	.word	0x000000ff
        /*09b8*/ 	.word	0x00038880
        /*09bc*/ 	.short	0x0100
        /*09be*/ 	.byte	0x06
	.zero		1


	//   ....[12]....
        /*09c0*/ 	.word	0x00000520
        /*09c4*/ 	.word	0x000000ff
        /*09c8*/ 	.word	0x00038878
        /*09cc*/ 	.short	0x0100
        /*09ce*/ 	.byte	0x06
	.zero		1


	//   ....[13]....
        /*09d0*/ 	.word	0x00000530
        /*09d4*/ 	.word	0x000000ff
        /*09d8*/ 	.word	0x00038888
        /*09dc*/ 	.short	0x0100
        /*09de*/ 	.byte	0x06
	.zero		1


	//   ....[14]....
        /*09e0*/ 	.word	0x00000660
        /*09e4*/ 	.word	0x000000ff
        /*09e8*/ 	.word	0x00038890
        /*09ec*/ 	.short	0x0100
        /*09ee*/ 	.byte	0x08
	.zero		1


	//   ....[15]....
        /*09f0*/ 	.word	0x00000670
        /*09f4*/ 	.word	0x000000ff
        /*09f8*/ 	.word	0x000388a0
        /*09fc*/ 	.short	0x0100
        /*09fe*/ 	.byte	0x08
	.zero		1


	//   ....[16]....
        /*0a00*/ 	.word	0x00000680
        /*0a04*/ 	.word	0x000000ff
        /*0a08*/ 	.word	0x00038898
        /*0a0c*/ 	.short	0x0100
        /*0a0e*/ 	.byte	0x08
	.zero		1


	//   ....[17]....
        /*0a10*/ 	.word	0x00000690
        /*0a14*/ 	.word	0x000000ff
        /*0a18*/ 	.word	0x000388a8
        /*0a1c*/ 	.short	0x0100
        /*0a1e*/ 	.byte	0x08
	.zero		1


	//   ....[18]....
        /*0a20*/ 	.word	0x000007d0
        /*0a24*/ 	.word	0x000000ff
        /*0a28*/ 	.word	0x000388b0
        /*0a2c*/ 	.short	0x0100
        /*0a2e*/ 	.byte	0x08
	.zero		1


	//   ....[19]....
        /*0a30*/ 	.word	0x000007e0
        /*0a34*/ 	.word	0x000000ff
        /*0a38*/ 	.word	0x000388c0
        /*0a3c*/ 	.short	0x0100
        /*0a3e*/ 	.byte	0x08
	.zero		1


	//   ....[20]....
        /*0a40*/ 	.word	0x000007f0
        /*0a44*/ 	.word	0x000000ff
        /*0a48*/ 	.word	0x000388b8
        /*0a4c*/ 	.short	0x0100
        /*0a4e*/ 	.byte	0x08
	.zero		1


	//   ....[21]....
        /*0a50*/ 	.word	0x00000800
        /*0a54*/ 	.word	0x000000ff
        /*0a58*/ 	.word	0x000388c8
        /*0a5c*/ 	.short	0x0100
        /*0a5e*/ 	.byte	0x08
	.zero		1


	//   ....[22]....
        /*0a60*/ 	.word	0x00001f90
        /*0a64*/ 	.word	0x00000005
        /*0a68*/ 	.word	0x00038800
        /*0a6c*/ 	.short	0x010a
        /*0a6e*/ 	.byte	0x3f
	.zero		1


	//   ....[23]....
        /*0a70*/ 	.word	0x00002020
        /*0a74*/ 	.word	0x00000000
        /*0a78*/ 	.word	0x00038830
        /*0a7c*/ 	.short	0x010a
        /*0a7e*/ 	.byte	0x3f
	.zero		1


	//   ....[24]....
        /*0a80*/ 	.word	0x00002070
        /*0a84*/ 	.word	0x00000000
        /*0a88*/ 	.word	0x00038830
        /*0a8c*/ 	.short	0x010a
        /*0a8e*/ 	.byte	0x3f
	.zero		1


	//   ....[25]....
        /*0a90*/ 	.word	0x00005cf0
        /*0a94*/ 	.word	0x00000007
        /*0a98*/ 	.word	0x00000000
        /*0a9c*/ 	.short	0x0101
        /*0a9e*/ 	.byte	0x3f
	.zero		1


	//   ....[26]....
        /*0aa0*/ 	.word	0x00006830
        /*0aa4*/ 	.word	0x000000ff
        /*0aa8*/ 	.word	0x00038830
        /*0aac*/ 	.short	0x010a
        /*0aae*/ 	.byte	0x05
	.zero		1


	//   ....[27]....
        /*0ab0*/ 	.word	0x00006880
        /*0ab4*/ 	.word	0x000000ff
        /*0ab8*/ 	.word	0x00038830
        /*0abc*/ 	.short	0x010a
        /*0abe*/ 	.byte	0x04
	.zero		1


	//   ....[28]....
        /*0ac0*/ 	.word	0x00008df0
        /*0ac4*/ 	.word	0x000000ff
        /*0ac8*/ 	.word	0x00038850
        /*0acc*/ 	.short	0x010a
        /*0ace*/ 	.byte	0x04
	.zero		1


	//   ....[29]....
        /*0ad0*/ 	.word	0x00008e30
        /*0ad4*/ 	.word	0x000000ff
        /*0ad8*/ 	.word	0x00038850
        /*0adc*/ 	.short	0x010a
        /*0ade*/ 	.byte	0x04
	.zero		1


	//   ....[30]....
        /*0ae0*/ 	.word	0x00009470
        /*0ae4*/ 	.word	0x000000ff
        /*0ae8*/ 	.word	0x00000000
        /*0aec*/ 	.short	0x0101
        /*0aee*/ 	.byte	0x06
	.zero		1


	//   ....[31]....
        /*0af0*/ 	.word	0x0000a250
        /*0af4*/ 	.word	0x000000ff
        /*0af8*/ 	.word	0x00000000
        /*0afc*/ 	.short	0x0101
        /*0afe*/ 	.byte	0x04
	.zero		1


	//   ....[32]....
        /*0b00*/ 	.word	0x0000abe0
        /*0b04*/ 	.word	0x0000000c
        /*0b08*/ 	.word	0x00038850
        /*0b0c*/ 	.short	0x010a
        /*0b0e*/ 	.byte	0x3f
	.zero		1


	//   ....[33]....
        /*0b10*/ 	.word	0x0000ac50
        /*0b14*/ 	.word	0x0000000c
        /*0b18*/ 	.word	0x00038850
        /*0b1c*/ 	.short	0x010a
        /*0b1e*/ 	.byte	0x3f
	.zero		1


	//   ....[34]....
        /*0b20*/ 	.word	0x0000b930
        /*0b24*/ 	.word	0x00000003
        /*0b28*/ 	.word	0x00000000
        /*0b2c*/ 	.short	0x0101
        /*0b2e*/ 	.byte	0x3f
	.zero		1


	//   ....[35]....
        /*0b30*/ 	.word	0x0000d750
        /*0b34*/ 	.word	0x000000ff
        /*0b38*/ 	.word	0x00000000
        /*0b3c*/ 	.short	0x0101
        /*0b3e*/ 	.byte	0x08
	.zero		1


	//   ....[36]....
        /*0b40*/ 	.word	0x0000dff0
        /*0b44*/ 	.word	0x000000ff
        /*0b48*/ 	.word	0x00000000
        /*0b4c*/ 	.short	0x0101
        /*0b4e*/ 	.byte	0x08
	.zero		1


	//   ....[37]....
        /*0b50*/ 	.word	0x00012540
        /*0b54*/ 	.word	0x00000005
        /*0b58*/ 	.word	0x00038840
        /*0b5c*/ 	.short	0x010a
        /*0b5e*/ 	.byte	0x3f
	.zero		1


	//   ....[38]....
        /*0b60*/ 	.word	0x00012b30
        /*0b64*/ 	.word	0x00000005
        /*0b68*/ 	.word	0x00038830
        /*0b6c*/ 	.short	0x0107
        /*0b6e*/ 	.byte	0x3f
	.zero		1


	//   ....[39]....
        /*0b70*/ 	.word	0x00012c10
        /*0b74*/ 	.word	0x00000005
        /*0b78*/ 	.word	0x00038830
        /*0b7c*/ 	.short	0x0101
        /*0b7e*/ 	.byte	0x3f
	.zero		1


	//   ....[40]....
        /*0b80*/ 	.word	0x000137d0
        /*0b84*/ 	.word	0x00000016
        /*0b88*/ 	.word	0x00038800
        /*0b8c*/ 	.short	0x0107
        /*0b8e*/ 	.byte	0x3f
	.zero		1


	//   ....[41]....
        /*0b90*/ 	.word	0x000138f0
        /*0b94*/ 	.word	0x00000016
        /*0b98*/ 	.word	0x00038800
        /*0b9c*/ 	.short	0x0101
        /*0b9e*/ 	.byte	0x3f
	.zero		1


	//   ....[42]....
        /*0ba0*/ 	.word	0x00013910
        /*0ba4*/ 	.word	0x00000016
        /*0ba8*/ 	.word	0x00038820
        /*0bac*/ 	.short	0x010a
        /*0bae*/ 	.byte	0x3f
	.zero		1


	//   ....[43]....
        /*0bb0*/ 	.word	0x00013ce0
        /*0bb4*/ 	.word	0x00000006
        /*0bb8*/ 	.word	0x00038840
        /*0bbc*/ 	.short	0x010a
        /*0bbe*/ 	.byte	0x3f
	.zero		1


	//   ....[44]....
        /*0bc0*/ 	.word	0x00014240
        /*0bc4*/ 	.word	0x00000006
        /*0bc8*/ 	.word	0x00038830
        /*0bcc*/ 	.short	0x0107
        /*0bce*/ 	.byte	0x3f
	.zero		1


	//   ....[45]....
        /*0bd0*/ 	.word	0x000142f0
        /*0bd4*/ 	.word	0x00000006
        /*0bd8*/ 	.word	0x00038830
        /*0bdc*/ 	.short	0x0101
        /*0bde*/ 	.byte	0x3f
	.zero		1


	//   ....[46]....
        /*0be0*/ 	.word	0x00014350
        /*0be4*/ 	.word	0x00000006
        /*0be8*/ 	.word	0x00038860
        /*0bec*/ 	.short	0x010a
        /*0bee*/ 	.byte	0x3f
	.zero		1


	//   ....[47]....
        /*0bf0*/ 	.word	0x00014850
        /*0bf4*/ 	.word	0x00000006
        /*0bf8*/ 	.word	0x00038850
        /*0bfc*/ 	.short	0x0107
        /*0bfe*/ 	.byte	0x3f
	.zero		1


	//   ....[48]....
        /*0c00*/ 	.word	0x000149e0
        /*0c04*/ 	.word	0x00000006
        /*0c08*/ 	.word	0x00038850
        /*0c0c*/ 	.short	0x0101
        /*0c0e*/ 	.byte	0x3f
	.zero		1


	//   ....[49]....
        /*0c10*/ 	.word	0x00014bf0
        /*0c14*/ 	.word	0x00000004
        /*0c18*/ 	.word	0x00038860
        /*0c1c*/ 	.short	0x010a
        /*0c1e*/ 	.byte	0x3f
	.zero		1


	//   ....[50]....
        /*0c20*/ 	.word	0x00015110
        /*0c24*/ 	.word	0x00000004
        /*0c28*/ 	.word	0x00038850
        /*0c2c*/ 	.short	0x0107
        /*0c2e*/ 	.byte	0x3f
	.zero		1


	//   ....[51]....
        /*0c30*/ 	.word	0x000151c0
        /*0c34*/ 	.word	0x00000004
        /*0c38*/ 	.word	0x00038850
        /*0c3c*/ 	.short	0x0101
        /*0c3e*/ 	.byte	0x3f
	.zero		1


	//   ....[52]....
        /*0c40*/ 	.word	0x00015f00
        /*0c44*/ 	.word	0x00000004
        /*0c48*/ 	.word	0x00038820
        /*0c4c*/ 	.short	0x010a
        /*0c4e*/ 	.byte	0x3f
	.zero		1


	//   ....[53]....
        /*0c50*/ 	.word	0x000160a0
        /*0c54*/ 	.word	0x00000005
        /*0c58*/ 	.word	0x00038840
        /*0c5c*/ 	.short	0x010a
        /*0c5e*/ 	.byte	0x3f
	.zero		1


	//   ....[54]....
        /*0c60*/ 	.word	0x00016140
        /*0c64*/ 	.word	0x0000001b
        /*0c68*/ 	.word	0x00038840
        /*0c6c*/ 	.short	0x010a
        /*0c6e*/ 	.byte	0x3f
	.zero		1


	//   ....[55]....
        /*0c70*/ 	.word	0x00016180
        /*0c74*/ 	.word	0x00000005
        /*0c78*/ 	.word	0x00038860
        /*0c7c*/ 	.short	0x010a
        /*0c7e*/ 	.byte	0x3f
	.zero		1


	//   ....[56]....
        /*0c80*/ 	.word	0x000161c0
        /*0c84*/ 	.word	0x0000001b
        /*0c88*/ 	.word	0x00038860
        /*0c8c*/ 	.short	0x010a
        /*0c8e*/ 	.byte	0x3f
	.zero		1


	//   ....[57]....
        /*0c90*/ 	.word	0x00016220
        /*0c94*/ 	.word	0x00000005
        /*0c98*/ 	.word	0x00038800
        /*0c9c*/ 	.short	0x010a
        /*0c9e*/ 	.byte	0x3f
	.zero		1


	//   ....[58]....
        /*0ca0*/ 	.word	0x00016270
        /*0ca4*/ 	.word	0x00000000
        /*0ca8*/ 	.word	0x00038830
        /*0cac*/ 	.short	0x010a
        /*0cae*/ 	.byte	0x3f
	.zero		1


	//   ....[59]....
        /*0cb0*/ 	.word	0x000162e0
        /*0cb4*/ 	.word	0x00000004
        /*0cb8*/ 	.word	0x00038830
        /*0cbc*/ 	.short	0x010a
        /*0cbe*/ 	.byte	0x3f
	.zero		1


	//   ....[60]....
        /*0cc0*/ 	.word	0x00016340
        /*0cc4*/ 	.word	0x00000002
        /*0cc8*/ 	.word	0x00038850
        /*0ccc*/ 	.short	0x010a
        /*0cce*/ 	.byte	0x3f
	.zero		1


	//   ....[61]....
        /*0cd0*/ 	.word	0x00016390
        /*0cd4*/ 	.word	0x0000000c
        /*0cd8*/ 	.word	0x00038850
        /*0cdc*/ 	.short	0x010a
        /*0cde*/ 	.byte	0x3f
	.zero		1


	//   ....[62]....
        /*0ce0*/ 	.word	0x000164b0
        /*0ce4*/ 	.word	0x00000005
        /*0ce8*/ 	.word	0x00038840
        /*0cec*/ 	.short	0x010a
        /*0cee*/ 	.byte	0x3f
	.zero		1


	//   ....[63]....
        /*0cf0*/ 	.word	0x000176f0
        /*0cf4*/ 	.word	0x00000016
        /*0cf8*/ 	.word	0x00038820
        /*0cfc*/ 	.short	0x010a
        /*0cfe*/ 	.byte	0x3f
	.zero		1


	//   ....[64]....
        /*0d00*/ 	.word	0x00017740
        /*0d04*/ 	.word	0x00000006
        /*0d08*/ 	.word	0x00038840
        /*0d0c*/ 	.short	0x010a
        /*0d0e*/ 	.byte	0x3f
	.zero		1


	//   ....[65]....
        /*0d10*/ 	.word	0x00017ea0
        /*0d14*/ 	.word	0x00000006
        /*0d18*/ 	.word	0x00038860
        /*0d1c*/ 	.short	0x010a
        /*0d1e*/ 	.byte	0x3f
	.zero		1


	//   ....[66]....
        /*0d20*/ 	.word	0x00018650
        /*0d24*/ 	.word	0x00000004
        /*0d28*/ 	.word	0x00038860
        /*0d2c*/ 	.short	0x010a
        /*0d2e*/ 	.byte	0x3f
	.zero		1


	//   ....[67]....
        /*0d30*/ 	.word	0x00019890
        /*0d34*/ 	.word	0x00000004
        /*0d38*/ 	.word	0x00038820
        /*0d3c*/ 	.short	0x010a
        /*0d3e*/ 	.byte	0x3f
	.zero		1


	//   ....[68]....
        /*0d40*/ 	.word	0x00019a30
        /*0d44*/ 	.word	0x00000005
        /*0d48*/ 	.word	0x00038840
        /*0d4c*/ 	.short	0x010a
        /*0d4e*/ 	.byte	0x3f
	.zero		1


	//   ....[69]....
        /*0d50*/ 	.word	0x00019a80
        /*0d54*/ 	.word	0x0000001b
        /*0d58*/ 	.word	0x00038840
        /*0d5c*/ 	.short	0x010a
        /*0d5e*/ 	.byte	0x3f
	.zero		1


	//   ....[70]....
        /*0d60*/ 	.word	0x00019ad0
        /*0d64*/ 	.word	0x00000005
        /*0d68*/ 	.word	0x00038860
        /*0d6c*/ 	.short	0x010a
        /*0d6e*/ 	.byte	0x3f
	.zero		1


	//----- nvinfo : EIATTR_NUM_MBARRIERS
	.align		4
.L_123:
        /*0d70*/ 	.byte	0x03, 0x38
        /*0d72*/ 	.short	0x0016


	//----- nvinfo : EIATTR_EXIT_INSTR_OFFSETS
	.align		4
        /*0d74*/ 	.byte	0x04, 0x1c
        /*0d76*/ 	.short	(.L_125 - .L_124)


	//   ....[0]....
.L_124:
        /*0d78*/ 	.word	0x00000990


	//   ....[1]....
        /*0d7c*/ 	.word	0x00010650


	//   ....[2]....
        /*0d80*/ 	.word	0x00016210


	//----- nvinfo : EIATTR_MAX_THREADS
	.align		4
.L_125:
        /*0d84*/ 	.byte	0x04, 0x05
        /*0d86*/ 	.short	(.L_127 - .L_126)
.L_126:
        /*0d88*/ 	.word	0x00000180
        /*0d8c*/ 	.word	0x00000001
        /*0d90*/ 	.word	0x00000001


	//----- nvinfo : EIATTR_CRS_STACK_SIZE
	.align		4
.L_127:
        /*0d94*/ 	.byte	0x04, 0x1e
        /*0d96*/ 	.short	(.L_129 - .L_128)
.L_128:
        /*0d98*/ 	.word	0x00000000


	//----- nvinfo : EIATTR_CBANK_PARAM_SIZE
	.align		4
.L_129:
        /*0d9c*/ 	.byte	0x03, 0x19
        /*0d9e*/ 	.short	0x0af0


	//----- nvinfo : EIATTR_PARAM_CBANK
	.align		4
        /*0da0*/ 	.byte	0x04, 0x0a
        /*0da2*/ 	.short	(.L_131 - .L_130)
	.align		4
.L_130:
        /*0da4*/ 	.word	index@(.nv.constant0._ZN7cutlass13device_kernelIN5flash11enable_sm90INS1_16FlashAttnFwdSm90INS1_25CollectiveMainloopFwdSm90ILi2EN4cute5tupleIJNS5_1CILi1EEES8_S8_EEENS6_IJNS7_ILi128EEENS7_ILi80EEENS7_ILi256EEEEEELi256ENS_6half_tEfNS_4arch4Sm90ELb0ELb0ELb1ELb1ELb1ELb0ELb0ELb1ELb1ELb1ELb1ELb0EEENS1_21CollectiveEpilogueFwdINS6_IJSA_SC_SB_EEES9_SE_SG_Li256ELb1ELb1ELb1ELb0EEENS1_36VarlenDynamicPersistentTileSchedulerILi128ELi80ELi256ELi128ELb1ELb1ELb1ELb0ELb1ELb1EEEEEEEEEvNT_6ParamsE)
        /*0da8*/ 	.short	0x0210
        /*0daa*/ 	.short	0x0af0


	//----- nvinfo : EIATTR_SW_WAR
	.align		4
.L_131:
        /*0dac*/ 	.byte	0x04, 0x36
        /*0dae*/ 	.short	(.L_133 - .L_132)
.L_132:
        /*0db0*/ 	.word	0x00000008
.L_133:


//--------------------- .nv.info._ZN7cutlass13device_kernelIN5flash11enable_sm90INS1_16FlashAttnFwdSm90INS1_25CollectiveMainloopFwdSm90ILi2EN4cute5tupleIJNS5_1CILi1EEES8_S8_EEENS6_IJNS7_ILi128EEENS7_ILi80EEENS7_ILi256EEEEEELi256ENS_6half_tEfNS_4arch4Sm90ELb0ELb0ELb1ELb1ELb1ELb1ELb0ELb1ELb1ELb1ELb1ELb0EEENS1_21CollectiveEpilogueFwdINS6_IJSA_SC_SB_EEES9_SE_SG_Li256ELb1ELb1ELb1ELb0EEENS1_36VarlenDynamicPersistentTileSchedulerILi128ELi80ELi256ELi128ELb1ELb1ELb1ELb0ELb1ELb1EEEEEEEEEvNT_6ParamsE --------------------------
	.section	.nv.info._ZN7cutlass13device_kernelIN5flash11enable_sm90INS1_16FlashAttnFwdSm90INS1_25CollectiveMainloopFwdSm90ILi2EN4cute5tupleIJNS5_1CILi1EEES8_S8_EEENS6_IJNS7_ILi128EEENS7_ILi80EEENS7_ILi256EEEEEELi256ENS_6half_tEfNS_4arch4Sm90ELb0ELb0ELb1ELb1ELb1ELb1ELb0ELb1ELb1ELb1ELb1ELb0EEENS1_21CollectiveEpilogueFwdINS6_IJSA_SC_SB_EEES9_SE_SG_Li256ELb1ELb1ELb1ELb0EEENS1_36VarlenDynamicPersistentTileSchedulerILi128ELi80ELi256ELi128ELb1ELb1ELb1ELb0ELb1ELb1EEEEEEEEEvNT_6ParamsE,"",@"SHT_CUDA_INFO"
	.sectionflags	@""
	.align	4


	//----- nvinfo : EIATTR_CUDA_API_VERSION
	.align		4
        /*0000*/ 	.byte	0x04, 0x37
        /*0002*/ 	.short	(.L_135 - .L_134)
.L_134:
        /*0004*/ 	.word	0x00000082


	//----- nvinfo : EIATTR_KPARAM_INFO
	.align		4
.L_135:
        /*0008*/ 	.byte	0x04, 0x17
        /*000a*/ 	.short	(.L_137 - .L_136)
.L_136:
        /*000c*/ 	.word	0x00000000
        /*0010*/ 	.short	0x0000
        /*0012*/ 	.short	0x0070
        /*0014*/ 	.byte	0x00, 0xf0, 0x01, 0x2a


	//----- nvinfo : EIATTR_SPARSE_MMA_MASK
	.align		4
.L_137:
        /*0018*/ 	.byte	0x03, 0x50
        /*001a*/ 	.short	0x0000


	//----- nvinfo : EIATTR_MAXREG_COUNT
	.align		4
        /*001c*/ 	.byte	0x03, 0x1b
        /*001e*/ 	.short	0x00a8


	//----- nvinfo : EIATTR_NUM_BARRIERS
	.align		4
        /*0020*/ 	.byte	0x02, 0x4c
        /*0022*/ 	.byte	0x10
	.zero		1


	//----- nvinfo : EIATTR_EXTERNS
	.align		4
        /*0024*/ 	.byte	0x04, 0x0f
        /*0026*/ 	.short	(.L_139 - .L_138)


	//   ....[0]....
	.align		4
.L_138:
        /*0028*/ 	.word	index@(__assertfail)


	//----- nvinfo : EIATTR_ANNOTATIONS
	.align		4
.L_139:
        /*002c*/ 	.byte	0x04, 0x55
        /*002e*/ 	.short	(.L_141 - .L_140)


	//   ....[0]....
.L_140:
        /* <DEDUP_REMOVED lines=142> */


	//----- nvinfo : EIATTR_MERCURY_ISA_VERSION
	.align		4
.L_141:
        /*08f8*/ 	.byte	0x03, 0x5f
        /*08fa*/ 	.short	0x0101


	//----- nvinfo : EIATTR_UNUSED_LOAD_BYTE_OFFSET
	.align		4
        /*08fc*/ 	.byte	0x04, 0x44
        /*08fe*/ 	.short	(.L_143 - .L_142)


	//   ....[0]....
.L_142:
        /*0900*/ 	.word	0x00000a30
        /*0904*/ 	.word	0x0000fff0


	//   ....[1]....
        /*0908*/ 	.word	0x0001ec20
        /*090c*/ 	.word	0x0000fff0


	//----- nvinfo : EIATTR_INT_WARP_WIDE_INSTR_OFFSETS
	.align		4
.L_143:
        /*0910*/ 	.byte	0x04, 0x31
        /*0912*/ 	.short	(.L_145 - .L_144)


	//   ....[0]....
.L_144:
        /*0914*/ 	.word	0x00000130


	//   ....[1]....
        /*0918*/ 	.word	0x00000170


	//   ....[2]....
        /*091c*/ 	.word	0x000001e0


	//   ....[3]....
        /*0920*/ 	.word	0x00026560


	//   ....[4]....
        /*0924*/ 	.word	0x00026600


	//   ....[5]....
        /*0928*/ 	.word	0x00029610


	//   ....[6]....
        /*092c*/ 	.word	0x000296b0


	//----- nvinfo : EIATTR_COOP_GROUP_MASK_REGIDS
	.align		4
.L_145:
        /*0930*/ 	.byte	0x04, 0x29
        /*0932*/ 	.short	(.L_147 - .L_146)


	//   ....[0]....
.L_146:
        /*0934*/ 	.word	0xffffffff


	//   ....[1]....
        /*0938*/ 	.word	0xffffffff


	//   ....[2]....
        /*093c*/ 	.word	0xffffffff


	//   ....[3]....
        /*0940*/ 	.word	0xffffffff


	//   ....[4]....
        /*0944*/ 	.word	0xffffffff


	//   ....[5]....
        /*0948*/ 	.word	0xffffffff


	//   ....[6]....
        /*094c*/ 	.word	0xffffffff


	//   ....[7]....
        /*0950*/ 	.word	0xffffffff


	//   ....[8]....
        /*0954*/ 	.word	0xffffffff


	//   ....[9]....
        /*0958*/ 	.word	0xffffffff


	//   ....[10]....
        /*095c*/ 	.word	0xffffffff


	//   ....[11]....
        /*0960*/ 	.word	0xffffffff


	//   ....[12]....
        /*0964*/ 	.word	0xffffffff


	//   ....[13]....
        /*0968*/ 	.word	0xffffffff


	//   ....[14]....
        /*096c*/ 	.word	0xffffffff


	//   ....[15]....
        /*0970*/ 	.word	0xffffffff


	//   ....[16]....
        /*0974*/ 	.word	0xffffffff


	//   ....[17]....
        /*0978*/ 	.word	0xffffffff


	//   ....[18]....
        /*097c*/ 	.word	0xffffffff


	//   ....[19]....
        /*0980*/ 	.word	0xffffffff


	//   ....[20]....
        /*0984*/ 	.word	0xffffffff


	//   ....[21]....
        /*0988*/ 	.word	0xffffffff


	//   ....[22]....
        /*098c*/ 	.word	0xffffffff


	//   ....[23]....
        /*0990*/ 	.word	0xffffffff


	//   ....[24]....
        /*0994*/ 	.word	0xffffffff


	//   ....[25]....
        /*0998*/ 	.word	0xffffffff


	//   ....[26]....
        /*099c*/ 	.word	0xffffffff


	//   ....[27]....
        /*09a0*/ 	.word	0xffffffff


	//   ....[28]....
        /*09a4*/ 	.word	0xffffffff


	//   ....[29]....
        /*09a8*/ 	.word	0xffffffff


	//   ....[30]....
        /*09ac*/ 	.word	0xffffffff


	//   ....[31]....
        /*09b0*/ 	.word	0xffffffff


	//   ....[32]....
        /*09b4*/ 	.word	0xffffffff


	//   ....[33]....
        /*09b8*/ 	.word	0xffffffff


	//   ....[34]....
        /*09bc*/ 	.word	0xffffffff


	//   ....[35]....
        /*09c0*/ 	.word	0xffffffff


	//   ....[36]....
        /*09c4*/ 	.word	0xffffffff


	//   ....[37]....
        /*09c8*/ 	.word	0xffffffff


	//   ....[38]....
        /*09cc*/ 	.word	0xffffffff


	//   ....[39]....
        /*09d0*/ 	.word	0xffffffff


	//   ....[40]....
        /*09d4*/ 	.word	0xffffffff


	//   ....[41]....
        /*09d8*/ 	.word	0xffffffff


	//   ....[42]....
        /*09dc*/ 	.word	0xffffffff


	//   ....[43]....
        /*09e0*/ 	.word	0xffffffff


	//   ....[44]....
        /*09e4*/ 	.word	0xffffffff


	//   ....[45]....
        /*09e8*/ 	.word	0xffffffff


	//   ....[46]....
        /*09ec*/ 	.word	0xffffffff


	//   ....[47]....
        /*09f0*/ 	.word	0xffffffff


	//   ....[48]....
        /*09f4*/ 	.word	0xffffffff


	//   ....[49]....
        /*09f8*/ 	.word	0xffffffff


	//   ....[50]....
        /*09fc*/ 	.word	0xffffffff


	//   ....[51]....
        /*0a00*/ 	.word	0xffffffff


	//   ....[52]....
        /*0a04*/ 	.word	0xffffffff


	//   ....[53]....
        /*0a08*/ 	.word	0xffffffff


	//   ....[54]....
        /*0a0c*/ 	.word	0xffffffff


	//   ....[55]....
        /*0a10*/ 	.word	0xffffffff


	//   ....[56]....
        /*0a14*/ 	.word	0xffffffff


	//   ....[57]....
        /*0a18*/ 	.word	0xffffffff


	//   ....[58]....
        /*0a1c*/ 	.word	0xffffffff


	//   ....[59]....
        /*0a20*/ 	.word	0xffffffff


	//   ....[60]....
        /*0a24*/ 	.word	0xffffffff


	//   ....[61]....
        /*0a28*/ 	.word	0xffffffff


	//   ....[62]....
        /*0a2c*/ 	.word	0xffffffff


	//   ....[63]....
        /*0a30*/ 	.word	0xffffffff


	//   ....[64]....
        /*0a34*/ 	.word	0xffffffff


	//   ....[65]....
        /*0a38*/ 	.word	0xffffffff


	//   ....[66]....
        /*0a3c*/ 	.word	0xffffffff


	//   ....[67]....
        /*0a40*/ 	.word	0xffffffff


	//   ....[68]....
        /*0a44*/ 	.word	0xffffffff


	//   ....[69]....
        /*0a48*/ 	.word	0xffffffff


	//   ....[70]....
        /*0a4c*/ 	.word	0xffffffff


	//   ....[71]....
        /*0a50*/ 	.word	0xffffffff


	//   ....[72]....
        /*0a54*/ 	.word	0xffffffff


	//   ....[73]....
        /*0a58*/ 	.word	0xffffffff


	//   ....[74]....
        /*0a5c*/ 	.word	0xffffffff


	//   ....[75]....
        /*0a60*/ 	.word	0xffffffff


	//   ....[76]....
        /*0a64*/ 	.word	0xffffffff


	//   ....[77]....
        /*0a68*/ 	.word	0xffffffff


	//   ....[78]....
        /*0a6c*/ 	.word	0xffffffff


	//   ....[79]....
        /*0a70*/ 	.word	0xffffffff


	//   ....[80]....
        /*0a74*/ 	.word	0xffffffff


	//   ....[81]....
        /*0a78*/ 	.word	0xffffffff


	//   ....[82]....
        /*0a7c*/ 	.word	0xffffffff


	//   ....[83]....
        /*0a80*/ 	.word	0xffffffff


	//   ....[84]....
        /*0a84*/ 	.word	0xffffffff


	//   ....[85]....
        /*0a88*/ 	.word	0xffffffff


	//   ....[86]....
        /*0a8c*/ 	.word	0xffffffff


	//   ....[87]....
        /*0a90*/ 	.word	0xffffffff


	//   ....[88]....
        /*0a94*/ 	.word	0xffffffff


	//   ....[89]....
        /*0a98*/ 	.word	0xffffffff


	//   ....[90]....
        /*0a9c*/ 	.word	0xffffffff


	//   ....[91]....
        /*0aa0*/ 	.word	0xffffffff


	//   ....[92]....
        /*0aa4*/ 	.word	0xffffffff


	//   ....[93]....
        /*0aa8*/ 	.word	0xffffffff


	//   ....[94]....
        /*0aac*/ 	.word	0xffffffff


	//   ....[95]....
        /*0ab0*/ 	.word	0xffffffff


	//   ....[96]....
        /*0ab4*/ 	.word	0xffffffff


	//   ....[97]....
        /*0ab8*/ 	.word	0xffffffff


	//   ....[98]....
        /*0abc*/ 	.word	0xffffffff


	//   ....[99]....
        /*0ac0*/ 	.word	0xffffffff


	//   ....[100]....
        /*0ac4*/ 	.word	0xffffffff


	//   ....[101]....
        /*0ac8*/ 	.word	0xffffffff


	//   ....[102]....
        /*0acc*/ 	.word	0xffffffff


	//   ....[103]....
        /*0ad0*/ 	.word	0xffffffff


	//   ....[104]....
        /*0ad4*/ 	.word	0xffffffff


	//   ....[105]....
        /*0ad8*/ 	.word	0xffffffff


	//   ....[106]....
        /*0adc*/ 	.word	0xffffffff


	//   ....[107]....
        /*0ae0*/ 	.word	0xffffffff


	//   ....[108]....
        /*0ae4*/ 	.word	0xffffffff


	//   ....[109]....
        /*0ae8*/ 	.word	0xffffffff


	//   ....[110]....
        /*0aec*/ 	.word	0xffffffff


	//   ....[111]....
        /*0af0*/ 	.word	0xffffffff


	//   ....[112]....
        /*0af4*/ 	.word	0xffffffff


	//   ....[113]....
        /*0af8*/ 	.word	0xffffffff


	//   ....[114]....
        /*0afc*/ 	.word	0xffffffff


	//   ....[115]....
        /*0b00*/ 	.word	0xffffffff


	//   ....[116]....
        /*0b04*/ 	.word	0xffffffff


	//   ....[117]....
        /*0b08*/ 	.word	0xffffffff


	//   ....[118]....
        /*0b0c*/ 	.word	0xffffffff


	//   ....[119]....
        /*0b10*/ 	.word	0xffffffff


	//   ....[120]....
        /*0b14*/ 	.word	0xffffffff


	//   ....[121]....
        /*0b18*/ 	.word	0xffffffff


	//   ....[122]....
        /*0b1c*/ 	.word	0xffffffff


	//   ....[123]....
        /*0b20*/ 	.word	0xffffffff


	//   ....[124]....
        /*0b24*/ 	.word	0xffffffff


	//   ....[125]....
        /*0b28*/ 	.word	0xffffffff


	//   ....[126]....
        /*0b2c*/ 	.word	0xffffffff


	//   ....[127]....
        /*0b30*/ 	.word	0xffffffff


	//   ....[128]....
        /*0b34*/ 	.word	0xffffffff


	//   ....[129]....
        /*0b38*/ 	.word	0xffffffff


	//   ....[130]....
        /*0b3c*/ 	.word	0xffffffff


	//   ....[131]....
        /*0b40*/ 	.word	0xffffffff


	//   ....[132]....
        /*0b44*/ 	.word	0xffffffff


	//   ....[133]....
        /*0b48*/ 	.word	0xffffffff


	//   ....[134]....
        /*0b4c*/ 	.word	0xffffffff


	//   ....[135]....
        /*0b50*/ 	.word	0xffffffff


	//   ....[136]....
        /*0b54*/ 	.word	0xffffffff


	//   ....[137]....
        /*0b58*/ 	.word	0xffffffff


	//   ....[138]....
        /*0b5c*/ 	.word	0xffffffff


	//   ....[139]....
        /*0b60*/ 	.word	0xffffffff


	//   ....[140]....
        /*0b64*/ 	.word	0xffffffff


	//   ....[141]....
        /*0b68*/ 	.word	0xffffffff


	//   ....[142]....
        /*0b6c*/ 	.word	0xffffffff


	//   ....[143]....
        /*0b70*/ 	.word	0xffffffff


	//   ....[144]....
        /*0b74*/ 	.word	0xffffffff


	//   ....[145]....
        /*0b78*/ 	.word	0xffffffff


	//   ....[146]....
        /*0b7c*/ 	.word	0xffffffff


	//   ....[147]....
        /*0b80*/ 	.word	0xffffffff


	//   ....[148]....
        /*0b84*/ 	.word	0xffffffff


	//   ....[149]....
        /*0b88*/ 	.word	0xffffffff


	//   ....[150]....
        /*0b8c*/ 	.word	0xffffffff


	//   ....[151]....
        /*0b90*/ 	.word	0xffffffff


	//   ....[152]....
        /*0b94*/ 	.word	0xffffffff


	//   ....[153]....
        /*0b98*/ 	.word	0xffffffff


	//   ....[154]....
        /*0b9c*/ 	.word	0xffffffff


	//   ....[155]....
        /*0ba0*/ 	.word	0xffffffff


	//   ....[156]....
        /*0ba4*/ 	.word	0xffffffff


	//   ....[157]....
        /*0ba8*/ 	.word	0xffffffff


	//   ....[158]....
        /*0bac*/ 	.word	0xffffffff


	//   ....[159]....
        /*0bb0*/ 	.word	0xffffffff


	//   ....[160]....
        /*0bb4*/ 	.word	0xffffffff


	//   ....[161]....
        /*0bb8*/ 	.word	0xffffffff


	//   ....[162]....
        /*0bbc*/ 	.word	0xffffffff


	//   ....[163]....
        /*0bc0*/ 	.word	0xffffffff


	//   ....[164]....
        /*0bc4*/ 	.word	0xffffffff


	//   ....[165]....
        /*0bc8*/ 	.word	0xffffffff


	//   ....[166]....
        /*0bcc*/ 	.word	0xffffffff


	//   ....[167]....
        /*0bd0*/ 	.word	0xffffffff


	//   ....[168]....
        /*0bd4*/ 	.word	0xffffffff


	//   ....[169]....
        /*0bd8*/ 	.word	0x0500000f


	//   ....[170]....
        /*0bdc*/ 	.word	0x0500000f


	//   ....[171]....
        /*0be0*/ 	.word	0x0500000f


	//   ....[172]....
        /*0be4*/ 	.word	0x0500000f


	//   ....[173]....
        /*0be8*/ 	.word	0x0500000f


	//   ....[174]....
        /*0bec*/ 	.word	0x0500000f


	//   ....[175]....
        /*0bf0*/ 	.word	0x0500000f


	//   ....[176]....
        /*0bf4*/ 	.word	0x0500000f


	//   ....[177]....
        /*0bf8*/ 	.word	0x0500000f


	//   ....[178]....
        /*0bfc*/ 	.word	0x0500000f


	//   ....[179]....
        /*0c00*/ 	.word	0x0500000f


	//   ....[180]....
        /*0c04*/ 	.word	0x0500000f


	//   ....[181]....
        /*0c08*/ 	.word	0x0500000f


	//   ....[182]....
        /*0c0c*/ 	.word	0x0500000f


	//   ....[183]....
        /*0c10*/ 	.word	0x0500000f


	//   ....[184]....
        /*0c14*/ 	.word	0x0500000f


	//   ....[185]....
        /*0c18*/ 	.word	0x0500000f


	//   ....[186]....
        /*0c1c*/ 	.word	0x0500000f


	//   ....[187]....
        /*0c20*/ 	.word	0x0500000f


	//   ....[188]....
        /*0c24*/ 	.word	0x0500000f


	//   ....[189]....
        /*0c28*/ 	.word	0x0500000f


	//   ....[190]....
        /*0c2c*/ 	.word	0x0500000f


	//   ....[191]....
        /*0c30*/ 	.word	0x0500000f


	//   ....[192]....
        /*0c34*/ 	.word	0x0500000f


	//   ....[193]....
        /*0c38*/ 	.word	0x0500000f


	//   ....[194]....
        /*0c3c*/ 	.word	0x0500000f


	//   ....[195]....
        /*0c40*/ 	.word	0x0500000f


	//   ....[196]....
        /*0c44*/ 	.word	0x0500000f


	//   ....[197]....
        /*0c48*/ 	.word	0x0500000f


	//   ....[198]....
        /*0c4c*/ 	.word	0x0500000f


	//   ....[199]....
        /*0c50*/ 	.word	0x0500000f


	//   ....[200]....
        /*0c54*/ 	.word	0x0500000f


	//   ....[201]....
        /*0c58*/ 	.word	0x0500000f


	//   ....[202]....
        /*0c5c*/ 	.word	0x0500000f


	//   ....[203]....
        /*0c60*/ 	.word	0x0500000f


	//   ....[204]....
        /*0c64*/ 	.word	0x0500000f


	//   ....[205]....
        /*0c68*/ 	.word	0x0500000f


	//   ....[206]....
        /*0c6c*/ 	.word	0x0500000f


	//   ....[207]....
        /*0c70*/ 	.word	0x0500000f


	//   ....[208]....
        /*0c74*/ 	.word	0x0500000f


	//   ....[209]....
        /*0c78*/ 	.word	0x0500000f


	//   ....[210]....
        /*0c7c*/ 	.word	0x0500000f


	//   ....[211]....
        /*0c80*/ 	.word	0x0500000f


	//   ....[212]....
        /*0c84*/ 	.word	0x0500000f


	//   ....[213]....
        /*0c88*/ 	.word	0x0500000f


	//   ....[214]....
        /*0c8c*/ 	.word	0x0500000f


	//   ....[215]....
        /*0c90*/ 	.word	0x0500000f


	//   ....[216]....
        /*0c94*/ 	.word	0x0500000f


	//   ....[217]....
        /*0c98*/ 	.word	0x0500000f


	//   ....[218]....
        /*0c9c*/ 	.word	0x0500000f


	//   ....[219]....
        /*0ca0*/ 	.word	0x0500000f


	//   ....[220]....
        /*0ca4*/ 	.word	0x0500000f


	//   ....[221]....
        /*0ca8*/ 	.word	0x0500000f


	//   ....[222]....
        /*0cac*/ 	.word	0x0500000f


	//   ....[223]....
        /*0cb0*/ 	.word	0x0500000f


	//   ....[224]....
        /*0cb4*/ 	.word	0x0500000f


	//   ....[225]....
        /*0cb8*/ 	.word	0x0500000f


	//   ....[226]....
        /*0cbc*/ 	.word	0x0500000f


	//   ....[227]....
        /*0cc0*/ 	.word	0x0500000f


	//   ....[228]....
        /*0cc4*/ 	.word	0x0500000f


	//   ....[229]....
        /*0cc8*/ 	.word	0x0500000f


	//   ....[230]....
        /*0ccc*/ 	.word	0x0500000f


	//   ....[231]....
        /*0cd0*/ 	.word	0x0500000f


	//   ....[232]....
        /*0cd4*/ 	.word	0x0500000f


	//   ....[233]....
        /*0cd8*/ 	.word	0x0500000f


	//   ....[234]....
        /*0cdc*/ 	.word	0x0500000f


	//   ....[235]....
        /*0ce0*/ 	.word	0x0500000f


	//   ....[236]....
        /*0ce4*/ 	.word	0x0500000f


	//   ....[237]....
        /*0ce8*/ 	.word	0x0500000f


	//   ....[238]....
        /*0cec*/ 	.word	0x0500000f


	//   ....[239]....
        /*0cf0*/ 	.word	0x0500000f


	//   ....[240]....
        /*0cf4*/ 	.word	0x0500000f


	//   ....[241]....
        /*0cf8*/ 	.word	0x0500000f


	//   ....[242]....
        /*0cfc*/ 	.word	0x0500000f


	//   ....[243]....
        /*0d00*/ 	.word	0x0500000f


	//   ....[244]....
        /*0d04*/ 	.word	0x0500000f


	//   ....[245]....
        /*0d08*/ 	.word	0x0500000f


	//   ....[246]....
        /*0d0c*/ 	.word	0x0500000f


	//   ....[247]....
        /*0d10*/ 	.word	0x0500000f


	//   ....[248]....
        /*0d14*/ 	.word	0x0500000f


	//   ....[249]....
        /*0d18*/ 	.word	0x0500000f


	//   ....[250]....
        /*0d1c*/ 	.word	0x0500000f


	//   ....[251]....
        /*0d20*/ 	.word	0x0500000f


	//   ....[252]....
        /*0d24*/ 	.word	0x0500000f


	//   ....[253]....
        /*0d28*/ 	.word	0x0500000f


	//   ....[254]....
        /*0d2c*/ 	.word	0x0500000f


	//   ....[255]....
        /*0d30*/ 	.word	0x0500000f


	//   ....[0]....
        /*0d34*/ 	.word	0x0500000f


	//   ....[1]....
        /*0d38*/ 	.word	0x0500000f


	//   ....[2]....
        /*0d3c*/ 	.word	0x0500000f


	//   ....[3]....
        /*0d40*/ 	.word	0x0500000f


	//   ....[4]....
        /*0d44*/ 	.word	0x0500000f


	//   ....[5]....
        /*0d48*/ 	.word	0x0500000f


	//   ....[6]....
        /*0d4c*/ 	.word	0x0500000f


	//   ....[7]....
        /*0d50*/ 	.word	0x0500000f


	//   ....[8]....
        /*0d54*/ 	.word	0x0500000f


	//   ....[9]....
        /*0d58*/ 	.word	0x0500000f


	//   ....[10]....
        /*0d5c*/ 	.word	0x0500000f


	//   ....[11]....
        /*0d60*/ 	.word	0x0500000f


	//   ....[12]....
        /*0d64*/ 	.word	0x0500000f


	//   ....[13]....
        /*0d68*/ 	.word	0x0500000f


	//   ....[14]....
        /*0d6c*/ 	.word	0x0500000f


	//   ....[15]....
        /*0d70*/ 	.word	0x0500000f


	//----- nvinfo : EIATTR_COOP_GROUP_INSTR_OFFSETS
	.align		4
.L_147:
        /*0d74*/ 	.byte	0x04, 0x28
        /*0d76*/ 	.short	(.L_149 - .L_148)


	//   ....[0]....
.L_148:
        /*0d78*/ 	.word	0x00000060


	//   ....[1]....
        /*0d7c*/ 	.word	0x00000140


	//   ....[2]....
        /*0d80*/ 	.word	0x00000190


	//   ....[3]....
        /*0d84*/ 	.word	0x000003c0


	//   ....[4]....
        /*0d88*/ 	.word	0x00000520


	//   ....[5]....
        /*0d8c*/ 	.word	0x00000640


	//   ....[6]....
        /*0d90*/ 	.word	0x000007a0


	//   ....[7]....
        /*0d94*/ 	.word	0x00004310


	//   ....[8]....
        /*0d98*/ 	.word	0x00004320


	//   ....[9]....
        /*0d9c*/ 	.word	0x00005130


	//   ....[10]....
        /*0da0*/ 	.word	0x00005140


	//   ....[11]....
        /*0da4*/ 	.word	0x00005fd0


	//   ....[12]....
        /*0da8*/ 	.word	0x00005fe0


	//   ....[13]....
        /*0dac*/ 	.word	0x00007b00


	//   ....[14]....
        /*0db0*/ 	.word	0x00007b10


	//   ....[15]....
        /*0db4*/ 	.word	0x00008b60


	//   ....[16]....
        /*0db8*/ 	.word	0x00008b70


	//   ....[17]....
        /*0dbc*/ 	.word	0x00009be0


	//   ....[18]....
        /*0dc0*/ 	.word	0x00009bf0


	//   ....[19]....
        /*0dc4*/ 	.word	0x0000ae60


	//   ....[20]....
        /*0dc8*/ 	.word	0x0000ae70


	//   ....[21]....
        /*0dcc*/ 	.word	0x0000b030


	//   ....[22]....
        /*0dd0*/ 	.word	0x0000b040


	//   ....[23]....
        /*0dd4*/ 	.word	0x0000b210


	//   ....[24]....
        /*0dd8*/ 	.word	0x0000b220


	//   ....[25]....
        /*0ddc*/ 	.word	0x0000b660


	//   ....[26]....
        /*0de0*/ 	.word	0x0000b670


	//   ....[27]....
        /*0de4*/ 	.word	0x0000b800


	//   ....[28]....
        /*0de8*/ 	.word	0x0000b820


	//   ....[29]....
        /*0dec*/ 	.word	0x0000b9b0


	//   ....[30]....
        /*0df0*/ 	.word	0x0000b9d0


	//   ....[31]....
        /*0df4*/ 	.word	0x0000c400


	//   ....[32]....
        /*0df8*/ 	.word	0x0000c980


	//   ....[33]....
        /*0dfc*/ 	.word	0x0000c990


	//   ....[34]....
        /*0e00*/ 	.word	0x0000c9a0


	//   ....[35]....
        /*0e04*/ 	.word	0x0000c9b0


	//   ....[36]....
        /*0e08*/ 	.word	0x0000fca0


	//   ....[37]....
        /*0e0c*/ 	.word	0x0000fcb0


	//   ....[38]....
        /*0e10*/ 	.word	0x0000fcc0


	//   ....[39]....
        /*0e14*/ 	.word	0x0000fcd0


	//   ....[40]....
        /*0e18*/ 	.word	0x00016f90


	//   ....[41]....
        /*0e1c*/ 	.word	0x00016fd0


	//   ....[42]....
        /*0e20*/ 	.word	0x00017270


	//   ....[43]....
        /*0e24*/ 	.word	0x000172a0


	//   ....[44]....
        /*0e28*/ 	.word	0x0001c8a0


	//   ....[45]....
        /*0e2c*/ 	.word	0x0001c900


	//   ....[46]....
        /*0e30*/ 	.word	0x0001cb70


	//   ....[47]....
        /*0e34*/ 	.word	0x0001cb90


	//   ....[48]....
        /*0e38*/ 	.word	0x0001dee0


	//   ....[49]....
        /*0e3c*/ 	.word	0x0001e150


	//   ....[50]....
        /*0e40*/ 	.word	0x0001e160


	//   ....[51]....
        /*0e44*/ 	.word	0x0001e190


	//   ....[52]....
        /*0e48*/ 	.word	0x0001fd00


	//   ....[53]....
        /*0e4c*/ 	.word	0x0001fd20


	//   ....[54]....
        /*0e50*/ 	.word	0x0001fd30


	//   ....[55]....
        /*0e54*/ 	.word	0x0001fd40


	//   ....[56]....
        /*0e58*/ 	.word	0x00020750


	//   ....[57]....
        /*0e5c*/ 	.word	0x00020760


	//   ....[58]....
        /*0e60*/ 	.word	0x000208c0


	//   ....[59]....
        /*0e64*/ 	.word	0x000208e0


	//   ....[60]....
        /*0e68*/ 	.word	0x00020a30


	//   ....[61]....
        /*0e6c*/ 	.word	0x00020a50


	//   ....[62]....
        /*0e70*/ 	.word	0x00020bb0


	//   ....[63]....
        /*0e74*/ 	.word	0x00020bd0


	//   ....[64]....
        /*0e78*/ 	.word	0x000213d0


	//   ....[65]....
        /*0e7c*/ 	.word	0x00021400


	//   ....[66]....
        /*0e80*/ 	.word	0x00021c50


	//   ....[67]....
        /*0e84*/ 	.word	0x00021c60


	//   ....[68]....
        /*0e88*/ 	.word	0x00022da0


	//   ....[69]....
        /*0e8c*/ 	.word	0x00022dc0


	//   ....[70]....
        /*0e90*/ 	.word	0x00022f10


	//   ....[71]....
        /*0e94*/ 	.word	0x00022f30


	//   ....[72]....
        /*0e98*/ 	.word	0x00023080


	//   ....[73]....
        /*0e9c*/ 	.word	0x000230a0


	//   ....[74]....
        /*0ea0*/ 	.word	0x00023200


	//   ....[75]....
        /*0ea4*/ 	.word	0x00023220


	//   ....[76]....
        /*0ea8*/ 	.word	0x00023400


	//   ....[77]....
        /*0eac*/ 	.word	0x00023600


	//   ....[78]....
        /*0eb0*/ 	.word	0x00023630


	//   ....[79]....
        /*0eb4*/ 	.word	0x00023660


	//   ....[80]....
        /*0eb8*/ 	.word	0x00023690


	//   ....[81]....
        /*0ebc*/ 	.word	0x000236c0


	//   ....[82]....
        /*0ec0*/ 	.word	0x000236f0


	//   ....[83]....
        /*0ec4*/ 	.word	0x00023890


	//   ....[84]....
        /*0ec8*/ 	.word	0x000238c0


	//   ....[85]....
        /*0ecc*/ 	.word	0x000238f0


	//   ....[86]....
        /*0ed0*/ 	.word	0x00023920


	//   ....[87]....
        /*0ed4*/ 	.word	0x00023950


	//   ....[88]....
        /*0ed8*/ 	.word	0x00023980


	//   ....[89]....
        /*0edc*/ 	.word	0x00023a10


	//   ....[90]....
        /*0ee0*/ 	.word	0x00023a40


	//   ....[91]....
        /*0ee4*/ 	.word	0x00023a50


	//   ....[92]....
        /*0ee8*/ 	.word	0x00023ae0


	//   ....[93]....
        /*0eec*/ 	.word	0x00024ad0


	//   ....[94]....
        /*0ef0*/ 	.word	0x00027130


	//   ....[95]....
        /*0ef4*/ 	.word	0x00027170


	//   ....[96]....
        /*0ef8*/ 	.word	0x000271b0


	//   ....[97]....
        /*0efc*/ 	.word	0x00027270


	//   ....[98]....
        /*0f00*/ 	.word	0x000272a0


	//   ....[99]....
        /*0f04*/ 	.word	0x00027300


	//   ....[100]....
        /*0f08*/ 	.word	0x00027340


	//   ....[101]....
        /*0f0c*/ 	.word	0x000273a0


	//   ....[102]....
        /*0f10*/ 	.word	0x000273c0


	//   ....[103]....
        /*0f14*/ 	.word	0x000273f0


	//   ....[104]....
        /*0f18*/ 	.word	0x00027c20


	//   ....[105]....
        /*0f1c*/ 	.word	0x00027c60


	//   ....[106]....
        /*0f20*/ 	.word	0x00027c80


	//   ....[107]....
        /*0f24*/ 	.word	0x00027d20


	//   ....[108]....
        /*0f28*/ 	.word	0x00027d30


	//   ....[109]....
        /*0f2c*/ 	.word	0x00027de0


	//   ....[110]....
        /*0f30*/ 	.word	0x00027df0


	//   ....[111]....
        /*0f34*/ 	.word	0x00027ea0


	//   ....[112]....
        /*0f38*/ 	.word	0x00027eb0


	//   ....[113]....
        /*0f3c*/ 	.word	0x00027f60


	//   ....[114]....
        /*0f40*/ 	.word	0x00027f70


	//   ....[115]....
        /*0f44*/ 	.word	0x00028020


	//   ....[116]....
        /*0f48*/ 	.word	0x00028030


	//   ....[117]....
        /*0f4c*/ 	.word	0x000280e0


	//   ....[118]....
        /*0f50*/ 	.word	0x000280f0


	//   ....[119]....
        /*0f54*/ 	.word	0x00028130


	//   ....[120]....
        /*0f58*/ 	.word	0x00028950


	//   ....[121]....
        /*0f5c*/ 	.word	0x00028990


	//   ....[122]....
        /*0f60*/ 	.word	0x000289c0


	//   ....[123]....
        /*0f64*/ 	.word	0x00028a80


	//   ....[124]....
        /*0f68*/ 	.word	0x00028ab0


	//   ....[125]....
        /*0f6c*/ 	.word	0x00028b00


	//   ....[126]....
        /*0f70*/ 	.word	0x00028b30


	//   ....[127]....
        /*0f74*/ 	.word	0x00028b80


	//   ....[128]....
        /*0f78*/ 	.word	0x00028bb0


	//   ....[129]....
        /*0f7c*/ 	.word	0x00028c20


	//   ....[130]....
        /*0f80*/ 	.word	0x00028f20


	//   ....[131]....
        /*0f84*/ 	.word	0x00028f50


	//   ....[132]....
        /*0f88*/ 	.word	0x00029010


	//   ....[133]....
        /*0f8c*/ 	.word	0x00029020


	//   ....[134]....
        /*0f90*/ 	.word	0x000290d0


	//   ....[135]....
        /*0f94*/ 	.word	0x000290e0


	//   ....[136]....
        /*0f98*/ 	.word	0x00029190


	//   ....[137]....
        /*0f9c*/ 	.word	0x000291a0


	//   ....[138]....
        /*0fa0*/ 	.word	0x000291b0


	//   ....[139]....
        /*0fa4*/ 	.word	0x00029260


	//   ....[140]....
        /*0fa8*/ 	.word	0x00029810


	//   ....[141]....
        /*0fac*/ 	.word	0x00029850


	//   ....[142]....
        /*0fb0*/ 	.word	0x000298e0


	//   ....[143]....
        /*0fb4*/ 	.word	0x00029910


	//   ....[144]....
        /*0fb8*/ 	.word	0x000299a0


	//   ....[145]....
        /*0fbc*/ 	.word	0x000299d0


	//   ....[146]....
        /*0fc0*/ 	.word	0x00029a60


	//   ....[147]....
        /*0fc4*/ 	.word	0x00029a90


	//   ....[148]....
        /*0fc8*/ 	.word	0x00029aa0


	//   ....[149]....
        /*0fcc*/ 	.word	0x00029b30


	//   ....[150]....
        /*0fd0*/ 	.word	0x00029fc0


	//   ....[151]....
        /*0fd4*/ 	.word	0x00029ff0


	//   ....[152]....
        /*0fd8*/ 	.word	0x0002a060


	//   ....[153]....
        /*0fdc*/ 	.word	0x0002a090


	//   ....[154]....
        /*0fe0*/ 	.word	0x0002a0c0


	//   ....[155]....
        /*0fe4*/ 	.word	0x0002a0f0


	//   ....[156]....
        /*0fe8*/ 	.word	0x0002a120


	//   ....[157]....
        /*0fec*/ 	.word	0x0002a150


	//   ....[158]....
        /*0ff0*/ 	.word	0x0002a300


	//   ....[159]....
        /*0ff4*/ 	.word	0x0002a330


	//   ....[160]....
        /*0ff8*/ 	.word	0x0002a360


	//   ....[161]....
        /*0ffc*/ 	.word	0x0002a390


	//   ....[162]....
        /*1000*/ 	.word	0x0002a3c0


	//   ....[163]....
        /*1004*/ 	.word	0x0002a3f0


	//   ....[164]....
        /*1008*/ 	.word	0x0002a4b0


	//   ....[165]....
        /*100c*/ 	.word	0x0002a4d0


	//   ....[166]....
        /*1010*/ 	.word	0x0002a4e0


	//   ....[167]....
        /*1014*/ 	.word	0x0002a540


	//   ....[168]....
        /*1018*/ 	.word	0x0002ab60


	//   ....[169]....
        /*101c*/ 	.word	0x0002ae80


	//   ....[170]....
        /*1020*/ 	.word	0x0002af10


	//   ....[171]....
        /*1024*/ 	.word	0x0002afb0


	//   ....[172]....
        /*1028*/ 	.word	0x0002b040


	//   ....[173]....
        /*102c*/ 	.word	0x0002b0e0


	//   ....[174]....
        /*1030*/ 	.word	0x0002b170


	//   ....[175]....
        /*1034*/ 	.word	0x0002b260


	//   ....[176]....
        /*1038*/ 	.word	0x0002b2f0


	//   ....[177]....
        /*103c*/ 	.word	0x0002b390


	//   ....[178]....
        /*1040*/ 	.word	0x0002b420


	//   ....[179]....
        /*1044*/ 	.word	0x0002b4c0


	//   ....[180]....
        /*1048*/ 	.word	0x0002b550


	//   ....[181]....
        /*104c*/ 	.word	0x0002b640


	//   ....[182]....
        /*1050*/ 	.word	0x0002b6d0


	//   ....[183]....
        /*1054*/ 	.word	0x0002b770


	//   ....[184]....
        /*1058*/ 	.word	0x0002b800


	//   ....[185]....
        /*105c*/ 	.word	0x0002b8a0


	//   ....[186]....
        /*1060*/ 	.word	0x0002b930


	//   ....[187]....
        /*1064*/ 	.word	0x0002ba20


	//   ....[188]....
        /*1068*/ 	.word	0x0002bab0


	//   ....[189]....
        /*106c*/ 	.word	0x0002bb00


	//   ....[190]....
        /*1070*/ 	.word	0x0002bb50


	//   ....[191]....
        /*1074*/ 	.word	0x0002bc40


	//   ....[192]....
        /*1078*/ 	.word	0x0002bcd0


	//   ....[193]....
        /*107c*/ 	.word	0x0002bd20


	//   ....[194]....
        /*1080*/ 	.word	0x0002bd70


	//   ....[195]....
        /*1084*/ 	.word	0x0002bfd0


	//   ....[196]....
        /*1088*/ 	.word	0x0002c2b0


	//   ....[197]....
        /*108c*/ 	.word	0x0002c3a0


	//   ....[198]....
        /*1090*/ 	.word	0x0002c460


	//   ....[199]....
        /*1094*/ 	.word	0x0002c5d0


	//   ....[200]....
        /*1098*/ 	.word	0x0002c620


	//   ....[201]....
        /*109c*/ 	.word	0x0002c730


	//   ....[202]....
        /*10a0*/ 	.word	0x0002c790


	//   ....[203]....
        /*10a4*/ 	.word	0x0002c8a0


	//   ....[204]....
        /*10a8*/ 	.word	0x0002c900


	//   ....[205]....
        /*10ac*/ 	.word	0x0002ca00


	//   ....[206]....
        /*10b0*/ 	.word	0x0002ca50


	//   ....[207]....
        /*10b4*/ 	.word	0x0002cb00


	//   ....[208]....
        /*10b8*/ 	.word	0x0002cb60


	//   ....[209]....
        /*10bc*/ 	.word	0x0002cc90


	//   ....[210]....
        /*10c0*/ 	.word	0x0002cce0


	//   ....[211]....
        /*10c4*/ 	.word	0x0002ce20


	//   ....[212]....
        /*10c8*/ 	.word	0x0002ce70


	//   ....[213]....
        /*10cc*/ 	.word	0x0002cfb0


	//   ....[214]....
        /*10d0*/ 	.word	0x0002d000


	//   ....[215]....
        /*10d4*/ 	.word	0x0002d140


	//   ....[216]....
        /*10d8*/ 	.word	0x0002d190


	//   ....[217]....
        /*10dc*/ 	.word	0x0002d2d0


	//   ....[218]....
        /*10e0*/ 	.word	0x0002d320


	//   ....[219]....
        /*10e4*/ 	.word	0x0002d460


	//   ....[220]....
        /*10e8*/ 	.word	0x0002d4b0


	//   ....[221]....
        /*10ec*/ 	.word	0x0002d5d0


	//   ....[222]....
        /*10f0*/ 	.word	0x0002d620


	//   ....[223]....
        /*10f4*/ 	.word	0x0002d750


	//   ....[224]....
        /*10f8*/ 	.word	0x0002d820


	//   ....[225]....
        /*10fc*/ 	.word	0x0002d990


	//   ....[226]....
        /*1100*/ 	.word	0x0002d9e0


	//   ....[227]....
        /*1104*/ 	.word	0x0002dae0


	//   ....[228]....
        /*1108*/ 	.word	0x0002db30


	//   ....[229]....
        /*110c*/ 	.word	0x0002dc30


	//   ....[230]....
        /*1110*/ 	.word	0x0002dc80


	//   ....[231]....
        /*1114*/ 	.word	0x0002ddb0


	//   ....[232]....
        /*1118*/ 	.word	0x0002de00


	//   ....[233]....
        /*111c*/ 	.word	0x0002def0


	//   ....[234]....
        /*1120*/ 	.word	0x0002df90


	//   ....[235]....
        /*1124*/ 	.word	0x0002e0d0


	//   ....[236]....
        /*1128*/ 	.word	0x0002e120


	//   ....[237]....
        /*112c*/ 	.word	0x0002e260


	//   ....[238]....
        /*1130*/ 	.word	0x0002e2b0


	//   ....[239]....
        /*1134*/ 	.word	0x0002e3f0


	//   ....[240]....
        /*1138*/ 	.word	0x0002e440


	//   ....[241]....
        /*113c*/ 	.word	0x0002e580


	//   ....[242]....
        /*1140*/ 	.word	0x0002e5d0


	//   ....[243]....
        /*1144*/ 	.word	0x0002e6c0


	//   ....[244]....
        /*1148*/ 	.word	0x0002e780


	//   ....[245]....
        /*114c*/ 	.word	0x0002e910


	//   ....[246]....
        /*1150*/ 	.word	0x0002e960


	//   ....[247]....
        /*1154*/ 	.word	0x0002ea90


	//   ....[248]....
        /*1158*/ 	.word	0x0002eae0


	//   ....[249]....
        /*115c*/ 	.word	0x0002ec10


	//   ....[250]....
        /*1160*/ 	.word	0x0002ec60


	//   ....[251]....
        /*1164*/ 	.word	0x0002ed90


	//   ....[252]....
        /*1168*/ 	.word	0x0002ede0


	//   ....[253]....
        /*116c*/ 	.word	0x0002ee70


	//   ....[254]....
        /*1170*/ 	.word	0x0002ef10


	//   ....[255]....
        /*1174*/ 	.word	0x0002f0a0


	//   ....[0]....
        /*1178*/ 	.word	0x0002f110


	//   ....[1]....
        /*117c*/ 	.word	0x0002f180


	//   ....[2]....
        /*1180*/ 	.word	0x0002f1f0


	//   ....[3]....
        /*1184*/ 	.word	0x0002f260


	//   ....[4]....
        /*1188*/ 	.word	0x0002f2e0


	//   ....[5]....
        /*118c*/ 	.word	0x0002f360


	//   ....[6]....
        /*1190*/ 	.word	0x0002f3f0


	//   ....[7]....
        /*1194*/ 	.word	0x0002f460


	//   ....[8]....
        /*1198*/ 	.word	0x0002f4d0


	//   ....[9]....
        /*119c*/ 	.word	0x0002f540


	//   ....[10]....
        /*11a0*/ 	.word	0x0002f5c0


	//   ....[11]....
        /*11a4*/ 	.word	0x0002f630


	//   ....[12]....
        /*11a8*/ 	.word	0x0002f6d0


	//   ....[13]....
        /*11ac*/ 	.word	0x0002f720


	//   ....[14]....
        /*11b0*/ 	.word	0x0002f7b0


	//   ....[15]....
        /*11b4*/ 	.word	0x0002f8e0


	//----- nvinfo : EIATTR_REG_RECONFIG
	.align		4
.L_149:
        /*11b8*/ 	.byte	0x01, 0x54
	.zero		2


	//----- nvinfo : EIATTR_SYSCALL_OFFSETS
	.align		4
        /*11bc*/ 	.byte	0x04, 0x46
        /*11be*/ 	.short	(.L_151 - .L_150)


	//   ....[0]....
.L_150:
        /*11c0*/ 	.word	0x00002640


	//   ....[1]....
        /*11c4*/ 	.word	0x00002790


	//   ....[2]....
        /*11c8*/ 	.word	0x0000c570


	//   ....[3]....
        /*11cc*/ 	.word	0x0000c900


	//   ....[4]....
        /*11d0*/ 	.word	0x00026760


	//   ....[5]....
        /*11d4*/ 	.word	0x000268b0


	//   ....[6]....
        /*11d8*/ 	.word	0x000269a0


	//   ....[7]....
        /*11dc*/ 	.word	0x00027880


	//----- nvinfo : EIATTR_MBARRIER_INSTR_OFFSETS
	.align		4
.L_151:
        /*11e0*/ 	.byte	0x04, 0x39
        /*11e2*/ 	.short	(.L_153 - .L_152)


	//   ....[0]....
.L_152:
        /*11e4*/ 	.word	0x00000270
        /*11e8*/ 	.word	0x000000ff
        /*11ec*/ 	.word	0x00038800
        /*11f0*/ 	.short	0x0100
        /*11f2*/ 	.byte	0x08
	.zero		1


	//   ....[1]....
        /*11f4*/ 	.word	0x00000280
        /*11f8*/ 	.word	0x000000ff
        /*11fc*/ 	.word	0x00038820
        /*1200*/ 	.short	0x0100
        /*1202*/ 	.byte	0x08
	.zero		1


	//   ....[2]....
        /*1204*/ 	.word	0x00000370
        /*1208*/ 	.word	0x000000ff
        /*120c*/ 	.word	0x00038830
        /*1210*/ 	.short	0x0100
        /*1212*/ 	.byte	0x08
	.zero		1


	//   ....[3]....
        /*1214*/ 	.word	0x00000380
        /*1218*/ 	.word	0x000000ff
        /*121c*/ 	.word	0x00038840
        /*1220*/ 	.short	0x0100
        /*1222*/ 	.byte	0x08
	.zero		1


	//   ....[4]....
        /*1224*/ 	.word	0x00000390
        /*1228*/ 	.word	0x000000ff
        /*122c*/ 	.word	0x00038838
        /*1230*/ 	.short	0x0100
        /*1232*/ 	.byte	0x08
	.zero		1


	//   ....[5]....
        /*1234*/ 	.word	0x000003a0
        /*1238*/ 	.word	0x000000ff
        /*123c*/ 	.word	0x00038848
        /*1240*/ 	.short	0x0100
        /*1242*/ 	.byte	0x08
	.zero		1


	//   ....[6]....
        /*1244*/ 	.word	0x000004d0
        /*1248*/ 	.word	0x000000ff
        /*124c*/ 	.word	0x00038850
        /*1250*/ 	.short	0x0100
        /*1252*/ 	.byte	0x08
	.zero		1


	//   ....[7]....
        /*1254*/ 	.word	0x000004e0
        /*1258*/ 	.word	0x000000ff
        /*125c*/ 	.word	0x00038860
        /*1260*/ 	.short	0x0100
        /*1262*/ 	.byte	0x08
	.zero		1


	//   ....[8]....
        /*1264*/ 	.word	0x000004f0
        /*1268*/ 	.word	0x000000ff
        /*126c*/ 	.word	0x00038858
        /*1270*/ 	.short	0x0100
        /*1272*/ 	.byte	0x08
	.zero		1


	//   ....[9]....
        /*1274*/ 	.word	0x00000500
        /*1278*/ 	.word	0x000000ff
        /*127c*/ 	.word	0x00038868
        /*1280*/ 	.short	0x0100
        /*1282*/ 	.byte	0x08
	.zero		1


	//   ....[10]....
        /*1284*/ 	.word	0x000005f0
        /*1288*/ 	.word	0x000000ff
        /*128c*/ 	.word	0x00038870
        /*1290*/ 	.short	0x0100
        /*1292*/ 	.byte	0x06
	.zero		1


	//   ....[11]....
        /*1294*/ 	.word	0x00000600
        /*1298*/ 	.word	0x000000ff
        /*129c*/ 	.word	0x00038880
        /*12a0*/ 	.short	0x0100
        /*12a2*/ 	.byte	0x06
	.zero		1


	//   ....[12]....
        /*12a4*/ 	.word	0x00000610
        /*12a8*/ 	.word	0x000000ff
        /*12ac*/ 	.word	0x00038878
        /*12b0*/ 	.short	0x0100
        /*12b2*/ 	.byte	0x06
	.zero		1


	//   ....[13]....
        /*12b4*/ 	.word	0x00000620
        /*12b8*/ 	.word	0x000000ff
        /*12bc*/ 	.word	0x00038888
        /*12c0*/ 	.short	0x0100
        /*12c2*/ 	.byte	0x06
	.zero		1


	//   ....[14]....
        /*12c4*/ 	.word	0x00000750
        /*12c8*/ 	.word	0x000000ff
        /*12cc*/ 	.word	0x00038890
        /*12d0*/ 	.short	0x0100
        /*12d2*/ 	.byte	0x08
	.zero		1


	//   ....[15]....
        /*12d4*/ 	.word	0x00000760
        /*12d8*/ 	.word	0x000000ff
        /*12dc*/ 	.word	0x000388a0
        /*12e0*/ 	.short	0x0100
        /*12e2*/ 	.byte	0x08
	.zero		1


	//   ....[16]....
        /*12e4*/ 	.word	0x00000770
        /*12e8*/ 	.word	0x000000ff
        /*12ec*/ 	.word	0x00038898
        /*12f0*/ 	.short	0x0100
        /*12f2*/ 	.byte	0x08
	.zero		1


	//   ....[17]....
        /*12f4*/ 	.word	0x00000780
        /*12f8*/ 	.word	0x000000ff
        /*12fc*/ 	.word	0x000388a8
        /*1300*/ 	.short	0x0100
        /*1302*/ 	.byte	0x08
	.zero		1


	//   ....[18]....
        /*1304*/ 	.word	0x000008b0
        /*1308*/ 	.word	0x000000ff
        /*130c*/ 	.word	0x000388b0
        /*1310*/ 	.short	0x0100
        /*1312*/ 	.byte	0x08
	.zero		1


	//   ....[19]....
        /*1314*/ 	.word	0x000008c0
        /*1318*/ 	.word	0x000000ff
        /*131c*/ 	.word	0x000388c0
        /*1320*/ 	.short	0x0100
        /*1322*/ 	.byte	0x08
	.zero		1


	//   ....[20]....
        /*1324*/ 	.word	0x000008d0
        /*1328*/ 	.word	0x000000ff
        /*132c*/ 	.word	0x000388b8
        /*1330*/ 	.short	0x0100
        /*1332*/ 	.byte	0x08
	.zero		1


	//   ....[21]....
        /*1334*/ 	.word	0x000008e0
        /*1338*/ 	.word	0x000000ff
        /*133c*/ 	.word	0x000388c8
        /*1340*/ 	.short	0x0100
        /*1342*/ 	.byte	0x08
	.zero		1


	//   ....[22]....
        /*1344*/ 	.word	0x000042c0
        /*1348*/ 	.word	0x00000056
        /*134c*/ 	.word	0x00038890
        /*1350*/ 	.short	0x010a
        /*1352*/ 	.byte	0x3f
	.zero		1


	//   ....[23]....
        /*1354*/ 	.word	0x00007a90
        /*1358*/ 	.word	0x00000056
        /*135c*/ 	.word	0x00038890
        /*1360*/ 	.short	0x010a
        /*1362*/ 	.byte	0x3f
	.zero		1


	//   ....[24]....
        /*1364*/ 	.word	0x0000acc0
        /*1368*/ 	.word	0x00000056
        /*136c*/ 	.word	0x00038890
        /*1370*/ 	.short	0x010a
        /*1372*/ 	.byte	0x3f
	.zero		1


	//   ....[25]....
        /*1374*/ 	.word	0x0000b4a0
        /*1378*/ 	.word	0x0000000b
        /*137c*/ 	.word	0x00000000
        /*1380*/ 	.short	0x0101
        /*1382*/ 	.byte	0x3f
	.zero		1


	//   ....[26]....
        /*1384*/ 	.word	0x0000b4e0
        /*1388*/ 	.word	0x00000056
        /*138c*/ 	.word	0x000388b0
        /*1390*/ 	.short	0x010a
        /*1392*/ 	.byte	0x3f
	.zero		1


	//   ....[27]....
        /*1394*/ 	.word	0x0000bc10
        /*1398*/ 	.word	0x00000056
        /*139c*/ 	.word	0x00000000
        /*13a0*/ 	.short	0x0101
        /*13a2*/ 	.byte	0x3f
	.zero		1


	//   ....[28]....
        /*13a4*/ 	.word	0x0000c600
        /*13a8*/ 	.word	0x00000017
        /*13ac*/ 	.word	0x00038800
        /*13b0*/ 	.short	0x010a
        /*13b2*/ 	.byte	0x3f
	.zero		1


	//   ....[29]....
        /*13b4*/ 	.word	0x0000c650
        /*13b8*/ 	.word	0x00000017
        /*13bc*/ 	.word	0x00038800
        /*13c0*/ 	.short	0x010a
        /*13c2*/ 	.byte	0x3f
	.zero		1


	//   ....[30]....
        /*13c4*/ 	.word	0x0000d100
        /*13c8*/ 	.word	0x00000017
        /*13cc*/ 	.word	0x00038800
        /*13d0*/ 	.short	0x010a
        /*13d2*/ 	.byte	0x3f
	.zero		1


	//   ....[31]....
        /*13d4*/ 	.word	0x000102c0
        /*13d8*/ 	.word	0x00000017
        /*13dc*/ 	.word	0x00038800
        /*13e0*/ 	.short	0x010a
        /*13e2*/ 	.byte	0x3f
	.zero		1


	//   ....[32]....
        /*13e4*/ 	.word	0x00013560
        /*13e8*/ 	.word	0x00000000
        /*13ec*/ 	.word	0x00038830
        /*13f0*/ 	.short	0x010a
        /*13f2*/ 	.byte	0x3f
	.zero		1


	//   ....[33]....
        /*13f4*/ 	.word	0x000135b0
        /*13f8*/ 	.word	0x00000000
        /*13fc*/ 	.word	0x00038830
        /*1400*/ 	.short	0x010a
        /*1402*/ 	.byte	0x3f
	.zero		1


	//   ....[34]....
        /*1404*/ 	.word	0x00017770
        /*1408*/ 	.word	0x00000000
        /*140c*/ 	.word	0x00000000
        /*1410*/ 	.short	0x0101
        /*1412*/ 	.byte	0x3f
	.zero		1


	//   ....[35]....
        /*1414*/ 	.word	0x00018890
        /*1418*/ 	.word	0x00000009
        /*141c*/ 	.word	0x00038830
        /*1420*/ 	.short	0x010a
        /*1422*/ 	.byte	0x3f
	.zero		1


	//   ....[36]....
        /*1424*/ 	.word	0x00018920
        /*1428*/ 	.word	0x00000009
        /*142c*/ 	.word	0x00038830
        /*1430*/ 	.short	0x010a
        /*1432*/ 	.byte	0x3f
	.zero		1


	//   ....[37]....
        /*1434*/ 	.word	0x0001c010
        /*1438*/ 	.word	0x00000006
        /*143c*/ 	.word	0x00038850
        /*1440*/ 	.short	0x010a
        /*1442*/ 	.byte	0x3f
	.zero		1


	//   ....[38]....
        /*1444*/ 	.word	0x0001c060
        /*1448*/ 	.word	0x00000006
        /*144c*/ 	.word	0x00038850
        /*1450*/ 	.short	0x010a
        /*1452*/ 	.byte	0x3f
	.zero		1


	//   ....[39]....
        /*1454*/ 	.word	0x0001cb00
        /*1458*/ 	.word	0x00000004
        /*145c*/ 	.word	0x00000000
        /*1460*/ 	.short	0x0101
        /*1462*/ 	.byte	0x3f
	.zero		1


	//   ....[40]....
        /*1464*/ 	.word	0x0001d450
        /*1468*/ 	.word	0x00000006
        /*146c*/ 	.word	0x00000000
        /*1470*/ 	.short	0x0101
        /*1472*/ 	.byte	0x3f
	.zero		1


	//   ....[41]....
        /*1474*/ 	.word	0x0001de20
        /*1478*/ 	.word	0x00000002
        /*147c*/ 	.word	0x00038850
        /*1480*/ 	.short	0x010a
        /*1482*/ 	.byte	0x3f
	.zero		1


	//   ....[42]....
        /*1484*/ 	.word	0x0001de70
        /*1488*/ 	.word	0x00000002
        /*148c*/ 	.word	0x00038850
        /*1490*/ 	.short	0x010a
        /*1492*/ 	.byte	0x3f
	.zero		1


	//   ....[43]....
        /*1494*/ 	.word	0x0001eb10
        /*1498*/ 	.word	0x00000002
        /*149c*/ 	.word	0x00000000
        /*14a0*/ 	.short	0x0101
        /*14a2*/ 	.byte	0x3f
	.zero		1


	//   ....[44]....
        /*14a4*/ 	.word	0x00020740
        /*14a8*/ 	.word	0x00000014
        /*14ac*/ 	.word	0x00000000
        /*14b0*/ 	.short	0x0101
        /*14b2*/ 	.byte	0x3f
	.zero		1


	//   ....[45]....
        /*14b4*/ 	.word	0x000213f0
        /*14b8*/ 	.word	0x00000038
        /*14bc*/ 	.word	0x00000000
        /*14c0*/ 	.short	0x0101
        /*14c2*/ 	.byte	0x3f
	.zero		1


	//   ....[46]....
        /*14c4*/ 	.word	0x00024bb0
        /*14c8*/ 	.word	0x00000010
        /*14cc*/ 	.word	0x00038820
        /*14d0*/ 	.short	0x010a
        /*14d2*/ 	.byte	0x3f
	.zero		1


	//   ....[47]....
        /*14d4*/ 	.word	0x00024c40
        /*14d8*/ 	.word	0x0000000c
        /*14dc*/ 	.word	0x000388a0
        /*14e0*/ 	.short	0x010a
        /*14e2*/ 	.byte	0x3f
	.zero		1


	//   ....[48]....
        /*14e4*/ 	.word	0x00025190
        /*14e8*/ 	.word	0x0000000c
        /*14ec*/ 	.word	0x000388c0
        /*14f0*/ 	.short	0x010a
        /*14f2*/ 	.byte	0x3f
	.zero		1


	//   ....[49]....
        /*14f4*/ 	.word	0x000257a0
        /*14f8*/ 	.word	0x0000000b
        /*14fc*/ 	.word	0x000388a0
        /*1500*/ 	.short	0x010a
        /*1502*/ 	.byte	0x3f
	.zero		1


	//   ....[50]....
        /*1504*/ 	.word	0x00025ce0
        /*1508*/ 	.word	0x0000000b
        /*150c*/ 	.word	0x000388c0
        /*1510*/ 	.short	0x010a
        /*1512*/ 	.byte	0x3f
	.zero		1


	//   ....[51]....
        /*1514*/ 	.word	0x00026f60
        /*1518*/ 	.word	0x00000005
        /*151c*/ 	.word	0x00038840
        /*1520*/ 	.short	0x010a
        /*1522*/ 	.byte	0x3f
	.zero		1


	//   ....[52]....
        /*1524*/ 	.word	0x00027570
        /*1528*/ 	.word	0x00000005
        /*152c*/ 	.word	0x00038830
        /*1530*/ 	.short	0x0107
        /*1532*/ 	.byte	0x3f
	.zero		1


	//   ....[53]....
        /*1534*/ 	.word	0x00027650
        /*1538*/ 	.word	0x00000005
        /*153c*/ 	.word	0x00038830
        /*1540*/ 	.short	0x0101
        /*1542*/ 	.byte	0x3f
	.zero		1


	//   ....[54]....
        /*1544*/ 	.word	0x00028280
        /*1548*/ 	.word	0x00000010
        /*154c*/ 	.word	0x00038800
        /*1550*/ 	.short	0x0107
        /*1552*/ 	.byte	0x3f
	.zero		1


	//   ....[55]....
        /*1554*/ 	.word	0x000283a0
        /*1558*/ 	.word	0x00000010
        /*155c*/ 	.word	0x00038800
        /*1560*/ 	.short	0x0101
        /*1562*/ 	.byte	0x3f
	.zero		1


	//   ....[56]....
        /*1564*/ 	.word	0x000283c0
        /*1568*/ 	.word	0x00000010
        /*156c*/ 	.word	0x00038820
        /*1570*/ 	.short	0x010a
        /*1572*/ 	.byte	0x3f
	.zero		1


	//   ....[57]....
        /*1574*/ 	.word	0x000287c0
        /*1578*/ 	.word	0x00000006
        /*157c*/ 	.word	0x00038840
        /*1580*/ 	.short	0x010a
        /*1582*/ 	.byte	0x3f
	.zero		1


	//   ....[58]....
        /*1584*/ 	.word	0x00028d40
        /*1588*/ 	.word	0x00000006
        /*158c*/ 	.word	0x00038830
        /*1590*/ 	.short	0x0107
        /*1592*/ 	.byte	0x3f
	.zero		1


	//   ....[59]....
        /*1594*/ 	.word	0x00028e00
        /*1598*/ 	.word	0x00000006
        /*159c*/ 	.word	0x00038830
        /*15a0*/ 	.short	0x0101
        /*15a2*/ 	.byte	0x3f
	.zero		1


	//   ....[60]....
        /*15a4*/ 	.word	0x00028e60
        /*15a8*/ 	.word	0x00000006
        /*15ac*/ 	.word	0x00038860
        /*15b0*/ 	.short	0x010a
        /*15b2*/ 	.byte	0x3f
	.zero		1


	//   ....[61]....
        /*15b4*/ 	.word	0x00029390
        /*15b8*/ 	.word	0x00000006
        /*15bc*/ 	.word	0x00038850
        /*15c0*/ 	.short	0x0107
        /*15c2*/ 	.byte	0x3f
	.zero		1


	//   ....[62]....
        /*15c4*/ 	.word	0x00029530
        /*15c8*/ 	.word	0x00000006
        /*15cc*/ 	.word	0x00038850
        /*15d0*/ 	.short	0x0101
        /*15d2*/ 	.byte	0x3f
	.zero		1


	//   ....[63]....
        /*15d4*/ 	.word	0x00029760
        /*15d8*/ 	.word	0x00000004
        /*15dc*/ 	.word	0x00038860
        /*15e0*/ 	.short	0x010a
        /*15e2*/ 	.byte	0x3f
	.zero		1


	//   ....[64]....
        /*15e4*/ 	.word	0x00029cc0
        /*15e8*/ 	.word	0x00000004
        /*15ec*/ 	.word	0x00038850
        /*15f0*/ 	.short	0x0107
        /*15f2*/ 	.byte	0x3f
	.zero		1


	//   ....[65]....
        /*15f4*/ 	.word	0x00029d80
        /*15f8*/ 	.word	0x00000004
        /*15fc*/ 	.word	0x00038850
        /*1600*/ 	.short	0x0101
        /*1602*/ 	.byte	0x3f
	.zero		1


	//   ....[66]....
        /*1604*/ 	.word	0x0002aae0
        /*1608*/ 	.word	0x00000005
        /*160c*/ 	.word	0x00038820
        /*1610*/ 	.short	0x010a
        /*1612*/ 	.byte	0x3f
	.zero		1


	//   ....[67]....
        /*1614*/ 	.word	0x0002ac50
        /*1618*/ 	.word	0x00000003
        /*161c*/ 	.word	0x00038840
        /*1620*/ 	.short	0x010a
        /*1622*/ 	.byte	0x3f
	.zero		1


	//   ....[68]....
        /*1624*/ 	.word	0x0002acf0
        /*1628*/ 	.word	0x00000017
        /*162c*/ 	.word	0x00038840
        /*1630*/ 	.short	0x010a
        /*1632*/ 	.byte	0x3f
	.zero		1


	//   ....[69]....
        /*1634*/ 	.word	0x0002ad30
        /*1638*/ 	.word	0x00000003
        /*163c*/ 	.word	0x00038860
        /*1640*/ 	.short	0x010a
        /*1642*/ 	.byte	0x3f
	.zero		1


	//   ....[70]....
        /*1644*/ 	.word	0x0002ad70
        /*1648*/ 	.word	0x00000017
        /*164c*/ 	.word	0x00038860
        /*1650*/ 	.short	0x010a
        /*1652*/ 	.byte	0x3f
	.zero		1


	//   ....[71]....
        /*1654*/ 	.word	0x0002add0
        /*1658*/ 	.word	0x00000056
        /*165c*/ 	.word	0x00038890
        /*1660*/ 	.short	0x010a
        /*1662*/ 	.byte	0x3f
	.zero		1


	//   ....[72]....
        /*1664*/ 	.word	0x0002b1b0
        /*1668*/ 	.word	0x00000056
        /*166c*/ 	.word	0x00038890
        /*1670*/ 	.short	0x010a
        /*1672*/ 	.byte	0x3f
	.zero		1


	//   ....[73]....
        /*1674*/ 	.word	0x0002b590
        /*1678*/ 	.word	0x00000056
        /*167c*/ 	.word	0x00038890
        /*1680*/ 	.short	0x010a
        /*1682*/ 	.byte	0x3f
	.zero		1


	//   ....[74]....
        /*1684*/ 	.word	0x0002b970
        /*1688*/ 	.word	0x00000056
        /*168c*/ 	.word	0x000388b0
        /*1690*/ 	.short	0x010a
        /*1692*/ 	.byte	0x3f
	.zero		1


	//   ....[75]....
        /*1694*/ 	.word	0x0002bb90
        /*1698*/ 	.word	0x00000017
        /*169c*/ 	.word	0x00038800
        /*16a0*/ 	.short	0x010a
        /*16a2*/ 	.byte	0x3f
	.zero		1


	//   ....[76]....
        /*16a4*/ 	.word	0x0002bdb0
        /*16a8*/ 	.word	0x00000017
        /*16ac*/ 	.word	0x00038800
        /*16b0*/ 	.short	0x010a
        /*16b2*/ 	.byte	0x3f
	.zero		1


	//   ....[77]....
        /*16b4*/ 	.word	0x0002be00
        /*16b8*/ 	.word	0x00000000
        /*16bc*/ 	.word	0x00038830
        /*16c0*/ 	.short	0x010a
        /*16c2*/ 	.byte	0x3f
	.zero		1


	//   ....[78]....
        /*16c4*/ 	.word	0x0002be50
        /*16c8*/ 	.word	0x00000009
        /*16cc*/ 	.word	0x00038830
        /*16d0*/ 	.short	0x010a
        /*16d2*/ 	.byte	0x3f
	.zero		1


	//   ....[79]....
        /*16d4*/ 	.word	0x0002bea0
        /*16d8*/ 	.word	0x00000006
        /*16dc*/ 	.word	0x00038850
        /*16e0*/ 	.short	0x010a
        /*16e2*/ 	.byte	0x3f
	.zero		1


	//   ....[80]....
        /*16e4*/ 	.word	0x0002bef0
        /*16e8*/ 	.word	0x00000002
        /*16ec*/ 	.word	0x00038850
        /*16f0*/ 	.short	0x010a
        /*16f2*/ 	.byte	0x3f
	.zero		1


	//   ....[81]....
        /*16f4*/ 	.word	0x0002c090
        /*16f8*/ 	.word	0x00000010
        /*16fc*/ 	.word	0x00038820
        /*1700*/ 	.short	0x010a
        /*1702*/ 	.byte	0x3f
	.zero		1


	//   ....[82]....
        /*1704*/ 	.word	0x0002c0e0
        /*1708*/ 	.word	0x0000000c
        /*170c*/ 	.word	0x000388a0
        /*1710*/ 	.short	0x010a
        /*1712*/ 	.byte	0x3f
	.zero		1


	//   ....[83]....
        /*1714*/ 	.word	0x0002c130
        /*1718*/ 	.word	0x0000000c
        /*171c*/ 	.word	0x000388c0
        /*1720*/ 	.short	0x010a
        /*1722*/ 	.byte	0x3f
	.zero		1


	//   ....[84]....
        /*1724*/ 	.word	0x0002c180
        /*1728*/ 	.word	0x0000000b
        /*172c*/ 	.word	0x000388a0
        /*1730*/ 	.short	0x010a
        /*1732*/ 	.byte	0x3f
	.zero		1


	//   ....[85]....
        /*1734*/ 	.word	0x0002c1d0
        /*1738*/ 	.word	0x0000000b
        /*173c*/ 	.word	0x000388c0
        /*1740*/ 	.short	0x010a
        /*1742*/ 	.byte	0x3f
	.zero		1


	//   ....[86]....
        /*1744*/ 	.word	0x0002c2f0
        /*1748*/ 	.word	0x00000005
        /*174c*/ 	.word	0x00038840
        /*1750*/ 	.short	0x010a
        /*1752*/ 	.byte	0x3f
	.zero		1


	//   ....[87]....
        /*1754*/ 	.word	0x0002d650
        /*1758*/ 	.word	0x00000010
        /*175c*/ 	.word	0x00038820
        /*1760*/ 	.short	0x010a
        /*1762*/ 	.byte	0x3f
	.zero		1


	//   ....[88]....
        /*1764*/ 	.word	0x0002d6a0
        /*1768*/ 	.word	0x00000006
        /*176c*/ 	.word	0x00038840
        /*1770*/ 	.short	0x010a
        /*1772*/ 	.byte	0x3f
	.zero		1


	//   ....[89]....
        /*1774*/ 	.word	0x0002de40
        /*1778*/ 	.word	0x00000006
        /*177c*/ 	.word	0x00038860
        /*1780*/ 	.short	0x010a
        /*1782*/ 	.byte	0x3f
	.zero		1


	//   ....[90]....
        /*1784*/ 	.word	0x0002e610
        /*1788*/ 	.word	0x00000004
        /*178c*/ 	.word	0x00038860
        /*1790*/ 	.short	0x010a
        /*1792*/ 	.byte	0x3f
	.zero		1


	//   ....[91]....
        /*1794*/ 	.word	0x0002f800
        /*1798*/ 	.word	0x00000005
        /*179c*/ 	.word	0x00038820
        /*17a0*/ 	.short	0x010a
        /*17a2*/ 	.byte	0x3f
	.zero		1


	//   ....[92]....
        /*17a4*/ 	.word	0x0002f9a0
        /*17a8*/ 	.word	0x00000003
        /*17ac*/ 	.word	0x00038840
        /*17b0*/ 	.short	0x010a
        /*17b2*/ 	.byte	0x3f
	.zero		1


	//   ....[93]....
        /*17b4*/ 	.word	0x0002f9f0
        /*17b8*/ 	.word	0x00000017
        /*17bc*/ 	.word	0x00038840
        /*17c0*/ 	.short	0x010a
        /*17c2*/ 	.byte	0x3f
	.zero		1


	//   ....[94]....
        /*17c4*/ 	.word	0x0002fa40
        /*17c8*/ 	.word	0x00000003
        /*17cc*/ 	.word	0x00038860
        /*17d0*/ 	.short	0x010a
        /*17d2*/ 	.byte	0x3f
	.zero		1


	//----- nvinfo : EIATTR_NUM_MBARRIERS
	.align		4
.L_153:
        /*17d4*/ 	.byte	0x03, 0x38
        /*17d6*/ 	.short	0x0016


	//----- nvinfo : EIATTR_EXIT_INSTR_OFFSETS
	.align		4
        /*17d8*/ 	.byte	0x04, 0x1c
        /*17da*/ 	.short	(.L_155 - .L_154)


	//   ....[0]....
.L_154:
        /*17dc*/ 	.word	0x0002adc0


	//----- nvinfo : EIATTR_MAX_THREADS
	.align		4
.L_155:
        /*17e0*/ 	.byte	0x04, 0x05
        /*17e2*/ 	.short	(.L_157 - .L_156)
.L_156:
        /*17e4*/ 	.word	0x00000180
        /*17e8*/ 	.word	0x00000001
        /*17ec*/ 	.word	0x00000001


	//----- nvinfo : EIATTR_CRS_STACK_SIZE
	.align		4
.L_157:
        /*17f0*/ 	.byte	0x04, 0x1e
        /*17f2*/ 	.short	(.L_159 - .L_158)
.L_158:
        /*17f4*/ 	.word	0x00000000


	//----- nvinfo : EIATTR_CBANK_PARAM_SIZE
	.align		4
.L_159:
        /*17f8*/ 	.byte	0x03, 0x19
        /*17fa*/ 	.short	0x0af0


	//----- nvinfo : EIATTR_PARAM_CBANK
	.align		4
        /*17fc*/ 	.byte	0x04, 0x0a
        /*17fe*/ 	.short	(.L_161 - .L_160)
	.align		4
.L_160:
        /*1800*/ 	.word	index@(.nv.constant0._ZN7cutlass13device_kernelIN5flash11enable_sm90INS1_16FlashAttnFwdSm90INS1_25CollectiveMainloopFwdSm90ILi2EN4cute5tupleIJNS5_1CILi1EEES8_S8_EEENS6_IJNS7_ILi128EEENS7_ILi80EEENS7_ILi256EEEEEELi256ENS_6half_tEfNS_4arch4Sm90ELb0ELb0ELb1ELb1ELb1ELb1ELb0ELb1ELb1ELb1ELb1ELb0EEENS1_21CollectiveEpilogueFwdINS6_IJSA_SC_SB_EEES9_SE_SG_Li256ELb1ELb1ELb1ELb0EEENS1_36VarlenDynamicPersistentTileSchedulerILi128ELi80ELi256ELi128ELb1ELb1ELb1ELb0ELb1ELb1EEEEEEEEEvNT_6ParamsE)
        /*1804*/ 	.short	0x0210
        /*1806*/ 	.short	0x0af0


	//----- nvinfo : EIATTR_SW_WAR
	.align		4
.L_161:
        /*1808*/ 	.byte	0x04, 0x36
        /*180a*/ 	.short	(.L_163 - .L_162)
.L_162:
        /*180c*/ 	.word	0x00000008
.L_163:


//--------------------- .nv.info._ZN7cutlass13device_kernelIN5flash11enable_sm90INS1_16FlashAttnFwdSm90INS1_25CollectiveMainloopFwdSm90ILi2EN4cute5tupleIJNS5_1CILi1EEES8_S8_EEENS6_IJNS7_ILi128EEENS7_ILi64EEENS7_ILi256EEEEEELi256ENS_6half_tEfNS_4arch4Sm90ELb0ELb1ELb1ELb0ELb1ELb0ELb0ELb1ELb1ELb1ELb1ELb0EEENS1_21CollectiveEpilogueFwdINS6_IJSA_SC_SB_EEES9_SE_SG_Li256ELb0ELb1ELb1ELb0EEENS1_19SingleTileSchedulerILb0ELb1ELb1ELi128EEEEEEEEEvNT_6ParamsE --------------------------
	.section	.nv.info._ZN7cutlass13device_kernelIN5flash11enable_sm90INS1_16FlashAttnFwdSm90INS1_25CollectiveMainloopFwdSm90ILi2EN4cute5tupleIJNS5_1CILi1EEES8_S8_EEENS6_IJNS7_ILi128EEENS7_ILi64EEENS7_ILi256EEEEEELi256ENS_6half_tEfNS_4arch4Sm90ELb0ELb1ELb1ELb0ELb1ELb0ELb0ELb1ELb1ELb1ELb1ELb0EEENS1_21CollectiveEpilogueFwdINS6_IJSA_SC_SB_EEES9_SE_SG_Li256ELb0ELb1ELb1ELb0EEENS1_19SingleTileSchedulerILb0ELb1ELb1ELi128EEEEEEEEEvNT_6ParamsE,"",@"SHT_CUDA_INFO"
	.sectionflags	@""
	.align	4


	//----- nvinfo : EIATTR_CUDA_API_VERSION
	.align		4
        /*0000*/ 	.byte	0x04, 0x37
        /*0002*/ 	.short	(.L_165 - .L_164)
.L_164:
        /*0004*/ 	.word	0x00000082


	//----- nvinfo : EIATTR_KPARAM_INFO
	.align		4
.L_165:
        /*0008*/ 	.byte	0x04, 0x17
        /*000a*/ 	.short	(.L_167 - .L_166)
.L_166:
        /*000c*/ 	.word	0x00000000
        /*0010*/ 	.short	0x0000
        /*0012*/ 	.short	0x0070
        /*0014*/ 	.byte	0x00, 0xf0, 0x01, 0x28


	//----- nvinfo : EIATTR_SPARSE_MMA_MASK
	.align		4
.L_167:
        /*0018*/ 	.byte	0x03, 0x50
        /*001a*/ 	.short	0x0000


	//----- nvinfo : EIATTR_MAXREG_COUNT
	.align		4
        /*001c*/ 	.byte	0x03, 0x1b
        /*001e*/ 	.short	0x00a8


	//----- nvinfo : EIATTR_NUM_BARRIERS
	.align		4
        /*0020*/ 	.byte	0x02, 0x4c
        /*0022*/ 	.byte	0x09
	.zero		1


	//----- nvinfo : EIATTR_EXTERNS
	.align		4
        /*0024*/ 	.byte	0x04, 0x0f
        /*0026*/ 	.short	(.L_169 - .L_168)


	//   ....[0]....
	.align		4
.L_168:
        /*0028*/ 	.word	index@(__assertfail)


	//----- nvinfo : EIATTR_ANNOTATIONS
	.align		4
.L_169:
        /*002c*/ 	.byte	0x04, 0x55
        /*002e*/ 	.short	(.L_171 - .L_170)


	//   ....[0]....
.L_170:
        /*0030*/ 	.word	0x00000001
        /*0034*/ 	.byte	0xb0, 0x08, 0x00, 0x00, 0x01, 0x00, 0x00, 0x00, 0xe0, 0x09, 0x00, 0x00, 0x01, 0x00, 0x00, 0x00
        /*0044*/ 	.byte	0x90, 0x19, 0x00, 0x00, 0x01, 0x00, 0x00, 0x00, 0xe0, 0xdd, 0x00, 0x00, 0x01, 0x00, 0x00, 0x00
        /*0054*/ 	.byte	0xf0, 0xff, 0x00, 0x00, 0x01, 0x00, 0x00, 0x00, 0x80, 0x13, 0x01, 0x00, 0x01, 0x00, 0x00, 0x00
        /*0064*/ 	.byte	0x20, 0x15, 0x01, 0x00, 0x01, 0x00, 0x00, 0x00, 0xb0, 0x29, 0x01, 0x00, 0x01, 0x00, 0x00, 0x00
        /*0074*/ 	.byte	0x50, 0x3f, 0x01, 0x00


	//----- nvinfo : EIATTR_MERCURY_ISA_VERSION
	.align		4
.L_171:
        /*0078*/ 	.byte	0x03, 0x5f
        /*007a*/ 	.short	0x0101


	//----- nvinfo : EIATTR_INT_WARP_WIDE_INSTR_OFFSETS
	.align		4
        /*007c*/ 	.byte	0x04, 0x31
        /*007e*/ 	.short	(.L_173 - .L_172)


	//   ....[0]....
.L_172:
        /*0080*/ 	.word	0x000000c0


	//   ....[1]....
        /*0084*/ 	.word	0x000000d0


	//   ....[2]....
        /*0088*/ 	.word	0x00000170


	//----- nvinfo : EIATTR_COOP_GROUP_MASK_REGIDS
	.align		4
.L_173:
        /*008c*/ 	.byte	0x04, 0x29
        /*008e*/ 	.short	(.L_175 - .L_174)


	//   ....[0]....
.L_174:
        /*0090*/ 	.word	0xffffffff


	//   ....[1]....
        /*0094*/ 	.word	0xffffffff


	//   ....[2]....
        /*0098*/ 	.word	0xffffffff


	//   ....[3]....
        /*009c*/ 	.word	0xffffffff


	//   ....[4]....
        /*00a0*/ 	.word	0xffffffff


	//   ....[5]....
        /*00a4*/ 	.word	0xffffffff


	//   ....[6]....
        /*00a8*/ 	.word	0xffffffff


	//   ....[7]....
        /*00ac*/ 	.word	0xffffffff


	//   ....[8]....
        /*00b0*/ 	.word	0xffffffff


	//   ....[9]....
        /*00b4*/ 	.word	0xffffffff


	//   ....[10]....
        /*00b8*/ 	.word	0xffffffff


	//   ....[11]....
        /*00bc*/ 	.word	0xffffffff


	//   ....[12]....
        /*00c0*/ 	.word	0xffffffff


	//   ....[13]....
        /*00c4*/ 	.word	0xffffffff


	//   ....[14]....
        /*00c8*/ 	.word	0xffffffff


	//   ....[15]....
        /*00cc*/ 	.word	0xffffffff


	//   ....[16]....
        /*00d0*/ 	.word	0xffffffff


	//   ....[17]....
        /*00d4*/ 	.word	0xffffffff


	//   ....[18]....
        /*00d8*/ 	.word	0xffffffff


	//   ....[19]....
        /*00dc*/ 	.word	0xffffffff


	//   ....[20]....
        /*00e0*/ 	.word	0xffffffff


	//   ....[21]....
        /*00e4*/ 	.word	0xffffffff


	//   ....[22]....
        /*00e8*/ 	.word	0xffffffff


	//   ....[23]....
        /*00ec*/ 	.word	0xffffffff


	//   ....[24]....
        /*00f0*/ 	.word	0xffffffff


	//   ....[25]....
        /*00f4*/ 	.word	0xffffffff


	//   ....[26]....
        /*00f8*/ 	.word	0xffffffff


	//   ....[27]....
        /*00fc*/ 	.word	0xffffffff


	//   ....[28]....
        /*0100*/ 	.word	0xffffffff


	//   ....[29]....
        /*0104*/ 	.word	0xffffffff


	//   ....[30]....
        /*0108*/ 	.word	0xffffffff


	//   ....[31]....
        /*010c*/ 	.word	0xffffffff


	//   ....[32]....
        /*0110*/ 	.word	0xffffffff


	//   ....[33]....
        /*0114*/ 	.word	0xffffffff


	//   ....[34]....
        /*0118*/ 	.word	0xffffffff


	//   ....[35]....
        /*011c*/ 	.word	0xffffffff


	//   ....[36]....
        /*0120*/ 	.word	0xffffffff


	//   ....[37]....
        /*0124*/ 	.word	0xffffffff


	//   ....[38]....
        /*0128*/ 	.word	0xffffffff


	//   ....[39]....
        /*012c*/ 	.word	0xffffffff


	//   ....[40]....
        /*0130*/ 	.word	0xffffffff


	//   ....[41]....
        /*0134*/ 	.word	0xffffffff


	//   ....[42]....
        /*0138*/ 	.word	0xffffffff


	//   ....[43]....
        /*013c*/ 	.word	0xffffffff


	//   ....[44]....
        /*0140*/ 	.word	0xffffffff


	//   ....[45]....
        /*0144*/ 	.word	0xffffffff


	//   ....[46]....
        /*0148*/ 	.word	0xffffffff


	//   ....[47]....
        /*014c*/ 	.word	0xffffffff


	//   ....[48]....
        /*0150*/ 	.word	0xffffffff


	//   ....[49]....
        /*0154*/ 	.word	0xffffffff


	//   ....[50]....
        /*0158*/ 	.word	0xffffffff


	//   ....[51]....
        /*015c*/ 	.word	0xffffffff


	//   ....[52]....
        /*0160*/ 	.word	0xffffffff


	//   ....[53]....
        /*0164*/ 	.word	0xffffffff


	//   ....[54]....
        /*0168*/ 	.word	0xffffffff


	//   ....[55]....
        /*016c*/ 	.word	0xffffffff


	//   ....[56]....
        /*0170*/ 	.word	0xffffffff


	//   ....[57]....
        /*0174*/ 	.word	0xffffffff


	//   ....[58]....
        /*0178*/ 	.word	0xffffffff


	//   ....[59]....
        /*017c*/ 	.word	0xffffffff


	//   ....[60]....
        /*0180*/ 	.word	0xffffffff


	//   ....[61]....
        /*0184*/ 	.word	0xffffffff


	//   ....[62]....
        /*0188*/ 	.word	0xffffffff


	//   ....[63]....
        /*018c*/ 	.word	0xffffffff


	//   ....[64]....
        /*0190*/ 	.word	0xffffffff


	//   ....[65]....
        /*0194*/ 	.word	0xffffffff


	//   ....[66]....
        /*0198*/ 	.word	0xffffffff


	//   ....[67]....
        /*019c*/ 	.word	0xffffffff


	//   ....[68]....
        /*01a0*/ 	.word	0xffffffff


	//   ....[69]....
        /*01a4*/ 	.word	0xffffffff


	//   ....[70]....
        /*01a8*/ 	.word	0xffffffff


	//   ....[71]....
        /*01ac*/ 	.word	0xffffffff


	//   ....[72]....
        /*01b0*/ 	.word	0xffffffff


	//   ....[73]....
        /*01b4*/ 	.word	0xffffffff


	//   ....[74]....
        /*01b8*/ 	.word	0xffffffff


	//   ....[75]....
        /*01bc*/ 	.word	0xffffffff


	//   ....[76]....
        /*01c0*/ 	.word	0xffffffff


	//   ....[77]....
        /*01c4*/ 	.word	0xffffffff


	//   ....[78]....
        /*01c8*/ 	.word	0xffffffff


	//   ....[79]....
        /*01cc*/ 	.word	0xffffffff


	//   ....[80]....
        /*01d0*/ 	.word	0xffffffff


	//   ....[81]....
        /*01d4*/ 	.word	0xffffffff


	//   ....[82]....
        /*01d8*/ 	.word	0xffffffff


	//   ....[83]....
        /*01dc*/ 	.word	0xffffffff


	//   ....[84]....
        /*01e0*/ 	.word	0xffffffff


	//   ....[85]....
        /*01e4*/ 	.word	0xffffffff


	//   ....[86]....
        /*01e8*/ 	.word	0xffffffff


	//   ....[87]....
        /*01ec*/ 	.word	0xffffffff


	//   ....[88]....
        /*01f0*/ 	.word	0xffffffff


	//   ....[89]....
        /*01f4*/ 	.word	0xffffffff


	//   ....[90]....
        /*01f8*/ 	.word	0xffffffff


	//   ....[91]....
        /*01fc*/ 	.word	0x0500000f


	//   ....[92]....
        /*0200*/ 	.word	0x0500000f


	//   ....[93]....
        /*0204*/ 	.word	0x0500000f


	//   ....[94]....
        /*0208*/ 	.word	0x0500000f


	//   ....[95]....
        /*020c*/ 	.word	0x0500000f


	//   ....[96]....
        /*0210*/ 	.word	0x0500000f


	//   ....[97]....
        /*0214*/ 	.word	0x0500000f


	//   ....[98]....
        /*0218*/ 	.word	0x0500000f


	//   ....[99]....
        /*021c*/ 	.word	0x0500000f


	//   ....[100]....
        /*0220*/ 	.word	0x0500000f


	//   ....[101]....
        /*0224*/ 	.word	0x0500000f


	//   ....[102]....
        /*0228*/ 	.word	0x0500000f


	//   ....[103]....
        /*022c*/ 	.word	0x0500000f


	//   ....[104]....
        /*0230*/ 	.word	0x0500000f


	//   ....[105]....
        /*0234*/ 	.word	0x0500000f


	//   ....[106]....
        /*0238*/ 	.word	0x0500000f


	//   ....[107]....
        /*023c*/ 	.word	0x0500000f


	//   ....[108]....
        /*0240*/ 	.word	0x0500000f


	//   ....[109]....
        /*0244*/ 	.word	0x0500000f


	//   ....[110]....
        /*0248*/ 	.word	0x0500000f


	//   ....[111]....
        /*024c*/ 	.word	0x0500000f


	//   ....[112]....
        /*0250*/ 	.word	0x0500000f


	//   ....[113]....
        /*0254*/ 	.word	0x0500000f


	//   ....[114]....
        /*0258*/ 	.word	0x0500000f


	//   ....[115]....
        /*025c*/ 	.word	0x0500000f


	//   ....[116]....
        /*0260*/ 	.word	0x0500000f


	//   ....[117]....
        /*0264*/ 	.word	0x0500000f


	//   ....[118]....
        /*0268*/ 	.word	0x0500000f


	//   ....[119]....
        /*026c*/ 	.word	0x0500000f


	//   ....[120]....
        /*0270*/ 	.word	0x0500000f


	//   ....[121]....
        /*0274*/ 	.word	0x0500000f


	//   ....[122]....
        /*0278*/ 	.word	0x0500000f


	//   ....[123]....
        /*027c*/ 	.word	0x0500000f


	//   ....[124]....
        /*0280*/ 	.word	0x0500000f


	//   ....[125]....
        /*0284*/ 	.word	0x0500000f


	//   ....[126]....
        /*0288*/ 	.word	0x0500000f


	//   ....[127]....
        /*028c*/ 	.word	0x0500000f


	//   ....[128]....
        /*0290*/ 	.word	0x0500000f


	//   ....[129]....
        /*0294*/ 	.word	0x0500000f


	//   ....[130]....
        /*0298*/ 	.word	0x0500000f


	//   ....[131]....
        /*029c*/ 	.word	0x0500000f


	//   ....[132]....
        /*02a0*/ 	.word	0x0500000f


	//   ....[133]....
        /*02a4*/ 	.word	0x0500000f


	//   ....[134]....
        /*02a8*/ 	.word	0x0500000f


	//   ....[135]....
        /*02ac*/ 	.word	0x0500000f


	//   ....[136]....
        /*02b0*/ 	.word	0x0500000f


	//   ....[137]....
        /*02b4*/ 	.word	0x0500000f


	//   ....[138]....
        /*02b8*/ 	.word	0x0500000f


	//   ....[139]....
        /*02bc*/ 	.word	0x0500000f


	//   ....[140]....
        /*02c0*/ 	.word	0x0500000f


	//----- nvinfo : EIATTR_COOP_GROUP_INSTR_OFFSETS
	.align		4
.L_175:
        /*02c4*/ 	.byte	0x04, 0x28
        /*02c6*/ 	.short	(.L_177 - .L_176)


	//   ....[0]....
.L_176:
        /*02c8*/ 	.word	0x00000070


	//   ....[1]....
        /*02cc*/ 	.word	0x000000b0


	//   ....[2]....
        /*02d0*/ 	.word	0x000002d0


	//   ....[3]....
        /*02d4*/ 	.word	0x00000430


	//   ....[4]....
        /*02d8*/ 	.word	0x00000550


	//   ....[5]....
        /*02dc*/ 	.word	0x000006b0


	//   ....[6]....
        /*02e0*/ 	.word	0x00001770


	//   ....[7]....
        /*02e4*/ 	.word	0x00002830


	//   ....[8]....
        /*02e8*/ 	.word	0x00002e30


	//   ....[9]....
        /*02ec*/ 	.word	0x00003760


	//   ....[10]....
        /*02f0*/ 	.word	0x00003890


	//   ....[11]....
        /*02f4*/ 	.word	0x00003c30


	//   ....[12]....
        /*02f8*/ 	.word	0x00003d20


	//   ....[13]....
        /*02fc*/ 	.word	0x00005e90


	//   ....[14]....
        /*0300*/ 	.word	0x00006390


	//   ....[15]....
        /*0304*/ 	.word	0x00006ac0


	//   ....[16]....
        /*0308*/ 	.word	0x00006bc0


	//   ....[17]....
        /*030c*/ 	.word	0x00006f90


	//   ....[18]....
        /*0310*/ 	.word	0x00006fe0


	//   ....[19]....
        /*0314*/ 	.word	0x00009280


	//   ....[20]....
        /*0318*/ 	.word	0x00009290


	//   ....[21]....
        /*031c*/ 	.word	0x000092c0


	//   ....[22]....
        /*0320*/ 	.word	0x000092d0


	//   ....[23]....
        /*0324*/ 	.word	0x0000b060


	//   ....[24]....
        /*0328*/ 	.word	0x0000b580


	//   ....[25]....
        /*032c*/ 	.word	0x0000bcd0


	//   ....[26]....
        /*0330*/ 	.word	0x0000bdd0


	//   ....[27]....
        /*0334*/ 	.word	0x0000c150


	//   ....[28]....
        /*0338*/ 	.word	0x0000c1e0


	//   ....[29]....
        /*033c*/ 	.word	0x0000d220


	//   ....[30]....
        /*0340*/ 	.word	0x0000d240


	//   ....[31]....
        /*0344*/ 	.word	0x0000d2c0


	//   ....[32]....
        /*0348*/ 	.word	0x0000d2f0


	//   ....[33]....
        /*034c*/ 	.word	0x0000e580


	//   ....[34]....
        /*0350*/ 	.word	0x0000e5d0


	//   ....[35]....
        /*0354*/ 	.word	0x0000e610


	//   ....[36]....
        /*0358*/ 	.word	0x0000e640


	//   ....[37]....
        /*035c*/ 	.word	0x0000e680


	//   ....[38]....
        /*0360*/ 	.word	0x0000e6a0


	//   ....[39]....
        /*0364*/ 	.word	0x0000f300


	//   ....[40]....
        /*0368*/ 	.word	0x0000f310


	//   ....[41]....
        /*036c*/ 	.word	0x00010360


	//   ....[42]....
        /*0370*/ 	.word	0x00011a10


	//   ....[43]....
        /*0374*/ 	.word	0x00011a30


	//   ....[44]....
        /*0378*/ 	.word	0x00011a40


	//   ....[45]....
        /*037c*/ 	.word	0x00011a50


	//   ....[46]....
        /*0380*/ 	.word	0x00011a60


	//   ....[47]....
        /*0384*/ 	.word	0x00011ad0


	//   ....[48]....
        /*0388*/ 	.word	0x00011b00


	//   ....[49]....
        /*038c*/ 	.word	0x00011b60


	//   ....[50]....
        /*0390*/ 	.word	0x00012190


	//   ....[51]....
        /*0394*/ 	.word	0x000121c0


	//   ....[52]....
        /*0398*/ 	.word	0x000121f0


	//   ....[53]....
        /*039c*/ 	.word	0x00012210


	//   ....[54]....
        /*03a0*/ 	.word	0x00012220


	//   ....[55]....
        /*03a4*/ 	.word	0x000122b0


	//   ....[56]....
        /*03a8*/ 	.word	0x000122e0


	//   ....[57]....
        /*03ac*/ 	.word	0x00012350


	//   ....[58]....
        /*03b0*/ 	.word	0x00012380


	//   ....[59]....
        /*03b4*/ 	.word	0x000123f0


	//   ....[60]....
        /*03b8*/ 	.word	0x00012420


	//   ....[61]....
        /*03bc*/ 	.word	0x00012490


	//   ....[62]....
        /*03c0*/ 	.word	0x000124c0


	//   ....[63]....
        /*03c4*/ 	.word	0x00012530


	//   ....[64]....
        /*03c8*/ 	.word	0x00012560


	//   ....[65]....
        /*03cc*/ 	.word	0x000125c0


	//   ....[66]....
        /*03d0*/ 	.word	0x00012db0


	//   ....[67]....
        /*03d4*/ 	.word	0x00012de0


	//   ....[68]....
        /*03d8*/ 	.word	0x00012e10


	//   ....[69]....
        /*03dc*/ 	.word	0x00012e50


	//   ....[70]....
        /*03e0*/ 	.word	0x00012e70


	//   ....[71]....
        /*03e4*/ 	.word	0x00012e90


	//   ....[72]....
        /*03e8*/ 	.word	0x00012ec0


	//   ....[73]....
        /*03ec*/ 	.word	0x00012ee0


	//   ....[74]....
        /*03f0*/ 	.word	0x00013250


	//   ....[75]....
        /*03f4*/ 	.word	0x00013270


	//   ....[76]....
        /*03f8*/ 	.word	0x00013290


	//   ....[77]....
        /*03fc*/ 	.word	0x00013330


	//   ....[78]....
        /*0400*/ 	.word	0x00013350


	//   ....[79]....
        /*0404*/ 	.word	0x000133f0


	//   ....[80]....
        /*0408*/ 	.word	0x00013410


	//   ....[81]....
        /*040c*/ 	.word	0x00013420


	//   ....[82]....
        /*0410*/ 	.word	0x00013950


	//   ....[83]....
        /*0414*/ 	.word	0x00013980


	//   ....[84]....
        /*0418*/ 	.word	0x000139b0


	//   ....[85]....
        /*041c*/ 	.word	0x000139e0


	//   ....[86]....
        /*0420*/ 	.word	0x00013ac0


	//   ....[87]....
        /*0424*/ 	.word	0x00013ae0


	//   ....[88]....
        /*0428*/ 	.word	0x00013b30


	//   ....[89]....
        /*042c*/ 	.word	0x00013ba0


	//   ....[90]....
        /*0430*/ 	.word	0x00013ee0


	//   ....[91]....
        /*0434*/ 	.word	0x00014560


	//   ....[92]....
        /*0438*/ 	.word	0x00014650


	//   ....[93]....
        /*043c*/ 	.word	0x000146f0


	//   ....[94]....
        /*0440*/ 	.word	0x00014750


	//   ....[95]....
        /*0444*/ 	.word	0x00014830


	//   ....[96]....
        /*0448*/ 	.word	0x000148a0


	//   ....[97]....
        /*044c*/ 	.word	0x00014980


	//   ....[98]....
        /*0450*/ 	.word	0x000149f0


	//   ....[99]....
        /*0454*/ 	.word	0x00014ac0


	//   ....[100]....
        /*0458*/ 	.word	0x00014b60


	//   ....[101]....
        /*045c*/ 	.word	0x00014bb0


	//   ....[102]....
        /*0460*/ 	.word	0x00014c50


	//   ....[103]....
        /*0464*/ 	.word	0x00014d30


	//   ....[104]....
        /*0468*/ 	.word	0x00014db0


	//   ....[105]....
        /*046c*/ 	.word	0x00014e90


	//   ....[106]....
        /*0470*/ 	.word	0x00014f10


	//   ....[107]....
        /*0474*/ 	.word	0x00014ff0


	//   ....[108]....
        /*0478*/ 	.word	0x00015070


	//   ....[109]....
        /*047c*/ 	.word	0x00015150


	//   ....[110]....
        /*0480*/ 	.word	0x000151d0


	//   ....[111]....
        /*0484*/ 	.word	0x000152b0


	//   ....[112]....
        /*0488*/ 	.word	0x00015330


	//   ....[113]....
        /*048c*/ 	.word	0x00015410


	//   ....[114]....
        /*0490*/ 	.word	0x00015480


	//   ....[115]....
        /*0494*/ 	.word	0x00015550


	//   ....[116]....
        /*0498*/ 	.word	0x00015690


	//   ....[117]....
        /*049c*/ 	.word	0x00015750


	//   ....[118]....
        /*04a0*/ 	.word	0x00015800


	//   ....[119]....
        /*04a4*/ 	.word	0x000158d0


	//   ....[120]....
        /*04a8*/ 	.word	0x00015930


	//   ....[121]....
        /*04ac*/ 	.word	0x00015a10


	//   ....[122]....
        /*04b0*/ 	.word	0x00015a70


	//   ....[123]....
        /*04b4*/ 	.word	0x00015b80


	//   ....[124]....
        /*04b8*/ 	.word	0x00015c60


	//   ....[125]....
        /*04bc*/ 	.word	0x00015d00


	//   ....[126]....
        /*04c0*/ 	.word	0x00015d60


	//   ....[127]....
        /*04c4*/ 	.word	0x00015e70


	//   ....[128]....
        /*04c8*/ 	.word	0x00015ed0


	//   ....[129]....
        /*04cc*/ 	.word	0x00015fe0


	//   ....[130]....
        /*04d0*/ 	.word	0x00016040


	//   ....[131]....
        /*04d4*/ 	.word	0x00016100


	//   ....[132]....
        /*04d8*/ 	.word	0x00016260


	//   ....[133]....
        /*04dc*/ 	.word	0x00016300


	//   ....[134]....
        /*04e0*/ 	.word	0x000163d0


	//   ....[135]....
        /*04e4*/ 	.word	0x000164e0


	//   ....[136]....
        /*04e8*/ 	.word	0x00016550


	//   ....[137]....
        /*04ec*/ 	.word	0x00016660


	//   ....[138]....
        /*04f0*/ 	.word	0x000166e0


	//   ....[139]....
        /*04f4*/ 	.word	0x000167d0


	//   ....[140]....
        /*04f8*/ 	.word	0x000168e0


	//----- nvinfo : EIATTR_REG_RECONFIG
	.align		4
.L_177:
        /*04fc*/ 	.byte	0x01, 0x54
	.zero		2


	//----- nvinfo : EIATTR_SYSCALL_OFFSETS
	.align		4
        /*0500*/ 	.byte	0x04, 0x46
        /*0502*/ 	.short	(.L_179 - .L_178)


	//   ....[0]....
.L_178:
        /*0504*/ 	.word	0x00001940


	//   ....[1]....
        /*0508*/ 	.word	0x00010f20


	//   ....[2]....
        /*050c*/ 	.word	0x00011060


	//   ....[3]....
        /*0510*/ 	.word	0x00011150


	//   ....[4]....
        /*0514*/ 	.word	0x00011ed0


	//----- nvinfo : EIATTR_MBARRIER_INSTR_OFFSETS
	.align		4
.L_179:
        /*0518*/ 	.byte	0x04, 0x39
        /*051a*/ 	.short	(.L_181 - .L_180)


	//   ....[0]....
.L_180:
        /*051c*/ 	.word	0x00000180
        /*0520*/ 	.word	0x000000ff
        /*0524*/ 	.word	0x00030800
        /*0528*/ 	.short	0x0100
        /*052a*/ 	.byte	0x08
	.zero		1


	//   ....[1]....
        /*052c*/ 	.word	0x00000190
        /*0530*/ 	.word	0x000000ff
        /*0534*/ 	.word	0x00030820
        /*0538*/ 	.short	0x0100
        /*053a*/ 	.byte	0x08
	.zero		1


	//   ....[2]....
        /*053c*/ 	.word	0x00000280
        /*0540*/ 	.word	0x000000ff
        /*0544*/ 	.word	0x00030830
        /*0548*/ 	.short	0x0100
        /*054a*/ 	.byte	0x08
	.zero		1


	//   ....[3]....
        /*054c*/ 	.word	0x00000290
        /*0550*/ 	.word	0x000000ff
        /*0554*/ 	.word	0x00030840
        /*0558*/ 	.short	0x0100
        /*055a*/ 	.byte	0x08
	.zero		1


	//   ....[4]....
        /*055c*/ 	.word	0x000002a0
        /*0560*/ 	.word	0x000000ff
        /*0564*/ 	.word	0x00030838
        /*0568*/ 	.short	0x0100
        /*056a*/ 	.byte	0x08
	.zero		1


	//   ....[5]....
        /*056c*/ 	.word	0x000002b0
        /*0570*/ 	.word	0x000000ff
        /*0574*/ 	.word	0x00030848
        /*0578*/ 	.short	0x0100
        /*057a*/ 	.byte	0x08
	.zero		1


	//   ....[6]....
        /*057c*/ 	.word	0x000003e0
        /*0580*/ 	.word	0x000000ff
        /*0584*/ 	.word	0x00030850
        /*0588*/ 	.short	0x0100
        /*058a*/ 	.byte	0x08
	.zero		1


	//   ....[7]....
        /*058c*/ 	.word	0x000003f0
        /*0590*/ 	.word	0x000000ff
        /*0594*/ 	.word	0x00030860
        /*0598*/ 	.short	0x0100
        /*059a*/ 	.byte	0x08
	.zero		1


	//   ....[8]....
        /*059c*/ 	.word	0x00000400
        /*05a0*/ 	.word	0x000000ff
        /*05a4*/ 	.word	0x00030858
        /*05a8*/ 	.short	0x0100
        /*05aa*/ 	.byte	0x08
	.zero		1


	//   ....[9]....
        /*05ac*/ 	.word	0x00000410
        /*05b0*/ 	.word	0x000000ff
        /*05b4*/ 	.word	0x00030868
        /*05b8*/ 	.short	0x0100
        /*05ba*/ 	.byte	0x08
	.zero		1


	//   ....[10]....
        /*05bc*/ 	.word	0x00000500
        /*05c0*/ 	.word	0x000000ff
        /*05c4*/ 	.word	0x00030870
        /*05c8*/ 	.short	0x0100
        /*05ca*/ 	.byte	0x06
	.zero		1


	//   ....[11]....
        /*05cc*/ 	.word	0x00000510
        /*05d0*/ 	.word	0x000000ff
        /*05d4*/ 	.word	0x00030880
        /*05d8*/ 	.short	0x0100
        /*05da*/ 	.byte	0x06
	.zero		1


	//   ....[12]....
        /*05dc*/ 	.word	0x00000520
        /*05e0*/ 	.word	0x000000ff
        /*05e4*/ 	.word	0x00030878
        /*05e8*/ 	.short	0x0100
        /*05ea*/ 	.byte	0x06
	.zero		1


	//   ....[13]....
        /*05ec*/ 	.word	0x00000530
        /*05f0*/ 	.word	0x000000ff
        /*05f4*/ 	.word	0x00030888
        /*05f8*/ 	.short	0x0100
        /*05fa*/ 	.byte	0x06
	.zero		1


	//   ....[14]....
        /*05fc*/ 	.word	0x00000660
        /*0600*/ 	.word	0x000000ff
        /*0604*/ 	.word	0x00030890
        /*0608*/ 	.short	0x0100
        /*060a*/ 	.byte	0x08
	.zero		1


	//   ....[15]....
        /*060c*/ 	.word	0x00000670
        /*0610*/ 	.word	0x000000ff
        /*0614*/ 	.word	0x000308a0
        /*0618*/ 	.short	0x0100
        /*061a*/ 	.byte	0x08
	.zero		1


	//   ....[16]....
        /*061c*/ 	.word	0x00000680
        /*0620*/ 	.word	0x000000ff
        /*0624*/ 	.word	0x00030898
        /*0628*/ 	.short	0x0100
        /*062a*/ 	.byte	0x08
	.zero		1


	//   ....[17]....
        /*062c*/ 	.word	0x00000690
        /*0630*/ 	.word	0x000000ff
        /*0634*/ 	.word	0x000308a8
        /*0638*/ 	.short	0x0100
        /*063a*/ 	.byte	0x08
	.zero		1


	//   ....[18]....
        /*063c*/ 	.word	0x000007d0
        /*0640*/ 	.word	0x000000ff
        /*0644*/ 	.word	0x000308b0
        /*0648*/ 	.short	0x0100
        /*064a*/ 	.byte	0x08
	.zero		1


	//   ....[19]....
        /*064c*/ 	.word	0x000007e0
        /*0650*/ 	.word	0x000000ff
        /*0654*/ 	.word	0x000308c0
        /*0658*/ 	.short	0x0100
        /*065a*/ 	.byte	0x08
	.zero		1


	//   ....[20]....
        /*065c*/ 	.word	0x000007f0
        /*0660*/ 	.word	0x000000ff
        /*0664*/ 	.word	0x000308b8
        /*0668*/ 	.short	0x0100
        /*066a*/ 	.byte	0x08
	.zero		1


	//   ....[21]....
        /*066c*/ 	.word	0x00000800
        /*0670*/ 	.word	0x000000ff
        /*0674*/ 	.word	0x000308c8
        /*0678*/ 	.short	0x0100
        /*067a*/ 	.byte	0x08
	.zero		1


	//   ....[22]....
        /*067c*/ 	.word	0x00001970
        /*0680*/ 	.word	0x000000ff
        /*0684*/ 	.word	0x00030800
        /*0688*/ 	.short	0x010a
        /*068a*/ 	.byte	0x04
	.zero		1


	//   ....[23]....
        /*068c*/ 	.word	0x00001a10
        /*0690*/ 	.word	0x000000ff
        /*0694*/ 	.word	0x00030830
        /*0698*/ 	.short	0x010a
        /*069a*/ 	.byte	0x04
	.zero		1


	//   ....[24]....
        /*069c*/ 	.word	0x00001a80
        /*06a0*/ 	.word	0x000000ff
        /*06a4*/ 	.word	0x00030830
        /*06a8*/ 	.short	0x010a
        /*06aa*/ 	.byte	0x04
	.zero		1


	//   ....[25]....
        /*06ac*/ 	.word	0x000029e0
        /*06b0*/ 	.word	0x000000ff
        /*06b4*/ 	.word	0x00000000
        /*06b8*/ 	.short	0x0101
        /*06ba*/ 	.byte	0x04
	.zero		1


	//   ....[26]....
        /*06bc*/ 	.word	0x00004ab0
        /*06c0*/ 	.word	0x000000ff
        /*06c4*/ 	.word	0x00030830
        /*06c8*/ 	.short	0x010a
        /*06ca*/ 	.byte	0x06
	.zero		1


	//   ....[27]....
        /*06cc*/ 	.word	0x00004b00
        /*06d0*/ 	.word	0x000000ff
        /*06d4*/ 	.word	0x00030830
        /*06d8*/ 	.short	0x010a
        /*06da*/ 	.byte	0x06
	.zero		1


	//   ....[28]....
        /*06dc*/ 	.word	0x000059a0
        /*06e0*/ 	.word	0x000000ff
        /*06e4*/ 	.word	0x00030850
        /*06e8*/ 	.short	0x010a
        /*06ea*/ 	.byte	0x06
	.zero		1


	//   ....[29]....
        /*06ec*/ 	.word	0x000059e0
        /*06f0*/ 	.word	0x000000ff
        /*06f4*/ 	.word	0x00030850
        /*06f8*/ 	.short	0x010a
        /*06fa*/ 	.byte	0x06
	.zero		1


	//   ....[30]....
        /*06fc*/ 	.word	0x00005fb0
        /*0700*/ 	.word	0x000000ff
        /*0704*/ 	.word	0x00000000
        /*0708*/ 	.short	0x0101
        /*070a*/ 	.byte	0x05
	.zero		1


	//   ....[31]....
        /*070c*/ 	.word	0x00007680
        /*0710*/ 	.word	0x000000ff
        /*0714*/ 	.word	0x00000000
        /*0718*/ 	.short	0x0101
        /*071a*/ 	.byte	0x06
	.zero		1


	//   ....[32]....
        /*071c*/ 	.word	0x00007b40
        /*0720*/ 	.word	0x000000ff
        /*0724*/ 	.word	0x00030830
        /*0728*/ 	.short	0x010a
        /*072a*/ 	.byte	0x05
	.zero		1


	//   ....[33]....
        /*072c*/ 	.word	0x00007b80
        /*0730*/ 	.word	0x000000ff
        /*0734*/ 	.word	0x00030830
        /*0738*/ 	.short	0x010a
        /*073a*/ 	.byte	0x05
	.zero		1


	//   ....[34]....
        /*073c*/ 	.word	0x000089b0
        /*0740*/ 	.word	0x000000ff
        /*0744*/ 	.word	0x00030850
        /*0748*/ 	.short	0x010a
        /*074a*/ 	.byte	0x05
	.zero		1


	//   ....[35]....
        /*074c*/ 	.word	0x000089f0
        /*0750*/ 	.word	0x000000ff
        /*0754*/ 	.word	0x00030850
        /*0758*/ 	.short	0x010a
        /*075a*/ 	.byte	0x05
	.zero		1


	//   ....[36]....
        /*075c*/ 	.word	0x00008f60
        /*0760*/ 	.word	0x000000ff
        /*0764*/ 	.word	0x00000000
        /*0768*/ 	.short	0x0101
        /*076a*/ 	.byte	0x07
	.zero		1


	//   ....[37]....
        /*076c*/ 	.word	0x00009af0
        /*0770*/ 	.word	0x000000ff
        /*0774*/ 	.word	0x00000000
        /*0778*/ 	.short	0x0101
        /*077a*/ 	.byte	0x05
	.zero		1


	//   ....[38]....
        /*077c*/ 	.word	0x00009cf0
        /*0780*/ 	.word	0x000000ff
        /*0784*/ 	.word	0x00030830
        /*0788*/ 	.short	0x010a
        /*078a*/ 	.byte	0x05
	.zero		1


	//   ....[39]....
        /*078c*/ 	.word	0x00009d40
        /*0790*/ 	.word	0x000000ff
        /*0794*/ 	.word	0x00030830
        /*0798*/ 	.short	0x010a
        /*079a*/ 	.byte	0x05
	.zero		1


	//   ....[40]....
        /*079c*/ 	.word	0x0000ab70
        /*07a0*/ 	.word	0x000000ff
        /*07a4*/ 	.word	0x00030850
        /*07a8*/ 	.short	0x010a
        /*07aa*/ 	.byte	0x05
	.zero		1


	//   ....[41]....
        /*07ac*/ 	.word	0x0000abb0
        /*07b0*/ 	.word	0x000000ff
        /*07b4*/ 	.word	0x00030850
        /*07b8*/ 	.short	0x010a
        /*07ba*/ 	.byte	0x05
	.zero		1


	//   ....[42]....
        /*07bc*/ 	.word	0x0000b180
        /*07c0*/ 	.word	0x000000ff
        /*07c4*/ 	.word	0x00000000
        /*07c8*/ 	.short	0x0101
        /*07ca*/ 	.byte	0x07
	.zero		1


	//   ....[43]....
        /*07cc*/ 	.word	0x0000c890
        /*07d0*/ 	.word	0x000000ff
        /*07d4*/ 	.word	0x00000000
        /*07d8*/ 	.short	0x0101
        /*07da*/ 	.byte	0x05
	.zero		1


	//   ....[44]....
        /*07dc*/ 	.word	0x0000d190
        /*07e0*/ 	.word	0x000000ff
        /*07e4*/ 	.word	0x00030850
        /*07e8*/ 	.short	0x010a
        /*07ea*/ 	.byte	0x05
	.zero		1


	//   ....[45]....
        /*07ec*/ 	.word	0x0000d1d0
        /*07f0*/ 	.word	0x000000ff
        /*07f4*/ 	.word	0x00030850
        /*07f8*/ 	.short	0x010a
        /*07fa*/ 	.byte	0x05
	.zero		1


	//   ....[46]....
        /*07fc*/ 	.word	0x0000d790
        /*0800*/ 	.word	0x000000ff
        /*0804*/ 	.word	0x00000000
        /*0808*/ 	.short	0x0101
        /*080a*/ 	.byte	0x04
	.zero		1


	//   ....[47]....
        /*080c*/ 	.word	0x0000e6c0
        /*0810*/ 	.word	0x000000ff
        /*0814*/ 	.word	0x00000000
        /*0818*/ 	.short	0x0101
        /*081a*/ 	.byte	0x04
	.zero		1


	//   ....[48]....
        /*081c*/ 	.word	0x000117b0
        /*0820*/ 	.word	0x000000ff
        /*0824*/ 	.word	0x00030840
        /*0828*/ 	.short	0x010a
        /*082a*/ 	.byte	0x2d
	.zero		1


	//   ....[49]....
        /*082c*/ 	.word	0x00011c90
        /*0830*/ 	.word	0x000000ff
        /*0834*/ 	.word	0x00030830
        /*0838*/ 	.short	0x0107
        /*083a*/ 	.byte	0x2d
	.zero		1


	//   ....[50]....
        /*083c*/ 	.word	0x00011d00
        /*0840*/ 	.word	0x000000ff
        /*0844*/ 	.word	0x00030830
        /*0848*/ 	.short	0x0101
        /*084a*/ 	.byte	0x2d
	.zero		1


	//   ....[51]....
        /*084c*/ 	.word	0x00012730
        /*0850*/ 	.word	0x000000ff
        /*0854*/ 	.word	0x00030800
        /*0858*/ 	.short	0x0107
        /*085a*/ 	.byte	0x2d
	.zero		1


	//   ....[52]....
        /*085c*/ 	.word	0x000127b0
        /*0860*/ 	.word	0x000000ff
        /*0864*/ 	.word	0x00030800
        /*0868*/ 	.short	0x0101
        /*086a*/ 	.byte	0x2d
	.zero		1


	//   ....[53]....
        /*086c*/ 	.word	0x000127c0
        /*0870*/ 	.word	0x000000ff
        /*0874*/ 	.word	0x00030820
        /*0878*/ 	.short	0x010a
        /*087a*/ 	.byte	0x2d
	.zero		1


	//   ....[54]....
        /*087c*/ 	.word	0x00012bb0
        /*0880*/ 	.word	0x00000015
        /*0884*/ 	.word	0x00030840
        /*0888*/ 	.short	0x010a
        /*088a*/ 	.byte	0x3f
	.zero		1


	//   ....[55]....
        /*088c*/ 	.word	0x000130d0
        /*0890*/ 	.word	0x00000015
        /*0894*/ 	.word	0x00030830
        /*0898*/ 	.short	0x0107
        /*089a*/ 	.byte	0x3f
	.zero		1


	//   ....[56]....
        /*089c*/ 	.word	0x00013180
        /*08a0*/ 	.word	0x00000015
        /*08a4*/ 	.word	0x00030830
        /*08a8*/ 	.short	0x0101
        /*08aa*/ 	.byte	0x3f
	.zero		1


	//   ....[57]....
        /*08ac*/ 	.word	0x000131e0
        /*08b0*/ 	.word	0x00000004
        /*08b4*/ 	.word	0x00030860
        /*08b8*/ 	.short	0x010a
        /*08ba*/ 	.byte	0x3f
	.zero		1


	//   ....[58]....
        /*08bc*/ 	.word	0x000135d0
        /*08c0*/ 	.word	0x00000004
        /*08c4*/ 	.word	0x00030850
        /*08c8*/ 	.short	0x0107
        /*08ca*/ 	.byte	0x3f
	.zero		1


	//   ....[59]....
        /*08cc*/ 	.word	0x00013720
        /*08d0*/ 	.word	0x00000004
        /*08d4*/ 	.word	0x00030850
        /*08d8*/ 	.short	0x0101
        /*08da*/ 	.byte	0x3f
	.zero		1


	//   ....[60]....
        /*08dc*/ 	.word	0x000138c0
        /*08e0*/ 	.word	0x00000000
        /*08e4*/ 	.word	0x00030860
        /*08e8*/ 	.short	0x010a
        /*08ea*/ 	.byte	0x3f
	.zero		1


	//   ....[61]....
        /*08ec*/ 	.word	0x00013d20
        /*08f0*/ 	.word	0x00000000
        /*08f4*/ 	.word	0x00030850
        /*08f8*/ 	.short	0x0107
        /*08fa*/ 	.byte	0x3f
	.zero		1


	//   ....[62]....
        /*08fc*/ 	.word	0x00013de0
        /*0900*/ 	.word	0x00000000
        /*0904*/ 	.word	0x00030850
        /*0908*/ 	.short	0x0101
        /*090a*/ 	.byte	0x3f
	.zero		1


	//   ....[63]....
        /*090c*/ 	.word	0x00013e70
        /*0910*/ 	.word	0x00000007
        /*0914*/ 	.word	0x00030820
        /*0918*/ 	.short	0x010a
        /*091a*/ 	.byte	0x3f
	.zero		1


	//   ....[64]....
        /*091c*/ 	.word	0x00013ff0
        /*0920*/ 	.word	0x00000005
        /*0924*/ 	.word	0x00030840
        /*0928*/ 	.short	0x010a
        /*092a*/ 	.byte	0x3f
	.zero		1


	//   ....[65]....
        /*092c*/ 	.word	0x00014090
        /*0930*/ 	.word	0x00000003
        /*0934*/ 	.word	0x00030840
        /*0938*/ 	.short	0x010a
        /*093a*/ 	.byte	0x3f
	.zero		1


	//   ....[66]....
        /*093c*/ 	.word	0x000140d0
        /*0940*/ 	.word	0x00000005
        /*0944*/ 	.word	0x00030860
        /*0948*/ 	.short	0x010a
        /*094a*/ 	.byte	0x3f
	.zero		1


	//   ....[67]....
        /*094c*/ 	.word	0x00014110
        /*0950*/ 	.word	0x00000003
        /*0954*/ 	.word	0x00030860
        /*0958*/ 	.short	0x010a
        /*095a*/ 	.byte	0x3f
	.zero		1


	//   ....[68]....
        /*095c*/ 	.word	0x00014190
        /*0960*/ 	.word	0x00000003
        /*0964*/ 	.word	0x00030800
        /*0968*/ 	.short	0x010a
        /*096a*/ 	.byte	0x3f
	.zero		1


	//   ....[69]....
        /*096c*/ 	.word	0x00014200
        /*0970*/ 	.word	0x00000003
        /*0974*/ 	.word	0x00030830
        /*0978*/ 	.short	0x010a
        /*097a*/ 	.byte	0x3f
	.zero		1


	//   ....[70]....
        /*097c*/ 	.word	0x00014270
        /*0980*/ 	.word	0x00000004
        /*0984*/ 	.word	0x00030830
        /*0988*/ 	.short	0x010a
        /*098a*/ 	.byte	0x3f
	.zero		1


	//   ....[71]....
        /*098c*/ 	.word	0x000142d0
        /*0990*/ 	.word	0x00000003
        /*0994*/ 	.word	0x00030850
        /*0998*/ 	.short	0x010a
        /*099a*/ 	.byte	0x3f
	.zero		1


	//   ....[72]....
        /*099c*/ 	.word	0x00014330
        /*09a0*/ 	.word	0x00000004
        /*09a4*/ 	.word	0x00030830
        /*09a8*/ 	.short	0x010a
        /*09aa*/ 	.byte	0x3f
	.zero		1


	//   ....[73]....
        /*09ac*/ 	.word	0x00014390
        /*09b0*/ 	.word	0x00000003
        /*09b4*/ 	.word	0x00030850
        /*09b8*/ 	.short	0x010a
        /*09ba*/ 	.byte	0x3f
	.zero		1


	//   ....[74]....
        /*09bc*/ 	.word	0x00014400
        /*09c0*/ 	.word	0x00000004
        /*09c4*/ 	.word	0x00030830
        /*09c8*/ 	.short	0x010a
        /*09ca*/ 	.byte	0x3f
	.zero		1


	//   ....[75]....
        /*09cc*/ 	.word	0x00014460
        /*09d0*/ 	.word	0x00000003
        /*09d4*/ 	.word	0x00030850
        /*09d8*/ 	.short	0x010a
        /*09da*/ 	.byte	0x3f
	.zero		1


	//   ....[76]....
        /*09dc*/ 	.word	0x000144c0
        /*09e0*/ 	.word	0x00000005
        /*09e4*/ 	.word	0x00030850
        /*09e8*/ 	.short	0x010a
        /*09ea*/ 	.byte	0x3f
	.zero		1


	//   ....[77]....
        /*09ec*/ 	.word	0x000145a0
        /*09f0*/ 	.word	0x00000003
        /*09f4*/ 	.word	0x00030840
        /*09f8*/ 	.short	0x010a
        /*09fa*/ 	.byte	0x3f
	.zero		1


	//   ....[78]....
        /*09fc*/ 	.word	0x00015590
        /*0a00*/ 	.word	0x00000003
        /*0a04*/ 	.word	0x00030820
        /*0a08*/ 	.short	0x010a
        /*0a0a*/ 	.byte	0x3f
	.zero		1


	//   ....[79]....
        /*0a0c*/ 	.word	0x000155e0
        /*0a10*/ 	.word	0x00000015
        /*0a14*/ 	.word	0x00030840
        /*0a18*/ 	.short	0x010a
        /*0a1a*/ 	.byte	0x3f
	.zero		1


	//   ....[80]....
        /*0a1c*/ 	.word	0x00015bb0
        /*0a20*/ 	.word	0x00000004
        /*0a24*/ 	.word	0x00030860
        /*0a28*/ 	.short	0x010a
        /*0a2a*/ 	.byte	0x3f
	.zero		1


	//   ....[81]....
        /*0a2c*/ 	.word	0x000161b0
        /*0a30*/ 	.word	0x00000000
        /*0a34*/ 	.word	0x00030860
        /*0a38*/ 	.short	0x010a
        /*0a3a*/ 	.byte	0x3f
	.zero		1


	//   ....[82]....
        /*0a3c*/ 	.word	0x00016800
        /*0a40*/ 	.word	0x00000007
        /*0a44*/ 	.word	0x00030820
        /*0a48*/ 	.short	0x010a
        /*0a4a*/ 	.byte	0x3f
	.zero		1


	//   ....[83]....
        /*0a4c*/ 	.word	0x000169a0
        /*0a50*/ 	.word	0x00000005
        /*0a54*/ 	.word	0x00030840
        /*0a58*/ 	.short	0x010a
        /*0a5a*/ 	.byte	0x3f
	.zero		1


	//   ....[84]....
        /*0a5c*/ 	.word	0x000169f0
        /*0a60*/ 	.word	0x00000003
        /*0a64*/ 	.word	0x00030840
        /*0a68*/ 	.short	0x010a
        /*0a6a*/ 	.byte	0x3f
	.zero		1


	//   ....[85]....
        /*0a6c*/ 	.word	0x00016a40
        /*0a70*/ 	.word	0x00000005
        /*0a74*/ 	.word	0x00030860
        /*0a78*/ 	.short	0x010a
        /*0a7a*/ 	.byte	0x3f
	.zero		1


	//----- nvinfo : EIATTR_NUM_MBARRIERS
	.align		4
.L_181:
        /*0a7c*/ 	.byte	0x03, 0x38
        /*0a7e*/ 	.short	0x0016


	//----- nvinfo : EIATTR_EXIT_INSTR_OFFSETS
	.align		4
        /*0a80*/ 	.byte	0x04, 0x1c
        /*0a82*/ 	.short	(.L_183 - .L_182)


	//   ....[0]....
.L_182:
        /*0a84*/ 	.word	0x00014160


	//----- nvinfo : EIATTR_MAX_THREADS
	.align		4
.L_183:
        /*0a88*/ 	.byte	0x04, 0x05
        /*0a8a*/ 	.short	(.L_185 - .L_184)
.L_184:
        /*0a8c*/ 	.word	0x00000180
        /*0a90*/ 	.word	0x00000001
        /*0a94*/ 	.word	0x00000001


	//----- nvinfo : EIATTR_CRS_STACK_SIZE
	.align		4
.L_185:
        /*0a98*/ 	.byte	0x04, 0x1e
        /*0a9a*/ 	.short	(.L_187 - .L_186)
.L_186:
        /*0a9c*/ 	.word	0x00000000


	//----- nvinfo : EIATTR_CBANK_PARAM_SIZE
	.align		4
.L_187:
        /*0aa0*/ 	.byte	0x03, 0x19
        /*0aa2*/ 	.short	0x0a70


	//----- nvinfo : EIATTR_PARAM_CBANK
	.align		4
        /*0aa4*/ 	.byte	0x04, 0x0a
        /*0aa6*/ 	.short	(.L_189 - .L_188)
	.align		4
.L_188:
        /*0aa8*/ 	.word	index@(.nv.constant0._ZN7cutlass13device_kernelIN5flash11enable_sm90INS1_16FlashAttnFwdSm90INS1_25CollectiveMainloopFwdSm90ILi2EN4cute5tupleIJNS5_1CILi1EEES8_S8_EEENS6_IJNS7_ILi128EEENS7_ILi64EEENS7_ILi256EEEEEELi256ENS_6half_tEfNS_4arch4Sm90ELb0ELb1ELb1ELb0ELb1ELb0ELb0ELb1ELb1ELb1ELb1ELb0EEENS1_21CollectiveEpilogueFwdINS6_IJSA_SC_SB_EEES9_SE_SG_Li256ELb0ELb1ELb1ELb0EEENS1_19SingleTileSchedulerILb0ELb1ELb1ELi128EEEEEEEEEvNT_6ParamsE)
        /*0aac*/ 	.short	0x0210
        /*0aae*/ 	.short	0x0a70


	//----- nvinfo : EIATTR_SW_WAR
	.align		4
.L_189:
        /*0ab0*/ 	.byte	0x04, 0x36
        /*0ab2*/ 	.short	(.L_191 - .L_190)
.L_190:
        /*0ab4*/ 	.word	0x00000008
.L_191:


//--------------------- .nv.info._ZN7cutlass13device_kernelIN5flash11enable_sm90INS1_16FlashAttnFwdSm90INS1_25CollectiveMainloopFwdSm90ILi2EN4cute5tupleIJNS5_1CILi1EEES8_S8_EEENS6_IJNS7_ILi128EEENS7_ILi64EEENS7_ILi256EEEEEELi256ENS_6half_tEfNS_4arch4Sm90ELb0ELb1ELb1ELb1ELb1ELb0ELb0ELb1ELb1ELb1ELb1ELb0EEENS1_21CollectiveEpilogueFwdINS6_IJSA_SC_SB_EEES9_SE_SG_Li256ELb1ELb1ELb1ELb0EEENS1_36VarlenDynamicPersistentTileSchedulerILi128ELi64ELi256ELi128ELb1ELb1ELb1ELb1ELb0ELb1EEEEEEEEEvNT_6ParamsE --------------------------
	.section	.nv.info._ZN7cutlass13device_kernelIN5flash11enable_sm90INS1_16FlashAttnFwdSm90INS1_25CollectiveMainloopFwdSm90ILi2EN4cute5tupleIJNS5_1CILi1EEES8_S8_EEENS6_IJNS7_ILi128EEENS7_ILi64EEENS7_ILi256EEEEEELi256ENS_6half_tEfNS_4arch4Sm90ELb0ELb1ELb1ELb1ELb1ELb0ELb0ELb1ELb1ELb1ELb1ELb0EEENS1_21CollectiveEpilogueFwdINS6_IJSA_SC_SB_EEES9_SE_SG_Li256ELb1ELb1ELb1ELb0EEENS1_36VarlenDynamicPersistentTileSchedulerILi128ELi64ELi256ELi128ELb1ELb1ELb1ELb1ELb0ELb1EEEEEEEEEvNT_6ParamsE,"",@"SHT_CUDA_INFO"
	.sectionflags	@""
	.align	4


	//----- nvinfo : EIATTR_CUDA_API_VERSION
	.align		4
        /*0000*/ 	.byte	0x04, 0x37
        /*0002*/ 	.short	(.L_193 - .L_192)
.L_192:
        /*0004*/ 	.word	0x00000082


	//----- nvinfo : EIATTR_KPARAM_INFO
	.align		4
.L_193:
        /*0008*/ 	.byte	0x04, 0x17
        /*000a*/ 	.short	(.L_195 - .L_194)
.L_194:
        /*000c*/ 	.word	0x00000000
        /*0010*/ 	.short	0x0000
        /*0012*/ 	.short	0x0070
        /*0014*/ 	.byte	0x00, 0xf0, 0x01, 0x2a


	//----- nvinfo : EIATTR_SPARSE_MMA_MASK
	.align		4
.L_195:
        /*0018*/ 	.byte	0x03, 0x50
        /*001a*/ 	.short	0x0000


	//----- nvinfo : EIATTR_MAXREG_COUNT
	.align		4
        /*001c*/ 	.byte	0x03, 0x1b
        /*001e*/ 	.short	0x00a8


	//----- nvinfo : EIATTR_NUM_BARRIERS
	.align		4
        /*0020*/ 	.byte	0x02, 0x4c
        /*0022*/ 	.byte	0x09
	.zero		1


	//----- nvinfo : EIATTR_EXTERNS
	.align		4
        /*0024*/ 	.byte	0x04, 0x0f
        /*0026*/ 	.short	(.L_197 - .L_196)


	//   ....[0]....
	.align		4
.L_196:
        /*0028*/ 	.word	index@(__assertfail)


	//----- nvinfo : EIATTR_ANNOTATIONS
	.align		4
.L_197:
        /*002c*/ 	.byte	0x04, 0x55
        /*002e*/ 	.short	(.L_199 - .L_198)


	//   ....[0]....
.L_198:
        /* <DEDUP_REMOVED lines=21> */
        /*0174*/ 	.byte	0x30, 0x93, 0x01, 0x00, 0x01, 0x00, 0x00, 0x00, 0xd0, 0x94, 0x01, 0x00


	//----- nvinfo : EIATTR_MERCURY_ISA_VERSION
	.align		4
.L_199:
        /*0180*/ 	.byte	0x03, 0x5f
        /*0182*/ 	.short	0x0101


	//----- nvinfo : EIATTR_UNUSED_LOAD_BYTE_OFFSET
	.align		4
        /*0184*/ 	.byte	0x04, 0x44
        /*0186*/ 	.short	(.L_201 - .L_200)


	//   ....[0]....
.L_200:
        /*0188*/ 	.word	0x00000950
        /*018c*/ 	.word	0x0000fff0


	//   ....[1]....
        /*0190*/ 	.word	0x0000e8f0
        /*0194*/ 	.word	0x0000fff0


	//----- nvinfo : EIATTR_INT_WARP_WIDE_INSTR_OFFSETS
	.align		4
.L_201:
        /*0198*/ 	.byte	0x04, 0x31
        /*019a*/ 	.short	(.L_203 - .L_202)


	//   ....[0]....
.L_202:
        /*019c*/ 	.word	0x000000c0


	//   ....[1]....
        /*01a0*/ 	.word	0x000000d0


	//   ....[2]....
        /*01a4*/ 	.word	0x00000170


	//   ....[3]....
        /*01a8*/ 	.word	0x00014f30


	//   ....[4]....
        /*01ac*/ 	.word	0x00014fc0


	//   ....[5]....
        /*01b0*/ 	.word	0x00017c40


	//   ....[6]....
        /*01b4*/ 	.word	0x00017cd0


	//----- nvinfo : EIATTR_COOP_GROUP_MASK_REGIDS
	.align		4
.L_203:
        /*01b8*/ 	.byte	0x04, 0x29
        /*01ba*/ 	.short	(.L_205 - .L_204)


	//   ....[0]....
.L_204:
        /*01bc*/ 	.word	0xffffffff


	//   ....[1]....
        /*01c0*/ 	.word	0xffffffff


	//   ....[2]....
        /*01c4*/ 	.word	0xffffffff


	//   ....[3]....
        /*01c8*/ 	.word	0xffffffff


	//   ....[4]....
        /*01cc*/ 	.word	0xffffffff


	//   ....[5]....
        /*01d0*/ 	.word	0xffffffff


	//   ....[6]....
        /*01d4*/ 	.word	0xffffffff


	//   ....[7]....
        /*01d8*/ 	.word	0xffffffff


	//   ....[8]....
        /*01dc*/ 	.word	0xffffffff


	//   ....[9]....
        /*01e0*/ 	.word	0xffffffff


	//   ....[10]....
        /*01e4*/ 	.word	0xffffffff


	//   ....[11]....
        /*01e8*/ 	.word	0xffffffff


	//   ....[12]....
        /*01ec*/ 	.word	0xffffffff


	//   ....[13]....
        /*01f0*/ 	.word	0xffffffff


	//   ....[14]....
        /*01f4*/ 	.word	0xffffffff


	//   ....[15]....
        /*01f8*/ 	.word	0xffffffff


	//   ....[16]....
        /*01fc*/ 	.word	0xffffffff


	//   ....[17]....
        /*0200*/ 	.word	0xffffffff


	//   ....[18]....
        /*0204*/ 	.word	0xffffffff


	//   ....[19]....
        /*0208*/ 	.word	0xffffffff


	//   ....[20]....
        /*020c*/ 	.word	0xffffffff


	//   ....[21]....
        /*0210*/ 	.word	0xffffffff


	//   ....[22]....
        /*0214*/ 	.word	0xffffffff


	//   ....[23]....
        /*0218*/ 	.word	0xffffffff


	//   ....[24]....
        /*021c*/ 	.word	0xffffffff


	//   ....[25]....
        /*0220*/ 	.word	0xffffffff


	//   ....[26]....
        /*0224*/ 	.word	0xffffffff


	//   ....[27]....
        /*0228*/ 	.word	0xffffffff


	//   ....[28]....
        /*022c*/ 	.word	0xffffffff


	//   ....[29]....
        /*0230*/ 	.word	0xffffffff


	//   ....[30]....
        /*0234*/ 	.word	0xffffffff


	//   ....[31]....
        /*0238*/ 	.word	0xffffffff


	//   ....[32]....
        /*023c*/ 	.word	0xffffffff


	//   ....[33]....
        /*0240*/ 	.word	0xffffffff


	//   ....[34]....
        /*0244*/ 	.word	0xffffffff


	//   ....[35]....
        /*0248*/ 	.word	0xffffffff


	//   ....[36]....
        /*024c*/ 	.word	0xffffffff


	//   ....[37]....
        /*0250*/ 	.word	0xffffffff


	//   ....[38]....
        /*0254*/ 	.word	0xffffffff


	//   ....[39]....
        /*0258*/ 	.word	0xffffffff


	//   ....[40]....
        /*025c*/ 	.word	0xffffffff


	//   ....[41]....
        /*0260*/ 	.word	0xffffffff


	//   ....[42]....
        /*0264*/ 	.word	0xffffffff


	//   ....[43]....
        /*0268*/ 	.word	0xffffffff


	//   ....[44]....
        /*026c*/ 	.word	0xffffffff


	//   ....[45]....
        /*0270*/ 	.word	0xffffffff


	//   ....[46]....
        /*0274*/ 	.word	0xffffffff


	//   ....[47]....
        /*0278*/ 	.word	0xffffffff


	//   ....[48]....
        /*027c*/ 	.word	0xffffffff


	//   ....[49]....
        /*0280*/ 	.word	0xffffffff


	//   ....[50]....
        /*0284*/ 	.word	0xffffffff


	//   ....[51]....
        /*0288*/ 	.word	0xffffffff


	//   ....[52]....
        /*028c*/ 	.word	0xffffffff


	//   ....[53]....
        /*0290*/ 	.word	0xffffffff


	//   ....[54]....
        /*0294*/ 	.word	0xffffffff


	//   ....[55]....
        /*0298*/ 	.word	0xffffffff


	//   ....[56]....
        /*029c*/ 	.word	0xffffffff


	//   ....[57]....
        /*02a0*/ 	.word	0xffffffff


	//   ....[58]....
        /*02a4*/ 	.word	0xffffffff


	//   ....[59]....
        /*02a8*/ 	.word	0xffffffff


	//   ....[60]....
        /*02ac*/ 	.word	0xffffffff


	//   ....[61]....
        /*02b0*/ 	.word	0xffffffff


	//   ....[62]....
        /*02b4*/ 	.word	0xffffffff


	//   ....[63]....
        /*02b8*/ 	.word	0xffffffff


	//   ....[64]....
        /*02bc*/ 	.word	0xffffffff


	//   ....[65]....
        /*02c0*/ 	.word	0xffffffff


	//   ....[66]....
        /*02c4*/ 	.word	0xffffffff


	//   ....[67]....
        /*02c8*/ 	.word	0xffffffff


	//   ....[68]....
        /*02cc*/ 	.word	0xffffffff


	//   ....[69]....
        /*02d0*/ 	.word	0xffffffff


	//   ....[70]....
        /*02d4*/ 	.word	0xffffffff


	//   ....[71]....
        /*02d8*/ 	.word	0xffffffff


	//   ....[72]....
        /*02dc*/ 	.word	0xffffffff


	//   ....[73]....
        /*02e0*/ 	.word	0xffffffff


	//   ....[74]....
        /*02e4*/ 	.word	0xffffffff


	//   ....[75]....
        /*02e8*/ 	.word	0xffffffff


	//   ....[76]....
        /*02ec*/ 	.word	0xffffffff


	//   ....[77]....
        /*02f0*/ 	.word	0xffffffff


	//   ....[78]....
        /*02f4*/ 	.word	0xffffffff


	//   ....[79]....
        /*02f8*/ 	.word	0xffffffff


	//   ....[80]....
        /*02fc*/ 	.word	0xffffffff


	//   ....[81]....
        /*0300*/ 	.word	0xffffffff


	//   ....[82]....
        /*0304*/ 	.word	0xffffffff


	//   ....[83]....
        /*0308*/ 	.word	0xffffffff


	//   ....[84]....
        /*030c*/ 	.word	0xffffffff


	//   ....[85]....
        /*0310*/ 	.word	0xffffffff


	//   ....[86]....
        /*0314*/ 	.word	0xffffffff


	//   ....[87]....
        /*0318*/ 	.word	0xffffffff


	//   ....[88]....
        /*031c*/ 	.word	0xffffffff


	//   ....[89]....
        /*0320*/ 	.word	0xffffffff


	//   ....[90]....
        /*0324*/ 	.word	0xffffffff


	//   ....[91]....
        /*0328*/ 	.word	0xffffffff


	//   ....[92]....
        /*032c*/ 	.word	0xffffffff


	//   ....[93]....
        /*0330*/ 	.word	0xffffffff


	//   ....[94]....
        /*0334*/ 	.word	0xffffffff


	//   ....[95]....
        /*0338*/ 	.word	0xffffffff


	//   ....[96]....
        /*033c*/ 	.word	0xffffffff


	//   ....[97]....
        /*0340*/ 	.word	0xffffffff


	//   ....[98]....
        /*0344*/ 	.word	0xffffffff


	//   ....[99]....
        /*0348*/ 	.word	0xffffffff


	//   ....[100]....
        /*034c*/ 	.word	0xffffffff


	//   ....[101]....
        /*0350*/ 	.word	0xffffffff


	//   ....[102]....
        /*0354*/ 	.word	0xffffffff


	//   ....[103]....
        /*0358*/ 	.word	0xffffffff


	//   ....[104]....
        /*035c*/ 	.word	0xffffffff


	//   ....[105]....
        /*0360*/ 	.word	0xffffffff


	//   ....[106]....
        /*0364*/ 	.word	0xffffffff


	//   ....[107]....
        /*0368*/ 	.word	0xffffffff


	//   ....[108]....
        /*036c*/ 	.word	0xffffffff


	//   ....[109]....
        /*0370*/ 	.word	0xffffffff


	//   ....[110]....
        /*0374*/ 	.word	0xffffffff


	//   ....[111]....
        /*0378*/ 	.word	0xffffffff


	//   ....[112]....
        /*037c*/ 	.word	0xffffffff


	//   ....[113]....
        /*0380*/ 	.word	0xffffffff


	//   ....[114]....
        /*0384*/ 	.word	0xffffffff


	//   ....[115]....
        /*0388*/ 	.word	0xffffffff


	//   ....[116]....
        /*038c*/ 	.word	0xffffffff


	//   ....[117]....
        /*0390*/ 	.word	0xffffffff


	//   ....[118]....
        /*0394*/ 	.word	0xffffffff


	//   ....[119]....
        /*0398*/ 	.word	0xffffffff


	//   ....[120]....
        /*039c*/ 	.word	0xffffffff


	//   ....[121]....
        /*03a0*/ 	.word	0xffffffff


	//   ....[122]....
        /*03a4*/ 	.word	0xffffffff


	//   ....[123]....
        /*03a8*/ 	.word	0xffffffff


	//   ....[124]....
        /*03ac*/ 	.word	0xffffffff


	//   ....[125]....
        /*03b0*/ 	.word	0xffffffff


	//   ....[126]....
        /*03b4*/ 	.word	0xffffffff


	//   ....[127]....
        /*03b8*/ 	.word	0xffffffff


	//   ....[128]....
        /*03bc*/ 	.word	0xffffffff


	//   ....[129]....
        /*03c0*/ 	.word	0xffffffff


	//   ....[130]....
        /*03c4*/ 	.word	0xffffffff


	//   ....[131]....
        /*03c8*/ 	.word	0xffffffff


	//   ....[132]....
        /*03cc*/ 	.word	0xffffffff


	//   ....[133]....
        /*03d0*/ 	.word	0xffffffff


	//   ....[134]....
        /*03d4*/ 	.word	0xffffffff


	//   ....[135]....
        /*03d8*/ 	.word	0xffffffff


	//   ....[136]....
        /*03dc*/ 	.word	0xffffffff


	//   ....[137]....
        /*03e0*/ 	.word	0xffffffff


	//   ....[138]....
        /*03e4*/ 	.word	0xffffffff


	//   ....[139]....
        /*03e8*/ 	.word	0xffffffff


	//   ....[140]....
        /*03ec*/ 	.word	0xffffffff


	//   ....[141]....
        /*03f0*/ 	.word	0x0500000f


	//   ....[142]....
        /*03f4*/ 	.word	0x0500000f


	//   ....[143]....
        /*03f8*/ 	.word	0x0500000f


	//   ....[144]....
        /*03fc*/ 	.word	0x0500000f


	//   ....[145]....
        /*0400*/ 	.word	0x0500000f


	//   ....[146]....
        /*0404*/ 	.word	0x0500000f


	//   ....[147]....
        /*0408*/ 	.word	0x0500000f


	//   ....[148]....
        /*040c*/ 	.word	0x0500000f


	//   ....[149]....
        /*0410*/ 	.word	0x0500000f


	//   ....[150]....
        /*0414*/ 	.word	0x0500000f


	//   ....[151]....
        /*0418*/ 	.word	0x0500000f


	//   ....[152]....
        /*041c*/ 	.word	0x0500000f


	//   ....[153]....
        /*0420*/ 	.word	0x0500000f


	//   ....[154]....
        /*0424*/ 	.word	0x0500000f


	//   ....[155]....
        /*0428*/ 	.word	0x0500000f


	//   ....[156]....
        /*042c*/ 	.word	0x0500000f


	//   ....[157]....
        /*0430*/ 	.word	0x0500000f


	//   ....[158]....
        /*0434*/ 	.word	0x0500000f


	//   ....[159]....
        /*0438*/ 	.word	0x0500000f


	//   ....[160]....
        /*043c*/ 	.word	0x0500000f


	//   ....[161]....
        /*0440*/ 	.word	0x0500000f


	//   ....[162]....
        /*0444*/ 	.word	0x0500000f


	//   ....[163]....
        /*0448*/ 	.word	0x0500000f


	//   ....[164]....
        /*044c*/ 	.word	0x0500000f


	//   ....[165]....
        /*0450*/ 	.word	0x0500000f


	//   ....[166]....
        /*0454*/ 	.word	0x0500000f


	//   ....[167]....
        /*0458*/ 	.word	0x0500000f


	//   ....[168]....
        /*045c*/ 	.word	0x0500000f


	//   ....[169]....
        /*0460*/ 	.word	0x0500000f


	//   ....[170]....
        /*0464*/ 	.word	0x0500000f


	//   ....[171]....
        /*0468*/ 	.word	0x0500000f


	//   ....[172]....
        /*046c*/ 	.word	0x0500000f


	//   ....[173]....
        /*0470*/ 	.word	0x0500000f


	//   ....[174]....
        /*0474*/ 	.word	0x0500000f


	//   ....[175]....
        /*0478*/ 	.word	0x0500000f


	//   ....[176]....
        /*047c*/ 	.word	0x0500000f


	//   ....[177]....
        /*0480*/ 	.word	0x0500000f


	//   ....[178]....
        /*0484*/ 	.word	0x0500000f


	//   ....[179]....
        /*0488*/ 	.word	0x0500000f


	//   ....[180]....
        /*048c*/ 	.word	0x0500000f


	//   ....[181]....
        /*0490*/ 	.word	0x0500000f


	//   ....[182]....
        /*0494*/ 	.word	0x0500000f


	//   ....[183]....
        /*0498*/ 	.word	0x0500000f


	//   ....[184]....
        /*049c*/ 	.word	0x0500000f


	//   ....[185]....
        /*04a0*/ 	.word	0x0500000f


	//   ....[186]....
        /*04a4*/ 	.word	0x0500000f


	//   ....[187]....
        /*04a8*/ 	.word	0x0500000f


	//   ....[188]....
        /*04ac*/ 	.word	0x0500000f


	//   ....[189]....
        /*04b0*/ 	.word	0x0500000f


	//   ....[190]....
        /*04b4*/ 	.word	0x0500000f


	//   ....[191]....
        /*04b8*/ 	.word	0x0500000f


	//   ....[192]....
        /*04bc*/ 	.word	0x0500000f


	//   ....[193]....
        /*04c0*/ 	.word	0x0500000f


	//   ....[194]....
        /*04c4*/ 	.word	0x0500000f


	//   ....[195]....
        /*04c8*/ 	.word	0x0500000f


	//   ....[196]....
        /*04cc*/ 	.word	0x0500000f


	//   ....[197]....
        /*04d0*/ 	.word	0x0500000f


	//   ....[198]....
        /*04d4*/ 	.word	0x0500000f


	//   ....[199]....
        /*04d8*/ 	.word	0x0500000f


	//   ....[200]....
        /*04dc*/ 	.word	0x0500000f


	//   ....[201]....
        /*04e0*/ 	.word	0x0500000f


	//   ....[202]....
        /*04e4*/ 	.word	0x0500000f


	//   ....[203]....
        /*04e8*/ 	.word	0x0500000f


	//   ....[204]....
        /*04ec*/ 	.word	0x0500000f


	//   ....[205]....
        /*04f0*/ 	.word	0x0500000f


	//   ....[206]....
        /*04f4*/ 	.word	0x0500000f


	//   ....[207]....
        /*04f8*/ 	.word	0x0500000f


	//   ....[208]....
        /*04fc*/ 	.word	0x0500000f


	//----- nvinfo : EIATTR_COOP_GROUP_INSTR_OFFSETS
	.align		4
.L_205:
        /*0500*/ 	.byte	0x04, 0x28
        /*0502*/ 	.short	(.L_207 - .L_206)


	//   ....[0]....
.L_206:
        /*0504*/ 	.word	0x00000070


	//   ....[1]....
        /*0508*/ 	.word	0x000000b0


	//   ....[2]....
        /*050c*/ 	.word	0x000002d0


	//   ....[3]....
        /*0510*/ 	.word	0x00000430


	//   ....[4]....
        /*0514*/ 	.word	0x00000550


	//   ....[5]....
        /*0518*/ 	.word	0x000006b0


	//   ....[6]....
        /*051c*/ 	.word	0x000022e0


	//   ....[7]....
        /*0520*/ 	.word	0x000031b0


	//   ....[8]....
        /*0524*/ 	.word	0x000036c0


	//   ....[9]....
        /*0528*/ 	.word	0x00003fd0


	//   ....[10]....
        /*052c*/ 	.word	0x00004120


	//   ....[11]....
        /*0530*/ 	.word	0x00004470


	//   ....[12]....
        /*0534*/ 	.word	0x00004550


	//   ....[13]....
        /*0538*/ 	.word	0x000065a0


	//   ....[14]....
        /*053c*/ 	.word	0x00006b00


	//   ....[15]....
        /*0540*/ 	.word	0x000074a0


	//   ....[16]....
        /*0544*/ 	.word	0x000075a0


	//   ....[17]....
        /*0548*/ 	.word	0x00007910


	//   ....[18]....
        /*054c*/ 	.word	0x00007980


	//   ....[19]....
        /*0550*/ 	.word	0x00009990


	//   ....[20]....
        /*0554*/ 	.word	0x000099f0


	//   ....[21]....
        /*0558*/ 	.word	0x00009bd0


	//   ....[22]....
        /*055c*/ 	.word	0x00009bf0


	//   ....[23]....
        /*0560*/ 	.word	0x0000b940


	//   ....[24]....
        /*0564*/ 	.word	0x0000bde0


	//   ....[25]....
        /*0568*/ 	.word	0x0000c780


	//   ....[26]....
        /*056c*/ 	.word	0x0000c880


	//   ....[27]....
        /*0570*/ 	.word	0x0000cbf0


	//   ....[28]....
        /*0574*/ 	.word	0x0000cc60


	//   ....[29]....
        /*0578*/ 	.word	0x0000dc60


	//   ....[30]....
        /*057c*/ 	.word	0x0000dc90


	//   ....[31]....
        /*0580*/ 	.word	0x0000dd50


	//   ....[32]....
        /*0584*/ 	.word	0x0000dd60


	//   ....[33]....
        /*0588*/ 	.word	0x0000fac0


	//   ....[34]....
        /*058c*/ 	.word	0x0000fad0


	//   ....[35]....
        /*0590*/ 	.word	0x0000fae0


	//   ....[36]....
        /*0594*/ 	.word	0x0000faf0


	//   ....[37]....
        /*0598*/ 	.word	0x000105b0


	//   ....[38]....
        /*059c*/ 	.word	0x000105c0


	//   ....[39]....
        /*05a0*/ 	.word	0x00010730


	//   ....[40]....
        /*05a4*/ 	.word	0x00010750


	//   ....[41]....
        /*05a8*/ 	.word	0x00010890


	//   ....[42]....
        /*05ac*/ 	.word	0x000108b0


	//   ....[43]....
        /*05b0*/ 	.word	0x00010a00


	//   ....[44]....
        /*05b4*/ 	.word	0x00010a20


	//   ....[45]....
        /*05b8*/ 	.word	0x00010fe0


	//   ....[46]....
        /*05bc*/ 	.word	0x00011010


	//   ....[47]....
        /*05c0*/ 	.word	0x00011970


	//   ....[48]....
        /*05c4*/ 	.word	0x00011980


	//   ....[49]....
        /*05c8*/ 	.word	0x00012c60


	//   ....[50]....
        /*05cc*/ 	.word	0x00012c90


	//   ....[51]....
        /*05d0*/ 	.word	0x00012e00


	//   ....[52]....
        /*05d4*/ 	.word	0x00012e20


	//   ....[53]....
        /*05d8*/ 	.word	0x00012f60


	//   ....[54]....
        /*05dc*/ 	.word	0x00012f80


	//   ....[55]....
        /*05e0*/ 	.word	0x000130d0


	//   ....[56]....
        /*05e4*/ 	.word	0x000130f0


	//   ....[57]....
        /*05e8*/ 	.word	0x000132d0


	//   ....[58]....
        /*05ec*/ 	.word	0x000134c0


	//   ....[59]....
        /*05f0*/ 	.word	0x000134f0


	//   ....[60]....
        /*05f4*/ 	.word	0x00013520


	//   ....[61]....
        /*05f8*/ 	.word	0x00013550


	//   ....[62]....
        /*05fc*/ 	.word	0x00013580


	//   ....[63]....
        /*0600*/ 	.word	0x000135b0


	//   ....[64]....
        /*0604*/ 	.word	0x00013720


	//   ....[65]....
        /*0608*/ 	.word	0x00013750


	//   ....[66]....
        /*060c*/ 	.word	0x00013780


	//   ....[67]....
        /*0610*/ 	.word	0x000137b0


	//   ....[68]....
        /*0614*/ 	.word	0x000137e0


	//   ....[69]....
        /*0618*/ 	.word	0x00013810


	//   ....[70]....
        /*061c*/ 	.word	0x000138a0


	//   ....[71]....
        /*0620*/ 	.word	0x000138d0


	//   ....[72]....
        /*0624*/ 	.word	0x000138e0


	//   ....[73]....
        /*0628*/ 	.word	0x00013920


	//   ....[74]....
        /*062c*/ 	.word	0x00015b40


	//   ....[75]....
        /*0630*/ 	.word	0x00015b60


	//   ....[76]....
        /*0634*/ 	.word	0x00015b70


	//   ....[77]....
        /*0638*/ 	.word	0x00015c20


	//   ....[78]....
        /*063c*/ 	.word	0x00015c60


	//   ....[79]....
        /*0640*/ 	.word	0x00015cc0


	//   ....[80]....
        /*0644*/ 	.word	0x00015ce0


	//   ....[81]....
        /*0648*/ 	.word	0x00015d10


	//   ....[82]....
        /*064c*/ 	.word	0x00016450


	//   ....[83]....
        /*0650*/ 	.word	0x00016480


	//   ....[84]....
        /*0654*/ 	.word	0x000164e0


	//   ....[85]....
        /*0658*/ 	.word	0x00016550


	//   ....[86]....
        /*065c*/ 	.word	0x000165a0


	//   ....[87]....
        /*0660*/ 	.word	0x00016610


	//   ....[88]....
        /*0664*/ 	.word	0x00016660


	//   ....[89]....
        /*0668*/ 	.word	0x000166d0


	//   ....[90]....
        /*066c*/ 	.word	0x00016720


	//   ....[91]....
        /*0670*/ 	.word	0x00016790


	//   ....[92]....
        /*0674*/ 	.word	0x000167e0


	//   ....[93]....
        /*0678*/ 	.word	0x00016850


	//   ....[94]....
        /*067c*/ 	.word	0x000168a0


	//   ....[95]....
        /*0680*/ 	.word	0x00016900


	//   ....[96]....
        /*0684*/ 	.word	0x00016910


	//   ....[97]....
        /*0688*/ 	.word	0x00016960


	//   ....[98]....
        /*068c*/ 	.word	0x00017130


	//   ....[99]....
        /*0690*/ 	.word	0x00017160


	//   ....[100]....
        /*0694*/ 	.word	0x00017190


	//   ....[101]....
        /*0698*/ 	.word	0x00017250


	//   ....[102]....
        /*069c*/ 	.word	0x00017280


	//   ....[103]....
        /*06a0*/ 	.word	0x000172d0


	//   ....[104]....
        /*06a4*/ 	.word	0x00017300


	//   ....[105]....
        /*06a8*/ 	.word	0x00017370


	//   ....[106]....
        /*06ac*/ 	.word	0x00017650


	//   ....[107]....
        /*06b0*/ 	.word	0x00017670


	//   ....[108]....
        /*06b4*/ 	.word	0x00017680


	//   ....[109]....
        /*06b8*/ 	.word	0x00017730


	//   ....[110]....
        /*06bc*/ 	.word	0x00017740


	//   ....[111]....
        /*06c0*/ 	.word	0x000177f0


	//   ....[112]....
        /*06c4*/ 	.word	0x00017800


	//   ....[113]....
        /*06c8*/ 	.word	0x00017810


	//   ....[114]....
        /*06cc*/ 	.word	0x00017e20


	//   ....[115]....
        /*06d0*/ 	.word	0x00017e60


	//   ....[116]....
        /*06d4*/ 	.word	0x00017ea0


	//   ....[117]....
        /*06d8*/ 	.word	0x00017ed0


	//   ....[118]....
        /*06dc*/ 	.word	0x00017f80


	//   ....[119]....
        /*06e0*/ 	.word	0x00017fb0


	//   ....[120]....
        /*06e4*/ 	.word	0x00017fc0


	//   ....[121]....
        /*06e8*/ 	.word	0x00018050


	//   ....[122]....
        /*06ec*/ 	.word	0x000184c0


	//   ....[123]....
        /*06f0*/ 	.word	0x000184f0


	//   ....[124]....
        /*06f4*/ 	.word	0x00018550


	//   ....[125]....
        /*06f8*/ 	.word	0x00018580


	//   ....[126]....
        /*06fc*/ 	.word	0x000185b0


	//   ....[127]....
        /*0700*/ 	.word	0x000185e0


	//   ....[128]....
        /*0704*/ 	.word	0x00018610


	//   ....[129]....
        /*0708*/ 	.word	0x00018640


	//   ....[130]....
        /*070c*/ 	.word	0x000187e0


	//   ....[131]....
        /*0710*/ 	.word	0x00018810


	//   ....[132]....
        /*0714*/ 	.word	0x00018840


	//   ....[133]....
        /*0718*/ 	.word	0x00018870


	//   ....[134]....
        /*071c*/ 	.word	0x000188a0


	//   ....[135]....
        /*0720*/ 	.word	0x000188d0


	//   ....[136]....
        /*0724*/ 	.word	0x00018990


	//   ....[137]....
        /*0728*/ 	.word	0x000189b0


	//   ....[138]....
        /*072c*/ 	.word	0x000189d0


	//   ....[139]....
        /*0730*/ 	.word	0x00018a30


	//   ....[140]....
        /*0734*/ 	.word	0x00019450


	//   ....[141]....
        /*0738*/ 	.word	0x00019ad0


	//   ....[142]....
        /*073c*/ 	.word	0x00019bc0


	//   ....[143]....
        /*0740*/ 	.word	0x00019c60


	//   ....[144]....
        /*0744*/ 	.word	0x00019cc0


	//   ....[145]....
        /*0748*/ 	.word	0x00019d60


	//   ....[146]....
        /*074c*/ 	.word	0x00019e40


	//   ....[147]....
        /*0750*/ 	.word	0x00019f40


	//   ....[148]....
        /*0754*/ 	.word	0x00019fb0


	//   ....[149]....
        /*0758*/ 	.word	0x0001a090


	//   ....[150]....
        /*075c*/ 	.word	0x0001a140


	//   ....[151]....
        /*0760*/ 	.word	0x0001a1b0


	//   ....[152]....
        /*0764*/ 	.word	0x0001a230


	//   ....[153]....
        /*0768*/ 	.word	0x0001a310


	//   ....[154]....
        /*076c*/ 	.word	0x0001a390


	//   ....[155]....
        /*0770*/ 	.word	0x0001a480


	//   ....[156]....
        /*0774*/ 	.word	0x0001a500


	//   ....[157]....
        /*0778*/ 	.word	0x0001a5f0


	//   ....[158]....
        /*077c*/ 	.word	0x0001a670


	//   ....[159]....
        /*0780*/ 	.word	0x0001a760


	//   ....[160]....
        /*0784*/ 	.word	0x0001a7e0


	//   ....[161]....
        /*0788*/ 	.word	0x0001a8d0


	//   ....[162]....
        /*078c*/ 	.word	0x0001a950


	//   ....[163]....
        /*0790*/ 	.word	0x0001aa30


	//   ....[164]....
        /*0794*/ 	.word	0x0001aab0


	//   ....[165]....
        /*0798*/ 	.word	0x0001ab80


	//   ....[166]....
        /*079c*/ 	.word	0x0001acb0


	//   ....[167]....
        /*07a0*/ 	.word	0x0001ad80


	//   ....[168]....
        /*07a4*/ 	.word	0x0001ae50


	//   ....[169]....
        /*07a8*/ 	.word	0x0001af30


	//   ....[170]....
        /*07ac*/ 	.word	0x0001af90


	//   ....[171]....
        /*07b0*/ 	.word	0x0001b070


	//   ....[172]....
        /*07b4*/ 	.word	0x0001b0d0


	//   ....[173]....
        /*07b8*/ 	.word	0x0001b1e0


	//   ....[174]....
        /*07bc*/ 	.word	0x0001b2d0


	//   ....[175]....
        /*07c0*/ 	.word	0x0001b370


	//   ....[176]....
        /*07c4*/ 	.word	0x0001b3d0


	//   ....[177]....
        /*07c8*/ 	.word	0x0001b4f0


	//   ....[178]....
        /*07cc*/ 	.word	0x0001b550


	//   ....[179]....
        /*07d0*/ 	.word	0x0001b670


	//   ....[180]....
        /*07d4*/ 	.word	0x0001b6d0


	//   ....[181]....
        /*07d8*/ 	.word	0x0001b7a0


	//   ....[182]....
        /*07dc*/ 	.word	0x0001b900


	//   ....[183]....
        /*07e0*/ 	.word	0x0001b9a0


	//   ....[184]....
        /*07e4*/ 	.word	0x0001baf0


	//   ....[185]....
        /*07e8*/ 	.word	0x0001bba0


	//   ....[186]....
        /*07ec*/ 	.word	0x0001bc00


	//   ....[187]....
        /*07f0*/ 	.word	0x0001bcc0


	//   ....[188]....
        /*07f4*/ 	.word	0x0001bda0


	//   ....[189]....
        /*07f8*/ 	.word	0x0001be60


	//   ....[190]....
        /*07fc*/ 	.word	0x0001bf70


	//   ....[191]....
        /*0800*/ 	.word	0x0001c010


	//   ....[192]....
        /*0804*/ 	.word	0x0001c190


	//   ....[193]....
        /*0808*/ 	.word	0x0001c200


	//   ....[194]....
        /*080c*/ 	.word	0x0001c270


	//   ....[195]....
        /*0810*/ 	.word	0x0001c2e0


	//   ....[196]....
        /*0814*/ 	.word	0x0001c350


	//   ....[197]....
        /*0818*/ 	.word	0x0001c3d0


	//   ....[198]....
        /*081c*/ 	.word	0x0001c450


	//   ....[199]....
        /*0820*/ 	.word	0x0001c4e0


	//   ....[200]....
        /*0824*/ 	.word	0x0001c550


	//   ....[201]....
        /*0828*/ 	.word	0x0001c5c0


	//   ....[202]....
        /*082c*/ 	.word	0x0001c630


	//   ....[203]....
        /*0830*/ 	.word	0x0001c6b0


	//   ....[204]....
        /*0834*/ 	.word	0x0001c720


	//   ....[205]....
        /*0838*/ 	.word	0x0001c7b0


	//   ....[206]....
        /*083c*/ 	.word	0x0001c810


	//   ....[207]....
        /*0840*/ 	.word	0x0001c8a0


	//   ....[208]....
        /*0844*/ 	.word	0x0001c9d0


	//----- nvinfo : EIATTR_REG_RECONFIG
	.align		4
.L_207:
        /*0848*/ 	.byte	0x01, 0x54
	.zero		2


	//----- nvinfo : EIATTR_SYSCALL_OFFSETS
	.align		4
        /*084c*/ 	.byte	0x04, 0x46
        /*084e*/ 	.short	(.L_209 - .L_208)


	//   ....[0]....
.L_208:
        /*0850*/ 	.word	0x00002460


	//   ....[1]....
        /*0854*/ 	.word	0x00015120


	//   ....[2]....
        /*0858*/ 	.word	0x00015270


	//   ....[3]....
        /*085c*/ 	.word	0x00015360


	//   ....[4]....
        /*0860*/ 	.word	0x000160a0


	//----- nvinfo : EIATTR_MBARRIER_INSTR_OFFSETS
	.align		4
.L_209:
        /*0864*/ 	.byte	0x04, 0x39
        /*0866*/ 	.short	(.L_211 - .L_210)


	//   ....[0]....
.L_210:
        /*0868*/ 	.word	0x00000180
        /*086c*/ 	.word	0x000000ff
        /*0870*/ 	.word	0x00030800
        /*0874*/ 	.short	0x0100
        /*0876*/ 	.byte	0x08
	.zero		1


	//   ....[1]....
        /*0878*/ 	.word	0x00000190
        /*087c*/ 	.word	0x000000ff
        /*0880*/ 	.word	0x00030820
        /*0884*/ 	.short	0x0100
        /*0886*/ 	.byte	0x08
	.zero		1


	//   ....[2]....
        /*0888*/ 	.word	0x00000280
        /*088c*/ 	.word	0x000000ff
        /*0890*/ 	.word	0x00030830
        /*0894*/ 	.short	0x0100
        /*0896*/ 	.byte	0x08
	.zero		1


	//   ....[3]....
        /*0898*/ 	.word	0x00000290
        /*089c*/ 	.word	0x000000ff
        /*08a0*/ 	.word	0x00030840
        /*08a4*/ 	.short	0x0100
        /*08a6*/ 	.byte	0x08
	.zero		1


	//   ....[4]....
        /*08a8*/ 	.word	0x000002a0
        /*08ac*/ 	.word	0x000000ff
        /*08b0*/ 	.word	0x00030838
        /*08b4*/ 	.short	0x0100
        /*08b6*/ 	.byte	0x08
	.zero		1


	//   ....[5]....
        /*08b8*/ 	.word	0x000002b0
        /*08bc*/ 	.word	0x000000ff
        /*08c0*/ 	.word	0x00030848
        /*08c4*/ 	.short	0x0100
        /*08c6*/ 	.byte	0x08
	.zero		1


	//   ....[6]....
        /*08c8*/ 	.word	0x000003e0
        /*08cc*/ 	.word	0x000000ff
        /*08d0*/ 	.word	0x00030850
        /*08d4*/ 	.short	0x0100
        /*08d6*/ 	.byte	0x08
	.zero		1


	//   ....[7]....
        /*08d8*/ 	.word	0x000003f0
        /*08dc*/ 	.word	0x000000ff
        /*08e0*/ 	.word	0x00030860
        /*08e4*/ 	.short	0x0100
        /*08e6*/ 	.byte	0x08
	.zero		1


	//   ....[8]....
        /*08e8*/ 	.word	0x00000400
        /*08ec*/ 	.word	0x000000ff
        /*08f0*/ 	.word	0x00030858
        /*08f4*/ 	.short	0x0100
        /*08f6*/ 	.byte	0x08
	.zero		1


	//   ....[9]....
        /*08f8*/ 	.word	0x00000410
        /*08fc*/ 	.word	0x000000ff
        /*0900*/ 	.word	0x00030868
        /*0904*/ 	.short	0x0100
        /*0906*/ 	.byte	0x08
	.zero		1


	//   ....[10]....
        /*0908*/ 	.word	0x00000500
        /*090c*/ 	.word	0x000000ff
        /*0910*/ 	.word	0x00030870
        /*0914*/ 	.short	0x0100
        /*0916*/ 	.byte	0x06
	.zero		1


	//   ....[11]....
        /*0918*/ 	.word	0x00000510
        /*091c*/ 	.word	0x000000ff
        /*0920*/ 	.word	0x00030880
        /*0924*/ 	.short	0x0100
        /*0926*/ 	.byte	0x06
	.zero		1


	//   ....[12]....
        /*0928*/ 	.word	0x00000520
        /*092c*/ 	.word	0x000000ff
        /*0930*/ 	.word	0x00030878
        /*0934*/ 	.short	0x0100
        /*0936*/ 	.byte	0x06
	.zero		1


	//   ....[13]....
        /*0938*/ 	.word	0x00000530
        /*093c*/ 	.word	0x000000ff
        /*0940*/ 	.word	0x00030888
        /*0944*/ 	.short	0x0100
        /*0946*/ 	.byte	0x06
	.zero		1


	//   ....[14]....
        /*0948*/ 	.word	0x00000660
        /*094c*/ 	.word	0x000000ff
        /*0950*/ 	.word	0x00030890
        /*0954*/ 	.short	0x0100
        /*0956*/ 	.byte	0x08
	.zero		1


	//   ....[15]....
        /*0958*/ 	.word	0x00000670
        /*095c*/ 	.word	0x000000ff
        /*0960*/ 	.word	0x000308a0
        /*0964*/ 	.short	0x0100
        /*0966*/ 	.byte	0x08
	.zero		1


	//   ....[16]....
        /*0968*/ 	.word	0x00000680
        /*096c*/ 	.word	0x000000ff
        /*0970*/ 	.word	0x00030898
        /*0974*/ 	.short	0x0100
        /*0976*/ 	.byte	0x08
	.zero		1


	//   ....[17]....
        /*0978*/ 	.word	0x00000690
        /*097c*/ 	.word	0x000000ff
        /*0980*/ 	.word	0x000308a8
        /*0984*/ 	.short	0x0100
        /*0986*/ 	.byte	0x08
	.zero		1


	//   ....[18]....
        /*0988*/ 	.word	0x000007d0
        /*098c*/ 	.word	0x000000ff
        /*0990*/ 	.word	0x000308b0
        /*0994*/ 	.short	0x0100
        /*0996*/ 	.byte	0x08
	.zero		1


	//   ....[19]....
        /*0998*/ 	.word	0x000007e0
        /*099c*/ 	.word	0x000000ff
        /*09a0*/ 	.word	0x000308c0
        /*09a4*/ 	.short	0x0100
        /*09a6*/ 	.byte	0x08
	.zero		1


	//   ....[20]....
        /*09a8*/ 	.word	0x000007f0
        /*09ac*/ 	.word	0x000000ff
        /*09b0*/ 	.word	0x000308b8
        /*09b4*/ 	.short	0x0100
        /*09b6*/ 	.byte	0x08
	.zero		1


	//   ....[21]....
        /*09b8*/ 	.word	0x00000800
        /*09bc*/ 	.word	0x000000ff
        /*09c0*/ 	.word	0x000308c8
        /*09c4*/ 	.short	0x0100
        /*09c6*/ 	.byte	0x08
	.zero		1


	//   ....[22]....
        /*09c8*/ 	.word	0x00002520
        /*09cc*/ 	.word	0x000000ff
        /*09d0*/ 	.word	0x00030800
        /*09d4*/ 	.short	0x010a
        /*09d6*/ 	.byte	0x28
	.zero		1


	//   ....[23]....
        /*09d8*/ 	.word	0x000025a0
        /*09dc*/ 	.word	0x00000003
        /*09e0*/ 	.word	0x00030830
        /*09e4*/ 	.short	0x010a
        /*09e6*/ 	.byte	0x3f
	.zero		1


	//   ....[24]....
        /*09e8*/ 	.word	0x000025e0
        /*09ec*/ 	.word	0x00000003
        /*09f0*/ 	.word	0x00030830
        /*09f4*/ 	.short	0x010a
        /*09f6*/ 	.byte	0x3f
	.zero		1


	//   ....[25]....
        /*09f8*/ 	.word	0x00003270
        /*09fc*/ 	.word	0x000000ff
        /*0a00*/ 	.word	0x00000000
        /*0a04*/ 	.short	0x0101
        /*0a06*/ 	.byte	0x04
	.zero		1


	//   ....[26]....
        /*0a08*/ 	.word	0x000052a0
        /*0a0c*/ 	.word	0x000000ff
        /*0a10*/ 	.word	0x00030830
        /*0a14*/ 	.short	0x010a
        /*0a16*/ 	.byte	0x06
	.zero		1


	//   ....[27]....
        /*0a18*/ 	.word	0x00005300
        /*0a1c*/ 	.word	0x000000ff
        /*0a20*/ 	.word	0x00030830
        /*0a24*/ 	.short	0x010a
        /*0a26*/ 	.byte	0x06
	.zero		1


	//   ....[28]....
        /*0a28*/ 	.word	0x00006170
        /*0a2c*/ 	.word	0x000000ff
        /*0a30*/ 	.word	0x00030850
        /*0a34*/ 	.short	0x010a
        /*0a36*/ 	.byte	0x05
	.zero		1


	//   ....[29]....
        /*0a38*/ 	.word	0x000061b0
        /*0a3c*/ 	.word	0x000000ff
        /*0a40*/ 	.word	0x00030850
        /*0a44*/ 	.short	0x010a
        /*0a46*/ 	.byte	0x05
	.zero		1


	//   ....[30]....
        /*0a48*/ 	.word	0x000066e0
        /*0a4c*/ 	.word	0x000000ff
        /*0a50*/ 	.word	0x00000000
        /*0a54*/ 	.short	0x0101
        /*0a56*/ 	.byte	0x06
	.zero		1


	//   ....[31]....
        /*0a58*/ 	.word	0x00008040
        /*0a5c*/ 	.word	0x000000ff
        /*0a60*/ 	.word	0x00000000
        /*0a64*/ 	.short	0x0101
        /*0a66*/ 	.byte	0x05
	.zero		1


	//   ....[32]....
        /*0a68*/ 	.word	0x00008410
        /*0a6c*/ 	.word	0x000000ff
        /*0a70*/ 	.word	0x00030830
        /*0a74*/ 	.short	0x010a
        /*0a76*/ 	.byte	0x07
	.zero		1


	//   ....[33]....
        /*0a78*/ 	.word	0x00008470
        /*0a7c*/ 	.word	0x000000ff
        /*0a80*/ 	.word	0x00030830
        /*0a84*/ 	.short	0x010a
        /*0a86*/ 	.byte	0x07
	.zero		1


	//   ....[34]....
        /*0a88*/ 	.word	0x000092e0
        /*0a8c*/ 	.word	0x000000ff
        /*0a90*/ 	.word	0x00030850
        /*0a94*/ 	.short	0x010a
        /*0a96*/ 	.byte	0x05
	.zero		1


	//   ....[35]....
        /*0a98*/ 	.word	0x00009320
        /*0a9c*/ 	.word	0x000000ff
        /*0aa0*/ 	.word	0x00030850
        /*0aa4*/ 	.short	0x010a
        /*0aa6*/ 	.byte	0x05
	.zero		1


	//   ....[36]....
        /*0aa8*/ 	.word	0x00009860
        /*0aac*/ 	.word	0x000000ff
        /*0ab0*/ 	.word	0x00000000
        /*0ab4*/ 	.short	0x0101
        /*0ab6*/ 	.byte	0x07
	.zero		1


	//   ....[37]....
        /*0ab8*/ 	.word	0x0000a400
        /*0abc*/ 	.word	0x000000ff
        /*0ac0*/ 	.word	0x00000000
        /*0ac4*/ 	.short	0x0101
        /*0ac6*/ 	.byte	0x05
	.zero		1


	//   ....[38]....
        /*0ac8*/ 	.word	0x0000a580
        /*0acc*/ 	.word	0x000000ff
        /*0ad0*/ 	.word	0x00030830
        /*0ad4*/ 	.short	0x010a
        /*0ad6*/ 	.byte	0x05
	.zero		1


	//   ....[39]....
        /*0ad8*/ 	.word	0x0000a5e0
        /*0adc*/ 	.word	0x000000ff
        /*0ae0*/ 	.word	0x00030830
        /*0ae4*/ 	.short	0x010a
        /*0ae6*/ 	.byte	0x05
	.zero		1


	//   ....[40]....
        /*0ae8*/ 	.word	0x0000b450
        /*0aec*/ 	.word	0x000000ff
        /*0af0*/ 	.word	0x00030850
        /*0af4*/ 	.short	0x010a
        /*0af6*/ 	.byte	0x05
	.zero		1


	//   ....[41]....
        /*0af8*/ 	.word	0x0000b490
        /*0afc*/ 	.word	0x000000ff
        /*0b00*/ 	.word	0x00030850
        /*0b04*/ 	.short	0x010a
        /*0b06*/ 	.byte	0x05
	.zero		1


	//   ....[42]....
        /*0b08*/ 	.word	0x0000b9f0
        /*0b0c*/ 	.word	0x000000ff
        /*0b10*/ 	.word	0x00000000
        /*0b14*/ 	.short	0x0101
        /*0b16*/ 	.byte	0x04
	.zero		1


	//   ....[43]....
        /*0b18*/ 	.word	0x0000d330
        /*0b1c*/ 	.word	0x000000ff
        /*0b20*/ 	.word	0x00000000
        /*0b24*/ 	.short	0x0101
        /*0b26*/ 	.byte	0x05
	.zero		1


	//   ....[44]....
        /*0b28*/ 	.word	0x0000dbd0
        /*0b2c*/ 	.word	0x000000ff
        /*0b30*/ 	.word	0x00030850
        /*0b34*/ 	.short	0x010a
        /*0b36*/ 	.byte	0x05
	.zero		1


	//   ....[45]....
        /*0b38*/ 	.word	0x0000dc10
        /*0b3c*/ 	.word	0x000000ff
        /*0b40*/ 	.word	0x00030850
        /*0b44*/ 	.short	0x010a
        /*0b46*/ 	.byte	0x05
	.zero		1


	//   ....[46]....
        /*0b48*/ 	.word	0x0000e1e0
        /*0b4c*/ 	.word	0x000000ff
        /*0b50*/ 	.word	0x00000000
        /*0b54*/ 	.short	0x0101
        /*0b56*/ 	.byte	0x04
	.zero		1


	//   ....[47]....
        /*0b58*/ 	.word	0x000105d0
        /*0b5c*/ 	.word	0x000000ff
        /*0b60*/ 	.word	0x00000000
        /*0b64*/ 	.short	0x0101
        /*0b66*/ 	.byte	0x08
	.zero		1


	//   ....[48]....
        /*0b68*/ 	.word	0x00010e10
        /*0b6c*/ 	.word	0x000000ff
        /*0b70*/ 	.word	0x00000000
        /*0b74*/ 	.short	0x0101
        /*0b76*/ 	.byte	0x08
	.zero		1


	//   ....[49]....
        /*0b78*/ 	.word	0x00015930
        /*0b7c*/ 	.word	0x00000004
        /*0b80*/ 	.word	0x00030840
        /*0b84*/ 	.short	0x010a
        /*0b86*/ 	.byte	0x3f
	.zero		1


	//   ....[50]....
        /*0b88*/ 	.word	0x00015e20
        /*0b8c*/ 	.word	0x00000004
        /*0b90*/ 	.word	0x00030830
        /*0b94*/ 	.short	0x0107
        /*0b96*/ 	.byte	0x3f
	.zero		1


	//   ....[51]....
        /*0b98*/ 	.word	0x00015ed0
        /*0b9c*/ 	.word	0x00000004
        /*0ba0*/ 	.word	0x00030830
        /*0ba4*/ 	.short	0x0101
        /*0ba6*/ 	.byte	0x3f
	.zero		1


	//   ....[52]....
        /*0ba8*/ 	.word	0x00016a90
        /*0bac*/ 	.word	0x00000011
        /*0bb0*/ 	.word	0x00030800
        /*0bb4*/ 	.short	0x0107
        /*0bb6*/ 	.byte	0x3f
	.zero		1


	//   ....[53]....
        /*0bb8*/ 	.word	0x00016bb0
        /*0bbc*/ 	.word	0x00000011
        /*0bc0*/ 	.word	0x00030800
        /*0bc4*/ 	.short	0x0101
        /*0bc6*/ 	.byte	0x3f
	.zero		1


	//   ....[54]....
        /*0bc8*/ 	.word	0x00016bd0
        /*0bcc*/ 	.word	0x00000011
        /*0bd0*/ 	.word	0x00030820
        /*0bd4*/ 	.short	0x010a
        /*0bd6*/ 	.byte	0x3f
	.zero		1


	//   ....[55]....
        /*0bd8*/ 	.word	0x00016fa0
        /*0bdc*/ 	.word	0x00000007
        /*0be0*/ 	.word	0x00030840
        /*0be4*/ 	.short	0x010a
        /*0be6*/ 	.byte	0x3f
	.zero		1


	//   ....[56]....
        /*0be8*/ 	.word	0x00017480
        /*0bec*/ 	.word	0x00000007
        /*0bf0*/ 	.word	0x00030830
        /*0bf4*/ 	.short	0x0107
        /*0bf6*/ 	.byte	0x3f
	.zero		1


	//   ....[57]....
        /*0bf8*/ 	.word	0x00017530
        /*0bfc*/ 	.word	0x00000007
        /*0c00*/ 	.word	0x00030830
        /*0c04*/ 	.short	0x0101
        /*0c06*/ 	.byte	0x3f
	.zero		1


	//   ....[58]....
        /*0c08*/ 	.word	0x00017590
        /*0c0c*/ 	.word	0x00000007
        /*0c10*/ 	.word	0x00030860
        /*0c14*/ 	.short	0x010a
        /*0c16*/ 	.byte	0x3f
	.zero		1


	//   ....[59]....
        /*0c18*/ 	.word	0x00017a40
        /*0c1c*/ 	.word	0x00000007
        /*0c20*/ 	.word	0x00030850
        /*0c24*/ 	.short	0x0107
        /*0c26*/ 	.byte	0x3f
	.zero		1


	//   ....[60]....
        /*0c28*/ 	.word	0x00017b60
        /*0c2c*/ 	.word	0x00000007
        /*0c30*/ 	.word	0x00030850
        /*0c34*/ 	.short	0x0101
        /*0c36*/ 	.byte	0x3f
	.zero		1


	//   ....[61]....
        /*0c38*/ 	.word	0x00017d70
        /*0c3c*/ 	.word	0x00000000
        /*0c40*/ 	.word	0x00030860
        /*0c44*/ 	.short	0x010a
        /*0c46*/ 	.byte	0x3f
	.zero		1


	//   ....[62]....
        /*0c48*/ 	.word	0x000181d0
        /*0c4c*/ 	.word	0x00000000
        /*0c50*/ 	.word	0x00030850
        /*0c54*/ 	.short	0x0107
        /*0c56*/ 	.byte	0x3f
	.zero		1


	//   ....[63]....
        /*0c58*/ 	.word	0x00018280
        /*0c5c*/ 	.word	0x00000000
        /*0c60*/ 	.word	0x00030850
        /*0c64*/ 	.short	0x0101
        /*0c66*/ 	.byte	0x3f
	.zero		1


	//   ....[64]....
        /*0c68*/ 	.word	0x000193d0
        /*0c6c*/ 	.word	0x00000007
        /*0c70*/ 	.word	0x00030820
        /*0c74*/ 	.short	0x010a
        /*0c76*/ 	.byte	0x3f
	.zero		1


	//   ....[65]....
        /*0c78*/ 	.word	0x00019570
        /*0c7c*/ 	.word	0x00000005
        /*0c80*/ 	.word	0x00030840
        /*0c84*/ 	.short	0x010a
        /*0c86*/ 	.byte	0x3f
	.zero		1


	//   ....[66]....
        /*0c88*/ 	.word	0x00019610
        /*0c8c*/ 	.word	0x00000003
        /*0c90*/ 	.word	0x00030840
        /*0c94*/ 	.short	0x010a
        /*0c96*/ 	.byte	0x3f
	.zero		1


	//   ....[67]....
        /*0c98*/ 	.word	0x00019650
        /*0c9c*/ 	.word	0x00000005
        /*0ca0*/ 	.word	0x00030860
        /*0ca4*/ 	.short	0x010a
        /*0ca6*/ 	.byte	0x3f
	.zero		1


	//   ....[68]....
        /*0ca8*/ 	.word	0x00019690
        /*0cac*/ 	.word	0x00000003
        /*0cb0*/ 	.word	0x00030860
        /*0cb4*/ 	.short	0x010a
        /*0cb6*/ 	.byte	0x3f
	.zero		1


	//   ....[69]....
        /*0cb8*/ 	.word	0x00019700
        /*0cbc*/ 	.word	0x00000003
        /*0cc0*/ 	.word	0x00030800
        /*0cc4*/ 	.short	0x010a
        /*0cc6*/ 	.byte	0x3f
	.zero		1


	//   ....[70]....
        /*0cc8*/ 	.word	0x00019750
        /*0ccc*/ 	.word	0x00000003
        /*0cd0*/ 	.word	0x00030830
        /*0cd4*/ 	.short	0x010a
        /*0cd6*/ 	.byte	0x3f
	.zero		1


	//   ....[71]....
        /*0cd8*/ 	.word	0x000197b0
        /*0cdc*/ 	.word	0x00000003
        /*0ce0*/ 	.word	0x00030830
        /*0ce4*/ 	.short	0x010a
        /*0ce6*/ 	.byte	0x3f
	.zero		1


	//   ....[72]....
        /*0ce8*/ 	.word	0x00019810
        /*0cec*/ 	.word	0x00000002
        /*0cf0*/ 	.word	0x00030850
        /*0cf4*/ 	.short	0x010a
        /*0cf6*/ 	.byte	0x3f
	.zero		1


	//   ....[73]....
        /*0cf8*/ 	.word	0x00019870
        /*0cfc*/ 	.word	0x00000003
        /*0d00*/ 	.word	0x00030830
        /*0d04*/ 	.short	0x010a
        /*0d06*/ 	.byte	0x3f
	.zero		1


	//   ....[74]....
        /*0d08*/ 	.word	0x000198d0
        /*0d0c*/ 	.word	0x00000002
        /*0d10*/ 	.word	0x00030850
        /*0d14*/ 	.short	0x010a
        /*0d16*/ 	.byte	0x3f
	.zero		1


	//   ....[75]....
        /*0d18*/ 	.word	0x00019930
        /*0d1c*/ 	.word	0x00000003
        /*0d20*/ 	.word	0x00030830
        /*0d24*/ 	.short	0x010a
        /*0d26*/ 	.byte	0x3f
	.zero		1


	//   ....[76]....
        /*0d28*/ 	.word	0x00019990
        /*0d2c*/ 	.word	0x00000002
        /*0d30*/ 	.word	0x00030850
        /*0d34*/ 	.short	0x010a
        /*0d36*/ 	.byte	0x3f
	.zero		1


	//   ....[77]....
        /*0d38*/ 	.word	0x000199f0
        /*0d3c*/ 	.word	0x00000005
        /*0d40*/ 	.word	0x00030850
        /*0d44*/ 	.short	0x010a
        /*0d46*/ 	.byte	0x3f
	.zero		1


	//   ....[78]....
        /*0d48*/ 	.word	0x00019b10
        /*0d4c*/ 	.word	0x00000004
        /*0d50*/ 	.word	0x00030840
        /*0d54*/ 	.short	0x010a
        /*0d56*/ 	.byte	0x3f
	.zero		1


	//   ....[79]....
        /*0d58*/ 	.word	0x0001abb0
        /*0d5c*/ 	.word	0x00000011
        /*0d60*/ 	.word	0x00030820
        /*0d64*/ 	.short	0x010a
        /*0d66*/ 	.byte	0x3f
	.zero		1


	//   ....[80]....
        /*0d68*/ 	.word	0x0001ac00
        /*0d6c*/ 	.word	0x00000007
        /*0d70*/ 	.word	0x00030840
        /*0d74*/ 	.short	0x010a
        /*0d76*/ 	.byte	0x3f
	.zero		1


	//   ....[81]....
        /*0d78*/ 	.word	0x0001b220
        /*0d7c*/ 	.word	0x00000007
        /*0d80*/ 	.word	0x00030860
        /*0d84*/ 	.short	0x010a
        /*0d86*/ 	.byte	0x3f
	.zero		1


	//   ....[82]....
        /*0d88*/ 	.word	0x0001b850
        /*0d8c*/ 	.word	0x00000000
        /*0d90*/ 	.word	0x00030860
        /*0d94*/ 	.short	0x010a
        /*0d96*/ 	.byte	0x3f
	.zero		1


	//   ....[83]....
        /*0d98*/ 	.word	0x0001c8f0
        /*0d9c*/ 	.word	0x00000007
        /*0da0*/ 	.word	0x00030820
        /*0da4*/ 	.short	0x010a
        /*0da6*/ 	.byte	0x3f
	.zero		1


	//   ....[84]....
        /*0da8*/ 	.word	0x0001ca90
        /*0dac*/ 	.word	0x00000005
        /*0db0*/ 	.word	0x00030840
        /*0db4*/ 	.short	0x010a
        /*0db6*/ 	.byte	0x3f
	.zero		1


	//   ....[85]....
        /*0db8*/ 	.word	0x0001cae0
        /*0dbc*/ 	.word	0x00000003
        /*0dc0*/ 	.word	0x00030840
        /*0dc4*/ 	.short	0x010a
        /*0dc6*/ 	.byte	0x3f
	.zero		1


	//   ....[86]....
        /*0dc8*/ 	.word	0x0001cb30
        /*0dcc*/ 	.word	0x00000005
        /*0dd0*/ 	.word	0x00030860
        /*0dd4*/ 	.short	0x010a
        /*0dd6*/ 	.byte	0x3f
	.zero		1


	//----- nvinfo : EIATTR_NUM_MBARRIERS
	.align		4
.L_211:
        /*0dd8*/ 	.byte	0x03, 0x38
        /*0dda*/ 	.short	0x0016


	//----- nvinfo : EIATTR_EXIT_INSTR_OFFSETS
	.align		4
        /*0ddc*/ 	.byte	0x04, 0x1c
        /*0dde*/ 	.short	(.L_213 - .L_212)


	//   ....[0]....
.L_212:
        /*0de0*/ 	.word	0x00000990


	//   ....[1]....
        /*0de4*/ 	.word	0x00013270


	//   ....[2]....
        /*0de8*/ 	.word	0x000196e0


	//----- nvinfo : EIATTR_MAX_THREADS
	.align		4
.L_213:
        /*0dec*/ 	.byte	0x04, 0x05
        /*0dee*/ 	.short	(.L_215 - .L_214)
.L_214:
        /*0df0*/ 	.word	0x00000180
        /*0df4*/ 	.word	0x00000001
        /*0df8*/ 	.word	0x00000001


	//----- nvinfo : EIATTR_CRS_STACK_SIZE
	.align		4
.L_215:
        /*0dfc*/ 	.byte	0x04, 0x1e
        /*0dfe*/ 	.short	(.L_217 - .L_216)
.L_216:
        /*0e00*/ 	.word	0x00000000


	//----- nvinfo : EIATTR_CBANK_PARAM_SIZE
	.align		4
.L_217:
        /*0e04*/ 	.byte	0x03, 0x19
        /*0e06*/ 	.short	0x0af0


	//----- nvinfo : EIATTR_PARAM_CBANK
	.align		4
        /*0e08*/ 	.byte	0x04, 0x0a
        /*0e0a*/ 	.short	(.L_219 - .L_218)
	.align		4
.L_218:
        /*0e0c*/ 	.word	index@(.nv.constant0._ZN7cutlass13device_kernelIN5flash11enable_sm90INS1_16FlashAttnFwdSm90INS1_25CollectiveMainloopFwdSm90ILi2EN4cute5tupleIJNS5_1CILi1EEES8_S8_EEENS6_IJNS7_ILi128EEENS7_ILi64EEENS7_ILi256EEEEEELi256ENS_6half_tEfNS_4arch4Sm90ELb0ELb1ELb1ELb1ELb1ELb0ELb0ELb1ELb1ELb1ELb1ELb0EEENS1_21CollectiveEpilogueFwdINS6_IJSA_SC_SB_EEES9_SE_SG_Li256ELb1ELb1ELb1ELb0EEENS1_36VarlenDynamicPersistentTileSchedulerILi128ELi64ELi256ELi128ELb1ELb1ELb1ELb1ELb0ELb1EEEEEEEEEvNT_6ParamsE)
        /*0e10*/ 	.short	0x0210
        /*0e12*/ 	.short	0x0af0


	//----- nvinfo : EIATTR_SW_WAR
	.align		4
.L_219:
        /*0e14*/ 	.byte	0x04, 0x36
        /*0e16*/ 	.short	(.L_221 - .L_220)
.L_220:
        /*0e18*/ 	.word	0x00000008
.L_221:


//--------------------- .nv.info._ZN7cutlass13device_kernelIN5flash11enable_sm90INS1_16FlashAttnFwdSm90INS1_25CollectiveMainloopFwdSm90ILi2EN4cute5tupleIJNS5_1CILi1EEES8_S8_EEENS6_IJNS7_ILi128EEENS7_ILi64EEENS7_ILi256EEEEEELi256ENS_6half_tEfNS_4arch4Sm90ELb0ELb1ELb1ELb1ELb1ELb1ELb0ELb1ELb1ELb1ELb1ELb0EEENS1_21CollectiveEpilogueFwdINS6_IJSA_SC_SB_EEES9_SE_SG_Li256ELb1ELb1ELb1ELb0EEENS1_36VarlenDynamicPersistentTileSchedulerILi128ELi64ELi256ELi128ELb1ELb1ELb1ELb1ELb0ELb1EEEEEEEEEvNT_6ParamsE --------------------------
	.section	.nv.info._ZN7cutlass13device_kernelIN5flash11enable_sm90INS1_16FlashAttnFwdSm90INS1_25CollectiveMainloopFwdSm90ILi2EN4cute5tupleIJNS5_1CILi1EEES8_S8_EEENS6_IJNS7_ILi128EEENS7_ILi64EEENS7_ILi256EEEEEELi256ENS_6half_tEfNS_4arch4Sm90ELb0ELb1ELb1ELb1ELb1ELb1ELb0ELb1ELb1ELb1ELb1ELb0EEENS1_21CollectiveEpilogueFwdINS6_IJSA_SC_SB_EEES9_SE_SG_Li256ELb1ELb1ELb1ELb0EEENS1_36VarlenDynamicPersistentTileSchedulerILi128ELi64ELi256ELi128ELb1ELb1ELb1ELb1ELb0ELb1EEEEEEEEEvNT_6ParamsE,"",@"SHT_CUDA_INFO"
	.sectionflags	@""
	.align	4


	//----- nvinfo : EIATTR_CUDA_API_VERSION
	.align		4
        /*0000*/ 	.byte	0x04, 0x37
        /*0002*/ 	.short	(.L_223 - .L_222)
.L_222:
        /*0004*/ 	.word	0x00000082


	//----- nvinfo : EIATTR_KPARAM_INFO
	.align		4
.L_223:
        /*0008*/ 	.byte	0x04, 0x17
        /*000a*/ 	.short	(.L_225 - .L_224)
.L_224:
        /*000c*/ 	.word	0x00000000
        /*0010*/ 	.short	0x0000
        /*0012*/ 	.short	0x0070
        /*0014*/ 	.byte	0x00, 0xf0, 0x01, 0x2a


	//----- nvinfo : EIATTR_SPARSE_MMA_MASK
	.align		4
.L_225:
        /*0018*/ 	.byte	0x03, 0x50
        /*001a*/ 	.short	0x0000


	//----- nvinfo : EIATTR_MAXREG_COUNT
	.align		4
        /*001c*/ 	.byte	0x03, 0x1b
        /*001e*/ 	.short	0x00a8


	//----- nvinfo : EIATTR_NUM_BARRIERS
	.align		4
        /*0020*/ 	.byte	0x02, 0x4c
        /*0022*/ 	.byte	0x10
	.zero		1


	//----- nvinfo : EIATTR_EXTERNS
	.align		4
        /*0024*/ 	.byte	0x04, 0x0f
        /*0026*/ 	.short	(.L_227 - .L_226)


	//   ....[0]....
	.align		4
.L_226:
        /*0028*/ 	.word	index@(__assertfail)


	//----- nvinfo : EIATTR_ANNOTATIONS
	.align		4
.L_227:
        /*002c*/ 	.byte	0x04, 0x55
        /*002e*/ 	.short	(.L_229 - .L_228)


	//   ....[0]....
.L_228:
        /* <DEDUP_REMOVED lines=153> */


	//----- nvinfo : EIATTR_MERCURY_ISA_VERSION
	.align		4
.L_229:
        /*09a8*/ 	.byte	0x03, 0x5f
        /*09aa*/ 	.short	0x0101


	//----- nvinfo : EIATTR_UNUSED_LOAD_BYTE_OFFSET
	.align		4
        /*09ac*/ 	.byte	0x04, 0x44
        /*09ae*/ 	.short	(.L_231 - .L_230)


	//   ....[0]....
.L_230:
        /*09b0*/ 	.word	0x00000a60
        /*09b4*/ 	.word	0x0000fff0


	//   ....[1]....
        /*09b8*/ 	.word	0x00020540
        /*09bc*/ 	.word	0x0000fff0


	//----- nvinfo : EIATTR_INT_WARP_WIDE_INSTR_OFFSETS
	.align		4
.L_231:
        /*09c0*/ 	.byte	0x04, 0x31
        /*09c2*/ 	.short	(.L_233 - .L_232)


	//   ....[0]....
.L_232:
        /*09c4*/ 	.word	0x00000130


	//   ....[1]....
        /*09c8*/ 	.word	0x00000170


	//   ....[2]....
        /*09cc*/ 	.word	0x000001e0


	//   ....[3]....
        /*09d0*/ 	.word	0x00028a90


	//   ....[4]....
        /*09d4*/ 	.word	0x00028b20


	//   ....[5]....
        /*09d8*/ 	.word	0x0002b810


	//   ....[6]....
        /*09dc*/ 	.word	0x0002b8a0


	//----- nvinfo : EIATTR_COOP_GROUP_MASK_REGIDS
	.align		4
.L_233:
        /*09e0*/ 	.byte	0x04, 0x29
        /*09e2*/ 	.short	(.L_235 - .L_234)


	//   ....[0]....
.L_234:
        /*09e4*/ 	.word	0xffffffff


	//   ....[1]....
        /*09e8*/ 	.word	0xffffffff


	//   ....[2]....
        /*09ec*/ 	.word	0xffffffff


	//   ....[3]....
        /*09f0*/ 	.word	0xffffffff


	//   ....[4]....
        /*09f4*/ 	.word	0xffffffff


	//   ....[5]....
        /*09f8*/ 	.word	0xffffffff


	//   ....[6]....
        /*09fc*/ 	.word	0xffffffff


	//   ....[7]....
        /*0a00*/ 	.word	0xffffffff


	//   ....[8]....
        /*0a04*/ 	.word	0xffffffff


	//   ....[9]....
        /*0a08*/ 	.word	0xffffffff


	//   ....[10]....
        /*0a0c*/ 	.word	0xffffffff


	//   ....[11]....
        /*0a10*/ 	.word	0xffffffff


	//   ....[12]....
        /*0a14*/ 	.word	0xffffffff


	//   ....[13]....
        /*0a18*/ 	.word	0xffffffff


	//   ....[14]....
        /*0a1c*/ 	.word	0xffffffff


	//   ....[15]....
        /*0a20*/ 	.word	0xffffffff


	//   ....[16]....
        /*0a24*/ 	.word	0xffffffff


	//   ....[17]....
        /*0a28*/ 	.word	0xffffffff


	//   ....[18]....
        /*0a2c*/ 	.word	0xffffffff


	//   ....[19]....
        /*0a30*/ 	.word	0xffffffff


	//   ....[20]....
        /*0a34*/ 	.word	0xffffffff


	//   ....[21]....
        /*0a38*/ 	.word	0xffffffff


	//   ....[22]....
        /*0a3c*/ 	.word	0xffffffff


	//   ....[23]....
        /*0a40*/ 	.word	0xffffffff


	//   ....[24]....
        /*0a44*/ 	.word	0xffffffff


	//   ....[25]....
        /*0a48*/ 	.word	0xffffffff


	//   ....[26]....
        /*0a4c*/ 	.word	0xffffffff


	//   ....[27]....
        /*0a50*/ 	.word	0xffffffff


	//   ....[28]....
        /*0a54*/ 	.word	0xffffffff


	//   ....[29]....
        /*0a58*/ 	.word	0xffffffff


	//   ....[30]....
        /*0a5c*/ 	.word	0xffffffff


	//   ....[31]....
        /*0a60*/ 	.word	0xffffffff


	//   ....[32]....
        /*0a64*/ 	.word	0xffffffff


	//   ....[33]....
        /*0a68*/ 	.word	0xffffffff


	//   ....[34]....
        /*0a6c*/ 	.word	0xffffffff


	//   ....[35]....
        /*0a70*/ 	.word	0xffffffff


	//   ....[36]....
        /*0a74*/ 	.word	0xffffffff


	//   ....[37]....
        /*0a78*/ 	.word	0xffffffff


	//   ....[38]....
        /*0a7c*/ 	.word	0xffffffff


	//   ....[39]....
        /*0a80*/ 	.word	0xffffffff


	//   ....[40]....
        /*0a84*/ 	.word	0xffffffff


	//   ....[41]....
        /*0a88*/ 	.word	0xffffffff


	//   ....[42]....
        /*0a8c*/ 	.word	0xffffffff


	//   ....[43]....
        /*0a90*/ 	.word	0xffffffff


	//   ....[44]....
        /*0a94*/ 	.word	0xffffffff


	//   ....[45]....
        /*0a98*/ 	.word	0xffffffff


	//   ....[46]....
        /*0a9c*/ 	.word	0xffffffff


	//   ....[47]....
        /*0aa0*/ 	.word	0xffffffff


	//   ....[48]....
        /*0aa4*/ 	.word	0xffffffff


	//   ....[49]....
        /*0aa8*/ 	.word	0xffffffff


	//   ....[50]....
        /*0aac*/ 	.word	0xffffffff


	//   ....[51]....
        /*0ab0*/ 	.word	0xffffffff


	//   ....[52]....
        /*0ab4*/ 	.word	0xffffffff


	//   ....[53]....
        /*0ab8*/ 	.word	0xffffffff


	//   ....[54]....
        /*0abc*/ 	.word	0xffffffff


	//   ....[55]....
        /*0ac0*/ 	.word	0xffffffff


	//   ....[56]....
        /*0ac4*/ 	.word	0xffffffff


	//   ....[57]....
        /*0ac8*/ 	.word	0xffffffff


	//   ....[58]....
        /*0acc*/ 	.word	0xffffffff


	//   ....[59]....
        /*0ad0*/ 	.word	0xffffffff


	//   ....[60]....
        /*0ad4*/ 	.word	0xffffffff


	//   ....[61]....
        /*0ad8*/ 	.word	0xffffffff


	//   ....[62]....
        /*0adc*/ 	.word	0xffffffff


	//   ....[63]....
        /*0ae0*/ 	.word	0xffffffff


	//   ....[64]....
        /*0ae4*/ 	.word	0xffffffff


	//   ....[65]....
        /*0ae8*/ 	.word	0xffffffff


	//   ....[66]....
        /*0aec*/ 	.word	0xffffffff


	//   ....[67]....
        /*0af0*/ 	.word	0xffffffff


	//   ....[68]....
        /*0af4*/ 	.word	0xffffffff


	//   ....[69]....
        /*0af8*/ 	.word	0xffffffff


	//   ....[70]....
        /*0afc*/ 	.word	0xffffffff


	//   ....[71]....
        /*0b00*/ 	.word	0xffffffff


	//   ....[72]....
        /*0b04*/ 	.word	0xffffffff


	//   ....[73]....
        /*0b08*/ 	.word	0xffffffff


	//   ....[74]....
        /*0b0c*/ 	.word	0xffffffff


	//   ....[75]....
        /*0b10*/ 	.word	0xffffffff


	//   ....[76]....
        /*0b14*/ 	.word	0xffffffff


	//   ....[77]....
        /*0b18*/ 	.word	0xffffffff


	//   ....[78]....
        /*0b1c*/ 	.word	0xffffffff


	//   ....[79]....
        /*0b20*/ 	.word	0xffffffff


	//   ....[80]....
        /*0b24*/ 	.word	0xffffffff


	//   ....[81]....
        /*0b28*/ 	.word	0xffffffff


	//   ....[82]....
        /*0b2c*/ 	.word	0xffffffff


	//   ....[83]....
        /*0b30*/ 	.word	0xffffffff


	//   ....[84]....
        /*0b34*/ 	.word	0xffffffff


	//   ....[85]....
        /*0b38*/ 	.word	0xffffffff


	//   ....[86]....
        /*0b3c*/ 	.word	0xffffffff


	//   ....[87]....
        /*0b40*/ 	.word	0xffffffff


	//   ....[88]....
        /*0b44*/ 	.word	0xffffffff


	//   ....[89]....
        /*0b48*/ 	.word	0xffffffff


	//   ....[90]....
        /*0b4c*/ 	.word	0xffffffff


	//   ....[91]....
        /*0b50*/ 	.word	0xffffffff


	//   ....[92]....
        /*0b54*/ 	.word	0xffffffff


	//   ....[93]....
        /*0b58*/ 	.word	0xffffffff


	//   ....[94]....
        /*0b5c*/ 	.word	0xffffffff


	//   ....[95]....
        /*0b60*/ 	.word	0xffffffff


	//   ....[96]....
        /*0b64*/ 	.word	0xffffffff


	//   ....[97]....
        /*0b68*/ 	.word	0xffffffff


	//   ....[98]....
        /*0b6c*/ 	.word	0xffffffff


	//   ....[99]....
        /*0b70*/ 	.word	0xffffffff


	//   ....[100]....
        /*0b74*/ 	.word	0xffffffff


	//   ....[101]....
        /*0b78*/ 	.word	0xffffffff


	//   ....[102]....
        /*0b7c*/ 	.word	0xffffffff


	//   ....[103]....
        /*0b80*/ 	.word	0xffffffff


	//   ....[104]....
        /*0b84*/ 	.word	0xffffffff


	//   ....[105]....
        /*0b88*/ 	.word	0xffffffff


	//   ....[106]....
        /*0b8c*/ 	.word	0xffffffff


	//   ....[107]....
        /*0b90*/ 	.word	0xffffffff


	//   ....[108]....
        /*0b94*/ 	.word	0xffffffff


	//   ....[109]....
        /*0b98*/ 	.word	0xffffffff


	//   ....[110]....
        /*0b9c*/ 	.word	0xffffffff


	//   ....[111]....
        /*0ba0*/ 	.word	0xffffffff


	//   ....[112]....
        /*0ba4*/ 	.word	0xffffffff


	//   ....[113]....
        /*0ba8*/ 	.word	0xffffffff


	//   ....[114]....
        /*0bac*/ 	.word	0xffffffff


	//   ....[115]....
        /*0bb0*/ 	.word	0xffffffff


	//   ....[116]....
        /*0bb4*/ 	.word	0xffffffff


	//   ....[117]....
        /*0bb8*/ 	.word	0xffffffff


	//   ....[118]....
        /*0bbc*/ 	.word	0xffffffff


	//   ....[119]....
        /*0bc0*/ 	.word	0xffffffff


	//   ....[120]....
        /*0bc4*/ 	.word	0xffffffff


	//   ....[121]....
        /*0bc8*/ 	.word	0xffffffff


	//   ....[122]....
        /*0bcc*/ 	.word	0xffffffff


	//   ....[123]....
        /*0bd0*/ 	.word	0xffffffff


	//   ....[124]....
        /*0bd4*/ 	.word	0xffffffff


	//   ....[125]....
        /*0bd8*/ 	.word	0xffffffff


	//   ....[126]....
        /*0bdc*/ 	.word	0xffffffff


	//   ....[127]....
        /*0be0*/ 	.word	0xffffffff


	//   ....[128]....
        /*0be4*/ 	.word	0xffffffff


	//   ....[129]....
        /*0be8*/ 	.word	0xffffffff


	//   ....[130]....
        /*0bec*/ 	.word	0xffffffff


	//   ....[131]....
        /*0bf0*/ 	.word	0xffffffff


	//   ....[132]....
        /*0bf4*/ 	.word	0xffffffff


	//   ....[133]....
        /*0bf8*/ 	.word	0xffffffff


	//   ....[134]....
        /*0bfc*/ 	.word	0xffffffff


	//   ....[135]....
        /*0c00*/ 	.word	0xffffffff


	//   ....[136]....
        /*0c04*/ 	.word	0xffffffff


	//   ....[137]....
        /*0c08*/ 	.word	0xffffffff


	//   ....[138]....
        /*0c0c*/ 	.word	0xffffffff


	//   ....[139]....
        /*0c10*/ 	.word	0xffffffff


	//   ....[140]....
        /*0c14*/ 	.word	0xffffffff


	//   ....[141]....
        /*0c18*/ 	.word	0xffffffff


	//   ....[142]....
        /*0c1c*/ 	.word	0xffffffff


	//   ....[143]....
        /*0c20*/ 	.word	0xffffffff


	//   ....[144]....
        /*0c24*/ 	.word	0xffffffff


	//   ....[145]....
        /*0c28*/ 	.word	0xffffffff


	//   ....[146]....
        /*0c2c*/ 	.word	0xffffffff


	//   ....[147]....
        /*0c30*/ 	.word	0xffffffff


	//   ....[148]....
        /*0c34*/ 	.word	0xffffffff


	//   ....[149]....
        /*0c38*/ 	.word	0xffffffff


	//   ....[150]....
        /*0c3c*/ 	.word	0xffffffff


	//   ....[151]....
        /*0c40*/ 	.word	0xffffffff


	//   ....[152]....
        /*0c44*/ 	.word	0xffffffff


	//   ....[153]....
        /*0c48*/ 	.word	0xffffffff


	//   ....[154]....
        /*0c4c*/ 	.word	0xffffffff


	//   ....[155]....
        /*0c50*/ 	.word	0xffffffff


	//   ....[156]....
        /*0c54*/ 	.word	0xffffffff


	//   ....[157]....
        /*0c58*/ 	.word	0xffffffff


	//   ....[158]....
        /*0c5c*/ 	.word	0xffffffff


	//   ....[159]....
        /*0c60*/ 	.word	0xffffffff


	//   ....[160]....
        /*0c64*/ 	.word	0xffffffff


	//   ....[161]....
        /*0c68*/ 	.word	0xffffffff


	//   ....[162]....
        /*0c6c*/ 	.word	0xffffffff


	//   ....[163]....
        /*0c70*/ 	.word	0xffffffff


	//   ....[164]....
        /*0c74*/ 	.word	0xffffffff


	//   ....[165]....
        /*0c78*/ 	.word	0xffffffff


	//   ....[166]....
        /*0c7c*/ 	.word	0xffffffff


	//   ....[167]....
        /*0c80*/ 	.word	0xffffffff


	//   ....[168]....
        /*0c84*/ 	.word	0xffffffff


	//   ....[169]....
        /*0c88*/ 	.word	0xffffffff


	//   ....[170]....
        /*0c8c*/ 	.word	0xffffffff


	//   ....[171]....
        /*0c90*/ 	.word	0xffffffff


	//   ....[172]....
        /*0c94*/ 	.word	0xffffffff


	//   ....[173]....
        /*0c98*/ 	.word	0xffffffff


	//   ....[174]....
        /*0c9c*/ 	.word	0xffffffff


	//   ....[175]....
        /*0ca0*/ 	.word	0xffffffff


	//   ....[176]....
        /*0ca4*/ 	.word	0xffffffff


	//   ....[177]....
        /*0ca8*/ 	.word	0xffffffff


	//   ....[178]....
        /*0cac*/ 	.word	0xffffffff


	//   ....[179]....
        /*0cb0*/ 	.word	0xffffffff


	//   ....[180]....
        /*0cb4*/ 	.word	0xffffffff


	//   ....[181]....
        /*0cb8*/ 	.word	0xffffffff


	//   ....[182]....
        /*0cbc*/ 	.word	0xffffffff


	//   ....[183]....
        /*0cc0*/ 	.word	0xffffffff


	//   ....[184]....
        /*0cc4*/ 	.word	0xffffffff


	//   ....[185]....
        /*0cc8*/ 	.word	0xffffffff


	//   ....[186]....
        /*0ccc*/ 	.word	0xffffffff


	//   ....[187]....
        /*0cd0*/ 	.word	0xffffffff


	//   ....[188]....
        /*0cd4*/ 	.word	0xffffffff


	//   ....[189]....
        /*0cd8*/ 	.word	0xffffffff


	//   ....[190]....
        /*0cdc*/ 	.word	0xffffffff


	//   ....[191]....
        /*0ce0*/ 	.word	0x0500000f


	//   ....[192]....
        /*0ce4*/ 	.word	0x0500000f


	//   ....[193]....
        /*0ce8*/ 	.word	0x0500000f


	//   ....[194]....
        /*0cec*/ 	.word	0x0500000f


	//   ....[195]....
        /*0cf0*/ 	.word	0x0500000f


	//   ....[196]....
        /*0cf4*/ 	.word	0x0500000f


	//   ....[197]....
        /*0cf8*/ 	.word	0x0500000f


	//   ....[198]....
        /*0cfc*/ 	.word	0x0500000f


	//   ....[199]....
        /*0d00*/ 	.word	0x0500000f


	//   ....[200]....
        /*0d04*/ 	.word	0x0500000f


	//   ....[201]....
        /*0d08*/ 	.word	0x0500000f


	//   ....[202]....
        /*0d0c*/ 	.word	0x0500000f


	//   ....[203]....
        /*0d10*/ 	.word	0x0500000f


	//   ....[204]....
        /*0d14*/ 	.word	0x0500000f


	//   ....[205]....
        /*0d18*/ 	.word	0x0500000f


	//   ....[206]....
        /*0d1c*/ 	.word	0x0500000f


	//   ....[207]....
        /*0d20*/ 	.word	0x0500000f


	//   ....[208]....
        /*0d24*/ 	.word	0x0500000f


	//   ....[209]....
        /*0d28*/ 	.word	0x0500000f


	//   ....[210]....
        /*0d2c*/ 	.word	0x0500000f


	//   ....[211]....
        /*0d30*/ 	.word	0x0500000f


	//   ....[212]....
        /*0d34*/ 	.word	0x0500000f


	//   ....[213]....
        /*0d38*/ 	.word	0x0500000f


	//   ....[214]....
        /*0d3c*/ 	.word	0x0500000f


	//   ....[215]....
        /*0d40*/ 	.word	0x0500000f


	//   ....[216]....
        /*0d44*/ 	.word	0x0500000f


	//   ....[217]....
        /*0d48*/ 	.word	0x0500000f


	//   ....[218]....
        /*0d4c*/ 	.word	0x0500000f


	//   ....[219]....
        /*0d50*/ 	.word	0x0500000f


	//   ....[220]....
        /*0d54*/ 	.word	0x0500000f


	//   ....[221]....
        /*0d58*/ 	.word	0x0500000f


	//   ....[222]....
        /*0d5c*/ 	.word	0x0500000f


	//   ....[223]....
        /*0d60*/ 	.word	0x0500000f


	//   ....[224]....
        /*0d64*/ 	.word	0x0500000f


	//   ....[225]....
        /*0d68*/ 	.word	0x0500000f


	//   ....[226]....
        /*0d6c*/ 	.word	0x0500000f


	//   ....[227]....
        /*0d70*/ 	.word	0x0500000f


	//   ....[228]....
        /*0d74*/ 	.word	0x0500000f


	//   ....[229]....
        /*0d78*/ 	.word	0x0500000f


	//   ....[230]....
        /*0d7c*/ 	.word	0x0500000f


	//   ....[231]....
        /*0d80*/ 	.word	0x0500000f


	//   ....[232]....
        /*0d84*/ 	.word	0x0500000f


	//   ....[233]....
        /*0d88*/ 	.word	0x0500000f


	//   ....[234]....
        /*0d8c*/ 	.word	0x0500000f


	//   ....[235]....
        /*0d90*/ 	.word	0x0500000f


	//   ....[236]....
        /*0d94*/ 	.word	0x0500000f


	//   ....[237]....
        /*0d98*/ 	.word	0x0500000f


	//   ....[238]....
        /*0d9c*/ 	.word	0x0500000f


	//   ....[239]....
        /*0da0*/ 	.word	0x0500000f


	//   ....[240]....
        /*0da4*/ 	.word	0x0500000f


	//   ....[241]....
        /*0da8*/ 	.word	0x0500000f


	//   ....[242]....
        /*0dac*/ 	.word	0x0500000f


	//   ....[243]....
        /*0db0*/ 	.word	0x0500000f


	//   ....[244]....
        /*0db4*/ 	.word	0x0500000f


	//   ....[245]....
        /*0db8*/ 	.word	0x0500000f


	//   ....[246]....
        /*0dbc*/ 	.word	0x0500000f


	//   ....[247]....
        /*0dc0*/ 	.word	0x0500000f


	//   ....[248]....
        /*0dc4*/ 	.word	0x0500000f


	//   ....[249]....
        /*0dc8*/ 	.word	0x0500000f


	//   ....[250]....
        /*0dcc*/ 	.word	0x0500000f


	//   ....[251]....
        /*0dd0*/ 	.word	0x0500000f


	//   ....[252]....
        /*0dd4*/ 	.word	0x0500000f


	//   ....[253]....
        /*0dd8*/ 	.word	0x0500000f


	//   ....[254]....
        /*0ddc*/ 	.word	0x0500000f


	//   ....[255]....
        /*0de0*/ 	.word	0x0500000f


	//   ....[0]....
        /*0de4*/ 	.word	0x0500000f


	//   ....[1]....
        /*0de8*/ 	.word	0x0500000f


	//   ....[2]....
        /*0dec*/ 	.word	0x0500000f


	//   ....[3]....
        /*0df0*/ 	.word	0x0500000f


	//   ....[4]....
        /*0df4*/ 	.word	0x0500000f


	//   ....[5]....
        /*0df8*/ 	.word	0x0500000f


	//   ....[6]....
        /*0dfc*/ 	.word	0x0500000f


	//   ....[7]....
        /*0e00*/ 	.word	0x0500000f


	//   ....[8]....
        /*0e04*/ 	.word	0x0500000f


	//   ....[9]....
        /*0e08*/ 	.word	0x0500000f


	//   ....[10]....
        /*0e0c*/ 	.word	0x0500000f


	//   ....[11]....
        /*0e10*/ 	.word	0x0500000f


	//   ....[12]....
        /*0e14*/ 	.word	0x0500000f


	//   ....[13]....
        /*0e18*/ 	.word	0x0500000f


	//   ....[14]....
        /*0e1c*/ 	.word	0x0500000f


	//   ....[15]....
        /*0e20*/ 	.word	0x0500000f


	//   ....[16]....
        /*0e24*/ 	.word	0x0500000f


	//   ....[17]....
        /*0e28*/ 	.word	0x0500000f


	//   ....[18]....
        /*0e2c*/ 	.word	0x0500000f


	//   ....[19]....
        /*0e30*/ 	.word	0x0500000f


	//   ....[20]....
        /*0e34*/ 	.word	0x0500000f


	//   ....[21]....
        /*0e38*/ 	.word	0x0500000f


	//   ....[22]....
        /*0e3c*/ 	.word	0x0500000f


	//   ....[23]....
        /*0e40*/ 	.word	0x0500000f


	//   ....[24]....
        /*0e44*/ 	.word	0x0500000f


	//   ....[25]....
        /*0e48*/ 	.word	0x0500000f


	//   ....[26]....
        /*0e4c*/ 	.word	0x0500000f


	//   ....[27]....
        /*0e50*/ 	.word	0x0500000f


	//   ....[28]....
        /*0e54*/ 	.word	0x0500000f


	//   ....[29]....
        /*0e58*/ 	.word	0x0500000f


	//   ....[30]....
        /*0e5c*/ 	.word	0x0500000f


	//   ....[31]....
        /*0e60*/ 	.word	0x0500000f


	//   ....[32]....
        /*0e64*/ 	.word	0x0500000f


	//   ....[33]....
        /*0e68*/ 	.word	0x0500000f


	//   ....[34]....
        /*0e6c*/ 	.word	0x0500000f


	//   ....[35]....
        /*0e70*/ 	.word	0x0500000f


	//   ....[36]....
        /*0e74*/ 	.word	0x0500000f


	//   ....[37]....
        /*0e78*/ 	.word	0x0500000f


	//   ....[38]....
        /*0e7c*/ 	.word	0x0500000f


	//   ....[39]....
        /*0e80*/ 	.word	0x0500000f


	//   ....[40]....
        /*0e84*/ 	.word	0x0500000f


	//   ....[41]....
        /*0e88*/ 	.word	0x0500000f


	//   ....[42]....
        /*0e8c*/ 	.word	0x0500000f


	//   ....[43]....
        /*0e90*/ 	.word	0x0500000f


	//   ....[44]....
        /*0e94*/ 	.word	0x0500000f


	//   ....[45]....
        /*0e98*/ 	.word	0x0500000f


	//   ....[46]....
        /*0e9c*/ 	.word	0x0500000f


	//   ....[47]....
        /*0ea0*/ 	.word	0x0500000f


	//----- nvinfo : EIATTR_COOP_GROUP_INSTR_OFFSETS
	.align		4
.L_235:
        /*0ea4*/ 	.byte	0x04, 0x28
        /*0ea6*/ 	.short	(.L_237 - .L_236)


	//   ....[0]....
.L_236:
        /*0ea8*/ 	.word	0x00000060


	//   ....[1]....
        /*0eac*/ 	.word	0x00000140


	//   ....[2]....
        /*0eb0*/ 	.word	0x00000190


	//   ....[3]....
        /*0eb4*/ 	.word	0x000003c0


	//   ....[4]....
        /*0eb8*/ 	.word	0x00000520


	//   ....[5]....
        /*0ebc*/ 	.word	0x00000640


	//   ....[6]....
        /*0ec0*/ 	.word	0x000007a0


	//   ....[7]....
        /*0ec4*/ 	.word	0x00003d50


	//   ....[8]....
        /*0ec8*/ 	.word	0x00003d60


	//   ....[9]....
        /*0ecc*/ 	.word	0x00004b90


	//   ....[10]....
        /*0ed0*/ 	.word	0x00004ba0


	//   ....[11]....
        /*0ed4*/ 	.word	0x00006250


	//   ....[12]....
        /*0ed8*/ 	.word	0x00006260


	//   ....[13]....
        /*0edc*/ 	.word	0x00007230


	//   ....[14]....
        /*0ee0*/ 	.word	0x00007240


	//   ....[15]....
        /*0ee4*/ 	.word	0x00008400


	//   ....[16]....
        /*0ee8*/ 	.word	0x00008410


	//   ....[17]....
        /*0eec*/ 	.word	0x000085d0


	//   ....[18]....
        /*0ef0*/ 	.word	0x000085e0


	//   ....[19]....
        /*0ef4*/ 	.word	0x00008a10


	//   ....[20]....
        /*0ef8*/ 	.word	0x00008a20


	//   ....[21]....
        /*0efc*/ 	.word	0x00008bd0


	//   ....[22]....
        /*0f00*/ 	.word	0x00008bf0


	//   ....[23]....
        /*0f04*/ 	.word	0x00009a50


	//   ....[24]....
        /*0f08*/ 	.word	0x0000a180


	//   ....[25]....
        /*0f0c*/ 	.word	0x0000a190


	//   ....[26]....
        /*0f10*/ 	.word	0x0000a1a0


	//   ....[27]....
        /*0f14*/ 	.word	0x0000a1b0


	//   ....[28]....
        /*0f18*/ 	.word	0x0000a7d0


	//   ....[29]....
        /*0f1c*/ 	.word	0x0000a7e0


	//   ....[30]....
        /*0f20*/ 	.word	0x0000a7f0


	//   ....[31]....
        /*0f24*/ 	.word	0x0000a800


	//   ....[32]....
        /*0f28*/ 	.word	0x0000ad80


	//   ....[33]....
        /*0f2c*/ 	.word	0x0000ad90


	//   ....[34]....
        /*0f30*/ 	.word	0x0000ada0


	//   ....[35]....
        /*0f34*/ 	.word	0x0000adb0


	//   ....[36]....
        /*0f38*/ 	.word	0x0000b350


	//   ....[37]....
        /*0f3c*/ 	.word	0x0000b360


	//   ....[38]....
        /*0f40*/ 	.word	0x0000b370


	//   ....[39]....
        /*0f44*/ 	.word	0x0000b380


	//   ....[40]....
        /*0f48*/ 	.word	0x0000eb60


	//   ....[41]....
        /*0f4c*/ 	.word	0x0000eb70


	//   ....[42]....
        /*0f50*/ 	.word	0x0000eb80


	//   ....[43]....
        /*0f54*/ 	.word	0x0000eb90


	//   ....[44]....
        /*0f58*/ 	.word	0x0000f030


	//   ....[45]....
        /*0f5c*/ 	.word	0x0000f040


	//   ....[46]....
        /*0f60*/ 	.word	0x0000f050


	//   ....[47]....
        /*0f64*/ 	.word	0x0000f060


	//   ....[48]....
        /*0f68*/ 	.word	0x0000f480


	//   ....[49]....
        /*0f6c*/ 	.word	0x0000f490


	//   ....[50]....
        /*0f70*/ 	.word	0x0000f4a0


	//   ....[51]....
        /*0f74*/ 	.word	0x0000f4b0


	//   ....[52]....
        /*0f78*/ 	.word	0x0000f8f0


	//   ....[53]....
        /*0f7c*/ 	.word	0x0000f900


	//   ....[54]....
        /*0f80*/ 	.word	0x0000f910


	//   ....[55]....
        /*0f84*/ 	.word	0x0000f920


	//   ....[56]....
        /*0f88*/ 	.word	0x000144e0


	//   ....[57]....
        /*0f8c*/ 	.word	0x000147b0


	//   ....[58]....
        /*0f90*/ 	.word	0x00015040


	//   ....[59]....
        /*0f94*/ 	.word	0x000151a0


	//   ....[60]....
        /*0f98*/ 	.word	0x00015520


	//   ....[61]....
        /*0f9c*/ 	.word	0x00015590


	//   ....[62]....
        /*0fa0*/ 	.word	0x00017b70


	//   ....[63]....
        /*0fa4*/ 	.word	0x00017f40


	//   ....[64]....
        /*0fa8*/ 	.word	0x00018620


	//   ....[65]....
        /*0fac*/ 	.word	0x000187b0


	//   ....[66]....
        /*0fb0*/ 	.word	0x00018c10


	//   ....[67]....
        /*0fb4*/ 	.word	0x00018c70


	//   ....[68]....
        /*0fb8*/ 	.word	0x0001b1d0


	//   ....[69]....
        /*0fbc*/ 	.word	0x0001b230


	//   ....[70]....
        /*0fc0*/ 	.word	0x0001b400


	//   ....[71]....
        /*0fc4*/ 	.word	0x0001b440


	//   ....[72]....
        /*0fc8*/ 	.word	0x0001d6b0


	//   ....[73]....
        /*0fcc*/ 	.word	0x0001db00


	//   ....[74]....
        /*0fd0*/ 	.word	0x0001e270


	//   ....[75]....
        /*0fd4*/ 	.word	0x0001e370


	//   ....[76]....
        /*0fd8*/ 	.word	0x0001e7e0


	//   ....[77]....
        /*0fdc*/ 	.word	0x0001e840


	//   ....[78]....
        /*0fe0*/ 	.word	0x0001f870


	//   ....[79]....
        /*0fe4*/ 	.word	0x0001fa60


	//   ....[80]....
        /*0fe8*/ 	.word	0x0001fa70


	//   ....[81]....
        /*0fec*/ 	.word	0x0001faa0


	//   ....[82]....
        /*0ff0*/ 	.word	0x000215c0


	//   ....[83]....
        /*0ff4*/ 	.word	0x000215d0


	//   ....[84]....
        /*0ff8*/ 	.word	0x000215e0


	//   ....[85]....
        /*0ffc*/ 	.word	0x000215f0


	//   ....[86]....
        /*1000*/ 	.word	0x00022010


	//   ....[87]....
        /*1004*/ 	.word	0x00022050


	//   ....[88]....
        /*1008*/ 	.word	0x00022190


	//   ....[89]....
        /*100c*/ 	.word	0x000221b0


	//   ....[90]....
        /*1010*/ 	.word	0x000222f0


	//   ....[91]....
        /*1014*/ 	.word	0x00022310


	//   ....[92]....
        /*1018*/ 	.word	0x00022460


	//   ....[93]....
        /*101c*/ 	.word	0x00022480


	//   ....[94]....
        /*1020*/ 	.word	0x00022c00


	//   ....[95]....
        /*1024*/ 	.word	0x00022c40


	//   ....[96]....
        /*1028*/ 	.word	0x000236d0


	//   ....[97]....
        /*102c*/ 	.word	0x000236e0


	//   ....[98]....
        /*1030*/ 	.word	0x000247c0


	//   ....[99]....
        /*1034*/ 	.word	0x000247e0


	//   ....[100]....
        /*1038*/ 	.word	0x00024920


	//   ....[101]....
        /*103c*/ 	.word	0x00024940


	//   ....[102]....
        /*1040*/ 	.word	0x00024a80


	//   ....[103]....
        /*1044*/ 	.word	0x00024aa0


	//   ....[104]....
        /*1048*/ 	.word	0x00024bf0


	//   ....[105]....
        /*104c*/ 	.word	0x00024c10


	//   ....[106]....
        /*1050*/ 	.word	0x00024de0


	//   ....[107]....
        /*1054*/ 	.word	0x00024fd0


	//   ....[108]....
        /*1058*/ 	.word	0x00025000


	//   ....[109]....
        /*105c*/ 	.word	0x00025030


	//   ....[110]....
        /*1060*/ 	.word	0x00025060


	//   ....[111]....
        /*1064*/ 	.word	0x00025090


	//   ....[112]....
        /*1068*/ 	.word	0x000250c0


	//   ....[113]....
        /*106c*/ 	.word	0x00025250


	//   ....[114]....
        /*1070*/ 	.word	0x00025280


	//   ....[115]....
        /*1074*/ 	.word	0x000252b0


	//   ....[116]....
        /*1078*/ 	.word	0x000252e0


	//   ....[117]....
        /*107c*/ 	.word	0x00025310


	//   ....[118]....
        /*1080*/ 	.word	0x00025340


	//   ....[119]....
        /*1084*/ 	.word	0x000253d0


	//   ....[120]....
        /*1088*/ 	.word	0x00025400


	//   ....[121]....
        /*108c*/ 	.word	0x00025410


	//   ....[122]....
        /*1090*/ 	.word	0x00025450


	//   ....[123]....
        /*1094*/ 	.word	0x00026bd0


	//   ....[124]....
        /*1098*/ 	.word	0x00029690


	//   ....[125]....
        /*109c*/ 	.word	0x000296b0


	//   ....[126]....
        /*10a0*/ 	.word	0x000296c0


	//   ....[127]....
        /*10a4*/ 	.word	0x00029770


	//   ....[128]....
        /*10a8*/ 	.word	0x000297b0


	//   ....[129]....
        /*10ac*/ 	.word	0x00029810


	//   ....[130]....
        /*10b0*/ 	.word	0x00029830


	//   ....[131]....
        /*10b4*/ 	.word	0x00029860


	//   ....[132]....
        /*10b8*/ 	.word	0x0002a000


	//   ....[133]....
        /*10bc*/ 	.word	0x0002a030


	//   ....[134]....
        /*10c0*/ 	.word	0x0002a050


	//   ....[135]....
        /*10c4*/ 	.word	0x0002a0f0


	//   ....[136]....
        /*10c8*/ 	.word	0x0002a100


	//   ....[137]....
        /*10cc*/ 	.word	0x0002a1b0


	//   ....[138]....
        /*10d0*/ 	.word	0x0002a1c0


	//   ....[139]....
        /*10d4*/ 	.word	0x0002a270


	//   ....[140]....
        /*10d8*/ 	.word	0x0002a280


	//   ....[141]....
        /*10dc*/ 	.word	0x0002a330


	//   ....[142]....
        /*10e0*/ 	.word	0x0002a340


	//   ....[143]....
        /*10e4*/ 	.word	0x0002a3f0


	//   ....[144]....
        /*10e8*/ 	.word	0x0002a400


	//   ....[145]....
        /*10ec*/ 	.word	0x0002a4b0


	//   ....[146]....
        /*10f0*/ 	.word	0x0002a4c0


	//   ....[147]....
        /*10f4*/ 	.word	0x0002a500


	//   ....[148]....
        /*10f8*/ 	.word	0x0002acf0


	//   ....[149]....
        /*10fc*/ 	.word	0x0002ad20


	//   ....[150]....
        /*1100*/ 	.word	0x0002ad50


	//   ....[151]....
        /*1104*/ 	.word	0x0002ae10


	//   ....[152]....
        /*1108*/ 	.word	0x0002ae40


	//   ....[153]....
        /*110c*/ 	.word	0x0002ae90


	//   ....[154]....
        /*1110*/ 	.word	0x0002aec0


	//   ....[155]....
        /*1114*/ 	.word	0x0002af30


	//   ....[156]....
        /*1118*/ 	.word	0x0002b210


	//   ....[157]....
        /*111c*/ 	.word	0x0002b230


	//   ....[158]....
        /*1120*/ 	.word	0x0002b2f0


	//   ....[159]....
        /*1124*/ 	.word	0x0002b300


	//   ....[160]....
        /*1128*/ 	.word	0x0002b3b0


	//   ....[161]....
        /*112c*/ 	.word	0x0002b3c0


	//   ....[162]....
        /*1130*/ 	.word	0x0002b3d0


	//   ....[163]....
        /*1134*/ 	.word	0x0002b480


	//   ....[164]....
        /*1138*/ 	.word	0x0002b9f0


	//   ....[165]....
        /*113c*/ 	.word	0x0002ba30


	//   ....[166]....
        /*1140*/ 	.word	0x0002bab0


	//   ....[167]....
        /*1144*/ 	.word	0x0002bae0


	//   ....[168]....
        /*1148*/ 	.word	0x0002bb70


	//   ....[169]....
        /*114c*/ 	.word	0x0002bba0


	//   ....[170]....
        /*1150*/ 	.word	0x0002bbb0


	//   ....[171]....
        /*1154*/ 	.word	0x0002bc40


	//   ....[172]....
        /*1158*/ 	.word	0x0002c0b0


	//   ....[173]....
        /*115c*/ 	.word	0x0002c0e0


	//   ....[174]....
        /*1160*/ 	.word	0x0002c140


	//   ....[175]....
        /*1164*/ 	.word	0x0002c170


	//   ....[176]....
        /*1168*/ 	.word	0x0002c1a0


	//   ....[177]....
        /*116c*/ 	.word	0x0002c1d0


	//   ....[178]....
        /*1170*/ 	.word	0x0002c200


	//   ....[179]....
        /*1174*/ 	.word	0x0002c230


	//   ....[180]....
        /*1178*/ 	.word	0x0002c3d0


	//   ....[181]....
        /*117c*/ 	.word	0x0002c400


	//   ....[182]....
        /*1180*/ 	.word	0x0002c430


	//   ....[183]....
        /*1184*/ 	.word	0x0002c460


	//   ....[184]....
        /*1188*/ 	.word	0x0002c490


	//   ....[185]....
        /*118c*/ 	.word	0x0002c4c0


	//   ....[186]....
        /*1190*/ 	.word	0x0002c580


	//   ....[187]....
        /*1194*/ 	.word	0x0002c5a0


	//   ....[188]....
        /*1198*/ 	.word	0x0002c5c0


	//   ....[189]....
        /*119c*/ 	.word	0x0002c620


	//   ....[190]....
        /*11a0*/ 	.word	0x0002d040


	//   ....[191]....
        /*11a4*/ 	.word	0x0002d380


	//   ....[192]....
        /*11a8*/ 	.word	0x0002d410


	//   ....[193]....
        /*11ac*/ 	.word	0x0002d4b0


	//   ....[194]....
        /*11b0*/ 	.word	0x0002d540


	//   ....[195]....
        /*11b4*/ 	.word	0x0002d630


	//   ....[196]....
        /*11b8*/ 	.word	0x0002d6c0


	//   ....[197]....
        /*11bc*/ 	.word	0x0002d760


	//   ....[198]....
        /*11c0*/ 	.word	0x0002d7f0


	//   ....[199]....
        /*11c4*/ 	.word	0x0002d8e0


	//   ....[200]....
        /*11c8*/ 	.word	0x0002d970


	//   ....[201]....
        /*11cc*/ 	.word	0x0002da10


	//   ....[202]....
        /*11d0*/ 	.word	0x0002daa0


	//   ....[203]....
        /*11d4*/ 	.word	0x0002db90


	//   ....[204]....
        /*11d8*/ 	.word	0x0002dc20


	//   ....[205]....
        /*11dc*/ 	.word	0x0002dc70


	//   ....[206]....
        /*11e0*/ 	.word	0x0002dcc0


	//   ....[207]....
        /*11e4*/ 	.word	0x0002dd60


	//   ....[208]....
        /*11e8*/ 	.word	0x0002ddf0


	//   ....[209]....
        /*11ec*/ 	.word	0x0002de40


	//   ....[210]....
        /*11f0*/ 	.word	0x0002de90


	//   ....[211]....
        /*11f4*/ 	.word	0x0002df30


	//   ....[212]....
        /*11f8*/ 	.word	0x0002dfc0


	//   ....[213]....
        /*11fc*/ 	.word	0x0002e010


	//   ....[214]....
        /*1200*/ 	.word	0x0002e060


	//   ....[215]....
        /*1204*/ 	.word	0x0002e100


	//   ....[216]....
        /*1208*/ 	.word	0x0002e190


	//   ....[217]....
        /*120c*/ 	.word	0x0002e1e0


	//   ....[218]....
        /*1210*/ 	.word	0x0002e230


	//   ....[219]....
        /*1214*/ 	.word	0x0002e320


	//   ....[220]....
        /*1218*/ 	.word	0x0002e3b0


	//   ....[221]....
        /*121c*/ 	.word	0x0002e400


	//   ....[222]....
        /*1220*/ 	.word	0x0002e450


	//   ....[223]....
        /*1224*/ 	.word	0x0002e4e0


	//   ....[224]....
        /*1228*/ 	.word	0x0002e570


	//   ....[225]....
        /*122c*/ 	.word	0x0002e5c0


	//   ....[226]....
        /*1230*/ 	.word	0x0002e610


	//   ....[227]....
        /*1234*/ 	.word	0x0002e6a0


	//   ....[228]....
        /*1238*/ 	.word	0x0002e730


	//   ....[229]....
        /*123c*/ 	.word	0x0002e780


	//   ....[230]....
        /*1240*/ 	.word	0x0002e7d0


	//   ....[231]....
        /*1244*/ 	.word	0x0002e860


	//   ....[232]....
        /*1248*/ 	.word	0x0002e8f0


	//   ....[233]....
        /*124c*/ 	.word	0x0002e940


	//   ....[234]....
        /*1250*/ 	.word	0x0002e990


	//   ....[235]....
        /*1254*/ 	.word	0x0002ed30


	//   ....[236]....
        /*1258*/ 	.word	0x0002f010


	//   ....[237]....
        /*125c*/ 	.word	0x0002f100


	//   ....[238]....
        /*1260*/ 	.word	0x0002f1a0


	//   ....[239]....
        /*1264*/ 	.word	0x0002f200


	//   ....[240]....
        /*1268*/ 	.word	0x0002f2e0


	//   ....[241]....
        /*126c*/ 	.word	0x0002f3b0


	//   ....[242]....
        /*1270*/ 	.word	0x0002f4b0


	//   ....[243]....
        /*1274*/ 	.word	0x0002f520


	//   ....[244]....
        /*1278*/ 	.word	0x0002f600


	//   ....[245]....
        /*127c*/ 	.word	0x0002f6b0


	//   ....[246]....
        /*1280*/ 	.word	0x0002f710


	//   ....[247]....
        /*1284*/ 	.word	0x0002f770


	//   ....[248]....
        /*1288*/ 	.word	0x0002f880


	//   ....[249]....
        /*128c*/ 	.word	0x0002f8e0


	//   ....[250]....
        /*1290*/ 	.word	0x0002fa00


	//   ....[251]....
        /*1294*/ 	.word	0x0002fa60


	//   ....[252]....
        /*1298*/ 	.word	0x0002fb80


	//   ....[253]....
        /*129c*/ 	.word	0x0002fbe0


	//   ....[254]....
        /*12a0*/ 	.word	0x0002fd00


	//   ....[255]....
        /*12a4*/ 	.word	0x0002fd60


	//   ....[0]....
        /*12a8*/ 	.word	0x0002fe80


	//   ....[1]....
        /*12ac*/ 	.word	0x0002fee0


	//   ....[2]....
        /*12b0*/ 	.word	0x00030000


	//   ....[3]....
        /*12b4*/ 	.word	0x00030060


	//   ....[4]....
        /*12b8*/ 	.word	0x00030160


	//   ....[5]....
        /*12bc*/ 	.word	0x00030290


	//   ....[6]....
        /*12c0*/ 	.word	0x00030360


	//   ....[7]....
        /*12c4*/ 	.word	0x00030430


	//   ....[8]....
        /*12c8*/ 	.word	0x00030510


	//   ....[9]....
        /*12cc*/ 	.word	0x00030570


	//   ....[10]....
        /*12d0*/ 	.word	0x00030650


	//   ....[11]....
        /*12d4*/ 	.word	0x000306b0


	//   ....[12]....
        /*12d8*/ 	.word	0x000307c0


	//   ....[13]....
        /*12dc*/ 	.word	0x000308b0


	//   ....[14]....
        /*12e0*/ 	.word	0x00030950


	//   ....[15]....
        /*12e4*/ 	.word	0x000309b0


	//   ....[16]....
        /*12e8*/ 	.word	0x00030ad0


	//   ....[17]....
        /*12ec*/ 	.word	0x00030b30


	//   ....[18]....
        /*12f0*/ 	.word	0x00030c50


	//   ....[19]....
        /*12f4*/ 	.word	0x00030cb0


	//   ....[20]....
        /*12f8*/ 	.word	0x00030d80


	//   ....[21]....
        /*12fc*/ 	.word	0x00030ef0


	//   ....[22]....
        /*1300*/ 	.word	0x00030fc0


	//   ....[23]....
        /*1304*/ 	.word	0x00031100


	//   ....[24]....
        /*1308*/ 	.word	0x000311b0


	//   ....[25]....
        /*130c*/ 	.word	0x00031210


	//   ....[26]....
        /*1310*/ 	.word	0x000312d0


	//   ....[27]....
        /*1314*/ 	.word	0x000313b0


	//   ....[28]....
        /*1318*/ 	.word	0x00031470


	//   ....[29]....
        /*131c*/ 	.word	0x00031580


	//   ....[30]....
        /*1320*/ 	.word	0x00031620


	//   ....[31]....
        /*1324*/ 	.word	0x00031790


	//   ....[32]....
        /*1328*/ 	.word	0x00031800


	//   ....[33]....
        /*132c*/ 	.word	0x00031870


	//   ....[34]....
        /*1330*/ 	.word	0x000318e0


	//   ....[35]....
        /*1334*/ 	.word	0x00031950


	//   ....[36]....
        /*1338*/ 	.word	0x000319d0


	//   ....[37]....
        /*133c*/ 	.word	0x00031a50


	//   ....[38]....
        /*1340*/ 	.word	0x00031ae0


	//   ....[39]....
        /*1344*/ 	.word	0x00031b50


	//   ....[40]....
        /*1348*/ 	.word	0x00031bc0


	//   ....[41]....
        /*134c*/ 	.word	0x00031c30


	//   ....[42]....
        /*1350*/ 	.word	0x00031cb0


	//   ....[43]....
        /*1354*/ 	.word	0x00031d20


	//   ....[44]....
        /*1358*/ 	.word	0x00031db0


	//   ....[45]....
        /*135c*/ 	.word	0x00031e10


	//   ....[46]....
        /*1360*/ 	.word	0x00031ea0


	//   ....[47]....
        /*1364*/ 	.word	0x00031fd0


	//----- nvinfo : EIATTR_REG_RECONFIG
	.align		4
.L_237:
        /*1368*/ 	.byte	0x01, 0x54
	.zero		2


	//----- nvinfo : EIATTR_SYSCALL_OFFSETS
	.align		4
        /*136c*/ 	.byte	0x04, 0x46
        /*136e*/ 	.short	(.L_239 - .L_238)


	//   ....[0]....
.L_238:
        /*1370*/ 	.word	0x00002720


	//   ....[1]....
        /*1374*/ 	.word	0x00002870


	//   ....[2]....
        /*1378*/ 	.word	0x00009bf0


	//   ....[3]....
        /*137c*/ 	.word	0x00009f10


	//   ....[4]....
        /*1380*/ 	.word	0x00028c80


	//   ....[5]....
        /*1384*/ 	.word	0x00028dd0


	//   ....[6]....
        /*1388*/ 	.word	0x00028ec0


	//   ....[7]....
        /*138c*/ 	.word	0x00029c70


	//----- nvinfo : EIATTR_MBARRIER_INSTR_OFFSETS
	.align		4
.L_239:
        /*1390*/ 	.byte	0x04, 0x39
        /*1392*/ 	.short	(.L_241 - .L_240)


	//   ....[0]....
.L_240:
        /*1394*/ 	.word	0x00000270
        /*1398*/ 	.word	0x000000ff
        /*139c*/ 	.word	0x00030800
        /*13a0*/ 	.short	0x0100
        /*13a2*/ 	.byte	0x08
	.zero		1


	//   ....[1]....
        /*13a4*/ 	.word	0x00000280
        /*13a8*/ 	.word	0x000000ff
        /*13ac*/ 	.word	0x00030820
        /*13b0*/ 	.short	0x0100
        /*13b2*/ 	.byte	0x08
	.zero		1


	//   ....[2]....
        /*13b4*/ 	.word	0x00000370
        /*13b8*/ 	.word	0x000000ff
        /*13bc*/ 	.word	0x00030830
        /*13c0*/ 	.short	0x0100
        /*13c2*/ 	.byte	0x08
	.zero		1


	//   ....[3]....
        /*13c4*/ 	.word	0x00000380
        /*13c8*/ 	.word	0x000000ff
        /*13cc*/ 	.word	0x00030840
        /*13d0*/ 	.short	0x0100
        /*13d2*/ 	.byte	0x08
	.zero		1


	//   ....[4]....
        /*13d4*/ 	.word	0x00000390
        /*13d8*/ 	.word	0x000000ff
        /*13dc*/ 	.word	0x00030838
        /*13e0*/ 	.short	0x0100
        /*13e2*/ 	.byte	0x08
	.zero		1


	//   ....[5]....
        /*13e4*/ 	.word	0x000003a0
        /*13e8*/ 	.word	0x000000ff
        /*13ec*/ 	.word	0x00030848
        /*13f0*/ 	.short	0x0100
        /*13f2*/ 	.byte	0x08
	.zero		1


	//   ....[6]....
        /*13f4*/ 	.word	0x000004d0
        /*13f8*/ 	.word	0x000000ff
        /*13fc*/ 	.word	0x00030850
        /*1400*/ 	.short	0x0100
        /*1402*/ 	.byte	0x08
	.zero		1


	//   ....[7]....
        /*1404*/ 	.word	0x000004e0
        /*1408*/ 	.word	0x000000ff
        /*140c*/ 	.word	0x00030860
        /*1410*/ 	.short	0x0100
        /*1412*/ 	.byte	0x08
	.zero		1


	//   ....[8]....
        /*1414*/ 	.word	0x000004f0
        /*1418*/ 	.word	0x000000ff
        /*141c*/ 	.word	0x00030858
        /*1420*/ 	.short	0x0100
        /*1422*/ 	.byte	0x08
	.zero		1


	//   ....[9]....
        /*1424*/ 	.word	0x00000500
        /*1428*/ 	.word	0x000000ff
        /*142c*/ 	.word	0x00030868
        /*1430*/ 	.short	0x0100
        /*1432*/ 	.byte	0x08
	.zero		1


	//   ....[10]....
        /*1434*/ 	.word	0x000005f0
        /*1438*/ 	.word	0x000000ff
        /*143c*/ 	.word	0x00030870
        /*1440*/ 	.short	0x0100
        /*1442*/ 	.byte	0x06
	.zero		1


	//   ....[11]....
        /*1444*/ 	.word	0x00000600
        /*1448*/ 	.word	0x000000ff
        /*144c*/ 	.word	0x00030880
        /*1450*/ 	.short	0x0100
        /*1452*/ 	.byte	0x06
	.zero		1


	//   ....[12]....
        /*1454*/ 	.word	0x00000610
        /*1458*/ 	.word	0x000000ff
        /*145c*/ 	.word	0x00030878
        /*1460*/ 	.short	0x0100
        /*1462*/ 	.byte	0x06
	.zero		1


	//   ....[13]....
        /*1464*/ 	.word	0x00000620
        /*1468*/ 	.word	0x000000ff
        /*146c*/ 	.word	0x00030888
        /*1470*/ 	.short	0x0100
        /*1472*/ 	.byte	0x06
	.zero		1


	//   ....[14]....
        /*1474*/ 	.word	0x00000750
        /*1478*/ 	.word	0x000000ff
        /*147c*/ 	.word	0x00030890
        /*1480*/ 	.short	0x0100
        /*1482*/ 	.byte	0x08
	.zero		1


	//   ....[15]....
        /*1484*/ 	.word	0x00000760
        /*1488*/ 	.word	0x000000ff
        /*148c*/ 	.word	0x000308a0
        /*1490*/ 	.short	0x0100
        /*1492*/ 	.byte	0x08
	.zero		1


	//   ....[16]....
        /*1494*/ 	.word	0x00000770
        /*1498*/ 	.word	0x000000ff
        /*149c*/ 	.word	0x00030898
        /*14a0*/ 	.short	0x0100
        /*14a2*/ 	.byte	0x08
	.zero		1


	//   ....[17]....
        /*14a4*/ 	.word	0x00000780
        /*14a8*/ 	.word	0x000000ff
        /*14ac*/ 	.word	0x000308a8
        /*14b0*/ 	.short	0x0100
        /*14b2*/ 	.byte	0x08
	.zero		1


	//   ....[18]....
        /*14b4*/ 	.word	0x000008b0
        /*14b8*/ 	.word	0x000000ff
        /*14bc*/ 	.word	0x000308b0
        /*14c0*/ 	.short	0x0100
        /*14c2*/ 	.byte	0x08
	.zero		1


	//   ....[19]....
        /*14c4*/ 	.word	0x000008c0
        /*14c8*/ 	.word	0x000000ff
        /*14cc*/ 	.word	0x000308c0
        /*14d0*/ 	.short	0x0100
        /*14d2*/ 	.byte	0x08
	.zero		1


	//   ....[20]....
        /*14d4*/ 	.word	0x000008d0
        /*14d8*/ 	.word	0x000000ff
        /*14dc*/ 	.word	0x000308b8
        /*14e0*/ 	.short	0x0100
        /*14e2*/ 	.byte	0x08
	.zero		1


	//   ....[21]....
        /*14e4*/ 	.word	0x000008e0
        /*14e8*/ 	.word	0x000000ff
        /*14ec*/ 	.word	0x000308c8
        /*14f0*/ 	.short	0x0100
        /*14f2*/ 	.byte	0x08
	.zero		1


	//   ....[22]....
        /*14f4*/ 	.word	0x00003d00
        /*14f8*/ 	.word	0x00000058
        /*14fc*/ 	.word	0x00030890
        /*1500*/ 	.short	0x010a
        /*1502*/ 	.byte	0x3f
	.zero		1


	//   ....[23]....
        /*1504*/ 	.word	0x000061f0
        /*1508*/ 	.word	0x00000058
        /*150c*/ 	.word	0x00030890
        /*1510*/ 	.short	0x010a
        /*1512*/ 	.byte	0x3f
	.zero		1


	//   ....[24]....
        /*1514*/ 	.word	0x00008250
        /*1518*/ 	.word	0x00000058
        /*151c*/ 	.word	0x00030890
        /*1520*/ 	.short	0x010a
        /*1522*/ 	.byte	0x3f
	.zero		1


	//   ....[25]....
        /*1524*/ 	.word	0x00008860
        /*1528*/ 	.word	0x0000000b
        /*152c*/ 	.word	0x00000000
        /*1530*/ 	.short	0x0101
        /*1532*/ 	.byte	0x3f
	.zero		1


	//   ....[26]....
        /*1534*/ 	.word	0x000088a0
        /*1538*/ 	.word	0x00000058
        /*153c*/ 	.word	0x000308b0
        /*1540*/ 	.short	0x010a
        /*1542*/ 	.byte	0x3f
	.zero		1


	//   ....[27]....
        /*1544*/ 	.word	0x00008e50
        /*1548*/ 	.word	0x00000058
        /*154c*/ 	.word	0x00000000
        /*1550*/ 	.short	0x0101
        /*1552*/ 	.byte	0x3f
	.zero		1


	//   ....[28]....
        /*1554*/ 	.word	0x00009c90
        /*1558*/ 	.word	0x00000011
        /*155c*/ 	.word	0x00030800
        /*1560*/ 	.short	0x010a
        /*1562*/ 	.byte	0x3f
	.zero		1


	//   ....[29]....
        /*1564*/ 	.word	0x00009ce0
        /*1568*/ 	.word	0x00000011
        /*156c*/ 	.word	0x00030800
        /*1570*/ 	.short	0x010a
        /*1572*/ 	.byte	0x3f
	.zero		1


	//   ....[30]....
        /*1574*/ 	.word	0x0000b7e0
        /*1578*/ 	.word	0x00000011
        /*157c*/ 	.word	0x00030800
        /*1580*/ 	.short	0x010a
        /*1582*/ 	.byte	0x3f
	.zero		1


	//   ....[31]....
        /*1584*/ 	.word	0x0000fc00
        /*1588*/ 	.word	0x00000011
        /*158c*/ 	.word	0x00030800
        /*1590*/ 	.short	0x010a
        /*1592*/ 	.byte	0x3f
	.zero		1


	//   ....[32]....
        /*1594*/ 	.word	0x000133e0
        /*1598*/ 	.word	0x00000000
        /*159c*/ 	.word	0x00030830
        /*15a0*/ 	.short	0x010a
        /*15a2*/ 	.byte	0x3f
	.zero		1


	//   ....[33]....
        /*15a4*/ 	.word	0x00013490
        /*15a8*/ 	.word	0x00000000
        /*15ac*/ 	.word	0x00030830
        /*15b0*/ 	.short	0x010a
        /*15b2*/ 	.byte	0x3f
	.zero		1


	//   ....[34]....
        /*15b4*/ 	.word	0x000144d0
        /*15b8*/ 	.word	0x00000002
        /*15bc*/ 	.word	0x00000000
        /*15c0*/ 	.short	0x0101
        /*15c2*/ 	.byte	0x3f
	.zero		1


	//   ....[35]....
        /*15c4*/ 	.word	0x00016290
        /*15c8*/ 	.word	0x00000002
        /*15cc*/ 	.word	0x00030830
        /*15d0*/ 	.short	0x010a
        /*15d2*/ 	.byte	0x3f
	.zero		1


	//   ....[36]....
        /*15d4*/ 	.word	0x00016320
        /*15d8*/ 	.word	0x00000002
        /*15dc*/ 	.word	0x00030830
        /*15e0*/ 	.short	0x010a
        /*15e2*/ 	.byte	0x3f
	.zero		1


	//   ....[37]....
        /*15e4*/ 	.word	0x00017530
        /*15e8*/ 	.word	0x000000da
        /*15ec*/ 	.word	0x00030850
        /*15f0*/ 	.short	0x010a
        /*15f2*/ 	.byte	0x3f
	.zero		1


	//   ....[38]....
        /*15f4*/ 	.word	0x00017580
        /*15f8*/ 	.word	0x000000da
        /*15fc*/ 	.word	0x00030850
        /*1600*/ 	.short	0x010a
        /*1602*/ 	.byte	0x3f
	.zero		1


	//   ....[39]....
        /*1604*/ 	.word	0x00017b60
        /*1608*/ 	.word	0x00000002
        /*160c*/ 	.word	0x00000000
        /*1610*/ 	.short	0x0101
        /*1612*/ 	.byte	0x3f
	.zero		1


	//   ....[40]....
        /*1614*/ 	.word	0x00019270
        /*1618*/ 	.word	0x000000da
        /*161c*/ 	.word	0x00000000
        /*1620*/ 	.short	0x0101
        /*1622*/ 	.byte	0x3f
	.zero		1


	//   ....[41]....
        /*1624*/ 	.word	0x000197f0
        /*1628*/ 	.word	0x000000de
        /*162c*/ 	.word	0x00030830
        /*1630*/ 	.short	0x010a
        /*1632*/ 	.byte	0x3f
	.zero		1


	//   ....[42]....
        /*1634*/ 	.word	0x00019880
        /*1638*/ 	.word	0x000000de
        /*163c*/ 	.word	0x00030830
        /*1640*/ 	.short	0x010a
        /*1642*/ 	.byte	0x3f
	.zero		1


	//   ....[43]....
        /*1644*/ 	.word	0x0001aaa0
        /*1648*/ 	.word	0x0000000b
        /*164c*/ 	.word	0x00030850
        /*1650*/ 	.short	0x010a
        /*1652*/ 	.byte	0x3f
	.zero		1


	//   ....[44]....
        /*1654*/ 	.word	0x0001aaf0
        /*1658*/ 	.word	0x0000000b
        /*165c*/ 	.word	0x00030850
        /*1660*/ 	.short	0x010a
        /*1662*/ 	.byte	0x3f
	.zero		1


	//   ....[45]....
        /*1664*/ 	.word	0x0001b430
        /*1668*/ 	.word	0x000000de
        /*166c*/ 	.word	0x00000000
        /*1670*/ 	.short	0x0101
        /*1672*/ 	.byte	0x3f
	.zero		1


	//   ....[46]....
        /*1674*/ 	.word	0x0001bbb0
        /*1678*/ 	.word	0x0000000b
        /*167c*/ 	.word	0x00000000
        /*1680*/ 	.short	0x0101
        /*1682*/ 	.byte	0x3f
	.zero		1


	//   ....[47]....
        /*1684*/ 	.word	0x0001be20
        /*1688*/ 	.word	0x00000004
        /*168c*/ 	.word	0x00030830
        /*1690*/ 	.short	0x010a
        /*1692*/ 	.byte	0x3f
	.zero		1


	//   ....[48]....
        /*1694*/ 	.word	0x0001beb0
        /*1698*/ 	.word	0x00000004
        /*169c*/ 	.word	0x00030830
        /*16a0*/ 	.short	0x010a
        /*16a2*/ 	.byte	0x3f
	.zero		1


	//   ....[49]....
        /*16a4*/ 	.word	0x0001d0e0
        /*16a8*/ 	.word	0x000000de
        /*16ac*/ 	.word	0x00030850
        /*16b0*/ 	.short	0x010a
        /*16b2*/ 	.byte	0x3f
	.zero		1


	//   ....[50]....
        /*16b4*/ 	.word	0x0001d130
        /*16b8*/ 	.word	0x000000de
        /*16bc*/ 	.word	0x00030850
        /*16c0*/ 	.short	0x010a
        /*16c2*/ 	.byte	0x3f
	.zero		1


	//   ....[51]....
        /*16c4*/ 	.word	0x0001d700
        /*16c8*/ 	.word	0x00000004
        /*16cc*/ 	.word	0x00000000
        /*16d0*/ 	.short	0x0101
        /*16d2*/ 	.byte	0x3f
	.zero		1


	//   ....[52]....
        /*16d4*/ 	.word	0x0001ee20
        /*16d8*/ 	.word	0x000000de
        /*16dc*/ 	.word	0x00000000
        /*16e0*/ 	.short	0x0101
        /*16e2*/ 	.byte	0x3f
	.zero		1


	//   ....[53]....
        /*16e4*/ 	.word	0x0001f7c0
        /*16e8*/ 	.word	0x00000005
        /*16ec*/ 	.word	0x00030850
        /*16f0*/ 	.short	0x010a
        /*16f2*/ 	.byte	0x3f
	.zero		1


	//   ....[54]....
        /*16f4*/ 	.word	0x0001f810
        /*16f8*/ 	.word	0x00000005
        /*16fc*/ 	.word	0x00030850
        /*1700*/ 	.short	0x010a
        /*1702*/ 	.byte	0x3f
	.zero		1


	//   ....[55]....
        /*1704*/ 	.word	0x00020460
        /*1708*/ 	.word	0x00000005
        /*170c*/ 	.word	0x00000000
        /*1710*/ 	.short	0x0101
        /*1712*/ 	.byte	0x3f
	.zero		1


	//   ....[56]....
        /*1714*/ 	.word	0x00022020
        /*1718*/ 	.word	0x00000000
        /*171c*/ 	.word	0x00000000
        /*1720*/ 	.short	0x0101
        /*1722*/ 	.byte	0x3f
	.zero		1


	//   ....[57]....
        /*1724*/ 	.word	0x00022c60
        /*1728*/ 	.word	0x00000006
        /*172c*/ 	.word	0x00000000
        /*1730*/ 	.short	0x0101
        /*1732*/ 	.byte	0x3f
	.zero		1


	//   ....[58]....
        /*1734*/ 	.word	0x00026cb0
        /*1738*/ 	.word	0x00000011
        /*173c*/ 	.word	0x00030820
        /*1740*/ 	.short	0x010a
        /*1742*/ 	.byte	0x3f
	.zero		1


	//   ....[59]....
        /*1744*/ 	.word	0x00026d40
        /*1748*/ 	.word	0x0000000c
        /*174c*/ 	.word	0x000308a0
        /*1750*/ 	.short	0x010a
        /*1752*/ 	.byte	0x3f
	.zero		1


	//   ....[60]....
        /*1754*/ 	.word	0x000272a0
        /*1758*/ 	.word	0x0000000c
        /*175c*/ 	.word	0x000308c0
        /*1760*/ 	.short	0x010a
        /*1762*/ 	.byte	0x3f
	.zero		1


	//   ....[61]....
        /*1764*/ 	.word	0x000278b0
        /*1768*/ 	.word	0x00000007
        /*176c*/ 	.word	0x000308a0
        /*1770*/ 	.short	0x010a
        /*1772*/ 	.byte	0x3f
	.zero		1


	//   ....[62]....
        /*1774*/ 	.word	0x00027df0
        /*1778*/ 	.word	0x00000007
        /*177c*/ 	.word	0x000308c0
        /*1780*/ 	.short	0x010a
        /*1782*/ 	.byte	0x3f
	.zero		1


	//   ....[63]....
        /*1784*/ 	.word	0x00029480
        /*1788*/ 	.word	0x00000004
        /*178c*/ 	.word	0x00030840
        /*1790*/ 	.short	0x010a
        /*1792*/ 	.byte	0x3f
	.zero		1


	//   ....[64]....
        /*1794*/ 	.word	0x00029970
        /*1798*/ 	.word	0x00000004
        /*179c*/ 	.word	0x00030830
        /*17a0*/ 	.short	0x0107
        /*17a2*/ 	.byte	0x3f
	.zero		1


	//   ....[65]....
        /*17a4*/ 	.word	0x00029a20
        /*17a8*/ 	.word	0x00000004
        /*17ac*/ 	.word	0x00030830
        /*17b0*/ 	.short	0x0101
        /*17b2*/ 	.byte	0x3f
	.zero		1


	//   ....[66]....
        /*17b4*/ 	.word	0x0002a640
        /*17b8*/ 	.word	0x00000011
        /*17bc*/ 	.word	0x00030800
        /*17c0*/ 	.short	0x0107
        /*17c2*/ 	.byte	0x3f
	.zero		1


	//   ....[67]....
        /*17c4*/ 	.word	0x0002a760
        /*17c8*/ 	.word	0x00000011
        /*17cc*/ 	.word	0x00030800
        /*17d0*/ 	.short	0x0101
        /*17d2*/ 	.byte	0x3f
	.zero		1


	//   ....[68]....
        /*17d4*/ 	.word	0x0002a780
        /*17d8*/ 	.word	0x00000011
        /*17dc*/ 	.word	0x00030820
        /*17e0*/ 	.short	0x010a
        /*17e2*/ 	.byte	0x3f
	.zero		1


	//   ....[69]....
        /*17e4*/ 	.word	0x0002ab60
        /*17e8*/ 	.word	0x00000007
        /*17ec*/ 	.word	0x00030840
        /*17f0*/ 	.short	0x010a
        /*17f2*/ 	.byte	0x3f
	.zero		1


	//   ....[70]....
        /*17f4*/ 	.word	0x0002b040
        /*17f8*/ 	.word	0x00000007
        /*17fc*/ 	.word	0x00030830
        /*1800*/ 	.short	0x0107
        /*1802*/ 	.byte	0x3f
	.zero		1


	//   ....[71]....
        /*1804*/ 	.word	0x0002b0f0
        /*1808*/ 	.word	0x00000007
        /*180c*/ 	.word	0x00030830
        /*1810*/ 	.short	0x0101
        /*1812*/ 	.byte	0x3f
	.zero		1


	//   ....[72]....
        /*1814*/ 	.word	0x0002b150
        /*1818*/ 	.word	0x00000007
        /*181c*/ 	.word	0x00030860
        /*1820*/ 	.short	0x010a
        /*1822*/ 	.byte	0x3f
	.zero		1


	//   ....[73]....
        /*1824*/ 	.word	0x0002b610
        /*1828*/ 	.word	0x00000007
        /*182c*/ 	.word	0x00030850
        /*1830*/ 	.short	0x0107
        /*1832*/ 	.byte	0x3f
	.zero		1


	//   ....[74]....
        /*1834*/ 	.word	0x0002b730
        /*1838*/ 	.word	0x00000007
        /*183c*/ 	.word	0x00030850
        /*1840*/ 	.short	0x0101
        /*1842*/ 	.byte	0x3f
	.zero		1


	//   ....[75]....
        /*1844*/ 	.word	0x0002b940
        /*1848*/ 	.word	0x00000004
        /*184c*/ 	.word	0x00030860
        /*1850*/ 	.short	0x010a
        /*1852*/ 	.byte	0x3f
	.zero		1


	//   ....[76]....
        /*1854*/ 	.word	0x0002bdc0
        /*1858*/ 	.word	0x00000004
        /*185c*/ 	.word	0x00030850
        /*1860*/ 	.short	0x0107
        /*1862*/ 	.byte	0x3f
	.zero		1


	//   ....[77]....
        /*1864*/ 	.word	0x0002be70
        /*1868*/ 	.word	0x00000004
        /*186c*/ 	.word	0x00030850
        /*1870*/ 	.short	0x0101
        /*1872*/ 	.byte	0x3f
	.zero		1


	//   ....[78]....
        /*1874*/ 	.word	0x0002cfc0
        /*1878*/ 	.word	0x00000005
        /*187c*/ 	.word	0x00030820
        /*1880*/ 	.short	0x010a
        /*1882*/ 	.byte	0x3f
	.zero		1


	//   ....[79]....
        /*1884*/ 	.word	0x0002d150
        /*1888*/ 	.word	0x00000003
        /*188c*/ 	.word	0x00030840
        /*1890*/ 	.short	0x010a
        /*1892*/ 	.byte	0x3f
	.zero		1


	//   ....[80]....
        /*1894*/ 	.word	0x0002d1f0
        /*1898*/ 	.word	0x00000005
        /*189c*/ 	.word	0x00030840
        /*18a0*/ 	.short	0x010a
        /*18a2*/ 	.byte	0x3f
	.zero		1


	//   ....[81]....
        /*18a4*/ 	.word	0x0002d230
        /*18a8*/ 	.word	0x00000003
        /*18ac*/ 	.word	0x00030860
        /*18b0*/ 	.short	0x010a
        /*18b2*/ 	.byte	0x3f
	.zero		1


	//   ....[82]....
        /*18b4*/ 	.word	0x0002d270
        /*18b8*/ 	.word	0x00000005
        /*18bc*/ 	.word	0x00030860
        /*18c0*/ 	.short	0x010a
        /*18c2*/ 	.byte	0x3f
	.zero		1


	//   ....[83]....
        /*18c4*/ 	.word	0x0002d2d0
        /*18c8*/ 	.word	0x00000058
        /*18cc*/ 	.word	0x00030890
        /*18d0*/ 	.short	0x010a
        /*18d2*/ 	.byte	0x3f
	.zero		1


	//   ....[84]....
        /*18d4*/ 	.word	0x0002d580
        /*18d8*/ 	.word	0x00000058
        /*18dc*/ 	.word	0x00030890
        /*18e0*/ 	.short	0x010a
        /*18e2*/ 	.byte	0x3f
	.zero		1


	//   ....[85]....
        /*18e4*/ 	.word	0x0002d830
        /*18e8*/ 	.word	0x00000058
        /*18ec*/ 	.word	0x00030890
        /*18f0*/ 	.short	0x010a
        /*18f2*/ 	.byte	0x3f
	.zero		1


	//   ....[86]....
        /*18f4*/ 	.word	0x0002dae0
        /*18f8*/ 	.word	0x00000058
        /*18fc*/ 	.word	0x000308b0
        /*1900*/ 	.short	0x010a
        /*1902*/ 	.byte	0x3f
	.zero		1


	//   ....[87]....
        /*1904*/ 	.word	0x0002e270
        /*1908*/ 	.word	0x00000011
        /*190c*/ 	.word	0x00030800
        /*1910*/ 	.short	0x010a
        /*1912*/ 	.byte	0x3f
	.zero		1


	//   ....[88]....
        /*1914*/ 	.word	0x0002e9d0
        /*1918*/ 	.word	0x00000011
        /*191c*/ 	.word	0x00030800
        /*1920*/ 	.short	0x010a
        /*1922*/ 	.byte	0x3f
	.zero		1


	//   ....[89]....
        /*1924*/ 	.word	0x0002ea20
        /*1928*/ 	.word	0x00000000
        /*192c*/ 	.word	0x00030830
        /*1930*/ 	.short	0x010a
        /*1932*/ 	.byte	0x3f
	.zero		1


	//   ....[90]....
        /*1934*/ 	.word	0x0002ea70
        /*1938*/ 	.word	0x00000002
        /*193c*/ 	.word	0x00030830
        /*1940*/ 	.short	0x010a
        /*1942*/ 	.byte	0x3f
	.zero		1


	//   ....[91]....
        /*1944*/ 	.word	0x0002eac0
        /*1948*/ 	.word	0x000000da
        /*194c*/ 	.word	0x00030850
        /*1950*/ 	.short	0x010a
        /*1952*/ 	.byte	0x3f
	.zero		1


	//   ....[92]....
        /*1954*/ 	.word	0x0002eb10
        /*1958*/ 	.word	0x000000de
        /*195c*/ 	.word	0x00030830
        /*1960*/ 	.short	0x010a
        /*1962*/ 	.byte	0x3f
	.zero		1


	//   ....[93]....
        /*1964*/ 	.word	0x0002eb60
        /*1968*/ 	.word	0x0000000b
        /*196c*/ 	.word	0x00030850
        /*1970*/ 	.short	0x010a
        /*1972*/ 	.byte	0x3f
	.zero		1


	//   ....[94]....
        /*1974*/ 	.word	0x0002ebb0
        /*1978*/ 	.word	0x00000004
        /*197c*/ 	.word	0x00030830
        /*1980*/ 	.short	0x010a
        /*1982*/ 	.byte	0x3f
	.zero		1


	//   ....[95]....
        /*1984*/ 	.word	0x0002ec00
        /*1988*/ 	.word	0x000000de
        /*198c*/ 	.word	0x00030850
        /*1990*/ 	.short	0x010a
        /*1992*/ 	.byte	0x3f
	.zero		1


	//   ....[96]....
        /*1994*/ 	.word	0x0002ec50
        /*1998*/ 	.word	0x00000005
        /*199c*/ 	.word	0x00030850
        /*19a0*/ 	.short	0x010a
        /*19a2*/ 	.byte	0x3f
	.zero		1


	//   ....[97]....
        /*19a4*/ 	.word	0x0002edf0
        /*19a8*/ 	.word	0x00000011
        /*19ac*/ 	.word	0x00030820
        /*19b0*/ 	.short	0x010a
        /*19b2*/ 	.byte	0x3f
	.zero		1


	//   ....[98]....
        /*19b4*/ 	.word	0x0002ee40
        /*19b8*/ 	.word	0x0000000c
        /*19bc*/ 	.word	0x000308a0
        /*19c0*/ 	.short	0x010a
        /*19c2*/ 	.byte	0x3f
	.zero		1


	//   ....[99]....
        /*19c4*/ 	.word	0x0002ee90
        /*19c8*/ 	.word	0x0000000c
        /*19cc*/ 	.word	0x000308c0
        /*19d0*/ 	.short	0x010a
        /*19d2*/ 	.byte	0x3f
	.zero		1


	//   ....[100]....
        /*19d4*/ 	.word	0x0002eee0
        /*19d8*/ 	.word	0x00000007
        /*19dc*/ 	.word	0x000308a0
        /*19e0*/ 	.short	0x010a
        /*19e2*/ 	.byte	0x3f
	.zero		1


	//   ....[101]....
        /*19e4*/ 	.word	0x0002ef30
        /*19e8*/ 	.word	0x00000007
        /*19ec*/ 	.word	0x000308c0
        /*19f0*/ 	.short	0x010a
        /*19f2*/ 	.byte	0x3f
	.zero		1


	//   ....[102]....
        /*19f4*/ 	.word	0x0002f050
        /*19f8*/ 	.word	0x00000004
        /*19fc*/ 	.word	0x00030840
        /*1a00*/ 	.short	0x010a
        /*1a02*/ 	.byte	0x3f
	.zero		1


	//   ....[103]....
        /*1a04*/ 	.word	0x00030190
        /*1a08*/ 	.word	0x00000011
        /*1a0c*/ 	.word	0x00030820
        /*1a10*/ 	.short	0x010a
        /*1a12*/ 	.byte	0x3f
	.zero		1


	//   ....[104]....
        /*1a14*/ 	.word	0x000301e0
        /*1a18*/ 	.word	0x00000007
        /*1a1c*/ 	.word	0x00030840
        /*1a20*/ 	.short	0x010a
        /*1a22*/ 	.byte	0x3f
	.zero		1


	//   ....[105]....
        /*1a24*/ 	.word	0x00030800
        /*1a28*/ 	.word	0x00000007
        /*1a2c*/ 	.word	0x00030860
        /*1a30*/ 	.short	0x010a
        /*1a32*/ 	.byte	0x3f
	.zero		1


	//   ....[106]....
        /*1a34*/ 	.word	0x00030e40
        /*1a38*/ 	.word	0x00000004
        /*1a3c*/ 	.word	0x00030860
        /*1a40*/ 	.short	0x010a
        /*1a42*/ 	.byte	0x3f
	.zero		1


	//   ....[107]....
        /*1a44*/ 	.word	0x00031ef0
        /*1a48*/ 	.word	0x00000005
        /*1a4c*/ 	.word	0x00030820
        /*1a50*/ 	.short	0x010a
        /*1a52*/ 	.byte	0x3f
	.zero		1


	//   ....[108]....
        /*1a54*/ 	.word	0x00032090
        /*1a58*/ 	.word	0x00000003
        /*1a5c*/ 	.word	0x00030840
        /*1a60*/ 	.short	0x010a
        /*1a62*/ 	.byte	0x3f
	.zero		1


	//   ....[109]....
        /*1a64*/ 	.word	0x000320e0
        /*1a68*/ 	.word	0x00000005
        /*1a6c*/ 	.word	0x00030840
        /*1a70*/ 	.short	0x010a
        /*1a72*/ 	.byte	0x3f
	.zero		1


	//   ....[110]....
        /*1a74*/ 	.word	0x00032130
        /*1a78*/ 	.word	0x00000003
        /*1a7c*/ 	.word	0x00030860
        /*1a80*/ 	.short	0x010a
        /*1a82*/ 	.byte	0x3f
	.zero		1


	//----- nvinfo : EIATTR_NUM_MBARRIERS
	.align		4
.L_241:
        /*1a84*/ 	.byte	0x03, 0x38
        /*1a86*/ 	.short	0x0016


	//----- nvinfo : EIATTR_EXIT_INSTR_OFFSETS
	.align		4
        /*1a88*/ 	.byte	0x04, 0x1c
        /*1a8a*/ 	.short	(.L_243 - .L_242)


	//   ....[0]....
.L_242:
        /*1a8c*/ 	.word	0x0002d2c0


	//----- nvinfo : EIATTR_MAX_THREADS
	.align		4
.L_243:
        /*1a90*/ 	.byte	0x04, 0x05
        /*1a92*/ 	.short	(.L_245 - .L_244)
.L_244:
        /*1a94*/ 	.word	0x00000180
        /*1a98*/ 	.word	0x00000001
        /*1a9c*/ 	.word	0x00000001


	//----- nvinfo : EIATTR_CRS_STACK_SIZE
	.align		4
.L_245:
        /*1aa0*/ 	.byte	0x04, 0x1e
        /*1aa2*/ 	.short	(.L_247 - .L_246)
.L_246:
        /*1aa4*/ 	.word	0x00000000


	//----- nvinfo : EIATTR_CBANK_PARAM_SIZE
	.align		4
.L_247:
        /*1aa8*/ 	.byte	0x03, 0x19
        /*1aaa*/ 	.short	0x0af0


	//----- nvinfo : EIATTR_PARAM_CBANK
	.align		4
        /*1aac*/ 	.byte	0x04, 0x0a
        /*1aae*/ 	.short	(.L_249 - .L_248)
	.align		4
.L_248:
        /*1ab0*/ 	.word	index@(.nv.constant0._ZN7cutlass13device_kernelIN5flash11enable_sm90INS1_16FlashAttnFwdSm90INS1_25CollectiveMainloopFwdSm90ILi2EN4cute5tupleIJNS5_1CILi1EEES8_S8_EEENS6_IJNS7_ILi128EEENS7_ILi64EEENS7_ILi256EEEEEELi256ENS_6half_tEfNS_4arch4Sm90ELb0ELb1ELb1ELb1ELb1ELb1ELb0ELb1ELb1ELb1ELb1ELb0EEENS1_21CollectiveEpilogueFwdINS6_IJSA_SC_SB_EEES9_SE_SG_Li256ELb1ELb1ELb1ELb0EEENS1_36VarlenDynamicPersistentTileSchedulerILi128ELi64ELi256ELi128ELb1ELb1ELb1ELb1ELb0ELb1EEEEEEEEEvNT_6ParamsE)
        /*1ab4*/ 	.short	0x0210
        /*1ab6*/ 	.short	0x0af0


	//----- nvinfo : EIATTR_SW_WAR
	.align		4
.L_249:
        /*1ab8*/ 	.byte	0x04, 0x36
        /*1aba*/ 	.short	(.L_251 - .L_250)
.L_250:
        /*1abc*/ 	.word	0x00000008
.L_251:


//--------------------- .nv.info._ZN7cutlass13device_kernelIN5flash11enable_sm90INS1_16FlashAttnFwdSm90INS1_25CollectiveMainloopFwdSm90ILi2EN4cute5tupleIJNS5_1CILi1EEES8_S8_EEENS6_IJNS7_ILi128EEENS7_ILi80EEENS7_ILi256EEEEEELi256ENS_6half_tEfNS_4arch4Sm90ELb1ELb0ELb1ELb0ELb1ELb0ELb0ELb1ELb1ELb1ELb1ELb0EEENS1_21CollectiveEpilogueFwdINS6_IJSA_SC_SB_EEES9_SE_SG_Li256ELb0ELb1ELb1ELb0EEENS1_19SingleTileSchedulerILb0ELb1ELb1ELi128EEEEEEEEEvNT_6ParamsE --------------------------
	.section	.nv.info._ZN7cutlass13device_kernelIN5flash11enable_sm90INS1_16FlashAttnFwdSm90INS1_25CollectiveMainloopFwdSm90ILi2EN4cute5tupleIJNS5_1CILi1EEES8_S8_EEENS6_IJNS7_ILi128EEENS7_ILi80EEENS7_ILi256EEEEEELi256ENS_6half_tEfNS_4arch4Sm90ELb1ELb0ELb1ELb0ELb1ELb0ELb0ELb1ELb1ELb1ELb1ELb0EEENS1_21CollectiveEpilogueFwdINS6_IJSA_SC_SB_EEES9_SE_SG_Li256ELb0ELb1ELb1ELb0EEENS1_19SingleTileSchedulerILb0ELb1ELb1ELi128EEEEEEEEEvNT_6ParamsE,"",@"SHT_CUDA_INFO"
	.sectionflags	@""
	.align	4


	//----- nvinfo : EIATTR_CUDA_API_VERSION
	.align		4
        /*0000*/ 	.byte	0x04, 0x37
        /*0002*/ 	.short	(.L_253 - .L_252)
.L_252:
        /*0004*/ 	.word	0x00000082


	//----- nvinfo : EIATTR_KPARAM_INFO
	.align		4
.L_253:
        /*0008*/ 	.byte	0x04, 0x17
        /*000a*/ 	.short	(.L_255 - .L_254)
.L_254:
        /*000c*/ 	.word	0x00000000
        /*0010*/ 	.short	0x0000
        /*0012*/ 	.short	0x0070
        /*0014*/ 	.byte	0x00, 0xf0, 0x01, 0x28


	//----- nvinfo : EIATTR_SPARSE_MMA_MASK
	.align		4
.L_255:
        /*0018*/ 	.byte	0x03, 0x50
        /*001a*/ 	.short	0x0000


	//----- nvinfo : EIATTR_MAXREG_COUNT
	.align		4
        /*001c*/ 	.byte	0x03, 0x1b
        /*001e*/ 	.short	0x00a8


	//----- nvinfo : EIATTR_NUM_BARRIERS
	.align		4
        /*0020*/ 	.byte	0x02, 0x4c
        /*0022*/ 	.byte	0x09
	.zero		1


	//----- nvinfo : EIATTR_EXTERNS
	.align		4
        /*0024*/ 	.byte	0x04, 0x0f
        /*0026*/ 	.short	(.L_257 - .L_256)


	//   ....[0]....
	.align		4
.L_256:
        /*0028*/ 	.word	index@(__assertfail)


	//----- nvinfo : EIATTR_ANNOTATIONS
	.align		4
.L_257:
        /*002c*/ 	.byte	0x04, 0x55
        /*002e*/ 	.short	(.L_259 - .L_258)


	//   ....[0]....
.L_258:
        /*0030*/ 	.word	0x00000001
        /*0034*/ 	.byte	0xa0, 0x08, 0x00, 0x00, 0x01, 0x00, 0x00, 0x00, 0xf0, 0x15, 0x00, 0x00, 0x01, 0x00, 0x00, 0x00
        /*0044*/ 	.byte	0x50, 0x28, 0x01, 0x00, 0x01, 0x00, 0x00, 0x00, 0xe0, 0x29, 0x01, 0x00, 0x01, 0x00, 0x00, 0x00
        /*0054*/ 	.byte	0xf0, 0x3f, 0x01, 0x00, 0x01, 0x00, 0x00, 0x00, 0x90, 0x58, 0x01, 0x00


	//----- nvinfo : EIATTR_MERCURY_ISA_VERSION
	.align		4
.L_259:
        /*0060*/ 	.byte	0x03, 0x5f
        /*0062*/ 	.short	0x0101


	//----- nvinfo : EIATTR_INT_WARP_WIDE_INSTR_OFFSETS
	.align		4
        /*0064*/ 	.byte	0x04, 0x31
        /*0066*/ 	.short	(.L_261 - .L_260)


	//   ....[0]....
.L_260:
        /*0068*/ 	.word	0x000000c0


	//   ....[1]....
        /*006c*/ 	.word	0x000000d0


	//   ....[2]....
        /*0070*/ 	.word	0x00000170


	//----- nvinfo : EIATTR_COOP_GROUP_MASK_REGIDS
	.align		4
.L_261:
        /*0074*/ 	.byte	0x04, 0x29
        /*0076*/ 	.short	(.L_263 - .L_262)


	//   ....[0]....
.L_262:
        /*0078*/ 	.word	0xffffffff


	//   ....[1]....
        /*007c*/ 	.word	0xffffffff


	//   ....[2]....
        /*0080*/ 	.word	0xffffffff


	//   ....[3]....
        /*0084*/ 	.word	0xffffffff


	//   ....[4]....
        /*0088*/ 	.word	0xffffffff


	//   ....[5]....
        /*008c*/ 	.word	0xffffffff


	//   ....[6]....
        /*0090*/ 	.word	0xffffffff


	//   ....[7]....
        /*0094*/ 	.word	0xffffffff


	//   ....[8]....
        /*0098*/ 	.word	0xffffffff


	//   ....[9]....
        /*009c*/ 	.word	0xffffffff


	//   ....[10]....
        /*00a0*/ 	.word	0xffffffff


	//   ....[11]....
        /*00a4*/ 	.word	0xffffffff


	//   ....[12]....
        /*00a8*/ 	.word	0xffffffff


	//   ....[13]....
        /*00ac*/ 	.word	0xffffffff


	//   ....[14]....
        /*00b0*/ 	.word	0xffffffff


	//   ....[15]....
        /*00b4*/ 	.word	0xffffffff


	//   ....[16]....
        /*00b8*/ 	.word	0xffffffff


	//   ....[17]....
        /*00bc*/ 	.word	0xffffffff


	//   ....[18]....
        /*00c0*/ 	.word	0xffffffff


	//   ....[19]....
        /*00c4*/ 	.word	0xffffffff


	//   ....[20]....
        /*00c8*/ 	.word	0xffffffff


	//   ....[21]....
        /*00cc*/ 	.word	0xffffffff


	//   ....[22]....
        /*00d0*/ 	.word	0xffffffff


	//   ....[23]....
        /*00d4*/ 	.word	0xffffffff


	//   ....[24]....
        /*00d8*/ 	.word	0xffffffff


	//   ....[25]....
        /*00dc*/ 	.word	0xffffffff


	//   ....[26]....
        /*00e0*/ 	.word	0xffffffff


	//   ....[27]....
        /*00e4*/ 	.word	0xffffffff


	//   ....[28]....
        /*00e8*/ 	.word	0xffffffff


	//   ....[29]....
        /*00ec*/ 	.word	0xffffffff


	//   ....[30]....
        /*00f0*/ 	.word	0xffffffff


	//   ....[31]....
        /*00f4*/ 	.word	0xffffffff


	//   ....[32]....
        /*00f8*/ 	.word	0xffffffff


	//   ....[33]....
        /*00fc*/ 	.word	0xffffffff


	//   ....[34]....
        /*0100*/ 	.word	0xffffffff


	//   ....[35]....
        /*0104*/ 	.word	0xffffffff


	//   ....[36]....
        /*0108*/ 	.word	0xffffffff


	//   ....[37]....
        /*010c*/ 	.word	0xffffffff


	//   ....[38]....
        /*0110*/ 	.word	0xffffffff


	//   ....[39]....
        /*0114*/ 	.word	0xffffffff


	//   ....[40]....
        /*0118*/ 	.word	0xffffffff


	//   ....[41]....
        /*011c*/ 	.word	0xffffffff


	//   ....[42]....
        /*0120*/ 	.word	0xffffffff


	//   ....[43]....
        /*0124*/ 	.word	0xffffffff


	//   ....[44]....
        /*0128*/ 	.word	0xffffffff


	//   ....[45]....
        /*012c*/ 	.word	0xffffffff


	//   ....[46]....
        /*0130*/ 	.word	0xffffffff


	//   ....[47]....
        /*0134*/ 	.word	0xffffffff


	//   ....[48]....
        /*0138*/ 	.word	0xffffffff


	//   ....[49]....
        /*013c*/ 	.word	0xffffffff


	//   ....[50]....
        /*0140*/ 	.word	0xffffffff


	//   ....[51]....
        /*0144*/ 	.word	0xffffffff


	//   ....[52]....
        /*0148*/ 	.word	0xffffffff


	//   ....[53]....
        /*014c*/ 	.word	0xffffffff


	//   ....[54]....
        /*0150*/ 	.word	0xffffffff


	//   ....[55]....
        /*0154*/ 	.word	0xffffffff


	//   ....[56]....
        /*0158*/ 	.word	0xffffffff


	//   ....[57]....
        /*015c*/ 	.word	0xffffffff


	//   ....[58]....
        /*0160*/ 	.word	0xffffffff


	//   ....[59]....
        /*0164*/ 	.word	0xffffffff


	//   ....[60]....
        /*0168*/ 	.word	0xffffffff


	//   ....[61]....
        /*016c*/ 	.word	0xffffffff


	//   ....[62]....
        /*0170*/ 	.word	0xffffffff


	//   ....[63]....
        /*0174*/ 	.word	0xffffffff


	//   ....[64]....
        /*0178*/ 	.word	0xffffffff


	//   ....[65]....
        /*017c*/ 	.word	0xffffffff


	//   ....[66]....
        /*0180*/ 	.word	0xffffffff


	//   ....[67]....
        /*0184*/ 	.word	0xffffffff


	//   ....[68]....
        /*0188*/ 	.word	0xffffffff


	//   ....[69]....
        /*018c*/ 	.word	0xffffffff


	//   ....[70]....
        /*0190*/ 	.word	0xffffffff


	//   ....[71]....
        /*0194*/ 	.word	0xffffffff


	//   ....[72]....
        /*0198*/ 	.word	0xffffffff


	//   ....[73]....
        /*019c*/ 	.word	0xffffffff


	//   ....[74]....
        /*01a0*/ 	.word	0xffffffff


	//   ....[75]....
        /*01a4*/ 	.word	0xffffffff


	//   ....[76]....
        /*01a8*/ 	.word	0xffffffff


	//   ....[77]....
        /*01ac*/ 	.word	0xffffffff


	//   ....[78]....
        /*01b0*/ 	.word	0xffffffff


	//   ....[79]....
        /*01b4*/ 	.word	0xffffffff


	//   ....[80]....
        /*01b8*/ 	.word	0xffffffff


	//   ....[81]....
        /*01bc*/ 	.word	0xffffffff


	//   ....[82]....
        /*01c0*/ 	.word	0xffffffff


	//   ....[83]....
        /*01c4*/ 	.word	0xffffffff


	//   ....[84]....
        /*01c8*/ 	.word	0xffffffff


	//   ....[85]....
        /*01cc*/ 	.word	0xffffffff


	//   ....[86]....
        /*01d0*/ 	.word	0xffffffff


	//   ....[87]....
        /*01d4*/ 	.word	0xffffffff


	//   ....[88]....
        /*01d8*/ 	.word	0xffffffff


	//   ....[89]....
        /*01dc*/ 	.word	0xffffffff


	//   ....[90]....
        /*01e0*/ 	.word	0xffffffff


	//   ....[91]....
        /*01e4*/ 	.word	0xffffffff


	//   ....[92]....
        /*01e8*/ 	.word	0xffffffff


	//   ....[93]....
        /*01ec*/ 	.word	0x0500000f


	//   ....[94]....
        /*01f0*/ 	.word	0x0500000f


	//   ....[95]....
        /*01f4*/ 	.word	0x0500000f


	//   ....[96]....
        /*01f8*/ 	.word	0x0500000f


	//   ....[97]....
        /*01fc*/ 	.word	0x0500000f


	//   ....[98]....
        /*0200*/ 	.word	0x0500000f


	//   ....[99]....
        /*0204*/ 	.word	0x0500000f


	//   ....[100]....
        /*0208*/ 	.word	0x0500000f


	//   ....[101]....
        /*020c*/ 	.word	0x0500000f


	//   ....[102]....
        /*0210*/ 	.word	0x0500000f


	//   ....[103]....
        /*0214*/ 	.word	0x0500000f


	//   ....[104]....
        /*0218*/ 	.word	0x0500000f


	//   ....[105]....
        /*021c*/ 	.word	0x0500000f


	//   ....[106]....
        /*0220*/ 	.word	0x0500000f


	//   ....[107]....
        /*0224*/ 	.word	0x0500000f


	//   ....[108]....
        /*0228*/ 	.word	0x0500000f


	//   ....[109]....
        /*022c*/ 	.word	0x0500000f


	//   ....[110]....
        /*0230*/ 	.word	0x0500000f


	//   ....[111]....
        /*0234*/ 	.word	0x0500000f


	//   ....[112]....
        /*0238*/ 	.word	0x0500000f


	//   ....[113]....
        /*023c*/ 	.word	0x0500000f


	//   ....[114]....
        /*0240*/ 	.word	0x0500000f


	//   ....[115]....
        /*0244*/ 	.word	0x0500000f


	//   ....[116]....
        /*0248*/ 	.word	0x0500000f


	//   ....[117]....
        /*024c*/ 	.word	0x0500000f


	//   ....[118]....
        /*0250*/ 	.word	0x0500000f


	//   ....[119]....
        /*0254*/ 	.word	0x0500000f


	//   ....[120]....
        /*0258*/ 	.word	0x0500000f


	//   ....[121]....
        /*025c*/ 	.word	0x0500000f


	//   ....[122]....
        /*0260*/ 	.word	0x0500000f


	//   ....[123]....
        /*0264*/ 	.word	0x0500000f


	//   ....[124]....
        /*0268*/ 	.word	0x0500000f


	//   ....[125]....
        /*026c*/ 	.word	0x0500000f


	//   ....[126]....
        /*0270*/ 	.word	0x0500000f


	//   ....[127]....
        /*0274*/ 	.word	0x0500000f


	//   ....[128]....
        /*0278*/ 	.word	0x0500000f


	//   ....[129]....
        /*027c*/ 	.word	0x0500000f


	//   ....[130]....
        /*0280*/ 	.word	0x0500000f


	//   ....[131]....
        /*0284*/ 	.word	0x0500000f


	//   ....[132]....
        /*0288*/ 	.word	0x0500000f


	//   ....[133]....
        /*028c*/ 	.word	0x0500000f


	//   ....[134]....
        /*0290*/ 	.word	0x0500000f


	//   ....[135]....
        /*0294*/ 	.word	0x0500000f


	//   ....[136]....
        /*0298*/ 	.word	0x0500000f


	//   ....[137]....
        /*029c*/ 	.word	0x0500000f


	//   ....[138]....
        /*02a0*/ 	.word	0x0500000f


	//   ....[139]....
        /*02a4*/ 	.word	0x0500000f


	//   ....[140]....
        /*02a8*/ 	.word	0x0500000f


	//   ....[141]....
        /*02ac*/ 	.word	0x0500000f


	//   ....[142]....
        /*02b0*/ 	.word	0x0500000f


	//   ....[143]....
        /*02b4*/ 	.word	0x0500000f


	//   ....[144]....
        /*02b8*/ 	.word	0x0500000f


	//   ....[145]....
        /*02bc*/ 	.word	0x0500000f


	//   ....[146]....
        /*02c0*/ 	.word	0x0500000f


	//   ....[147]....
        /*02c4*/ 	.word	0x0500000f


	//   ....[148]....
        /*02c8*/ 	.word	0x0500000f


	//   ....[149]....
        /*02cc*/ 	.word	0x0500000f


	//   ....[150]....
        /*02d0*/ 	.word	0x0500000f


	//----- nvinfo : EIATTR_COOP_GROUP_INSTR_OFFSETS
	.align		4
.L_263:
        /*02d4*/ 	.byte	0x04, 0x28
        /*02d6*/ 	.short	(.L_265 - .L_264)


	//   ....[0]....
.L_264:
        /*02d8*/ 	.word	0x00000070


	//   ....[1]....
        /*02dc*/ 	.word	0x000000b0


	//   ....[2]....
        /*02e0*/ 	.word	0x000002d0


	//   ....[3]....
        /*02e4*/ 	.word	0x00000430


	//   ....[4]....
        /*02e8*/ 	.word	0x00000550


	//   ....[5]....
        /*02ec*/ 	.word	0x000006b0


	//   ....[6]....
        /*02f0*/ 	.word	0x000013d0


	//   ....[7]....
        /*02f4*/ 	.word	0x00003e30


	//   ....[8]....
        /*02f8*/ 	.word	0x00003f90


	//   ....[9]....
        /*02fc*/ 	.word	0x000049d0


	//   ....[10]....
        /*0300*/ 	.word	0x00004a90


	//   ....[11]....
        /*0304*/ 	.word	0x00005070


	//   ....[12]....
        /*0308*/ 	.word	0x000050f0


	//   ....[13]....
        /*030c*/ 	.word	0x00008910


	//   ....[14]....
        /*0310*/ 	.word	0x00008f30


	//   ....[15]....
        /*0314*/ 	.word	0x00008f80


	//   ....[16]....
        /*0318*/ 	.word	0x00009060


	//   ....[17]....
        /*031c*/ 	.word	0x000096b0


	//   ....[18]....
        /*0320*/ 	.word	0x00009710


	//   ....[19]....
        /*0324*/ 	.word	0x0000d5b0


	//   ....[20]....
        /*0328*/ 	.word	0x0000d5d0


	//   ....[21]....
        /*032c*/ 	.word	0x0000d5f0


	//   ....[22]....
        /*0330*/ 	.word	0x0000d610


	//   ....[23]....
        /*0334*/ 	.word	0x0000e9b0


	//   ....[24]....
        /*0338*/ 	.word	0x0000e9c0


	//   ....[25]....
        /*033c*/ 	.word	0x0000ea60


	//   ....[26]....
        /*0340*/ 	.word	0x0000eac0


	//   ....[27]....
        /*0344*/ 	.word	0x0000fd80


	//   ....[28]....
        /*0348*/ 	.word	0x0000fdf0


	//   ....[29]....
        /*034c*/ 	.word	0x0000fe30


	//   ....[30]....
        /*0350*/ 	.word	0x0000fe60


	//   ....[31]....
        /*0354*/ 	.word	0x0000fea0


	//   ....[32]....
        /*0358*/ 	.word	0x0000feb0


	//   ....[33]....
        /*035c*/ 	.word	0x00010b20


	//   ....[34]....
        /*0360*/ 	.word	0x00010b30


	//   ....[35]....
        /*0364*/ 	.word	0x00011ba0


	//   ....[36]....
        /*0368*/ 	.word	0x00012e80


	//   ....[37]....
        /*036c*/ 	.word	0x00012ec0


	//   ....[38]....
        /*0370*/ 	.word	0x00012ef0


	//   ....[39]....
        /*0374*/ 	.word	0x00012f10


	//   ....[40]....
        /*0378*/ 	.word	0x00012f20


	//   ....[41]....
        /*037c*/ 	.word	0x00012f90


	//   ....[42]....
        /*0380*/ 	.word	0x00012fc0


	//   ....[43]....
        /*0384*/ 	.word	0x00013020


	//   ....[44]....
        /*0388*/ 	.word	0x00013050


	//   ....[45]....
        /*038c*/ 	.word	0x000130b0


	//   ....[46]....
        /*0390*/ 	.word	0x000137b0


	//   ....[47]....
        /*0394*/ 	.word	0x000137f0


	//   ....[48]....
        /*0398*/ 	.word	0x00013820


	//   ....[49]....
        /*039c*/ 	.word	0x00013850


	//   ....[50]....
        /*03a0*/ 	.word	0x00013860


	//   ....[51]....
        /*03a4*/ 	.word	0x000138f0


	//   ....[52]....
        /*03a8*/ 	.word	0x00013920


	//   ....[53]....
        /*03ac*/ 	.word	0x00013990


	//   ....[54]....
        /*03b0*/ 	.word	0x000139c0


	//   ....[55]....
        /*03b4*/ 	.word	0x00013a30


	//   ....[56]....
        /*03b8*/ 	.word	0x00013a60


	//   ....[57]....
        /*03bc*/ 	.word	0x00013ad0


	//   ....[58]....
        /*03c0*/ 	.word	0x00013b00


	//   ....[59]....
        /*03c4*/ 	.word	0x00013b70


	//   ....[60]....
        /*03c8*/ 	.word	0x00013ba0


	//   ....[61]....
        /*03cc*/ 	.word	0x00013c00


	//   ....[62]....
        /*03d0*/ 	.word	0x00014470


	//   ....[63]....
        /*03d4*/ 	.word	0x000144b0


	//   ....[64]....
        /*03d8*/ 	.word	0x000144e0


	//   ....[65]....
        /*03dc*/ 	.word	0x00014500


	//   ....[66]....
        /*03e0*/ 	.word	0x00014520


	//   ....[67]....
        /*03e4*/ 	.word	0x00014540


	//   ....[68]....
        /*03e8*/ 	.word	0x00014570


	//   ....[69]....
        /*03ec*/ 	.word	0x00014590


	//   ....[70]....
        /*03f0*/ 	.word	0x000145a0


	//   ....[71]....
        /*03f4*/ 	.word	0x00014620


	//   ....[72]....
        /*03f8*/ 	.word	0x000149c0


	//   ....[73]....
        /*03fc*/ 	.word	0x000149f0


	//   ....[74]....
        /*0400*/ 	.word	0x00014a10


	//   ....[75]....
        /*0404*/ 	.word	0x00014ab0


	//   ....[76]....
        /*0408*/ 	.word	0x00014ad0


	//   ....[77]....
        /*040c*/ 	.word	0x00014b70


	//   ....[78]....
        /*0410*/ 	.word	0x00014b90


	//   ....[79]....
        /*0414*/ 	.word	0x00014c30


	//   ....[80]....
        /*0418*/ 	.word	0x00014c50


	//   ....[81]....
        /*041c*/ 	.word	0x00014c60


	//   ....[82]....
        /*0420*/ 	.word	0x000151a0


	//   ....[83]....
        /*0424*/ 	.word	0x000151e0


	//   ....[84]....
        /*0428*/ 	.word	0x00015210


	//   ....[85]....
        /*042c*/ 	.word	0x00015240


	//   ....[86]....
        /*0430*/ 	.word	0x00015320


	//   ....[87]....
        /*0434*/ 	.word	0x00015340


	//   ....[88]....
        /*0438*/ 	.word	0x000153f0


	//   ....[89]....
        /*043c*/ 	.word	0x00015410


	//   ....[90]....
        /*0440*/ 	.word	0x00015460


	//   ....[91]....
        /*0444*/ 	.word	0x000154d0


	//   ....[92]....
        /*0448*/ 	.word	0x00015820


	//   ....[93]....
        /*044c*/ 	.word	0x00015de0


	//   ....[94]....
        /*0450*/ 	.word	0x00015ed0


	//   ....[95]....
        /*0454*/ 	.word	0x00015f90


	//   ....[96]....
        /*0458*/ 	.word	0x000160b0


	//   ....[97]....
        /*045c*/ 	.word	0x00016110


	//   ....[98]....
        /*0460*/ 	.word	0x00016210


	//   ....[99]....
        /*0464*/ 	.word	0x00016270


	//   ....[100]....
        /*0468*/ 	.word	0x00016370


	//   ....[101]....
        /*046c*/ 	.word	0x000163d0


	//   ....[102]....
        /*0470*/ 	.word	0x000164c0


	//   ....[103]....
        /*0474*/ 	.word	0x00016510


	//   ....[104]....
        /*0478*/ 	.word	0x000165b0


	//   ....[105]....
        /*047c*/ 	.word	0x00016610


	//   ....[106]....
        /*0480*/ 	.word	0x00016750


	//   ....[107]....
        /*0484*/ 	.word	0x000167c0


	//   ....[108]....
        /*0488*/ 	.word	0x000168c0


	//   ....[109]....
        /*048c*/ 	.word	0x00016930


	//   ....[110]....
        /*0490*/ 	.word	0x00016a30


	//   ....[111]....
        /*0494*/ 	.word	0x00016aa0


	//   ....[112]....
        /*0498*/ 	.word	0x00016ba0


	//   ....[113]....
        /*049c*/ 	.word	0x00016c10


	//   ....[114]....
        /*04a0*/ 	.word	0x00016d10


	//   ....[115]....
        /*04a4*/ 	.word	0x00016d80


	//   ....[116]....
        /*04a8*/ 	.word	0x00016e80


	//   ....[117]....
        /*04ac*/ 	.word	0x00016ee0


	//   ....[118]....
        /*04b0*/ 	.word	0x00016fd0


	//   ....[119]....
        /*04b4*/ 	.word	0x00017020


	//   ....[120]....
        /*04b8*/ 	.word	0x00017160


	//   ....[121]....
        /*04bc*/ 	.word	0x00017220


	//   ....[122]....
        /*04c0*/ 	.word	0x00017360


	//   ....[123]....
        /*04c4*/ 	.word	0x000173b0


	//   ....[124]....
        /*04c8*/ 	.word	0x000174c0


	//   ....[125]....
        /*04cc*/ 	.word	0x00017510


	//   ....[126]....
        /*04d0*/ 	.word	0x00017630


	//   ....[127]....
        /*04d4*/ 	.word	0x00017680


	//   ....[128]....
        /*04d8*/ 	.word	0x000177b0


	//   ....[129]....
        /*04dc*/ 	.word	0x00017800


	//   ....[130]....
        /*04e0*/ 	.word	0x000178e0


	//   ....[131]....
        /*04e4*/ 	.word	0x00017980


	//   ....[132]....
        /*04e8*/ 	.word	0x00017ab0


	//   ....[133]....
        /*04ec*/ 	.word	0x00017b00


	//   ....[134]....
        /*04f0*/ 	.word	0x00017c30


	//   ....[135]....
        /*04f4*/ 	.word	0x00017c80


	//   ....[136]....
        /*04f8*/ 	.word	0x00017db0


	//   ....[137]....
        /*04fc*/ 	.word	0x00017e00


	//   ....[138]....
        /*0500*/ 	.word	0x00017f30


	//   ....[139]....
        /*0504*/ 	.word	0x00017f80


	//   ....[140]....
        /*0508*/ 	.word	0x00018060


	//   ....[141]....
        /*050c*/ 	.word	0x00018100


	//   ....[142]....
        /*0510*/ 	.word	0x000182a0


	//   ....[143]....
        /*0514*/ 	.word	0x000182f0


	//   ....[144]....
        /*0518*/ 	.word	0x00018430


	//   ....[145]....
        /*051c*/ 	.word	0x00018480


	//   ....[146]....
        /*0520*/ 	.word	0x000185c0


	//   ....[147]....
        /*0524*/ 	.word	0x00018610


	//   ....[148]....
        /*0528*/ 	.word	0x00018740


	//   ....[149]....
        /*052c*/ 	.word	0x00018790


	//   ....[150]....
        /*0530*/ 	.word	0x000188a0


	//----- nvinfo : EIATTR_REG_RECONFIG
	.align		4
.L_265:
        /*0534*/ 	.byte	0x01, 0x54
	.zero		2


	//----- nvinfo : EIATTR_SYSCALL_OFFSETS
	.align		4
        /*0538*/ 	.byte	0x04, 0x46
        /*053a*/ 	.short	(.L_267 - .L_266)


	//   ....[0]....
.L_266:
        /*053c*/ 	.word	0x000015a0


	//   ....[1]....
        /*0540*/ 	.word	0x000123d0


	//   ....[2]....
        /*0544*/ 	.word	0x00012510


	//   ....[3]....
        /*0548*/ 	.word	0x00012600


	//   ....[4]....
        /*054c*/ 	.word	0x000134a0


	//----- nvinfo : EIATTR_MBARRIER_INSTR_OFFSETS
	.align		4
.L_267:
        /*0550*/ 	.byte	0x04, 0x39
        /*0552*/ 	.short	(.L_269 - .L_268)


	//   ....[0]....
.L_268:
        /*0554*/ 	.word	0x00000180
        /*0558*/ 	.word	0x000000ff
        /*055c*/ 	.word	0x00038800
        /*0560*/ 	.short	0x0100
        /*0562*/ 	.byte	0x08
	.zero		1


	//   ....[1]....
        /*0564*/ 	.word	0x00000190
        /*0568*/ 	.word	0x000000ff
        /*056c*/ 	.word	0x00038820
        /*0570*/ 	.short	0x0100
        /*0572*/ 	.byte	0x08
	.zero		1


	//   ....[2]....
        /*0574*/ 	.word	0x00000280
        /*0578*/ 	.word	0x000000ff
        /*057c*/ 	.word	0x00038830
        /*0580*/ 	.short	0x0100
        /*0582*/ 	.byte	0x08
	.zero		1


	//   ....[3]....
        /*0584*/ 	.word	0x00000290
        /*0588*/ 	.word	0x000000ff
        /*058c*/ 	.word	0x00038840
        /*0590*/ 	.short	0x0100
        /*0592*/ 	.byte	0x08
	.zero		1


	//   ....[4]....
        /*0594*/ 	.word	0x000002a0
        /*0598*/ 	.word	0x000000ff
        /*059c*/ 	.word	0x00038838
        /*05a0*/ 	.short	0x0100
        /*05a2*/ 	.byte	0x08
	.zero		1


	//   ....[5]....
        /*05a4*/ 	.word	0x000002b0
        /*05a8*/ 	.word	0x000000ff
        /*05ac*/ 	.word	0x00038848
        /*05b0*/ 	.short	0x0100
        /*05b2*/ 	.byte	0x08
	.zero		1


	//   ....[6]....
        /*05b4*/ 	.word	0x000003e0
        /*05b8*/ 	.word	0x000000ff
        /*05bc*/ 	.word	0x00038850
        /*05c0*/ 	.short	0x0100
        /*05c2*/ 	.byte	0x08
	.zero		1


	//   ....[7]....
        /*05c4*/ 	.word	0x000003f0
        /*05c8*/ 	.word	0x000000ff
        /*05cc*/ 	.word	0x00038860
        /*05d0*/ 	.short	0x0100
        /*05d2*/ 	.byte	0x08
	.zero		1


	//   ....[8]....
        /*05d4*/ 	.word	0x00000400
        /*05d8*/ 	.word	0x000000ff
        /*05dc*/ 	.word	0x00038858
        /*05e0*/ 	.short	0x0100
        /*05e2*/ 	.byte	0x08
	.zero		1


	//   ....[9]....
        /*05e4*/ 	.word	0x00000410
        /*05e8*/ 	.word	0x000000ff
        /*05ec*/ 	.word	0x00038868
        /*05f0*/ 	.short	0x0100
        /*05f2*/ 	.byte	0x08
	.zero		1


	//   ....[10]....
        /*05f4*/ 	.word	0x00000500
        /*05f8*/ 	.word	0x000000ff
        /*05fc*/ 	.word	0x00038870
        /*0600*/ 	.short	0x0100
        /*0602*/ 	.byte	0x06
	.zero		1


	//   ....[11]....
        /*0604*/ 	.word	0x00000510
        /*0608*/ 	.word	0x000000ff
        /*060c*/ 	.word	0x00038880
        /*0610*/ 	.short	0x0100
        /*0612*/ 	.byte	0x06
	.zero		1


	//   ....[12]....
        /*0614*/ 	.word	0x00000520
        /*0618*/ 	.word	0x000000ff
        /*061c*/ 	.word	0x00038878
        /*0620*/ 	.short	0x0100
        /*0622*/ 	.byte	0x06
	.zero		1


	//   ....[13]....
        /*0624*/ 	.word	0x00000530
        /*0628*/ 	.word	0x000000ff
        /*062c*/ 	.word	0x00038888
        /*0630*/ 	.short	0x0100
        /*0632*/ 	.byte	0x06
	.zero		1


	//   ....[14]....
        /*0634*/ 	.word	0x00000660
        /*0638*/ 	.word	0x000000ff
        /*063c*/ 	.word	0x00038890
        /*0640*/ 	.short	0x0100
        /*0642*/ 	.byte	0x08
	.zero		1


	//   ....[15]....
        /*0644*/ 	.word	0x00000670
        /*0648*/ 	.word	0x000000ff
        /*064c*/ 	.word	0x000388a0
        /*0650*/ 	.short	0x0100
        /*0652*/ 	.byte	0x08
	.zero		1


	//   ....[16]....
        /*0654*/ 	.word	0x00000680
        /*0658*/ 	.word	0x000000ff
        /*065c*/ 	.word	0x00038898
        /*0660*/ 	.short	0x0100
        /*0662*/ 	.byte	0x08
	.zero		1


	//   ....[17]....
        /*0664*/ 	.word	0x00000690
        /*0668*/ 	.word	0x000000ff
        /*066c*/ 	.word	0x000388a8
        /*0670*/ 	.short	0x0100
        /*0672*/ 	.byte	0x08
	.zero		1


	//   ....[18]....
        /*0674*/ 	.word	0x000007d0
        /*0678*/ 	.word	0x000000ff
        /*067c*/ 	.word	0x000388b0
        /*0680*/ 	.short	0x0100
        /*0682*/ 	.byte	0x08
	.zero		1


	//   ....[19]....
        /*0684*/ 	.word	0x000007e0
        /*0688*/ 	.word	0x000000ff
        /*068c*/ 	.word	0x000388c0
        /*0690*/ 	.short	0x0100
        /*0692*/ 	.byte	0x08
	.zero		1


	//   ....[20]....
        /*0694*/ 	.word	0x000007f0
        /*0698*/ 	.word	0x000000ff
        /*069c*/ 	.word	0x000388b8
        /*06a0*/ 	.short	0x0100
        /*06a2*/ 	.byte	0x08
	.zero		1


	//   ....[21]....
        /*06a4*/ 	.word	0x00000800
        /*06a8*/ 	.word	0x000000ff
        /*06ac*/ 	.word	0x000388c8
        /*06b0*/ 	.short	0x0100
        /*06b2*/ 	.byte	0x08
	.zero		1


	//   ....[22]....
        /*06b4*/ 	.word	0x000015d0
        /*06b8*/ 	.word	0x000000ff
        /*06bc*/ 	.word	0x00038800
        /*06c0*/ 	.short	0x010a
        /*06c2*/ 	.byte	0x04
	.zero		1


	//   ....[23]....
        /*06c4*/ 	.word	0x00001670
        /*06c8*/ 	.word	0x000000ff
        /*06cc*/ 	.word	0x00038830
        /*06d0*/ 	.short	0x010a
        /*06d2*/ 	.byte	0x04
	.zero		1


	//   ....[24]....
        /*06d4*/ 	.word	0x000016e0
        /*06d8*/ 	.word	0x000000ff
        /*06dc*/ 	.word	0x00038830
        /*06e0*/ 	.short	0x010a
        /*06e2*/ 	.byte	0x04
	.zero		1


	//   ....[25]....
        /*06e4*/ 	.word	0x00004560
        /*06e8*/ 	.word	0x000000ff
        /*06ec*/ 	.word	0x00000000
        /*06f0*/ 	.short	0x0101
        /*06f2*/ 	.byte	0x07
	.zero		1


	//   ....[26]....
        /*06f4*/ 	.word	0x00005ae0
        /*06f8*/ 	.word	0x000000ff
        /*06fc*/ 	.word	0x00038830
        /*0700*/ 	.short	0x010a
        /*0702*/ 	.byte	0x06
	.zero		1


	//   ....[27]....
        /*0704*/ 	.word	0x00005b30
        /*0708*/ 	.word	0x000000ff
        /*070c*/ 	.word	0x00038830
        /*0710*/ 	.short	0x010a
        /*0712*/ 	.byte	0x06
	.zero		1


	//   ....[28]....
        /*0714*/ 	.word	0x000083b0
        /*0718*/ 	.word	0x000000ff
        /*071c*/ 	.word	0x00038850
        /*0720*/ 	.short	0x010a
        /*0722*/ 	.byte	0x0a
	.zero		1


	//   ....[29]....
        /*0724*/ 	.word	0x000083f0
        /*0728*/ 	.word	0x000000ff
        /*072c*/ 	.word	0x00038850
        /*0730*/ 	.short	0x010a
        /*0732*/ 	.byte	0x0a
	.zero		1


	//   ....[30]....
        /*0734*/ 	.word	0x000095e0
        /*0738*/ 	.word	0x000000ff
        /*073c*/ 	.word	0x00000000
        /*0740*/ 	.short	0x0101
        /*0742*/ 	.byte	0x07
	.zero		1


	//   ....[31]....
        /*0744*/ 	.word	0x00009f60
        /*0748*/ 	.word	0x000000ff
        /*074c*/ 	.word	0x00000000
        /*0750*/ 	.short	0x0101
        /*0752*/ 	.byte	0x0a
	.zero		1


	//   ....[32]....
        /*0754*/ 	.word	0x0000a1c0
        /*0758*/ 	.word	0x000000ff
        /*075c*/ 	.word	0x00038830
        /*0760*/ 	.short	0x010a
        /*0762*/ 	.byte	0x06
	.zero		1


	//   ....[33]....
        /*0764*/ 	.word	0x0000a210
        /*0768*/ 	.word	0x000000ff
        /*076c*/ 	.word	0x00038830
        /*0770*/ 	.short	0x010a
        /*0772*/ 	.byte	0x06
	.zero		1


	//   ....[34]....
        /*0774*/ 	.word	0x0000cb30
        /*0778*/ 	.word	0x000000ff
        /*077c*/ 	.word	0x00038850
        /*0780*/ 	.short	0x010a
        /*0782*/ 	.byte	0x0e
	.zero		1


	//   ....[35]....
        /*0784*/ 	.word	0x0000cb70
        /*0788*/ 	.word	0x000000ff
        /*078c*/ 	.word	0x00038850
        /*0790*/ 	.short	0x010a
        /*0792*/ 	.byte	0x0e
	.zero		1


	//   ....[36]....
        /*0794*/ 	.word	0x0000d1b0
        /*0798*/ 	.word	0x000000ff
        /*079c*/ 	.word	0x00000000
        /*07a0*/ 	.short	0x0101
        /*07a2*/ 	.byte	0x0a
	.zero		1


	//   ....[37]....
        /*07a4*/ 	.word	0x0000dfe0
        /*07a8*/ 	.word	0x000000ff
        /*07ac*/ 	.word	0x00000000
        /*07b0*/ 	.short	0x0101
        /*07b2*/ 	.byte	0x0e
	.zero		1


	//   ....[38]....
        /*07b4*/ 	.word	0x0000e920
        /*07b8*/ 	.word	0x000000ff
        /*07bc*/ 	.word	0x00038850
        /*07c0*/ 	.short	0x010a
        /*07c2*/ 	.byte	0x05
	.zero		1


	//   ....[39]....
        /*07c4*/ 	.word	0x0000e960
        /*07c8*/ 	.word	0x000000ff
        /*07cc*/ 	.word	0x00038850
        /*07d0*/ 	.short	0x010a
        /*07d2*/ 	.byte	0x05
	.zero		1


	//   ....[40]....
        /*07d4*/ 	.word	0x0000efa0
        /*07d8*/ 	.word	0x000000ff
        /*07dc*/ 	.word	0x00000000
        /*07e0*/ 	.short	0x0101
        /*07e2*/ 	.byte	0x04
	.zero		1


	//   ....[41]....
        /*07e4*/ 	.word	0x0000fed0
        /*07e8*/ 	.word	0x000000ff
        /*07ec*/ 	.word	0x00000000
        /*07f0*/ 	.short	0x0101
        /*07f2*/ 	.byte	0x04
	.zero		1


	//   ....[42]....
        /*07f4*/ 	.word	0x00012c60
        /*07f8*/ 	.word	0x000000ff
        /*07fc*/ 	.word	0x00038840
        /*0800*/ 	.short	0x010a
        /*0802*/ 	.byte	0x2c
	.zero		1


	//   ....[43]....
        /*0804*/ 	.word	0x00013260
        /*0808*/ 	.word	0x000000ff
        /*080c*/ 	.word	0x00038830
        /*0810*/ 	.short	0x0107
        /*0812*/ 	.byte	0x2c
	.zero		1


	//   ....[44]....
        /*0814*/ 	.word	0x000132d0
        /*0818*/ 	.word	0x000000ff
        /*081c*/ 	.word	0x00038830
        /*0820*/ 	.short	0x0101
        /*0822*/ 	.byte	0x2c
	.zero		1


	//   ....[45]....
        /*0824*/ 	.word	0x00013d80
        /*0828*/ 	.word	0x000000ff
        /*082c*/ 	.word	0x00038800
        /*0830*/ 	.short	0x0107
        /*0832*/ 	.byte	0x2c
	.zero		1


	//   ....[46]....
        /*0834*/ 	.word	0x00013e00
        /*0838*/ 	.word	0x000000ff
        /*083c*/ 	.word	0x00038800
        /*0840*/ 	.short	0x0101
        /*0842*/ 	.byte	0x2c
	.zero		1


	//   ....[47]....
        /*0844*/ 	.word	0x00013e10
        /*0848*/ 	.word	0x000000ff
        /*084c*/ 	.word	0x00038820
        /*0850*/ 	.short	0x010a
        /*0852*/ 	.byte	0x2c
	.zero		1


	//   ....[48]....
        /*0854*/ 	.word	0x00014270
        /*0858*/ 	.word	0x00000013
        /*085c*/ 	.word	0x00038840
        /*0860*/ 	.short	0x010a
        /*0862*/ 	.byte	0x3f
	.zero		1


	//   ....[49]....
        /*0864*/ 	.word	0x00014840
        /*0868*/ 	.word	0x00000013
        /*086c*/ 	.word	0x00038830
        /*0870*/ 	.short	0x0107
        /*0872*/ 	.byte	0x3f
	.zero		1


	//   ....[50]....
        /*0874*/ 	.word	0x000148f0
        /*0878*/ 	.word	0x00000013
        /*087c*/ 	.word	0x00038830
        /*0880*/ 	.short	0x0101
        /*0882*/ 	.byte	0x3f
	.zero		1


	//   ....[51]....
        /*0884*/ 	.word	0x00014950
        /*0888*/ 	.word	0x00000004
        /*088c*/ 	.word	0x00038860
        /*0890*/ 	.short	0x010a
        /*0892*/ 	.byte	0x3f
	.zero		1


	//   ....[52]....
        /*0894*/ 	.word	0x00014e10
        /*0898*/ 	.word	0x00000004
        /*089c*/ 	.word	0x00038850
        /*08a0*/ 	.short	0x0107
        /*08a2*/ 	.byte	0x3f
	.zero		1


	//   ....[53]....
        /*08a4*/ 	.word	0x00014f80
        /*08a8*/ 	.word	0x00000004
        /*08ac*/ 	.word	0x00038850
        /*08b0*/ 	.short	0x0101
        /*08b2*/ 	.byte	0x3f
	.zero		1


	//   ....[54]....
        /*08b4*/ 	.word	0x00015110
        /*08b8*/ 	.word	0x00000000
        /*08bc*/ 	.word	0x00038860
        /*08c0*/ 	.short	0x010a
        /*08c2*/ 	.byte	0x3f
	.zero		1


	//   ....[55]....
        /*08c4*/ 	.word	0x00015660
        /*08c8*/ 	.word	0x00000000
        /*08cc*/ 	.word	0x00038850
        /*08d0*/ 	.short	0x0107
        /*08d2*/ 	.byte	0x3f
	.zero		1


	//   ....[56]....
        /*08d4*/ 	.word	0x00015720
        /*08d8*/ 	.word	0x00000000
        /*08dc*/ 	.word	0x00038850
        /*08e0*/ 	.short	0x0101
        /*08e2*/ 	.byte	0x3f
	.zero		1


	//   ....[57]....
        /*08e4*/ 	.word	0x000157b0
        /*08e8*/ 	.word	0x00000007
        /*08ec*/ 	.word	0x00038820
        /*08f0*/ 	.short	0x010a
        /*08f2*/ 	.byte	0x3f
	.zero		1


	//   ....[58]....
        /*08f4*/ 	.word	0x00015930
        /*08f8*/ 	.word	0x00000005
        /*08fc*/ 	.word	0x00038840
        /*0900*/ 	.short	0x010a
        /*0902*/ 	.byte	0x3f
	.zero		1


	//   ....[59]....
        /*0904*/ 	.word	0x000159d0
        /*0908*/ 	.word	0x00000003
        /*090c*/ 	.word	0x00038840
        /*0910*/ 	.short	0x010a
        /*0912*/ 	.byte	0x3f
	.zero		1


	//   ....[60]....
        /*0914*/ 	.word	0x00015a10
        /*0918*/ 	.word	0x00000005
        /*091c*/ 	.word	0x00038860
        /*0920*/ 	.short	0x010a
        /*0922*/ 	.byte	0x3f
	.zero		1


	//   ....[61]....
        /*0924*/ 	.word	0x00015a50
        /*0928*/ 	.word	0x00000003
        /*092c*/ 	.word	0x00038860
        /*0930*/ 	.short	0x010a
        /*0932*/ 	.byte	0x3f
	.zero		1


	//   ....[62]....
        /*0934*/ 	.word	0x00015ad0
        /*0938*/ 	.word	0x00000003
        /*093c*/ 	.word	0x00038800
        /*0940*/ 	.short	0x010a
        /*0942*/ 	.byte	0x3f
	.zero		1


	//   ....[63]....
        /*0944*/ 	.word	0x00015b40
        /*0948*/ 	.word	0x00000003
        /*094c*/ 	.word	0x00038830
        /*0950*/ 	.short	0x010a
        /*0952*/ 	.byte	0x3f
	.zero		1


	//   ....[64]....
        /*0954*/ 	.word	0x00015bb0
        /*0958*/ 	.word	0x00000006
        /*095c*/ 	.word	0x00038830
        /*0960*/ 	.short	0x010a
        /*0962*/ 	.byte	0x3f
	.zero		1


	//   ....[65]....
        /*0964*/ 	.word	0x00015c10
        /*0968*/ 	.word	0x00000003
        /*096c*/ 	.word	0x00038850
        /*0970*/ 	.short	0x010a
        /*0972*/ 	.byte	0x3f
	.zero		1


	//   ....[66]....
        /*0974*/ 	.word	0x00015c80
        /*0978*/ 	.word	0x00000006
        /*097c*/ 	.word	0x00038830
        /*0980*/ 	.short	0x010a
        /*0982*/ 	.byte	0x3f
	.zero		1


	//   ....[67]....
        /*0984*/ 	.word	0x00015ce0
        /*0988*/ 	.word	0x00000003
        /*098c*/ 	.word	0x00038850
        /*0990*/ 	.short	0x010a
        /*0992*/ 	.byte	0x3f
	.zero		1


	//   ....[68]....
        /*0994*/ 	.word	0x00015d40
        /*0998*/ 	.word	0x00000005
        /*099c*/ 	.word	0x00038850
        /*09a0*/ 	.short	0x010a
        /*09a2*/ 	.byte	0x3f
	.zero		1


	//   ....[69]....
        /*09a4*/ 	.word	0x00015e20
        /*09a8*/ 	.word	0x00000003
        /*09ac*/ 	.word	0x00038840
        /*09b0*/ 	.short	0x010a
        /*09b2*/ 	.byte	0x3f
	.zero		1


	//   ....[70]....
        /*09b4*/ 	.word	0x00017060
        /*09b8*/ 	.word	0x00000003
        /*09bc*/ 	.word	0x00038820
        /*09c0*/ 	.short	0x010a
        /*09c2*/ 	.byte	0x3f
	.zero		1


	//   ....[71]....
        /*09c4*/ 	.word	0x000170b0
        /*09c8*/ 	.word	0x00000013
        /*09cc*/ 	.word	0x00038840
        /*09d0*/ 	.short	0x010a
        /*09d2*/ 	.byte	0x3f
	.zero		1


	//   ....[72]....
        /*09d4*/ 	.word	0x00017830
        /*09d8*/ 	.word	0x00000004
        /*09dc*/ 	.word	0x00038860
        /*09e0*/ 	.short	0x010a
        /*09e2*/ 	.byte	0x3f
	.zero		1


	//   ....[73]....
        /*09e4*/ 	.word	0x00017fb0
        /*09e8*/ 	.word	0x00000000
        /*09ec*/ 	.word	0x00038860
        /*09f0*/ 	.short	0x010a
        /*09f2*/ 	.byte	0x3f
	.zero		1


	//   ....[74]....
        /*09f4*/ 	.word	0x000187c0
        /*09f8*/ 	.word	0x00000007
        /*09fc*/ 	.word	0x00038820
        /*0a00*/ 	.short	0x010a
        /*0a02*/ 	.byte	0x3f
	.zero		1


	//   ....[75]....
        /*0a04*/ 	.word	0x00018960
        /*0a08*/ 	.word	0x00000005
        /*0a0c*/ 	.word	0x00038840
        /*0a10*/ 	.short	0x010a
        /*0a12*/ 	.byte	0x3f
	.zero		1


	//   ....[76]....
        /*0a14*/ 	.word	0x000189b0
        /*0a18*/ 	.word	0x00000003
        /*0a1c*/ 	.word	0x00038840
        /*0a20*/ 	.short	0x010a
        /*0a22*/ 	.byte	0x3f
	.zero		1


	//   ....[77]....
        /*0a24*/ 	.word	0x00018a00
        /*0a28*/ 	.word	0x00000005
        /*0a2c*/ 	.word	0x00038860
        /*0a30*/ 	.short	0x010a
        /*0a32*/ 	.byte	0x3f
	.zero		1


	//----- nvinfo : EIATTR_NUM_MBARRIERS
	.align		4
.L_269:
        /*0a34*/ 	.byte	0x03, 0x38
        /*0a36*/ 	.short	0x0016


	//----- nvinfo : EIATTR_EXIT_INSTR_OFFSETS
	.align		4
        /*0a38*/ 	.byte	0x04, 0x1c
        /*0a3a*/ 	.short	(.L_271 - .L_270)


	//   ....[0]....
.L_270:
        /*0a3c*/ 	.word	0x00015aa0


	//----- nvinfo : EIATTR_MAX_THREADS
	.align		4
.L_271:
        /*0a40*/ 	.byte	0x04, 0x05
        /*0a42*/ 	.short	(.L_273 - .L_272)
.L_272:
        /*0a44*/ 	.word	0x00000180
        /*0a48*/ 	.word	0x00000001
        /*0a4c*/ 	.word	0x00000001


	//----- nvinfo : EIATTR_CRS_STACK_SIZE
	.align		4
.L_273:
        /*0a50*/ 	.byte	0x04, 0x1e
        /*0a52*/ 	.short	(.L_275 - .L_274)
.L_274:
        /*0a54*/ 	.word	0x00000000


	//----- nvinfo : EIATTR_CBANK_PARAM_SIZE
	.align		4
.L_275:
        /*0a58*/ 	.byte	0x03, 0x19
        /*0a5a*/ 	.short	0x0a70


	//----- nvinfo : EIATTR_PARAM_CBANK
	.align		4
        /*0a5c*/ 	.byte	0x04, 0x0a
        /*0a5e*/ 	.short	(.L_277 - .L_276)
	.align		4
.L_276:
        /*0a60*/ 	.word	index@(.nv.constant0._ZN7cutlass13device_kernelIN5flash11enable_sm90INS1_16FlashAttnFwdSm90INS1_25CollectiveMainloopFwdSm90ILi2EN4cute5tupleIJNS5_1CILi1EEES8_S8_EEENS6_IJNS7_ILi128EEENS7_ILi80EEENS7_ILi256EEEEEELi256ENS_6half_tEfNS_4arch4Sm90ELb1ELb0ELb1ELb0ELb1ELb0ELb0ELb1ELb1ELb1ELb1ELb0EEENS1_21CollectiveEpilogueFwdINS6_IJSA_SC_SB_EEES9_SE_SG_Li256ELb0ELb1ELb1ELb0EEENS1_19SingleTileSchedulerILb0ELb1ELb1ELi128EEEEEEEEEvNT_6ParamsE)
        /*0a64*/ 	.short	0x0210
        /*0a66*/ 	.short	0x0a70


	//----- nvinfo : EIATTR_SW_WAR
	.align		4
.L_277:
        /*0a68*/ 	.byte	0x04, 0x36
        /*0a6a*/ 	.short	(.L_279 - .L_278)
.L_278:
        /*0a6c*/ 	.word	0x00000008
.L_279:


//--------------------- .nv.info._ZN7cutlass13device_kernelIN5flash11enable_sm90INS1_16FlashAttnFwdSm90INS1_25CollectiveMainloopFwdSm90ILi2EN4cute5tupleIJNS5_1CILi1EEES8_S8_EEENS6_IJNS7_ILi128EEENS7_ILi80EEENS7_ILi256EEEEEELi256ENS_6half_tEfNS_4arch4Sm90ELb1ELb0ELb1ELb1ELb1ELb0ELb0ELb1ELb1ELb1ELb1ELb0EEENS1_21CollectiveEpilogueFwdINS6_IJSA_SC_SB_EEES9_SE_SG_Li256ELb1ELb1ELb1ELb0EEENS1_36VarlenDynamicPersistentTileSchedulerILi128ELi80ELi256ELi128ELb1ELb1ELb1ELb1ELb1ELb1EEEEEEEEEvNT_6ParamsE --------------------------
	.section	.nv.info._ZN7cutlass13device_kernelIN5flash11enable_sm90INS1_16FlashAttnFwdSm90INS1_25CollectiveMainloopFwdSm90ILi2EN4cute5tupleIJNS5_1CILi1EEES8_S8_EEENS6_IJNS7_ILi128EEENS7_ILi80EEENS7_ILi256EEEEEELi256ENS_6half_tEfNS_4arch4Sm90ELb1ELb0ELb1ELb1ELb1ELb0ELb0ELb1ELb1ELb1ELb1ELb0EEENS1_21CollectiveEpilogueFwdINS6_IJSA_SC_SB_EEES9_SE_SG_Li256ELb1ELb1ELb1ELb0EEENS1_36VarlenDynamicPersistentTileSchedulerILi128ELi80ELi256ELi128ELb1ELb1ELb1ELb1ELb1ELb1EEEEEEEEEvNT_6ParamsE,"",@"SHT_CUDA_INFO"
	.sectionflags	@""
	.align	4


	//----- nvinfo : EIATTR_CUDA_API_VERSION
	.align		4
        /*0000*/ 	.byte	0x04, 0x37
        /*0002*/ 	.short	(.L_281 - .L_280)
.L_280:
        /*0004*/ 	.word	0x00000082


	//----- nvinfo : EIATTR_KPARAM_INFO
	.align		4
.L_281:
        /*0008*/ 	.byte	0x04, 0x17
        /*000a*/ 	.short	(.L_283 - .L_282)
.L_282:
        /*000c*/ 	.word	0x00000000
        /*0010*/ 	.short	0x0000
        /*0012*/ 	.short	0x0070
        /*0014*/ 	.byte	0x00, 0xf0, 0x01, 0x2a


	//----- nvinfo : EIATTR_SPARSE_MMA_MASK
	.align		4
.L_283:
        /*0018*/ 	.byte	0x03, 0x50
        /*001a*/ 	.short	0x0000


	//----- nvinfo : EIATTR_MAXREG_COUNT
	.align		4
        /*001c*/ 	.byte	0x03, 0x1b
        /*001e*/ 	.short	0x00a8


	//----- nvinfo : EIATTR_NUM_BARRIERS
	.align		4
        /*0020*/ 	.byte	0x02, 0x4c
        /*0022*/ 	.byte	0x09
	.zero		1


	//----- nvinfo : EIATTR_EXTERNS
	.align		4
        /*0024*/ 	.byte	0x04, 0x0f
        /*0026*/ 	.short	(.L_285 - .L_284)


	//   ....[0]....
	.align		4
.L_284:
        /*0028*/ 	.word	index@(__assertfail)


	//----- nvinfo : EIATTR_ANNOTATIONS
	.align		4
.L_285:
        /*002c*/ 	.byte	0x04, 0x55
        /*002e*/ 	.short	(.L_287 - .L_286)


	//   ....[0]....
.L_286:
        /* <DEDUP_REMOVED lines=27> */


	//----- nvinfo : EIATTR_MERCURY_ISA_VERSION
	.align		4
.L_287:
        /*01c8*/ 	.byte	0x03, 0x5f
        /*01ca*/ 	.short	0x0101


	//----- nvinfo : EIATTR_UNUSED_LOAD_BYTE_OFFSET
	.align		4
        /*01cc*/ 	.byte	0x04, 0x44
        /*01ce*/ 	.short	(.L_289 - .L_288)


	//   ....[0]....
.L_288:
        /*01d0*/ 	.word	0x00000950
        /*01d4*/ 	.word	0x0000fff0


	//   ....[1]....
        /*01d8*/ 	.word	0x0000f940
        /*01dc*/ 	.word	0x0000fff0


	//----- nvinfo : EIATTR_INT_WARP_WIDE_INSTR_OFFSETS
	.align		4
.L_289:
        /*01e0*/ 	.byte	0x04, 0x31
        /*01e2*/ 	.short	(.L_291 - .L_290)


	//   ....[0]....
.L_290:
        /*01e4*/ 	.word	0x000000c0


	//   ....[1]....
        /*01e8*/ 	.word	0x000000d0


	//   ....[2]....
        /*01ec*/ 	.word	0x00000170


	//   ....[3]....
        /*01f0*/ 	.word	0x00015f80


	//   ....[4]....
        /*01f4*/ 	.word	0x00016010


	//   ....[5]....
        /*01f8*/ 	.word	0x00018f20


	//   ....[6]....
        /*01fc*/ 	.word	0x00018fb0


	//----- nvinfo : EIATTR_COOP_GROUP_MASK_REGIDS
	.align		4
.L_291:
        /*0200*/ 	.byte	0x04, 0x29
        /*0202*/ 	.short	(.L_293 - .L_292)


	//   ....[0]....
.L_292:
        /*0204*/ 	.word	0xffffffff


	//   ....[1]....
        /*0208*/ 	.word	0xffffffff


	//   ....[2]....
        /*020c*/ 	.word	0xffffffff


	//   ....[3]....
        /*0210*/ 	.word	0xffffffff


	//   ....[4]....
        /*0214*/ 	.word	0xffffffff


	//   ....[5]....
        /*0218*/ 	.word	0xffffffff


	//   ....[6]....
        /*021c*/ 	.word	0xffffffff


	//   ....[7]....
        /*0220*/ 	.word	0xffffffff


	//   ....[8]....
        /*0224*/ 	.word	0xffffffff


	//   ....[9]....
        /*0228*/ 	.word	0xffffffff


	//   ....[10]....
        /*022c*/ 	.word	0xffffffff


	//   ....[11]....
        /*0230*/ 	.word	0xffffffff


	//   ....[12]....
        /*0234*/ 	.word	0xffffffff


	//   ....[13]....
        /*0238*/ 	.word	0xffffffff


	//   ....[14]....
        /*023c*/ 	.word	0xffffffff


	//   ....[15]....
        /*0240*/ 	.word	0xffffffff


	//   ....[16]....
        /*0244*/ 	.word	0xffffffff


	//   ....[17]....
        /*0248*/ 	.word	0xffffffff


	//   ....[18]....
        /*024c*/ 	.word	0xffffffff


	//   ....[19]....
        /*0250*/ 	.word	0xffffffff


	//   ....[20]....
        /*0254*/ 	.word	0xffffffff


	//   ....[21]....
        /*0258*/ 	.word	0xffffffff


	//   ....[22]....
        /*025c*/ 	.word	0xffffffff


	//   ....[23]....
        /*0260*/ 	.word	0xffffffff


	//   ....[24]....
        /*0264*/ 	.word	0xffffffff


	//   ....[25]....
        /*0268*/ 	.word	0xffffffff


	//   ....[26]....
        /*026c*/ 	.word	0xffffffff


	//   ....[27]....
        /*0270*/ 	.word	0xffffffff


	//   ....[28]....
        /*0274*/ 	.word	0xffffffff


	//   ....[29]....
        /*0278*/ 	.word	0xffffffff


	//   ....[30]....
        /*027c*/ 	.word	0xffffffff


	//   ....[31]....
        /*0280*/ 	.word	0xffffffff


	//   ....[32]....
        /*0284*/ 	.word	0xffffffff


	//   ....[33]....
        /*0288*/ 	.word	0xffffffff


	//   ....[34]....
        /*028c*/ 	.word	0xffffffff


	//   ....[35]....
        /*0290*/ 	.word	0xffffffff


	//   ....[36]....
        /*0294*/ 	.word	0xffffffff


	//   ....[37]....
        /*0298*/ 	.word	0xffffffff


	//   ....[38]....
        /*029c*/ 	.word	0xffffffff


	//   ....[39]....
        /*02a0*/ 	.word	0xffffffff


	//   ....[40]....
        /*02a4*/ 	.word	0xffffffff


	//   ....[41]....
        /*02a8*/ 	.word	0xffffffff


	//   ....[42]....
        /*02ac*/ 	.word	0xffffffff


	//   ....[43]....
        /*02b0*/ 	.word	0xffffffff


	//   ....[44]....
        /*02b4*/ 	.word	0xffffffff


	//   ....[45]....
        /*02b8*/ 	.word	0xffffffff


	//   ....[46]....
        /*02bc*/ 	.word	0xffffffff


	//   ....[47]....
        /*02c0*/ 	.word	0xffffffff


	//   ....[48]....
        /*02c4*/ 	.word	0xffffffff


	//   ....[49]....
        /*02c8*/ 	.word	0xffffffff


	//   ....[50]....
        /*02cc*/ 	.word	0xffffffff


	//   ....[51]....
        /*02d0*/ 	.word	0xffffffff


	//   ....[52]....
        /*02d4*/ 	.word	0xffffffff


	//   ....[53]....
        /*02d8*/ 	.word	0xffffffff


	//   ....[54]....
        /*02dc*/ 	.word	0xffffffff


	//   ....[55]....
        /*02e0*/ 	.word	0xffffffff


	//   ....[56]....
        /*02e4*/ 	.word	0xffffffff


	//   ....[57]....
        /*02e8*/ 	.word	0xffffffff


	//   ....[58]....
        /*02ec*/ 	.word	0xffffffff


	//   ....[59]....
        /*02f0*/ 	.word	0xffffffff


	//   ....[60]....
        /*02f4*/ 	.word	0xffffffff


	//   ....[61]....
        /*02f8*/ 	.word	0xffffffff


	//   ....[62]....
        /*02fc*/ 	.word	0xffffffff


	//   ....[63]....
        /*0300*/ 	.word	0xffffffff


	//   ....[64]....
        /*0304*/ 	.word	0xffffffff


	//   ....[65]....
        /*0308*/ 	.word	0xffffffff


	//   ....[66]....
        /*030c*/ 	.word	0xffffffff


	//   ....[67]....
        /*0310*/ 	.word	0xffffffff


	//   ....[68]....
        /*0314*/ 	.word	0xffffffff


	//   ....[69]....
        /*0318*/ 	.word	0xffffffff


	//   ....[70]....
        /*031c*/ 	.word	0xffffffff


	//   ....[71]....
        /*0320*/ 	.word	0xffffffff


	//   ....[72]....
        /*0324*/ 	.word	0xffffffff


	//   ....[73]....
        /*0328*/ 	.word	0xffffffff


	//   ....[74]....
        /*032c*/ 	.word	0xffffffff


	//   ....[75]....
        /*0330*/ 	.word	0xffffffff


	//   ....[76]....
        /*0334*/ 	.word	0xffffffff


	//   ....[77]....
        /*0338*/ 	.word	0xffffffff


	//   ....[78]....
        /*033c*/ 	.word	0xffffffff


	//   ....[79]....
        /*0340*/ 	.word	0xffffffff


	//   ....[80]....
        /*0344*/ 	.word	0xffffffff


	//   ....[81]....
        /*0348*/ 	.word	0xffffffff


	//   ....[82]....
        /*034c*/ 	.word	0xffffffff


	//   ....[83]....
        /*0350*/ 	.word	0xffffffff


	//   ....[84]....
        /*0354*/ 	.word	0xffffffff


	//   ....[85]....
        /*0358*/ 	.word	0xffffffff


	//   ....[86]....
        /*035c*/ 	.word	0xffffffff


	//   ....[87]....
        /*0360*/ 	.word	0xffffffff


	//   ....[88]....
        /*0364*/ 	.word	0xffffffff


	//   ....[89]....
        /*0368*/ 	.word	0xffffffff


	//   ....[90]....
        /*036c*/ 	.word	0xffffffff


	//   ....[91]....
        /*0370*/ 	.word	0xffffffff


	//   ....[92]....
        /*0374*/ 	.word	0xffffffff


	//   ....[93]....
        /*0378*/ 	.word	0xffffffff


	//   ....[94]....
        /*037c*/ 	.word	0xffffffff


	//   ....[95]....
        /*0380*/ 	.word	0xffffffff


	//   ....[96]....
        /*0384*/ 	.word	0xffffffff


	//   ....[97]....
        /*0388*/ 	.word	0xffffffff


	//   ....[98]....
        /*038c*/ 	.word	0xffffffff


	//   ....[99]....
        /*0390*/ 	.word	0xffffffff


	//   ....[100]....
        /*0394*/ 	.word	0xffffffff


	//   ....[101]....
        /*0398*/ 	.word	0xffffffff


	//   ....[102]....
        /*039c*/ 	.word	0xffffffff


	//   ....[103]....
        /*03a0*/ 	.word	0xffffffff


	//   ....[104]....
        /*03a4*/ 	.word	0xffffffff


	//   ....[105]....
        /*03a8*/ 	.word	0xffffffff


	//   ....[106]....
        /*03ac*/ 	.word	0xffffffff


	//   ....[107]....
        /*03b0*/ 	.word	0xffffffff


	//   ....[108]....
        /*03b4*/ 	.word	0xffffffff


	//   ....[109]....
        /*03b8*/ 	.word	0xffffffff


	//   ....[110]....
        /*03bc*/ 	.word	0xffffffff


	//   ....[111]....
        /*03c0*/ 	.word	0xffffffff


	//   ....[112]....
        /*03c4*/ 	.word	0xffffffff


	//   ....[113]....
        /*03c8*/ 	.word	0xffffffff


	//   ....[114]....
        /*03cc*/ 	.word	0xffffffff


	//   ....[115]....
        /*03d0*/ 	.word	0xffffffff


	//   ....[116]....
        /*03d4*/ 	.word	0xffffffff


	//   ....[117]....
        /*03d8*/ 	.word	0xffffffff


	//   ....[118]....
        /*03dc*/ 	.word	0xffffffff


	//   ....[119]....
        /*03e0*/ 	.word	0xffffffff


	//   ....[120]....
        /*03e4*/ 	.word	0xffffffff


	//   ....[121]....
        /*03e8*/ 	.word	0xffffffff


	//   ....[122]....
        /*03ec*/ 	.word	0xffffffff


	//   ....[123]....
        /*03f0*/ 	.word	0xffffffff


	//   ....[124]....
        /*03f4*/ 	.word	0xffffffff


	//   ....[125]....
        /*03f8*/ 	.word	0xffffffff


	//   ....[126]....
        /*03fc*/ 	.word	0xffffffff


	//   ....[127]....
        /*0400*/ 	.word	0xffffffff


	//   ....[128]....
        /*0404*/ 	.word	0xffffffff


	//   ....[129]....
        /*0408*/ 	.word	0xffffffff


	//   ....[130]....
        /*040c*/ 	.word	0xffffffff


	//   ....[131]....
        /*0410*/ 	.word	0xffffffff


	//   ....[132]....
        /*0414*/ 	.word	0xffffffff


	//   ....[133]....
        /*0418*/ 	.word	0xffffffff


	//   ....[134]....
        /*041c*/ 	.word	0xffffffff


	//   ....[135]....
        /*0420*/ 	.word	0xffffffff


	//   ....[136]....
        /*0424*/ 	.word	0xffffffff


	//   ....[137]....
        /*0428*/ 	.word	0xffffffff


	//   ....[138]....
        /*042c*/ 	.word	0xffffffff


	//   ....[139]....
        /*0430*/ 	.word	0xffffffff


	//   ....[140]....
        /*0434*/ 	.word	0xffffffff


	//   ....[141]....
        /*0438*/ 	.word	0xffffffff


	//   ....[142]....
        /*043c*/ 	.word	0xffffffff


	//   ....[143]....
        /*0440*/ 	.word	0x0500000f


	//   ....[144]....
        /*0444*/ 	.word	0x0500000f


	//   ....[145]....
        /*0448*/ 	.word	0x0500000f


	//   ....[146]....
        /*044c*/ 	.word	0x0500000f


	//   ....[147]....
        /*0450*/ 	.word	0x0500000f


	//   ....[148]....
        /*0454*/ 	.word	0x0500000f


	//   ....[149]....
        /*0458*/ 	.word	0x0500000f


	//   ....[150]....
        /*045c*/ 	.word	0x0500000f


	//   ....[151]....
        /*0460*/ 	.word	0x0500000f


	//   ....[152]....
        /*0464*/ 	.word	0x0500000f


	//   ....[153]....
        /*0468*/ 	.word	0x0500000f


	//   ....[154]....
        /*046c*/ 	.word	0x0500000f


	//   ....[155]....
        /*0470*/ 	.word	0x0500000f


	//   ....[156]....
        /*0474*/ 	.word	0x0500000f


	//   ....[157]....
        /*0478*/ 	.word	0x0500000f


	//   ....[158]....
        /*047c*/ 	.word	0x0500000f


	//   ....[159]....
        /*0480*/ 	.word	0x0500000f


	//   ....[160]....
        /*0484*/ 	.word	0x0500000f


	//   ....[161]....
        /*0488*/ 	.word	0x0500000f


	//   ....[162]....
        /*048c*/ 	.word	0x0500000f


	//   ....[163]....
        /*0490*/ 	.word	0x0500000f


	//   ....[164]....
        /*0494*/ 	.word	0x0500000f


	//   ....[165]....
        /*0498*/ 	.word	0x0500000f


	//   ....[166]....
        /*049c*/ 	.word	0x0500000f


	//   ....[167]....
        /*04a0*/ 	.word	0x0500000f


	//   ....[168]....
        /*04a4*/ 	.word	0x0500000f


	//   ....[169]....
        /*04a8*/ 	.word	0x0500000f


	//   ....[170]....
        /*04ac*/ 	.word	0x0500000f


	//   ....[171]....
        /*04b0*/ 	.word	0x0500000f


	//   ....[172]....
        /*04b4*/ 	.word	0x0500000f


	//   ....[173]....
        /*04b8*/ 	.word	0x0500000f


	//   ....[174]....
        /*04bc*/ 	.word	0x0500000f


	//   ....[175]....
        /*04c0*/ 	.word	0x0500000f


	//   ....[176]....
        /*04c4*/ 	.word	0x0500000f


	//   ....[177]....
        /*04c8*/ 	.word	0x0500000f


	//   ....[178]....
        /*04cc*/ 	.word	0x0500000f


	//   ....[179]....
        /*04d0*/ 	.word	0x0500000f


	//   ....[180]....
        /*04d4*/ 	.word	0x0500000f


	//   ....[181]....
        /*04d8*/ 	.word	0x0500000f


	//   ....[182]....
        /*04dc*/ 	.word	0x0500000f


	//   ....[183]....
        /*04e0*/ 	.word	0x0500000f


	//   ....[184]....
        /*04e4*/ 	.word	0x0500000f


	//   ....[185]....
        /*04e8*/ 	.word	0x0500000f


	//   ....[186]....
        /*04ec*/ 	.word	0x0500000f


	//   ....[187]....
        /*04f0*/ 	.word	0x0500000f


	//   ....[188]....
        /*04f4*/ 	.word	0x0500000f


	//   ....[189]....
        /*04f8*/ 	.word	0x0500000f


	//   ....[190]....
        /*04fc*/ 	.word	0x0500000f


	//   ....[191]....
        /*0500*/ 	.word	0x0500000f


	//   ....[192]....
        /*0504*/ 	.word	0x0500000f


	//   ....[193]....
        /*0508*/ 	.word	0x0500000f


	//   ....[194]....
        /*050c*/ 	.word	0x0500000f


	//   ....[195]....
        /*0510*/ 	.word	0x0500000f


	//   ....[196]....
        /*0514*/ 	.word	0x0500000f


	//   ....[197]....
        /*0518*/ 	.word	0x0500000f


	//   ....[198]....
        /*051c*/ 	.word	0x0500000f


	//   ....[199]....
        /*0520*/ 	.word	0x0500000f


	//   ....[200]....
        /*0524*/ 	.word	0x0500000f


	//   ....[201]....
        /*0528*/ 	.word	0x0500000f


	//   ....[202]....
        /*052c*/ 	.word	0x0500000f


	//   ....[203]....
        /*0530*/ 	.word	0x0500000f


	//   ....[204]....
        /*0534*/ 	.word	0x0500000f


	//   ....[205]....
        /*0538*/ 	.word	0x0500000f


	//   ....[206]....
        /*053c*/ 	.word	0x0500000f


	//   ....[207]....
        /*0540*/ 	.word	0x0500000f


	//   ....[208]....
        /*0544*/ 	.word	0x0500000f


	//   ....[209]....
        /*0548*/ 	.word	0x0500000f


	//   ....[210]....
        /*054c*/ 	.word	0x0500000f


	//   ....[211]....
        /*0550*/ 	.word	0x0500000f


	//   ....[212]....
        /*0554*/ 	.word	0x0500000f


	//   ....[213]....
        /*0558*/ 	.word	0x0500000f


	//   ....[214]....
        /*055c*/ 	.word	0x0500000f


	//   ....[215]....
        /*0560*/ 	.word	0x0500000f


	//   ....[216]....
        /*0564*/ 	.word	0x0500000f


	//   ....[217]....
        /*0568*/ 	.word	0x0500000f


	//   ....[218]....
        /*056c*/ 	.word	0x0500000f


	//----- nvinfo : EIATTR_COOP_GROUP_INSTR_OFFSETS
	.align		4
.L_293:
        /*0570*/ 	.byte	0x04, 0x28
        /*0572*/ 	.short	(.L_295 - .L_294)


	//   ....[0]....
.L_294:
        /*0574*/ 	.word	0x00000070


	//   ....[1]....
        /*0578*/ 	.word	0x000000b0


	//   ....[2]....
        /*057c*/ 	.word	0x000002d0


	//   ....[3]....
        /*0580*/ 	.word	0x00000430


	//   ....[4]....
        /*0584*/ 	.word	0x00000550


	//   ....[5]....
        /*0588*/ 	.word	0x000006b0


	//   ....[6]....
        /*058c*/ 	.word	0x00002010


	//   ....[7]....
        /*0590*/ 	.word	0x000048f0


	//   ....[8]....
        /*0594*/ 	.word	0x00004990


	//   ....[9]....
        /*0598*/ 	.word	0x00005280


	//   ....[10]....
        /*059c*/ 	.word	0x000054e0


	//   ....[11]....
        /*05a0*/ 	.word	0x00005a60


	//   ....[12]....
        /*05a4*/ 	.word	0x00005af0


	//   ....[13]....
        /*05a8*/ 	.word	0x00008fd0


	//   ....[14]....
        /*05ac*/ 	.word	0x00009020


	//   ....[15]....
        /*05b0*/ 	.word	0x000096f0


	//   ....[16]....
        /*05b4*/ 	.word	0x00009800


	//   ....[17]....
        /*05b8*/ 	.word	0x00009d80


	//   ....[18]....
        /*05bc*/ 	.word	0x00009df0


	//   ....[19]....
        /*05c0*/ 	.word	0x0000d600


	//   ....[20]....
        /*05c4*/ 	.word	0x0000d660


	//   ....[21]....
        /*05c8*/ 	.word	0x0000d8c0


	//   ....[22]....
        /*05cc*/ 	.word	0x0000d8e0


	//   ....[23]....
        /*05d0*/ 	.word	0x0000ec30


	//   ....[24]....
        /*05d4*/ 	.word	0x0000ec60


	//   ....[25]....
        /*05d8*/ 	.word	0x0000ecf0


	//   ....[26]....
        /*05dc*/ 	.word	0x0000ed10


	//   ....[27]....
        /*05e0*/ 	.word	0x00010b10


	//   ....[28]....
        /*05e4*/ 	.word	0x00010b20


	//   ....[29]....
        /*05e8*/ 	.word	0x00010b30


	//   ....[30]....
        /*05ec*/ 	.word	0x00010b40


	//   ....[31]....
        /*05f0*/ 	.word	0x00011630


	//   ....[32]....
        /*05f4*/ 	.word	0x00011650


	//   ....[33]....
        /*05f8*/ 	.word	0x000117f0


	//   ....[34]....
        /*05fc*/ 	.word	0x00011810


	//   ....[35]....
        /*0600*/ 	.word	0x00011950


	//   ....[36]....
        /*0604*/ 	.word	0x00011970


	//   ....[37]....
        /*0608*/ 	.word	0x00011ac0


	//   ....[38]....
        /*060c*/ 	.word	0x00011ae0


	//   ....[39]....
        /*0610*/ 	.word	0x000120b0


	//   ....[40]....
        /*0614*/ 	.word	0x000120f0


	//   ....[41]....
        /*0618*/ 	.word	0x00012c20


	//   ....[42]....
        /*061c*/ 	.word	0x00012c30


	//   ....[43]....
        /*0620*/ 	.word	0x00013f70


	//   ....[44]....
        /*0624*/ 	.word	0x00013fa0


	//   ....[45]....
        /*0628*/ 	.word	0x00014100


	//   ....[46]....
        /*062c*/ 	.word	0x00014120


	//   ....[47]....
        /*0630*/ 	.word	0x00014260


	//   ....[48]....
        /*0634*/ 	.word	0x00014280


	//   ....[49]....
        /*0638*/ 	.word	0x000143d0


	//   ....[50]....
        /*063c*/ 	.word	0x000143f0


	//   ....[51]....
        /*0640*/ 	.word	0x000145d0


	//   ....[52]....
        /*0644*/ 	.word	0x000147c0


	//   ....[53]....
        /*0648*/ 	.word	0x000147f0


	//   ....[54]....
        /*064c*/ 	.word	0x00014820


	//   ....[55]....
        /*0650*/ 	.word	0x00014850


	//   ....[56]....
        /*0654*/ 	.word	0x00014880


	//   ....[57]....
        /*0658*/ 	.word	0x000148b0


	//   ....[58]....
        /*065c*/ 	.word	0x00014a20


	//   ....[59]....
        /*0660*/ 	.word	0x00014a50


	//   ....[60]....
        /*0664*/ 	.word	0x00014a80


	//   ....[61]....
        /*0668*/ 	.word	0x00014ab0


	//   ....[62]....
        /*066c*/ 	.word	0x00014ae0


	//   ....[63]....
        /*0670*/ 	.word	0x00014b10


	//   ....[64]....
        /*0674*/ 	.word	0x00014ba0


	//   ....[65]....
        /*0678*/ 	.word	0x00014bd0


	//   ....[66]....
        /*067c*/ 	.word	0x00014be0


	//   ....[67]....
        /*0680*/ 	.word	0x00014c20


	//   ....[68]....
        /*0684*/ 	.word	0x00016b50


	//   ....[69]....
        /*0688*/ 	.word	0x00016b90


	//   ....[70]....
        /*068c*/ 	.word	0x00016bc0


	//   ....[71]....
        /*0690*/ 	.word	0x00016c70


	//   ....[72]....
        /*0694*/ 	.word	0x00016cb0


	//   ....[73]....
        /*0698*/ 	.word	0x00016d10


	//   ....[74]....
        /*069c*/ 	.word	0x00016d50


	//   ....[75]....
        /*06a0*/ 	.word	0x00016db0


	//   ....[76]....
        /*06a4*/ 	.word	0x00016dd0


	//   ....[77]....
        /*06a8*/ 	.word	0x00016e00


	//   ....[78]....
        /*06ac*/ 	.word	0x000175f0


	//   ....[79]....
        /*06b0*/ 	.word	0x00017620


	//   ....[80]....
        /*06b4*/ 	.word	0x00017680


	//   ....[81]....
        /*06b8*/ 	.word	0x000176f0


	//   ....[82]....
        /*06bc*/ 	.word	0x00017740


	//   ....[83]....
        /*06c0*/ 	.word	0x000177b0


	//   ....[84]....
        /*06c4*/ 	.word	0x00017800


	//   ....[85]....
        /*06c8*/ 	.word	0x00017870


	//   ....[86]....
        /*06cc*/ 	.word	0x000178c0


	//   ....[87]....
        /*06d0*/ 	.word	0x00017930


	//   ....[88]....
        /*06d4*/ 	.word	0x00017980


	//   ....[89]....
        /*06d8*/ 	.word	0x000179f0


	//   ....[90]....
        /*06dc*/ 	.word	0x00017a30


	//   ....[91]....
        /*06e0*/ 	.word	0x00017aa0


	//   ....[92]....
        /*06e4*/ 	.word	0x00017ab0


	//   ....[93]....
        /*06e8*/ 	.word	0x00017b00


	//   ....[94]....
        /*06ec*/ 	.word	0x000182d0


	//   ....[95]....
        /*06f0*/ 	.word	0x00018300


	//   ....[96]....
        /*06f4*/ 	.word	0x00018330


	//   ....[97]....
        /*06f8*/ 	.word	0x000183f0


	//   ....[98]....
        /*06fc*/ 	.word	0x00018420


	//   ....[99]....
        /*0700*/ 	.word	0x00018470


	//   ....[100]....
        /*0704*/ 	.word	0x000184a0


	//   ....[101]....
        /*0708*/ 	.word	0x000184f0


	//   ....[102]....
        /*070c*/ 	.word	0x00018520


	//   ....[103]....
        /*0710*/ 	.word	0x00018590


	//   ....[104]....
        /*0714*/ 	.word	0x00018870


	//   ....[105]....
        /*0718*/ 	.word	0x00018890


	//   ....[106]....
        /*071c*/ 	.word	0x000188a0


	//   ....[107]....
        /*0720*/ 	.word	0x00018950


	//   ....[108]....
        /*0724*/ 	.word	0x00018960


	//   ....[109]....
        /*0728*/ 	.word	0x00018a10


	//   ....[110]....
        /*072c*/ 	.word	0x00018a20


	//   ....[111]....
        /*0730*/ 	.word	0x00018ad0


	//   ....[112]....
        /*0734*/ 	.word	0x00018ae0


	//   ....[113]....
        /*0738*/ 	.word	0x00018af0


	//   ....[114]....
        /*073c*/ 	.word	0x00019100


	//   ....[115]....
        /*0740*/ 	.word	0x00019140


	//   ....[116]....
        /*0744*/ 	.word	0x00019180


	//   ....[117]....
        /*0748*/ 	.word	0x000191a0


	//   ....[118]....
        /*074c*/ 	.word	0x000191c0


	//   ....[119]....
        /*0750*/ 	.word	0x00019270


	//   ....[120]....
        /*0754*/ 	.word	0x00019320


	//   ....[121]....
        /*0758*/ 	.word	0x00019350


	//   ....[122]....
        /*075c*/ 	.word	0x00019360


	//   ....[123]....
        /*0760*/ 	.word	0x000193f0


	//   ....[124]....
        /*0764*/ 	.word	0x00019860


	//   ....[125]....
        /*0768*/ 	.word	0x00019890


	//   ....[126]....
        /*076c*/ 	.word	0x000198f0


	//   ....[127]....
        /*0770*/ 	.word	0x00019920


	//   ....[128]....
        /*0774*/ 	.word	0x00019950


	//   ....[129]....
        /*0778*/ 	.word	0x00019980


	//   ....[130]....
        /*077c*/ 	.word	0x000199b0


	//   ....[131]....
        /*0780*/ 	.word	0x000199e0


	//   ....[132]....
        /*0784*/ 	.word	0x00019b80


	//   ....[133]....
        /*0788*/ 	.word	0x00019bb0


	//   ....[134]....
        /*078c*/ 	.word	0x00019be0


	//   ....[135]....
        /*0790*/ 	.word	0x00019c10


	//   ....[136]....
        /*0794*/ 	.word	0x00019c40


	//   ....[137]....
        /*0798*/ 	.word	0x00019c70


	//   ....[138]....
        /*079c*/ 	.word	0x00019d30


	//   ....[139]....
        /*07a0*/ 	.word	0x00019d50


	//   ....[140]....
        /*07a4*/ 	.word	0x00019d70


	//   ....[141]....
        /*07a8*/ 	.word	0x00019dd0


	//   ....[142]....
        /*07ac*/ 	.word	0x0001a7f0


	//   ....[143]....
        /*07b0*/ 	.word	0x0001adc0


	//   ....[144]....
        /*07b4*/ 	.word	0x0001aeb0


	//   ....[145]....
        /*07b8*/ 	.word	0x0001af80


	//   ....[146]....
        /*07bc*/ 	.word	0x0001aff0


	//   ....[147]....
        /*07c0*/ 	.word	0x0001b090


	//   ....[148]....
        /*07c4*/ 	.word	0x0001b170


	//   ....[149]....
        /*07c8*/ 	.word	0x0001b270


	//   ....[150]....
        /*07cc*/ 	.word	0x0001b2e0


	//   ....[151]....
        /*07d0*/ 	.word	0x0001b3d0


	//   ....[152]....
        /*07d4*/ 	.word	0x0001b440


	//   ....[153]....
        /*07d8*/ 	.word	0x0001b520


	//   ....[154]....
        /*07dc*/ 	.word	0x0001b5d0


	//   ....[155]....
        /*07e0*/ 	.word	0x0001b640


	//   ....[156]....
        /*07e4*/ 	.word	0x0001b6c0


	//   ....[157]....
        /*07e8*/ 	.word	0x0001b7a0


	//   ....[158]....
        /*07ec*/ 	.word	0x0001b820


	//   ....[159]....
        /*07f0*/ 	.word	0x0001b910


	//   ....[160]....
        /*07f4*/ 	.word	0x0001b990


	//   ....[161]....
        /*07f8*/ 	.word	0x0001ba80


	//   ....[162]....
        /*07fc*/ 	.word	0x0001bb00


	//   ....[163]....
        /*0800*/ 	.word	0x0001bbf0


	//   ....[164]....
        /*0804*/ 	.word	0x0001bc70


	//   ....[165]....
        /*0808*/ 	.word	0x0001bd60


	//   ....[166]....
        /*080c*/ 	.word	0x0001bde0


	//   ....[167]....
        /*0810*/ 	.word	0x0001bec0


	//   ....[168]....
        /*0814*/ 	.word	0x0001bf40


	//   ....[169]....
        /*0818*/ 	.word	0x0001c010


	//   ....[170]....
        /*081c*/ 	.word	0x0001c140


	//   ....[171]....
        /*0820*/ 	.word	0x0001c210


	//   ....[172]....
        /*0824*/ 	.word	0x0001c2e0


	//   ....[173]....
        /*0828*/ 	.word	0x0001c3c0


	//   ....[174]....
        /*082c*/ 	.word	0x0001c420


	//   ....[175]....
        /*0830*/ 	.word	0x0001c500


	//   ....[176]....
        /*0834*/ 	.word	0x0001c560


	//   ....[177]....
        /*0838*/ 	.word	0x0001c640


	//   ....[178]....
        /*083c*/ 	.word	0x0001c6a0


	//   ....[179]....
        /*0840*/ 	.word	0x0001c7b0


	//   ....[180]....
        /*0844*/ 	.word	0x0001c8a0


	//   ....[181]....
        /*0848*/ 	.word	0x0001c940


	//   ....[182]....
        /*084c*/ 	.word	0x0001c9a0


	//   ....[183]....
        /*0850*/ 	.word	0x0001cac0


	//   ....[184]....
        /*0854*/ 	.word	0x0001cb20


	//   ....[185]....
        /*0858*/ 	.word	0x0001cc40


	//   ....[186]....
        /*085c*/ 	.word	0x0001cca0


	//   ....[187]....
        /*0860*/ 	.word	0x0001cdc0


	//   ....[188]....
        /*0864*/ 	.word	0x0001ce20


	//   ....[189]....
        /*0868*/ 	.word	0x0001cef0


	//   ....[190]....
        /*086c*/ 	.word	0x0001d050


	//   ....[191]....
        /*0870*/ 	.word	0x0001d0f0


	//   ....[192]....
        /*0874*/ 	.word	0x0001d240


	//   ....[193]....
        /*0878*/ 	.word	0x0001d2f0


	//   ....[194]....
        /*087c*/ 	.word	0x0001d350


	//   ....[195]....
        /*0880*/ 	.word	0x0001d410


	//   ....[196]....
        /*0884*/ 	.word	0x0001d4f0


	//   ....[197]....
        /*0888*/ 	.word	0x0001d5b0


	//   ....[198]....
        /*088c*/ 	.word	0x0001d690


	//   ....[199]....
        /*0890*/ 	.word	0x0001d750


	//   ....[200]....
        /*0894*/ 	.word	0x0001d860


	//   ....[201]....
        /*0898*/ 	.word	0x0001d900


	//   ....[202]....
        /*089c*/ 	.word	0x0001da80


	//   ....[203]....
        /*08a0*/ 	.word	0x0001daf0


	//   ....[204]....
        /*08a4*/ 	.word	0x0001db60


	//   ....[205]....
        /*08a8*/ 	.word	0x0001dbd0


	//   ....[206]....
        /*08ac*/ 	.word	0x0001dc40


	//   ....[207]....
        /*08b0*/ 	.word	0x0001dcc0


	//   ....[208]....
        /*08b4*/ 	.word	0x0001dd40


	//   ....[209]....
        /*08b8*/ 	.word	0x0001ddd0


	//   ....[210]....
        /*08bc*/ 	.word	0x0001de40


	//   ....[211]....
        /*08c0*/ 	.word	0x0001deb0


	//   ....[212]....
        /*08c4*/ 	.word	0x0001df20


	//   ....[213]....
        /*08c8*/ 	.word	0x0001dfa0


	//   ....[214]....
        /*08cc*/ 	.word	0x0001e010


	//   ....[215]....
        /*08d0*/ 	.word	0x0001e0a0


	//   ....[216]....
        /*08d4*/ 	.word	0x0001e100


	//   ....[217]....
        /*08d8*/ 	.word	0x0001e190


	//   ....[218]....
        /*08dc*/ 	.word	0x0001e2c0


	//----- nvinfo : EIATTR_REG_RECONFIG
	.align		4
.L_295:
        /*08e0*/ 	.byte	0x01, 0x54
	.zero		2


	//----- nvinfo : EIATTR_SYSCALL_OFFSETS
	.align		4
        /*08e4*/ 	.byte	0x04, 0x46
        /*08e6*/ 	.short	(.L_297 - .L_296)


	//   ....[0]....
.L_296:
        /*08e8*/ 	.word	0x00002190


	//   ....[1]....
        /*08ec*/ 	.word	0x00016170


	//   ....[2]....
        /*08f0*/ 	.word	0x000162c0


	//   ....[3]....
        /*08f4*/ 	.word	0x000163b0


	//   ....[4]....
        /*08f8*/ 	.word	0x00017250


	//----- nvinfo : EIATTR_MBARRIER_INSTR_OFFSETS
	.align		4
.L_297:
        /*08fc*/ 	.byte	0x04, 0x39
        /*08fe*/ 	.short	(.L_299 - .L_298)


	//   ....[0]....
.L_298:
        /*0900*/ 	.word	0x00000180
        /*0904*/ 	.word	0x000000ff
        /*0908*/ 	.word	0x00038800
        /*090c*/ 	.short	0x0100
        /*090e*/ 	.byte	0x08
	.zero		1


	//   ....[1]....
        /*0910*/ 	.word	0x00000190
        /*0914*/ 	.word	0x000000ff
        /*0918*/ 	.word	0x00038820
        /*091c*/ 	.short	0x0100
        /*091e*/ 	.byte	0x08
	.zero		1


	//   ....[2]....
        /*0920*/ 	.word	0x00000280
        /*0924*/ 	.word	0x000000ff
        /*0928*/ 	.word	0x00038830
        /*092c*/ 	.short	0x0100
        /*092e*/ 	.byte	0x08
	.zero		1


	//   ....[3]....
        /*0930*/ 	.word	0x00000290
        /*0934*/ 	.word	0x000000ff
        /*0938*/ 	.word	0x00038840
        /*093c*/ 	.short	0x0100
        /*093e*/ 	.byte	0x08
	.zero		1


	//   ....[4]....
        /*0940*/ 	.word	0x000002a0
        /*0944*/ 	.word	0x000000ff
        /*0948*/ 	.word	0x00038838
        /*094c*/ 	.short	0x0100
        /*094e*/ 	.byte	0x08
	.zero		1


	//   ....[5]....
        /*0950*/ 	.word	0x000002b0
        /*0954*/ 	.word	0x000000ff
        /*0958*/ 	.word	0x00038848
        /*095c*/ 	.short	0x0100
        /*095e*/ 	.byte	0x08
	.zero		1


	//   ....[6]....
        /*0960*/ 	.word	0x000003e0
        /*0964*/ 	.word	0x000000ff
        /*0968*/ 	.word	0x00038850
        /*096c*/ 	.short	0x0100
        /*096e*/ 	.byte	0x08
	.zero		1


	//   ....[7]....
        /*0970*/ 	.word	0x000003f0
        /*0974*/ 	.word	0x000000ff
        /*0978*/ 	.word	0x00038860
        /*097c*/ 	.short	0x0100
        /*097e*/ 	.byte	0x08
	.zero		1


	//   ....[8]....
        /*0980*/ 	.word	0x00000400
        /*0984*/ 	.word	0x000000ff
        /*0988*/ 	.word	0x00038858
        /*098c*/ 	.short	0x0100
        /*098e*/ 	.byte	0x08
	.zero		1


	//   ....[9]....
        /*0990*/ 	.word	0x00000410
        /*0994*/ 	.word	0x000000ff
        /*0998*/ 	.word	0x00038868
        /*099c*/ 	.short	0x0100
        /*099e*/ 	.byte	0x08
	.zero		1


	//   ....[10]....
        /*09a0*/ 	.word	0x00000500
        /*09a4*/ 	.word	0x000000ff
        /*09a8*/ 	.word	0x00038870
        /*09ac*/ 	.short	0x0100
        /*09ae*/ 	.byte	0x06
	.zero		1


	//   ....[11]....
        /*09b0*/ 	.word	0x00000510
        /*09b4*/ 	.word	0x000000ff
        /*09b8*/ 	.word	0x00038880
        /*09bc*/ 	.short	0x0100
        /*09be*/ 	.byte	0x06
	.zero		1


	//   ....[12]....
        /*09c0*/ 	.word	0x00000520
        /*09c4*/ 	.word	0x000000ff
        /*09c8*/ 	.word	0x00038878
        /*09cc*/ 	.short	0x0100
        /*09ce*/ 	.byte	0x06
	.zero		1


	//   ....[13]....
        /*09d0*/ 	.word	0x00000530
        /*09d4*/ 	.word	0x000000ff
        /*09d8*/ 	.word	0x00038888
        /*09dc*/ 	.short	0x0100
        /*09de*/ 	.byte	0x06
	.zero		1


	//   ....[14]....
        /*09e0*/ 	.word	0x00000660
        /*09e4*/ 	.word	0x000000ff
        /*09e8*/ 	.word	0x00038890
        /*09ec*/ 	.short	0x0100
        /*09ee*/ 	.byte	0x08
	.zero		1


	//   ....[15]....
        /*09f0*/ 	.word	0x00000670
        /*09f4*/ 	.word	0x000000ff
        /*09f8*/ 	.word	0x000388a0
        /*09fc*/ 	.short	0x0100
        /*09fe*/ 	.byte	0x08
	.zero		1


	//   ....[16]....
        /*0a00*/ 	.word	0x00000680
        /*0a04*/ 	.word	0x000000ff
        /*0a08*/ 	.word	0x00038898
        /*0a0c*/ 	.short	0x0100
        /*0a0e*/ 	.byte	0x08
	.zero		1


	//   ....[17]....
        /*0a10*/ 	.word	0x00000690
        /*0a14*/ 	.word	0x000000ff
        /*0a18*/ 	.word	0x000388a8
        /*0a1c*/ 	.short	0x0100
        /*0a1e*/ 	.byte	0x08
	.zero		1


	//   ....[18]....
        /*0a20*/ 	.word	0x000007d0
        /*0a24*/ 	.word	0x000000ff
        /*0a28*/ 	.word	0x000388b0
        /*0a2c*/ 	.short	0x0100
        /*0a2e*/ 	.byte	0x08
	.zero		1


	//   ....[19]....
        /*0a30*/ 	.word	0x000007e0
        /*0a34*/ 	.word	0x000000ff
        /*0a38*/ 	.word	0x000388c0
        /*0a3c*/ 	.short	0x0100
        /*0a3e*/ 	.byte	0x08
	.zero		1


	//   ....[20]....
        /*0a40*/ 	.word	0x000007f0
        /*0a44*/ 	.word	0x000000ff
        /*0a48*/ 	.word	0x000388b8
        /*0a4c*/ 	.short	0x0100
        /*0a4e*/ 	.byte	0x08
	.zero		1


	//   ....[21]....
        /*0a50*/ 	.word	0x00000800
        /*0a54*/ 	.word	0x000000ff
        /*0a58*/ 	.word	0x000388c8
        /*0a5c*/ 	.short	0x0100
        /*0a5e*/ 	.byte	0x08
	.zero		1


	//   ....[22]....
        /*0a60*/ 	.word	0x00002260
        /*0a64*/ 	.word	0x000000ff
        /*0a68*/ 	.word	0x00038800
        /*0a6c*/ 	.short	0x010a
        /*0a6e*/ 	.byte	0x06
	.zero		1


	//   ....[23]....
        /*0a70*/ 	.word	0x00002300
        /*0a74*/ 	.word	0x00000000
        /*0a78*/ 	.word	0x00038830
        /*0a7c*/ 	.short	0x010a
        /*0a7e*/ 	.byte	0x3f
	.zero		1


	//   ....[24]....
        /*0a80*/ 	.word	0x00002340
        /*0a84*/ 	.word	0x00000000
        /*0a88*/ 	.word	0x00038830
        /*0a8c*/ 	.short	0x010a
        /*0a8e*/ 	.byte	0x3f
	.zero		1


	//   ....[25]....
        /*0a90*/ 	.word	0x00005420
        /*0a94*/ 	.word	0x000000ff
        /*0a98*/ 	.word	0x00000000
        /*0a9c*/ 	.short	0x0101
        /*0a9e*/ 	.byte	0x04
	.zero		1


	//   ....[26]....
        /*0aa0*/ 	.word	0x000064d0
        /*0aa4*/ 	.word	0x000000ff
        /*0aa8*/ 	.word	0x00038830
        /*0aac*/ 	.short	0x010a
        /*0aae*/ 	.byte	0x3d
	.zero		1


	//   ....[27]....
        /*0ab0*/ 	.word	0x00006510
        /*0ab4*/ 	.word	0x000000ff
        /*0ab8*/ 	.word	0x00038830
        /*0abc*/ 	.short	0x010a
        /*0abe*/ 	.byte	0x3d
	.zero		1


	//   ....[28]....
        /*0ac0*/ 	.word	0x00008a80
        /*0ac4*/ 	.word	0x000000ff
        /*0ac8*/ 	.word	0x00038850
        /*0acc*/ 	.short	0x010a
        /*0ace*/ 	.byte	0x04
	.zero		1


	//   ....[29]....
        /*0ad0*/ 	.word	0x00008ac0
        /*0ad4*/ 	.word	0x000000ff
        /*0ad8*/ 	.word	0x00038850
        /*0adc*/ 	.short	0x010a
        /*0ade*/ 	.byte	0x04
	.zero		1


	//   ....[30]....
        /*0ae0*/ 	.word	0x000092b0
        /*0ae4*/ 	.word	0x000000ff
        /*0ae8*/ 	.word	0x00000000
        /*0aec*/ 	.short	0x0101
        /*0aee*/ 	.byte	0x3d
	.zero		1


	//   ....[31]....
        /*0af0*/ 	.word	0x0000a5e0
        /*0af4*/ 	.word	0x000000ff
        /*0af8*/ 	.word	0x00000000
        /*0afc*/ 	.short	0x0101
        /*0afe*/ 	.byte	0x04
	.zero		1


	//   ....[32]....
        /*0b00*/ 	.word	0x0000a810
        /*0b04*/ 	.word	0x000000ff
        /*0b08*/ 	.word	0x00038830
        /*0b0c*/ 	.short	0x010a
        /*0b0e*/ 	.byte	0x04
	.zero		1


	//   ....[33]....
        /*0b10*/ 	.word	0x0000a850
        /*0b14*/ 	.word	0x000000ff
        /*0b18*/ 	.word	0x00038830
        /*0b1c*/ 	.short	0x010a
        /*0b1e*/ 	.byte	0x04
	.zero		1


	//   ....[34]....
        /*0b20*/ 	.word	0x0000cdc0
        /*0b24*/ 	.word	0x000000ff
        /*0b28*/ 	.word	0x00038850
        /*0b2c*/ 	.short	0x010a
        /*0b2e*/ 	.byte	0x04
	.zero		1


	//   ....[35]....
        /*0b30*/ 	.word	0x0000ce00
        /*0b34*/ 	.word	0x000000ff
        /*0b38*/ 	.word	0x00038850
        /*0b3c*/ 	.short	0x010a
        /*0b3e*/ 	.byte	0x04
	.zero		1


	//   ....[36]....
        /*0b40*/ 	.word	0x0000d470
        /*0b44*/ 	.word	0x000000ff
        /*0b48*/ 	.word	0x00000000
        /*0b4c*/ 	.short	0x0101
        /*0b4e*/ 	.byte	0x06
	.zero		1


	//   ....[37]....
        /*0b50*/ 	.word	0x0000e270
        /*0b54*/ 	.word	0x000000ff
        /*0b58*/ 	.word	0x00000000
        /*0b5c*/ 	.short	0x0101
        /*0b5e*/ 	.byte	0x04
	.zero		1


	//   ....[38]....
        /*0b60*/ 	.word	0x0000eba0
        /*0b64*/ 	.word	0x000000ff
        /*0b68*/ 	.word	0x00038850
        /*0b6c*/ 	.short	0x010a
        /*0b6e*/ 	.byte	0x08
	.zero		1


	//   ....[39]....
        /*0b70*/ 	.word	0x0000ebe0
        /*0b74*/ 	.word	0x000000ff
        /*0b78*/ 	.word	0x00038850
        /*0b7c*/ 	.short	0x010a
        /*0b7e*/ 	.byte	0x08
	.zero		1


	//   ....[40]....
        /*0b80*/ 	.word	0x0000f200
        /*0b84*/ 	.word	0x000000ff
        /*0b88*/ 	.word	0x00000000
        /*0b8c*/ 	.short	0x0101
        /*0b8e*/ 	.byte	0x04
	.zero		1


	//   ....[41]....
        /*0b90*/ 	.word	0x00011620
        /*0b94*/ 	.word	0x000000ff
        /*0b98*/ 	.word	0x00000000
        /*0b9c*/ 	.short	0x0101
        /*0b9e*/ 	.byte	0x08
	.zero		1


	//   ....[42]....
        /*0ba0*/ 	.word	0x00011ed0
        /*0ba4*/ 	.word	0x000000ff
        /*0ba8*/ 	.word	0x00000000
        /*0bac*/ 	.short	0x0101
        /*0bae*/ 	.byte	0x08
	.zero		1


	//   ....[43]....
        /*0bb0*/ 	.word	0x00016980
        /*0bb4*/ 	.word	0x00000005
        /*0bb8*/ 	.word	0x00038840
        /*0bbc*/ 	.short	0x010a
        /*0bbe*/ 	.byte	0x3f
	.zero		1


	//   ....[44]....
        /*0bc0*/ 	.word	0x00016f70
        /*0bc4*/ 	.word	0x00000005
        /*0bc8*/ 	.word	0x00038830
        /*0bcc*/ 	.short	0x0107
        /*0bce*/ 	.byte	0x3f
	.zero		1


	//   ....[45]....
        /*0bd0*/ 	.word	0x00017050
        /*0bd4*/ 	.word	0x00000005
        /*0bd8*/ 	.word	0x00038830
        /*0bdc*/ 	.short	0x0101
        /*0bde*/ 	.byte	0x3f
	.zero		1


	//   ....[46]....
        /*0be0*/ 	.word	0x00017c30
        /*0be4*/ 	.word	0x00000016
        /*0be8*/ 	.word	0x00038800
        /*0bec*/ 	.short	0x0107
        /*0bee*/ 	.byte	0x3f
	.zero		1


	//   ....[47]....
        /*0bf0*/ 	.word	0x00017d50
        /*0bf4*/ 	.word	0x00000016
        /*0bf8*/ 	.word	0x00038800
        /*0bfc*/ 	.short	0x0101
        /*0bfe*/ 	.byte	0x3f
	.zero		1


	//   ....[48]....
        /*0c00*/ 	.word	0x00017d70
        /*0c04*/ 	.word	0x00000016
        /*0c08*/ 	.word	0x00038820
        /*0c0c*/ 	.short	0x010a
        /*0c0e*/ 	.byte	0x3f
	.zero		1


	//   ....[49]....
        /*0c10*/ 	.word	0x00018140
        /*0c14*/ 	.word	0x00000006
        /*0c18*/ 	.word	0x00038840
        /*0c1c*/ 	.short	0x010a
        /*0c1e*/ 	.byte	0x3f
	.zero		1


	//   ....[50]....
        /*0c20*/ 	.word	0x000186a0
        /*0c24*/ 	.word	0x00000006
        /*0c28*/ 	.word	0x00038830
        /*0c2c*/ 	.short	0x0107
        /*0c2e*/ 	.byte	0x3f
	.zero		1


	//   ....[51]....
        /*0c30*/ 	.word	0x00018750
        /*0c34*/ 	.word	0x00000006
        /*0c38*/ 	.word	0x00038830
        /*0c3c*/ 	.short	0x0101
        /*0c3e*/ 	.byte	0x3f
	.zero		1


	//   ....[52]....
        /*0c40*/ 	.word	0x000187b0
        /*0c44*/ 	.word	0x00000006
        /*0c48*/ 	.word	0x00038860
        /*0c4c*/ 	.short	0x010a
        /*0c4e*/ 	.byte	0x3f
	.zero		1


	//   ....[53]....
        /*0c50*/ 	.word	0x00018cb0
        /*0c54*/ 	.word	0x00000006
        /*0c58*/ 	.word	0x00038850
        /*0c5c*/ 	.short	0x0107
        /*0c5e*/ 	.byte	0x3f
	.zero		1


	//   ....[54]....
        /*0c60*/ 	.word	0x00018e40
        /*0c64*/ 	.word	0x00000006
        /*0c68*/ 	.word	0x00038850
        /*0c6c*/ 	.short	0x0101
        /*0c6e*/ 	.byte	0x3f
	.zero		1


	//   ....[55]....
        /*0c70*/ 	.word	0x00019050
        /*0c74*/ 	.word	0x00000004
        /*0c78*/ 	.word	0x00038860
        /*0c7c*/ 	.short	0x010a
        /*0c7e*/ 	.byte	0x3f
	.zero		1


	//   ....[56]....
        /*0c80*/ 	.word	0x00019570
        /*0c84*/ 	.word	0x00000004
        /*0c88*/ 	.word	0x00038850
        /*0c8c*/ 	.short	0x0107
        /*0c8e*/ 	.byte	0x3f
	.zero		1


	//   ....[57]....
        /*0c90*/ 	.word	0x00019620
        /*0c94*/ 	.word	0x00000004
        /*0c98*/ 	.word	0x00038850
        /*0c9c*/ 	.short	0x0101
        /*0c9e*/ 	.byte	0x3f
	.zero		1


	//   ....[58]....
        /*0ca0*/ 	.word	0x0001a770
        /*0ca4*/ 	.word	0x00000004
        /*0ca8*/ 	.word	0x00038820
        /*0cac*/ 	.short	0x010a
        /*0cae*/ 	.byte	0x3f
	.zero		1


	//   ....[59]....
        /*0cb0*/ 	.word	0x0001a910
        /*0cb4*/ 	.word	0x00000005
        /*0cb8*/ 	.word	0x00038840
        /*0cbc*/ 	.short	0x010a
        /*0cbe*/ 	.byte	0x3f
	.zero		1


	//   ....[60]....
        /*0cc0*/ 	.word	0x0001a9b0
        /*0cc4*/ 	.word	0x0000001b
        /*0cc8*/ 	.word	0x00038840
        /*0ccc*/ 	.short	0x010a
        /*0cce*/ 	.byte	0x3f
	.zero		1


	//   ....[61]....
        /*0cd0*/ 	.word	0x0001a9f0
        /*0cd4*/ 	.word	0x00000005
        /*0cd8*/ 	.word	0x00038860
        /*0cdc*/ 	.short	0x010a
        /*0cde*/ 	.byte	0x3f
	.zero		1


	//   ....[62]....
        /*0ce0*/ 	.word	0x0001aa30
        /*0ce4*/ 	.word	0x0000001b
        /*0ce8*/ 	.word	0x00038860
        /*0cec*/ 	.short	0x010a
        /*0cee*/ 	.byte	0x3f
	.zero		1


	//   ....[63]....
        /*0cf0*/ 	.word	0x0001aab0
        /*0cf4*/ 	.word	0x00000003
        /*0cf8*/ 	.word	0x00038800
        /*0cfc*/ 	.short	0x010a
        /*0cfe*/ 	.byte	0x3f
	.zero		1


	//   ....[64]....
        /*0d00*/ 	.word	0x0001ab00
        /*0d04*/ 	.word	0x00000000
        /*0d08*/ 	.word	0x00038830
        /*0d0c*/ 	.short	0x010a
        /*0d0e*/ 	.byte	0x3f
	.zero		1


	//   ....[65]....
        /*0d10*/ 	.word	0x0001ab60
        /*0d14*/ 	.word	0x00000004
        /*0d18*/ 	.word	0x00038830
        /*0d1c*/ 	.short	0x010a
        /*0d1e*/ 	.byte	0x3f
	.zero		1


	//   ....[66]....
        /*0d20*/ 	.word	0x0001abc0
        /*0d24*/ 	.word	0x00000002
        /*0d28*/ 	.word	0x00038850
        /*0d2c*/ 	.short	0x010a
        /*0d2e*/ 	.byte	0x3f
	.zero		1


	//   ....[67]....
        /*0d30*/ 	.word	0x0001ac20
        /*0d34*/ 	.word	0x00000004
        /*0d38*/ 	.word	0x00038830
        /*0d3c*/ 	.short	0x010a
        /*0d3e*/ 	.byte	0x3f
	.zero		1


	//   ....[68]....
        /*0d40*/ 	.word	0x0001ac80
        /*0d44*/ 	.word	0x00000002
        /*0d48*/ 	.word	0x00038850
        /*0d4c*/ 	.short	0x010a
        /*0d4e*/ 	.byte	0x3f
	.zero		1


	//   ....[69]....
        /*0d50*/ 	.word	0x0001ace0
        /*0d54*/ 	.word	0x00000007
        /*0d58*/ 	.word	0x00038850
        /*0d5c*/ 	.short	0x010a
        /*0d5e*/ 	.byte	0x3f
	.zero		1


	//   ....[70]....
        /*0d60*/ 	.word	0x0001ae00
        /*0d64*/ 	.word	0x00000005
        /*0d68*/ 	.word	0x00038840
        /*0d6c*/ 	.short	0x010a
        /*0d6e*/ 	.byte	0x3f
	.zero		1


	//   ....[71]....
        /*0d70*/ 	.word	0x0001c040
        /*0d74*/ 	.word	0x00000016
        /*0d78*/ 	.word	0x00038820
        /*0d7c*/ 	.short	0x010a
        /*0d7e*/ 	.byte	0x3f
	.zero		1


	//   ....[72]....
        /*0d80*/ 	.word	0x0001c090
        /*0d84*/ 	.word	0x00000006
        /*0d88*/ 	.word	0x00038840
        /*0d8c*/ 	.short	0x010a
        /*0d8e*/ 	.byte	0x3f
	.zero		1


	//   ....[73]....
        /*0d90*/ 	.word	0x0001c7f0
        /*0d94*/ 	.word	0x00000006
        /*0d98*/ 	.word	0x00038860
        /*0d9c*/ 	.short	0x010a
        /*0d9e*/ 	.byte	0x3f
	.zero		1


	//   ....[74]....
        /*0da0*/ 	.word	0x0001cfa0
        /*0da4*/ 	.word	0x00000004
        /*0da8*/ 	.word	0x00038860
        /*0dac*/ 	.short	0x010a
        /*0dae*/ 	.byte	0x3f
	.zero		1


	//   ....[75]....
        /*0db0*/ 	.word	0x0001e1e0
        /*0db4*/ 	.word	0x00000004
        /*0db8*/ 	.word	0x00038820
        /*0dbc*/ 	.short	0x010a
        /*0dbe*/ 	.byte	0x3f
	.zero		1


	//   ....[76]....
        /*0dc0*/ 	.word	0x0001e380
        /*0dc4*/ 	.word	0x00000005
        /*0dc8*/ 	.word	0x00038840
        /*0dcc*/ 	.short	0x010a
        /*0dce*/ 	.byte	0x3f
	.zero		1


	//   ....[77]....
        /*0dd0*/ 	.word	0x0001e3d0
        /*0dd4*/ 	.word	0x0000001b
        /*0dd8*/ 	.word	0x00038840
        /*0ddc*/ 	.short	0x010a
        /*0dde*/ 	.byte	0x3f
	.zero		1


	//   ....[78]....
        /*0de0*/ 	.word	0x0001e420
        /*0de4*/ 	.word	0x00000005
        /*0de8*/ 	.word	0x00038860
        /*0dec*/ 	.short	0x010a
        /*0dee*/ 	.byte	0x3f
	.zero		1


	//----- nvinfo : EIATTR_NUM_MBARRIERS
	.align		4
.L_299:
        /*0df0*/ 	.byte	0x03, 0x38
        /*0df2*/ 	.short	0x0016


	//----- nvinfo : EIATTR_EXIT_INSTR_OFFSETS
	.align		4
        /*0df4*/ 	.byte	0x04, 0x1c
        /*0df6*/ 	.short	(.L_301 - .L_300)


	//   ....[0]....
.L_300:
        /*0df8*/ 	.word	0x00000990


	//   ....[1]....
        /*0dfc*/ 	.word	0x00014570


	//   ....[2]....
        /*0e00*/ 	.word	0x0001aa80


	//----- nvinfo : EIATTR_MAX_THREADS
	.align		4
.L_301:
        /*0e04*/ 	.byte	0x04, 0x05
        /*0e06*/ 	.short	(.L_303 - .L_302)
.L_302:
        /*0e08*/ 	.word	0x00000180
        /*0e0c*/ 	.word	0x00000001
        /*0e10*/ 	.word	0x00000001


	//----- nvinfo : EIATTR_CRS_STACK_SIZE
	.align		4
.L_303:
        /*0e14*/ 	.byte	0x04, 0x1e
        /*0e16*/ 	.short	(.L_305 - .L_304)
.L_304:
        /*0e18*/ 	.word	0x00000000


	//----- nvinfo : EIATTR_CBANK_PARAM_SIZE
	.align		4
.L_305:
        /*0e1c*/ 	.byte	0x03, 0x19
        /*0e1e*/ 	.short	0x0af0


	//----- nvinfo : EIATTR_PARAM_CBANK
	.align		4
        /*0e20*/ 	.byte	0x04, 0x0a
        /*0e22*/ 	.short	(.L_307 - .L_306)
	.align		4
.L_306:
        /*0e24*/ 	.word	index@(.nv.constant0._ZN7cutlass13device_kernelIN5flash11enable_sm90INS1_16FlashAttnFwdSm90INS1_25CollectiveMainloopFwdSm90ILi2EN4cute5tupleIJNS5_1CILi1EEES8_S8_EEENS6_IJNS7_ILi128EEENS7_ILi80EEENS7_ILi256EEEEEELi256ENS_6half_tEfNS_4arch4Sm90ELb1ELb0ELb1ELb1ELb1ELb0ELb0ELb1ELb1ELb1ELb1ELb0EEENS1_21CollectiveEpilogueFwdINS6_IJSA_SC_SB_EEES9_SE_SG_Li256ELb1ELb1ELb1ELb0EEENS1_36VarlenDynamicPersistentTileSchedulerILi128ELi80ELi256ELi128ELb1ELb1ELb1ELb1ELb1ELb1EEEEEEEEEvNT_6ParamsE)
        /*0e28*/ 	.short	0x0210
        /*0e2a*/ 	.short	0x0af0


	//----- nvinfo : EIATTR_SW_WAR
	.align		4
.L_307:
        /*0e2c*/ 	.byte	0x04, 0x36
        /*0e2e*/ 	.short	(.L_309 - .L_308)
.L_308:
        /*0e30*/ 	.word	0x00000008
.L_309:


//--------------------- .nv.info._ZN7cutlass13device_kernelIN5flash11enable_sm90INS1_16FlashAttnFwdSm90INS1_25CollectiveMainloopFwdSm90ILi2EN4cute5tupleIJNS5_1CILi1EEES8_S8_EEENS6_IJNS7_ILi128EEENS7_ILi80EEENS7_ILi256EEEEEELi256ENS_6half_tEfNS_4arch4Sm90ELb1ELb0ELb1ELb1ELb1ELb1ELb0ELb1ELb1ELb1ELb1ELb0EEENS1_21CollectiveEpilogueFwdINS6_IJSA_SC_SB_EEES9_SE_SG_Li256ELb1ELb1ELb1ELb0EEENS1_36VarlenDynamicPersistentTileSchedulerILi128ELi80ELi256ELi128ELb1ELb1ELb1ELb1ELb1ELb1EEEEEEEEEvNT_6ParamsE --------------------------
	.section	.nv.info._ZN7cutlass13device_kernelIN5flash11enable_sm90INS1_16FlashAttnFwdSm90INS1_25CollectiveMainloopFwdSm90ILi2EN4cute5tupleIJNS5_1CILi1EEES8_S8_EEENS6_IJNS7_ILi128EEENS7_ILi80EEENS7_ILi256EEEEEELi256ENS_6half_tEfNS_4arch4Sm90ELb1ELb0ELb1ELb1ELb1ELb1ELb0ELb1ELb1ELb1ELb1ELb0EEENS1_21CollectiveEpilogueFwdINS6_IJSA_SC_SB_EEES9_SE_SG_Li256ELb1ELb1ELb1ELb0EEENS1_36VarlenDynamicPersistentTileSchedulerILi128ELi80ELi256ELi128ELb1ELb1ELb1ELb1ELb1ELb1EEEEEEEEEvNT_6ParamsE,"",@"SHT_CUDA_INFO"
	.sectionflags	@""
	.align	4


	//----- nvinfo : EIATTR_CUDA_API_VERSION
	.align		4
        /*0000*/ 	.byte	0x04, 0x37
        /*0002*/ 	.short	(.L_311 - .L_310)
.L_310:
        /*0004*/ 	.word	0x00000082


	//----- nvinfo : EIATTR_KPARAM_INFO
	.align		4
.L_311:
        /*0008*/ 	.byte	0x04, 0x17
        /*000a*/ 	.short	(.L_313 - .L_312)
.L_312:
        /*000c*/ 	.word	0x00000000
        /*0010*/ 	.short	0x0000
        /*0012*/ 	.short	0x0070
        /*0014*/ 	.byte	0x00, 0xf0, 0x01, 0x2a


	//----- nvinfo : EIATTR_SPARSE_MMA_MASK
	.align		4
.L_313:
        /*0018*/ 	.byte	0x03, 0x50
        /*001a*/ 	.short	0x0000


	//----- nvinfo : EIATTR_MAXREG_COUNT
	.align		4
        /*001c*/ 	.byte	0x03, 0x1b
        /*001e*/ 	.short	0x00a8


	//----- nvinfo : EIATTR_NUM_BARRIERS
	.align		4
        /*0020*/ 	.byte	0x02, 0x4c
        /*0022*/ 	.byte	0x10
	.zero		1


	//----- nvinfo : EIATTR_EXTERNS
	.align		4
        /*0024*/ 	.byte	0x04, 0x0f
        /*0026*/ 	.short	(.L_315 - .L_314)


	//   ....[0]....
	.align		4
.L_314:
        /*0028*/ 	.word	index@(__assertfail)


	//----- nvinfo : EIATTR_ANNOTATIONS
	.align		4
.L_315:
        /*002c*/ 	.byte	0x04, 0x55
        /*002e*/ 	.short	(.L_317 - .L_316)


	//   ....[0]....
.L_316:
        /* <DEDUP_REMOVED lines=168> */


	//----- nvinfo : EIATTR_MERCURY_ISA_VERSION
	.align		4
.L_317:
        /*0aa0*/ 	.byte	0x03, 0x5f
        /*0aa2*/ 	.short	0x0101


	//----- nvinfo : EIATTR_UNUSED_LOAD_BYTE_OFFSET
	.align		4
        /*0aa4*/ 	.byte	0x04, 0x44
        /*0aa6*/ 	.short	(.L_319 - .L_318)


	//   ....[0]....
.L_318:
        /*0aa8*/ 	.word	0x00000a60
        /*0aac*/ 	.word	0x0000fff0


	//   ....[1]....
        /*0ab0*/ 	.word	0x000264d0
        /*0ab4*/ 	.word	0x0000fff0


	//----- nvinfo : EIATTR_INT_WARP_WIDE_INSTR_OFFSETS
	.align		4
.L_319:
        /*0ab8*/ 	.byte	0x04, 0x31
        /*0aba*/ 	.short	(.L_321 - .L_320)


	//   ....[0]....
.L_320:
        /*0abc*/ 	.word	0x00000130


	//   ....[1]....
        /*0ac0*/ 	.word	0x00000170


	//   ....[2]....
        /*0ac4*/ 	.word	0x000001e0


	//   ....[3]....
        /*0ac8*/ 	.word	0x0002e220


	//   ....[4]....
        /*0acc*/ 	.word	0x0002e2b0


	//   ....[5]....
        /*0ad0*/ 	.word	0x000311d0


	//   ....[6]....
        /*0ad4*/ 	.word	0x00031260


	//----- nvinfo : EIATTR_COOP_GROUP_MASK_REGIDS
	.align		4
.L_321:
        /*0ad8*/ 	.byte	0x04, 0x29
        /*0ada*/ 	.short	(.L_323 - .L_322)


	//   ....[0]....
.L_322:
        /*0adc*/ 	.word	0xffffffff


	//   ....[1]....
        /*0ae0*/ 	.word	0xffffffff


	//   ....[2]....
        /*0ae4*/ 	.word	0xffffffff


	//   ....[3]....
        /*0ae8*/ 	.word	0xffffffff


	//   ....[4]....
        /*0aec*/ 	.word	0xffffffff


	//   ....[5]....
        /*0af0*/ 	.word	0xffffffff


	//   ....[6]....
        /*0af4*/ 	.word	0xffffffff


	//   ....[7]....
        /*0af8*/ 	.word	0xffffffff


	//   ....[8]....
        /*0afc*/ 	.word	0xffffffff


	//   ....[9]....
        /*0b00*/ 	.word	0xffffffff


	//   ....[10]....
        /*0b04*/ 	.word	0xffffffff


	//   ....[11]....
        /*0b08*/ 	.word	0xffffffff


	//   ....[12]....
        /*0b0c*/ 	.word	0xffffffff


	//   ....[13]....
        /*0b10*/ 	.word	0xffffffff


	//   ....[14]....
        /*0b14*/ 	.word	0xffffffff


	//   ....[15]....
        /*0b18*/ 	.word	0xffffffff


	//   ....[16]....
        /*0b1c*/ 	.word	0xffffffff


	//   ....[17]....
        /*0b20*/ 	.word	0xffffffff


	//   ....[18]....
        /*0b24*/ 	.word	0xffffffff


	//   ....[19]....
        /*0b28*/ 	.word	0xffffffff


	//   ....[20]....
        /*0b2c*/ 	.word	0xffffffff


	//   ....[21]....
        /*0b30*/ 	.word	0xffffffff


	//   ....[22]....
        /*0b34*/ 	.word	0xffffffff


	//   ....[23]....
        /*0b38*/ 	.word	0xffffffff


	//   ....[24]....
        /*0b3c*/ 	.word	0xffffffff


	//   ....[25]....
        /*0b40*/ 	.word	0xffffffff


	//   ....[26]....
        /*0b44*/ 	.word	0xffffffff


	//   ....[27]....
        /*0b48*/ 	.word	0xffffffff


	//   ....[28]....
        /*0b4c*/ 	.word	0xffffffff


	//   ....[29]....
        /*0b50*/ 	.word	0xffffffff


	//   ....[30]....
        /*0b54*/ 	.word	0xffffffff


	//   ....[31]....
        /*0b58*/ 	.word	0xffffffff


	//   ....[32]....
        /*0b5c*/ 	.word	0xffffffff


	//   ....[33]....
        /*0b60*/ 	.word	0xffffffff


	//   ....[34]....
        /*0b64*/ 	.word	0xffffffff


	//   ....[35]....
        /*0b68*/ 	.word	0xffffffff


	//   ....[36]....
        /*0b6c*/ 	.word	0xffffffff


	//   ....[37]....
        /*0b70*/ 	.word	0xffffffff


	//   ....[38]....
        /*0b74*/ 	.word	0xffffffff


	//   ....[39]....
        /*0b78*/ 	.word	0xffffffff


	//   ....[40]....
        /*0b7c*/ 	.word	0xffffffff


	//   ....[41]....
        /*0b80*/ 	.word	0xffffffff


	//   ....[42]....
        /*0b84*/ 	.word	0xffffffff


	//   ....[43]....
        /*0b88*/ 	.word	0xffffffff


	//   ....[44]....
        /*0b8c*/ 	.word	0xffffffff


	//   ....[45]....
        /*0b90*/ 	.word	0xffffffff


	//   ....[46]....
        /*0b94*/ 	.word	0xffffffff


	//   ....[47]....
        /*0b98*/ 	.word	0xffffffff


	//   ....[48]....
        /*0b9c*/ 	.word	0xffffffff


	//   ....[49]....
        /*0ba0*/ 	.word	0xffffffff


	//   ....[50]....
        /*0ba4*/ 	.word	0xffffffff


	//   ....[51]....
        /*0ba8*/ 	.word	0xffffffff


	//   ....[52]....
        /*0bac*/ 	.word	0xffffffff


	//   ....[53]....
        /*0bb0*/ 	.word	0xffffffff


	//   ....[54]....
        /*0bb4*/ 	.word	0xffffffff


	//   ....[55]....
        /*0bb8*/ 	.word	0xffffffff


	//   ....[56]....
        /*0bbc*/ 	.word	0xffffffff


	//   ....[57]....
        /*0bc0*/ 	.word	0xffffffff


	//   ....[58]....
        /*0bc4*/ 	.word	0xffffffff


	//   ....[59]....
        /*0bc8*/ 	.word	0xffffffff


	//   ....[60]....
        /*0bcc*/ 	.word	0xffffffff


	//   ....[61]....
        /*0bd0*/ 	.word	0xffffffff


	//   ....[62]....
        /*0bd4*/ 	.word	0xffffffff


	//   ....[63]....
        /*0bd8*/ 	.word	0xffffffff


	//   ....[64]....
        /*0bdc*/ 	.word	0xffffffff


	//   ....[65]....
        /*0be0*/ 	.word	0xffffffff


	//   ....[66]....
        /*0be4*/ 	.word	0xffffffff


	//   ....[67]....
        /*0be8*/ 	.word	0xffffffff


	//   ....[68]....
        /*0bec*/ 	.word	0xffffffff


	//   ....[69]....
        /*0bf0*/ 	.word	0xffffffff


	//   ....[70]....
        /*0bf4*/ 	.word	0xffffffff


	//   ....[71]....
        /*0bf8*/ 	.word	0xffffffff


	//   ....[72]....
        /*0bfc*/ 	.word	0xffffffff


	//   ....[73]....
        /*0c00*/ 	.word	0xffffffff


	//   ....[74]....
        /*0c04*/ 	.word	0xffffffff


	//   ....[75]....
        /*0c08*/ 	.word	0xffffffff


	//   ....[76]....
        /*0c0c*/ 	.word	0xffffffff


	//   ....[77]....
        /*0c10*/ 	.word	0xffffffff


	//   ....[78]....
        /*0c14*/ 	.word	0xffffffff


	//   ....[79]....
        /*0c18*/ 	.word	0xffffffff


	//   ....[80]....
        /*0c1c*/ 	.word	0xffffffff


	//   ....[81]....
        /*0c20*/ 	.word	0xffffffff


	//   ....[82]....
        /*0c24*/ 	.word	0xffffffff


	//   ....[83]....
        /*0c28*/ 	.word	0xffffffff


	//   ....[84]....
        /*0c2c*/ 	.word	0xffffffff


	//   ....[85]....
        /*0c30*/ 	.word	0xffffffff


	//   ....[86]....
        /*0c34*/ 	.word	0xffffffff


	//   ....[87]....
        /*0c38*/ 	.word	0xffffffff


	//   ....[88]....
        /*0c3c*/ 	.word	0xffffffff


	//   ....[89]....
        /*0c40*/ 	.word	0xffffffff


	//   ....[90]....
        /*0c44*/ 	.word	0xffffffff


	//   ....[91]....
        /*0c48*/ 	.word	0xffffffff


	//   ....[92]....
        /*0c4c*/ 	.word	0xffffffff


	//   ....[93]....
        /*0c50*/ 	.word	0xffffffff


	//   ....[94]....
        /*0c54*/ 	.word	0xffffffff


	//   ....[95]....
        /*0c58*/ 	.word	0xffffffff


	//   ....[96]....
        /*0c5c*/ 	.word	0xffffffff


	//   ....[97]....
        /*0c60*/ 	.word	0xffffffff


	//   ....[98]....
        /*0c64*/ 	.word	0xffffffff


	//   ....[99]....
        /*0c68*/ 	.word	0xffffffff


	//   ....[100]....
        /*0c6c*/ 	.word	0xffffffff


	//   ....[101]....
        /*0c70*/ 	.word	0xffffffff


	//   ....[102]....
        /*0c74*/ 	.word	0xffffffff


	//   ....[103]....
        /*0c78*/ 	.word	0xffffffff


	//   ....[104]....
        /*0c7c*/ 	.word	0xffffffff


	//   ....[105]....
        /*0c80*/ 	.word	0xffffffff


	//   ....[106]....
        /*0c84*/ 	.word	0xffffffff


	//   ....[107]....
        /*0c88*/ 	.word	0xffffffff


	//   ....[108]....
        /*0c8c*/ 	.word	0xffffffff


	//   ....[109]....
        /*0c90*/ 	.word	0xffffffff


	//   ....[110]....
        /*0c94*/ 	.word	0xffffffff


	//   ....[111]....
        /*0c98*/ 	.word	0xffffffff


	//   ....[112]....
        /*0c9c*/ 	.word	0xffffffff


	//   ....[113]....
        /*0ca0*/ 	.word	0xffffffff


	//   ....[114]....
        /*0ca4*/ 	.word	0xffffffff


	//   ....[115]....
        /*0ca8*/ 	.word	0xffffffff


	//   ....[116]....
        /*0cac*/ 	.word	0xffffffff


	//   ....[117]....
        /*0cb0*/ 	.word	0xffffffff


	//   ....[118]....
        /*0cb4*/ 	.word	0xffffffff


	//   ....[119]....
        /*0cb8*/ 	.word	0xffffffff


	//   ....[120]....
        /*0cbc*/ 	.word	0xffffffff


	//   ....[121]....
        /*0cc0*/ 	.word	0xffffffff


	//   ....[122]....
        /*0cc4*/ 	.word	0xffffffff


	//   ....[123]....
        /*0cc8*/ 	.word	0xffffffff


	//   ....[124]....
        /*0ccc*/ 	.word	0xffffffff


	//   ....[125]....
        /*0cd0*/ 	.word	0xffffffff


	//   ....[126]....
        /*0cd4*/ 	.word	0xffffffff


	//   ....[127]....
        /*0cd8*/ 	.word	0xffffffff


	//   ....[128]....
        /*0cdc*/ 	.word	0xffffffff


	//   ....[129]....
        /*0ce0*/ 	.word	0xffffffff


	//   ....[130]....
        /*0ce4*/ 	.word	0xffffffff


	//   ....[131]....
        /*0ce8*/ 	.word	0xffffffff


	//   ....[132]....
        /*0cec*/ 	.word	0xffffffff


	//   ....[133]....
        /*0cf0*/ 	.word	0xffffffff


	//   ....[134]....
        /*0cf4*/ 	.word	0xffffffff


	//   ....[135]....
        /*0cf8*/ 	.word	0xffffffff


	//   ....[136]....
        /*0cfc*/ 	.word	0xffffffff


	//   ....[137]....
        /*0d00*/ 	.word	0xffffffff


	//   ....[138]....
        /*0d04*/ 	.word	0xffffffff


	//   ....[139]....
        /*0d08*/ 	.word	0xffffffff


	//   ....[140]....
        /*0d0c*/ 	.word	0xffffffff


	//   ....[141]....
        /*0d10*/ 	.word	0xffffffff


	//   ....[142]....
        /*0d14*/ 	.word	0xffffffff


	//   ....[143]....
        /*0d18*/ 	.word	0xffffffff


	//   ....[144]....
        /*0d1c*/ 	.word	0xffffffff


	//   ....[145]....
        /*0d20*/ 	.word	0xffffffff


	//   ....[146]....
        /*0d24*/ 	.word	0xffffffff


	//   ....[147]....
        /*0d28*/ 	.word	0xffffffff


	//   ....[148]....
        /*0d2c*/ 	.word	0xffffffff


	//   ....[149]....
        /*0d30*/ 	.word	0xffffffff


	//   ....[150]....
        /*0d34*/ 	.word	0xffffffff


	//   ....[151]....
        /*0d38*/ 	.word	0xffffffff


	//   ....[152]....
        /*0d3c*/ 	.word	0xffffffff


	//   ....[153]....
        /*0d40*/ 	.word	0xffffffff


	//   ....[154]....
        /*0d44*/ 	.word	0xffffffff


	//   ....[155]....
        /*0d48*/ 	.word	0xffffffff


	//   ....[156]....
        /*0d4c*/ 	.word	0xffffffff


	//   ....[157]....
        /*0d50*/ 	.word	0xffffffff


	//   ....[158]....
        /*0d54*/ 	.word	0xffffffff


	//   ....[159]....
        /*0d58*/ 	.word	0xffffffff


	//   ....[160]....
        /*0d5c*/ 	.word	0xffffffff


	//   ....[161]....
        /*0d60*/ 	.word	0xffffffff


	//   ....[162]....
        /*0d64*/ 	.word	0xffffffff


	//   ....[163]....
        /*0d68*/ 	.word	0xffffffff


	//   ....[164]....
        /*0d6c*/ 	.word	0xffffffff


	//   ....[165]....
        /*0d70*/ 	.word	0xffffffff


	//   ....[166]....
        /*0d74*/ 	.word	0xffffffff


	//   ....[167]....
        /*0d78*/ 	.word	0xffffffff


	//   ....[168]....
        /*0d7c*/ 	.word	0xffffffff


	//   ....[169]....
        /*0d80*/ 	.word	0xffffffff


	//   ....[170]....
        /*0d84*/ 	.word	0xffffffff


	//   ....[171]....
        /*0d88*/ 	.word	0xffffffff


	//   ....[172]....
        /*0d8c*/ 	.word	0xffffffff


	//   ....[173]....
        /*0d90*/ 	.word	0xffffffff


	//   ....[174]....
        /*0d94*/ 	.word	0xffffffff


	//   ....[175]....
        /*0d98*/ 	.word	0xffffffff


	//   ....[176]....
        /*0d9c*/ 	.word	0xffffffff


	//   ....[177]....
        /*0da0*/ 	.word	0xffffffff


	//   ....[178]....
        /*0da4*/ 	.word	0xffffffff


	//   ....[179]....
        /*0da8*/ 	.word	0xffffffff


	//   ....[180]....
        /*0dac*/ 	.word	0xffffffff


	//   ....[181]....
        /*0db0*/ 	.word	0xffffffff


	//   ....[182]....
        /*0db4*/ 	.word	0xffffffff


	//   ....[183]....
        /*0db8*/ 	.word	0xffffffff


	//   ....[184]....
        /*0dbc*/ 	.word	0xffffffff


	//   ....[185]....
        /*0dc0*/ 	.word	0xffffffff


	//   ....[186]....
        /*0dc4*/ 	.word	0xffffffff


	//   ....[187]....
        /*0dc8*/ 	.word	0xffffffff


	//   ....[188]....
        /*0dcc*/ 	.word	0xffffffff


	//   ....[189]....
        /*0dd0*/ 	.word	0xffffffff


	//   ....[190]....
        /*0dd4*/ 	.word	0xffffffff


	//   ....[191]....
        /*0dd8*/ 	.word	0xffffffff


	//   ....[192]....
        /*0ddc*/ 	.word	0xffffffff


	//   ....[193]....
        /*0de0*/ 	.word	0xffffffff


	//   ....[194]....
        /*0de4*/ 	.word	0xffffffff


	//   ....[195]....
        /*0de8*/ 	.word	0xffffffff


	//   ....[196]....
        /*0dec*/ 	.word	0xffffffff


	//   ....[197]....
        /*0df0*/ 	.word	0xffffffff


	//   ....[198]....
        /*0df4*/ 	.word	0xffffffff


	//   ....[199]....
        /*0df8*/ 	.word	0xffffffff


	//   ....[200]....
        /*0dfc*/ 	.word	0xffffffff


	//   ....[201]....
        /*0e00*/ 	.word	0x0500000f


	//   ....[202]....
        /*0e04*/ 	.word	0x0500000f


	//   ....[203]....
        /*0e08*/ 	.word	0x0500000f


	//   ....[204]....
        /*0e0c*/ 	.word	0x0500000f


	//   ....[205]....
        /*0e10*/ 	.word	0x0500000f


	//   ....[206]....
        /*0e14*/ 	.word	0x0500000f


	//   ....[207]....
        /*0e18*/ 	.word	0x0500000f


	//   ....[208]....
        /*0e1c*/ 	.word	0x0500000f


	//   ....[209]....
        /*0e20*/ 	.word	0x0500000f


	//   ....[210]....
        /*0e24*/ 	.word	0x0500000f


	//   ....[211]....
        /*0e28*/ 	.word	0x0500000f


	//   ....[212]....
        /*0e2c*/ 	.word	0x0500000f


	//   ....[213]....
        /*0e30*/ 	.word	0x0500000f


	//   ....[214]....
        /*0e34*/ 	.word	0x0500000f


	//   ....[215]....
        /*0e38*/ 	.word	0x0500000f


	//   ....[216]....
        /*0e3c*/ 	.word	0x0500000f


	//   ....[217]....
        /*0e40*/ 	.word	0x0500000f


	//   ....[218]....
        /*0e44*/ 	.word	0x0500000f


	//   ....[219]....
        /*0e48*/ 	.word	0x0500000f


	//   ....[220]....
        /*0e4c*/ 	.word	0x0500000f


	//   ....[221]....
        /*0e50*/ 	.word	0x0500000f


	//   ....[222]....
        /*0e54*/ 	.word	0x0500000f


	//   ....[223]....
        /*0e58*/ 	.word	0x0500000f


	//   ....[224]....
        /*0e5c*/ 	.word	0x0500000f


	//   ....[225]....
        /*0e60*/ 	.word	0x0500000f


	//   ....[226]....
        /*0e64*/ 	.word	0x0500000f


	//   ....[227]....
        /*0e68*/ 	.word	0x0500000f


	//   ....[228]....
        /*0e6c*/ 	.word	0x0500000f


	//   ....[229]....
        /*0e70*/ 	.word	0x0500000f


	//   ....[230]....
        /*0e74*/ 	.word	0x0500000f


	//   ....[231]....
        /*0e78*/ 	.word	0x0500000f


	//   ....[232]....
        /*0e7c*/ 	.word	0x0500000f


	//   ....[233]....
        /*0e80*/ 	.word	0x0500000f


	//   ....[234]....
        /*0e84*/ 	.word	0x0500000f


	//   ....[235]....
        /*0e88*/ 	.word	0x0500000f


	//   ....[236]....
        /*0e8c*/ 	.word	0x0500000f


	//   ....[237]....
        /*0e90*/ 	.word	0x0500000f


	//   ....[238]....
        /*0e94*/ 	.word	0x0500000f


	//   ....[239]....
        /*0e98*/ 	.word	0x0500000f


	//   ....[240]....
        /*0e9c*/ 	.word	0x0500000f


	//   ....[241]....
        /*0ea0*/ 	.word	0x0500000f


	//   ....[242]....
        /*0ea4*/ 	.word	0x0500000f


	//   ....[243]....
        /*0ea8*/ 	.word	0x0500000f


	//   ....[244]....
        /*0eac*/ 	.word	0x0500000f


	//   ....[245]....
        /*0eb0*/ 	.word	0x0500000f


	//   ....[246]....
        /*0eb4*/ 	.word	0x0500000f


	//   ....[247]....
        /*0eb8*/ 	.word	0x0500000f


	//   ....[248]....
        /*0ebc*/ 	.word	0x0500000f


	//   ....[249]....
        /*0ec0*/ 	.word	0x0500000f


	//   ....[250]....
        /*0ec4*/ 	.word	0x0500000f


	//   ....[251]....
        /*0ec8*/ 	.word	0x0500000f


	//   ....[252]....
        /*0ecc*/ 	.word	0x0500000f


	//   ....[253]....
        /*0ed0*/ 	.word	0x0500000f


	//   ....[254]....
        /*0ed4*/ 	.word	0x0500000f


	//   ....[255]....
        /*0ed8*/ 	.word	0x0500000f


	//   ....[0]....
        /*0edc*/ 	.word	0x0500000f


	//   ....[1]....
        /*0ee0*/ 	.word	0x0500000f


	//   ....[2]....
        /*0ee4*/ 	.word	0x0500000f


	//   ....[3]....
        /*0ee8*/ 	.word	0x0500000f


	//   ....[4]....
        /*0eec*/ 	.word	0x0500000f


	//   ....[5]....
        /*0ef0*/ 	.word	0x0500000f


	//   ....[6]....
        /*0ef4*/ 	.word	0x0500000f


	//   ....[7]....
        /*0ef8*/ 	.word	0x0500000f


	//   ....[8]....
        /*0efc*/ 	.word	0x0500000f


	//   ....[9]....
        /*0f00*/ 	.word	0x0500000f


	//   ....[10]....
        /*0f04*/ 	.word	0x0500000f


	//   ....[11]....
        /*0f08*/ 	.word	0x0500000f


	//   ....[12]....
        /*0f0c*/ 	.word	0x0500000f


	//   ....[13]....
        /*0f10*/ 	.word	0x0500000f


	//   ....[14]....
        /*0f14*/ 	.word	0x0500000f


	//   ....[15]....
        /*0f18*/ 	.word	0x0500000f


	//   ....[16]....
        /*0f1c*/ 	.word	0x0500000f


	//   ....[17]....
        /*0f20*/ 	.word	0x0500000f


	//   ....[18]....
        /*0f24*/ 	.word	0x0500000f


	//   ....[19]....
        /*0f28*/ 	.word	0x0500000f


	//   ....[20]....
        /*0f2c*/ 	.word	0x0500000f


	//   ....[21]....
        /*0f30*/ 	.word	0x0500000f


	//   ....[22]....
        /*0f34*/ 	.word	0x0500000f


	//   ....[23]....
        /*0f38*/ 	.word	0x0500000f


	//   ....[24]....
        /*0f3c*/ 	.word	0x0500000f


	//   ....[25]....
        /*0f40*/ 	.word	0x0500000f


	//   ....[26]....
        /*0f44*/ 	.word	0x0500000f


	//   ....[27]....
        /*0f48*/ 	.word	0x0500000f


	//   ....[28]....
        /*0f4c*/ 	.word	0x0500000f


	//   ....[29]....
        /*0f50*/ 	.word	0x0500000f


	//   ....[30]....
        /*0f54*/ 	.word	0x0500000f


	//   ....[31]....
        /*0f58*/ 	.word	0x0500000f


	//   ....[32]....
        /*0f5c*/ 	.word	0x0500000f


	//   ....[33]....
        /*0f60*/ 	.word	0x0500000f


	//   ....[34]....
        /*0f64*/ 	.word	0x0500000f


	//   ....[35]....
        /*0f68*/ 	.word	0x0500000f


	//   ....[36]....
        /*0f6c*/ 	.word	0x0500000f


	//   ....[37]....
        /*0f70*/ 	.word	0x0500000f


	//   ....[38]....
        /*0f74*/ 	.word	0x0500000f


	//   ....[39]....
        /*0f78*/ 	.word	0x0500000f


	//   ....[40]....
        /*0f7c*/ 	.word	0x0500000f


	//   ....[41]....
        /*0f80*/ 	.word	0x0500000f


	//   ....[42]....
        /*0f84*/ 	.word	0x0500000f


	//   ....[43]....
        /*0f88*/ 	.word	0x0500000f


	//   ....[44]....
        /*0f8c*/ 	.word	0x0500000f


	//   ....[45]....
        /*0f90*/ 	.word	0x0500000f


	//   ....[46]....
        /*0f94*/ 	.word	0x0500000f


	//   ....[47]....
        /*0f98*/ 	.word	0x0500000f


	//   ....[48]....
        /*0f9c*/ 	.word	0x0500000f


	//   ....[49]....
        /*0fa0*/ 	.word	0x0500000f


	//   ....[50]....
        /*0fa4*/ 	.word	0x0500000f


	//   ....[51]....
        /*0fa8*/ 	.word	0x0500000f


	//   ....[52]....
        /*0fac*/ 	.word	0x0500000f


	//   ....[53]....
        /*0fb0*/ 	.word	0x0500000f


	//   ....[54]....
        /*0fb4*/ 	.word	0x0500000f


	//   ....[55]....
        /*0fb8*/ 	.word	0x0500000f


	//   ....[56]....
        /*0fbc*/ 	.word	0x0500000f


	//   ....[57]....
        /*0fc0*/ 	.word	0x0500000f


	//   ....[58]....
        /*0fc4*/ 	.word	0x0500000f


	//   ....[59]....
        /*0fc8*/ 	.word	0x0500000f


	//   ....[60]....
        /*0fcc*/ 	.word	0x0500000f


	//   ....[61]....
        /*0fd0*/ 	.word	0x0500000f


	//   ....[62]....
        /*0fd4*/ 	.word	0x0500000f


	//   ....[63]....
        /*0fd8*/ 	.word	0x0500000f


	//   ....[64]....
        /*0fdc*/ 	.word	0x0500000f


	//   ....[65]....
        /*0fe0*/ 	.word	0x0500000f


	//   ....[66]....
        /*0fe4*/ 	.word	0x0500000f


	//   ....[67]....
        /*0fe8*/ 	.word	0x0500000f


	//   ....[68]....
        /*0fec*/ 	.word	0x0500000f


	//   ....[69]....
        /*0ff0*/ 	.word	0x0500000f


	//   ....[70]....
        /*0ff4*/ 	.word	0x0500000f


	//   ....[71]....
        /*0ff8*/ 	.word	0x0500000f


	//----- nvinfo : EIATTR_COOP_GROUP_INSTR_OFFSETS
	.align		4
.L_323:
        /*0ffc*/ 	.byte	0x04, 0x28
        /*0ffe*/ 	.short	(.L_325 - .L_324)


	//   ....[0]....
.L_324:
        /*1000*/ 	.word	0x00000060


	//   ....[1]....
        /*1004*/ 	.word	0x00000140


	//   ....[2]....
        /*1008*/ 	.word	0x00000190


	//   ....[3]....
        /*100c*/ 	.word	0x000003c0


	//   ....[4]....
        /*1010*/ 	.word	0x00000520


	//   ....[5]....
        /*1014*/ 	.word	0x00000640


	//   ....[6]....
        /*1018*/ 	.word	0x000007a0


	//   ....[7]....
        /*101c*/ 	.word	0x00004360


	//   ....[8]....
        /*1020*/ 	.word	0x00004370


	//   ....[9]....
        /*1024*/ 	.word	0x00005140


	//   ....[10]....
        /*1028*/ 	.word	0x00005150


	//   ....[11]....
        /*102c*/ 	.word	0x00005fa0


	//   ....[12]....
        /*1030*/ 	.word	0x00005fb0


	//   ....[13]....
        /*1034*/ 	.word	0x00007a70


	//   ....[14]....
        /*1038*/ 	.word	0x00007a80


	//   ....[15]....
        /*103c*/ 	.word	0x00008aa0


	//   ....[16]....
        /*1040*/ 	.word	0x00008ab0


	//   ....[17]....
        /*1044*/ 	.word	0x00009b00


	//   ....[18]....
        /*1048*/ 	.word	0x00009b10


	//   ....[19]....
        /*104c*/ 	.word	0x0000ad60


	//   ....[20]....
        /*1050*/ 	.word	0x0000ad70


	//   ....[21]....
        /*1054*/ 	.word	0x0000af20


	//   ....[22]....
        /*1058*/ 	.word	0x0000af30


	//   ....[23]....
        /*105c*/ 	.word	0x0000b0f0


	//   ....[24]....
        /*1060*/ 	.word	0x0000b100


	//   ....[25]....
        /*1064*/ 	.word	0x0000b530


	//   ....[26]....
        /*1068*/ 	.word	0x0000b540


	//   ....[27]....
        /*106c*/ 	.word	0x0000b6c0


	//   ....[28]....
        /*1070*/ 	.word	0x0000b6e0


	//   ....[29]....
        /*1074*/ 	.word	0x0000b870


	//   ....[30]....
        /*1078*/ 	.word	0x0000b890


	//   ....[31]....
        /*107c*/ 	.word	0x0000c3b0


	//   ....[32]....
        /*1080*/ 	.word	0x0000cab0


	//   ....[33]....
        /*1084*/ 	.word	0x0000cac0


	//   ....[34]....
        /*1088*/ 	.word	0x0000cad0


	//   ....[35]....
        /*108c*/ 	.word	0x0000cae0


	//   ....[36]....
        /*1090*/ 	.word	0x0000d0e0


	//   ....[37]....
        /*1094*/ 	.word	0x0000d0f0


	//   ....[38]....
        /*1098*/ 	.word	0x0000d100


	//   ....[39]....
        /*109c*/ 	.word	0x0000d110


	//   ....[40]....
        /*10a0*/ 	.word	0x0000d6a0


	//   ....[41]....
        /*10a4*/ 	.word	0x0000d6b0


	//   ....[42]....
        /*10a8*/ 	.word	0x0000d6c0


	//   ....[43]....
        /*10ac*/ 	.word	0x0000d6d0


	//   ....[44]....
        /*10b0*/ 	.word	0x0000dc80


	//   ....[45]....
        /*10b4*/ 	.word	0x0000dc90


	//   ....[46]....
        /*10b8*/ 	.word	0x0000dca0


	//   ....[47]....
        /*10bc*/ 	.word	0x0000dcb0


	//   ....[48]....
        /*10c0*/ 	.word	0x000113a0


	//   ....[49]....
        /*10c4*/ 	.word	0x000113b0


	//   ....[50]....
        /*10c8*/ 	.word	0x000113c0


	//   ....[51]....
        /*10cc*/ 	.word	0x000113d0


	//   ....[52]....
        /*10d0*/ 	.word	0x00011880


	//   ....[53]....
        /*10d4*/ 	.word	0x00011890


	//   ....[54]....
        /*10d8*/ 	.word	0x000118a0


	//   ....[55]....
        /*10dc*/ 	.word	0x000118b0


	//   ....[56]....
        /*10e0*/ 	.word	0x00011cd0


	//   ....[57]....
        /*10e4*/ 	.word	0x00011ce0


	//   ....[58]....
        /*10e8*/ 	.word	0x00011cf0


	//   ....[59]....
        /*10ec*/ 	.word	0x00011d00


	//   ....[60]....
        /*10f0*/ 	.word	0x00012140


	//   ....[61]....
        /*10f4*/ 	.word	0x00012150


	//   ....[62]....
        /*10f8*/ 	.word	0x00012160


	//   ....[63]....
        /*10fc*/ 	.word	0x00012170


	//   ....[64]....
        /*1100*/ 	.word	0x000192b0


	//   ....[65]....
        /*1104*/ 	.word	0x00019740


	//   ....[66]....
        /*1108*/ 	.word	0x00019750


	//   ....[67]....
        /*110c*/ 	.word	0x000197c0


	//   ....[68]....
        /*1110*/ 	.word	0x00019d20


	//   ....[69]....
        /*1114*/ 	.word	0x00019d40


	//   ....[70]....
        /*1118*/ 	.word	0x0001e980


	//   ....[71]....
        /*111c*/ 	.word	0x0001e990


	//   ....[72]....
        /*1120*/ 	.word	0x0001eec0


	//   ....[73]....
        /*1124*/ 	.word	0x0001ef20


	//   ....[74]....
        /*1128*/ 	.word	0x0001f6e0


	//   ....[75]....
        /*112c*/ 	.word	0x0001f700


	//   ....[76]....
        /*1130*/ 	.word	0x00024160


	//   ....[77]....
        /*1134*/ 	.word	0x000241c0


	//   ....[78]....
        /*1138*/ 	.word	0x00024430


	//   ....[79]....
        /*113c*/ 	.word	0x00024450


	//   ....[80]....
        /*1140*/ 	.word	0x000257a0


	//   ....[81]....
        /*1144*/ 	.word	0x00025860


	//   ....[82]....
        /*1148*/ 	.word	0x00025a40


	//   ....[83]....
        /*114c*/ 	.word	0x00025a60


	//   ....[84]....
        /*1150*/ 	.word	0x00027580


	//   ....[85]....
        /*1154*/ 	.word	0x00027590


	//   ....[86]....
        /*1158*/ 	.word	0x000275a0


	//   ....[87]....
        /*115c*/ 	.word	0x000275b0


	//   ....[88]....
        /*1160*/ 	.word	0x00027fa0


	//   ....[89]....
        /*1164*/ 	.word	0x00027fc0


	//   ....[90]....
        /*1168*/ 	.word	0x00028120


	//   ....[91]....
        /*116c*/ 	.word	0x00028140


	//   ....[92]....
        /*1170*/ 	.word	0x00028280


	//   ....[93]....
        /*1174*/ 	.word	0x000282a0


	//   ....[94]....
        /*1178*/ 	.word	0x000283f0


	//   ....[95]....
        /*117c*/ 	.word	0x00028410


	//   ....[96]....
        /*1180*/ 	.word	0x00028bf0


	//   ....[97]....
        /*1184*/ 	.word	0x00028c20


	//   ....[98]....
        /*1188*/ 	.word	0x00029460


	//   ....[99]....
        /*118c*/ 	.word	0x00029470


	//   ....[100]....
        /*1190*/ 	.word	0x0002a530


	//   ....[101]....
        /*1194*/ 	.word	0x0002a560


	//   ....[102]....
        /*1198*/ 	.word	0x0002a6b0


	//   ....[103]....
        /*119c*/ 	.word	0x0002a6d0


	//   ....[104]....
        /*11a0*/ 	.word	0x0002a810


	//   ....[105]....
        /*11a4*/ 	.word	0x0002a830


	//   ....[106]....
        /*11a8*/ 	.word	0x0002a980


	//   ....[107]....
        /*11ac*/ 	.word	0x0002a9a0


	//   ....[108]....
        /*11b0*/ 	.word	0x0002ab70


	//   ....[109]....
        /*11b4*/ 	.word	0x0002ad60


	//   ....[110]....
        /*11b8*/ 	.word	0x0002ad90


	//   ....[111]....
        /*11bc*/ 	.word	0x0002adc0


	//   ....[112]....
        /*11c0*/ 	.word	0x0002adf0


	//   ....[113]....
        /*11c4*/ 	.word	0x0002ae20


	//   ....[114]....
        /*11c8*/ 	.word	0x0002ae50


	//   ....[115]....
        /*11cc*/ 	.word	0x0002afe0


	//   ....[116]....
        /*11d0*/ 	.word	0x0002b010


	//   ....[117]....
        /*11d4*/ 	.word	0x0002b040


	//   ....[118]....
        /*11d8*/ 	.word	0x0002b070


	//   ....[119]....
        /*11dc*/ 	.word	0x0002b0a0


	//   ....[120]....
        /*11e0*/ 	.word	0x0002b0d0


	//   ....[121]....
        /*11e4*/ 	.word	0x0002b160


	//   ....[122]....
        /*11e8*/ 	.word	0x0002b190


	//   ....[123]....
        /*11ec*/ 	.word	0x0002b1a0


	//   ....[124]....
        /*11f0*/ 	.word	0x0002b1e0


	//   ....[125]....
        /*11f4*/ 	.word	0x0002c6c0


	//   ....[126]....
        /*11f8*/ 	.word	0x0002edd0


	//   ....[127]....
        /*11fc*/ 	.word	0x0002ee00


	//   ....[128]....
        /*1200*/ 	.word	0x0002ee30


	//   ....[129]....
        /*1204*/ 	.word	0x0002eef0


	//   ....[130]....
        /*1208*/ 	.word	0x0002ef30


	//   ....[131]....
        /*120c*/ 	.word	0x0002ef90


	//   ....[132]....
        /*1210*/ 	.word	0x0002efd0


	//   ....[133]....
        /*1214*/ 	.word	0x0002f030


	//   ....[134]....
        /*1218*/ 	.word	0x0002f050


	//   ....[135]....
        /*121c*/ 	.word	0x0002f080


	//   ....[136]....
        /*1220*/ 	.word	0x0002f880


	//   ....[137]....
        /*1224*/ 	.word	0x0002f8b0


	//   ....[138]....
        /*1228*/ 	.word	0x0002f8d0


	//   ....[139]....
        /*122c*/ 	.word	0x0002f970


	//   ....[140]....
        /*1230*/ 	.word	0x0002f980


	//   ....[141]....
        /*1234*/ 	.word	0x0002fa30


	//   ....[142]....
        /*1238*/ 	.word	0x0002fa40


	//   ....[143]....
        /*123c*/ 	.word	0x0002faf0


	//   ....[144]....
        /*1240*/ 	.word	0x0002fb00


	//   ....[145]....
        /*1244*/ 	.word	0x0002fbb0


	//   ....[146]....
        /*1248*/ 	.word	0x0002fbc0


	//   ....[147]....
        /*124c*/ 	.word	0x0002fc70


	//   ....[148]....
        /*1250*/ 	.word	0x0002fc80


	//   ....[149]....
        /*1254*/ 	.word	0x0002fd30


	//   ....[150]....
        /*1258*/ 	.word	0x0002fd40


	//   ....[151]....
        /*125c*/ 	.word	0x0002fd80


	//   ....[152]....
        /*1260*/ 	.word	0x00030570


	//   ....[153]....
        /*1264*/ 	.word	0x000305a0


	//   ....[154]....
        /*1268*/ 	.word	0x000305d0


	//   ....[155]....
        /*126c*/ 	.word	0x00030690


	//   ....[156]....
        /*1270*/ 	.word	0x000306c0


	//   ....[157]....
        /*1274*/ 	.word	0x00030710


	//   ....[158]....
        /*1278*/ 	.word	0x00030740


	//   ....[159]....
        /*127c*/ 	.word	0x00030790


	//   ....[160]....
        /*1280*/ 	.word	0x000307c0


	//   ....[161]....
        /*1284*/ 	.word	0x00030830


	//   ....[162]....
        /*1288*/ 	.word	0x00030b10


	//   ....[163]....
        /*128c*/ 	.word	0x00030b30


	//   ....[164]....
        /*1290*/ 	.word	0x00030bf0


	//   ....[165]....
        /*1294*/ 	.word	0x00030c00


	//   ....[166]....
        /*1298*/ 	.word	0x00030cb0


	//   ....[167]....
        /*129c*/ 	.word	0x00030cc0


	//   ....[168]....
        /*12a0*/ 	.word	0x00030d70


	//   ....[169]....
        /*12a4*/ 	.word	0x00030d80


	//   ....[170]....
        /*12a8*/ 	.word	0x00030d90


	//   ....[171]....
        /*12ac*/ 	.word	0x00030e40


	//   ....[172]....
        /*12b0*/ 	.word	0x000313b0


	//   ....[173]....
        /*12b4*/ 	.word	0x000313f0


	//   ....[174]....
        /*12b8*/ 	.word	0x00031470


	//   ....[175]....
        /*12bc*/ 	.word	0x000314a0


	//   ....[176]....
        /*12c0*/ 	.word	0x00031530


	//   ....[177]....
        /*12c4*/ 	.word	0x00031560


	//   ....[178]....
        /*12c8*/ 	.word	0x000315f0


	//   ....[179]....
        /*12cc*/ 	.word	0x00031620


	//   ....[180]....
        /*12d0*/ 	.word	0x00031630


	//   ....[181]....
        /*12d4*/ 	.word	0x000316c0


	//   ....[182]....
        /*12d8*/ 	.word	0x00031b20


	//   ....[183]....
        /*12dc*/ 	.word	0x00031b50


	//   ....[184]....
        /*12e0*/ 	.word	0x00031bc0


	//   ....[185]....
        /*12e4*/ 	.word	0x00031bf0


	//   ....[186]....
        /*12e8*/ 	.word	0x00031c20


	//   ....[187]....
        /*12ec*/ 	.word	0x00031c50


	//   ....[188]....
        /*12f0*/ 	.word	0x00031c80


	//   ....[189]....
        /*12f4*/ 	.word	0x00031cb0


	//   ....[190]....
        /*12f8*/ 	.word	0x00031e50


	//   ....[191]....
        /*12fc*/ 	.word	0x00031e80


	//   ....[192]....
        /*1300*/ 	.word	0x00031eb0


	//   ....[193]....
        /*1304*/ 	.word	0x00031ee0


	//   ....[194]....
        /*1308*/ 	.word	0x00031f10


	//   ....[195]....
        /*130c*/ 	.word	0x00031f40


	//   ....[196]....
        /*1310*/ 	.word	0x00032000


	//   ....[197]....
        /*1314*/ 	.word	0x00032020


	//   ....[198]....
        /*1318*/ 	.word	0x00032040


	//   ....[199]....
        /*131c*/ 	.word	0x000320a0


	//   ....[200]....
        /*1320*/ 	.word	0x00032ac0


	//   ....[201]....
        /*1324*/ 	.word	0x00032e00


	//   ....[202]....
        /*1328*/ 	.word	0x00032e90


	//   ....[203]....
        /*132c*/ 	.word	0x00032f30


	//   ....[204]....
        /*1330*/ 	.word	0x00032fc0


	//   ....[205]....
        /*1334*/ 	.word	0x00033060


	//   ....[206]....
        /*1338*/ 	.word	0x000330f0


	//   ....[207]....
        /*133c*/ 	.word	0x000331e0


	//   ....[208]....
        /*1340*/ 	.word	0x00033270


	//   ....[209]....
        /*1344*/ 	.word	0x00033310


	//   ....[210]....
        /*1348*/ 	.word	0x000333a0


	//   ....[211]....
        /*134c*/ 	.word	0x00033440


	//   ....[212]....
        /*1350*/ 	.word	0x000334d0


	//   ....[213]....
        /*1354*/ 	.word	0x000335c0


	//   ....[214]....
        /*1358*/ 	.word	0x00033650


	//   ....[215]....
        /*135c*/ 	.word	0x000336f0


	//   ....[216]....
        /*1360*/ 	.word	0x00033780


	//   ....[217]....
        /*1364*/ 	.word	0x00033820


	//   ....[218]....
        /*1368*/ 	.word	0x000338b0


	//   ....[219]....
        /*136c*/ 	.word	0x000339a0


	//   ....[220]....
        /*1370*/ 	.word	0x00033a30


	//   ....[221]....
        /*1374*/ 	.word	0x00033a80


	//   ....[222]....
        /*1378*/ 	.word	0x00033ad0


	//   ....[223]....
        /*137c*/ 	.word	0x00033b70


	//   ....[224]....
        /*1380*/ 	.word	0x00033c00


	//   ....[225]....
        /*1384*/ 	.word	0x00033c50


	//   ....[226]....
        /*1388*/ 	.word	0x00033ca0


	//   ....[227]....
        /*138c*/ 	.word	0x00033d40


	//   ....[228]....
        /*1390*/ 	.word	0x00033dd0


	//   ....[229]....
        /*1394*/ 	.word	0x00033e20


	//   ....[230]....
        /*1398*/ 	.word	0x00033e70


	//   ....[231]....
        /*139c*/ 	.word	0x00033f10


	//   ....[232]....
        /*13a0*/ 	.word	0x00033fa0


	//   ....[233]....
        /*13a4*/ 	.word	0x00033ff0


	//   ....[234]....
        /*13a8*/ 	.word	0x00034040


	//   ....[235]....
        /*13ac*/ 	.word	0x00034130


	//   ....[236]....
        /*13b0*/ 	.word	0x000341c0


	//   ....[237]....
        /*13b4*/ 	.word	0x00034210


	//   ....[238]....
        /*13b8*/ 	.word	0x00034260


	//   ....[239]....
        /*13bc*/ 	.word	0x000342f0


	//   ....[240]....
        /*13c0*/ 	.word	0x00034380


	//   ....[241]....
        /*13c4*/ 	.word	0x000343d0


	//   ....[242]....
        /*13c8*/ 	.word	0x00034420


	//   ....[243]....
        /*13cc*/ 	.word	0x000344b0


	//   ....[244]....
        /*13d0*/ 	.word	0x00034540


	//   ....[245]....
        /*13d4*/ 	.word	0x00034590


	//   ....[246]....
        /*13d8*/ 	.word	0x000345e0


	//   ....[247]....
        /*13dc*/ 	.word	0x00034680


	//   ....[248]....
        /*13e0*/ 	.word	0x00034710


	//   ....[249]....
        /*13e4*/ 	.word	0x00034760


	//   ....[250]....
        /*13e8*/ 	.word	0x000347b0


	//   ....[251]....
        /*13ec*/ 	.word	0x00034ab0


	//   ....[252]....
        /*13f0*/ 	.word	0x00034d90


	//   ....[253]....
        /*13f4*/ 	.word	0x00034e80


	//   ....[254]....
        /*13f8*/ 	.word	0x00034f50


	//   ....[255]....
        /*13fc*/ 	.word	0x00034fc0


	//   ....[0]....
        /*1400*/ 	.word	0x000350a0


	//   ....[1]....
        /*1404*/ 	.word	0x00035170


	//   ....[2]....
        /*1408*/ 	.word	0x00035270


	//   ....[3]....
        /*140c*/ 	.word	0x000352e0


	//   ....[4]....
        /*1410*/ 	.word	0x000353d0


	//   ....[5]....
        /*1414*/ 	.word	0x00035440


	//   ....[6]....
        /*1418*/ 	.word	0x00035520


	//   ....[7]....
        /*141c*/ 	.word	0x000355d0


	//   ....[8]....
        /*1420*/ 	.word	0x00035630


	//   ....[9]....
        /*1424*/ 	.word	0x00035690


	//   ....[10]....
        /*1428*/ 	.word	0x000357a0


	//   ....[11]....
        /*142c*/ 	.word	0x00035800


	//   ....[12]....
        /*1430*/ 	.word	0x00035920


	//   ....[13]....
        /*1434*/ 	.word	0x00035980


	//   ....[14]....
        /*1438*/ 	.word	0x00035aa0


	//   ....[15]....
        /*143c*/ 	.word	0x00035b00


	//   ....[16]....
        /*1440*/ 	.word	0x00035c20


	//   ....[17]....
        /*1444*/ 	.word	0x00035c80


	//   ....[18]....
        /*1448*/ 	.word	0x00035da0


	//   ....[19]....
        /*144c*/ 	.word	0x00035e00


	//   ....[20]....
        /*1450*/ 	.word	0x00035f20


	//   ....[21]....
        /*1454*/ 	.word	0x00035f80


	//   ....[22]....
        /*1458*/ 	.word	0x00036080


	//   ....[23]....
        /*145c*/ 	.word	0x000361b0


	//   ....[24]....
        /*1460*/ 	.word	0x00036270


	//   ....[25]....
        /*1464*/ 	.word	0x00036350


	//   ....[26]....
        /*1468*/ 	.word	0x00036430


	//   ....[27]....
        /*146c*/ 	.word	0x00036490


	//   ....[28]....
        /*1470*/ 	.word	0x00036570


	//   ....[29]....
        /*1474*/ 	.word	0x000365d0


	//   ....[30]....
        /*1478*/ 	.word	0x000366b0


	//   ....[31]....
        /*147c*/ 	.word	0x00036710


	//   ....[32]....
        /*1480*/ 	.word	0x00036820


	//   ....[33]....
        /*1484*/ 	.word	0x00036910


	//   ....[34]....
        /*1488*/ 	.word	0x000369b0


	//   ....[35]....
        /*148c*/ 	.word	0x00036a10


	//   ....[36]....
        /*1490*/ 	.word	0x00036b30


	//   ....[37]....
        /*1494*/ 	.word	0x00036b90


	//   ....[38]....
        /*1498*/ 	.word	0x00036cb0


	//   ....[39]....
        /*149c*/ 	.word	0x00036d10


	//   ....[40]....
        /*14a0*/ 	.word	0x00036e30


	//   ....[41]....
        /*14a4*/ 	.word	0x00036e90


	//   ....[42]....
        /*14a8*/ 	.word	0x00036f60


	//   ....[43]....
        /*14ac*/ 	.word	0x000370d0


	//   ....[44]....
        /*14b0*/ 	.word	0x00037190


	//   ....[45]....
        /*14b4*/ 	.word	0x000372e0


	//   ....[46]....
        /*14b8*/ 	.word	0x00037390


	//   ....[47]....
        /*14bc*/ 	.word	0x000373f0


	//   ....[48]....
        /*14c0*/ 	.word	0x000374b0


	//   ....[49]....
        /*14c4*/ 	.word	0x00037590


	//   ....[50]....
        /*14c8*/ 	.word	0x000376a0


	//   ....[51]....
        /*14cc*/ 	.word	0x00037700


	//   ....[52]....
        /*14d0*/ 	.word	0x000377c0


	//   ....[53]....
        /*14d4*/ 	.word	0x000378d0


	//   ....[54]....
        /*14d8*/ 	.word	0x00037970


	//   ....[55]....
        /*14dc*/ 	.word	0x00037ae0


	//   ....[56]....
        /*14e0*/ 	.word	0x00037b50


	//   ....[57]....
        /*14e4*/ 	.word	0x00037bc0


	//   ....[58]....
        /*14e8*/ 	.word	0x00037c30


	//   ....[59]....
        /*14ec*/ 	.word	0x00037ca0


	//   ....[60]....
        /*14f0*/ 	.word	0x00037d20


	//   ....[61]....
        /*14f4*/ 	.word	0x00037da0


	//   ....[62]....
        /*14f8*/ 	.word	0x00037e30


	//   ....[63]....
        /*14fc*/ 	.word	0x00037ea0


	//   ....[64]....
        /*1500*/ 	.word	0x00037f10


	//   ....[65]....
        /*1504*/ 	.word	0x00037f80


	//   ....[66]....
        /*1508*/ 	.word	0x00038000


	//   ....[67]....
        /*150c*/ 	.word	0x00038070


	//   ....[68]....
        /*1510*/ 	.word	0x00038100


	//   ....[69]....
        /*1514*/ 	.word	0x00038160


	//   ....[70]....
        /*1518*/ 	.word	0x000381f0


	//   ....[71]....
        /*151c*/ 	.word	0x00038320


	//----- nvinfo : EIATTR_REG_RECONFIG
	.align		4
.L_325:
        /*1520*/ 	.byte	0x01, 0x54
	.zero		2


	//----- nvinfo : EIATTR_SYSCALL_OFFSETS
	.align		4
        /*1524*/ 	.byte	0x04, 0x46
        /*1526*/ 	.short	(.L_327 - .L_326)


	//   ....[0]....
.L_326:
        /*1528*/ 	.word	0x000026e0


	//   ....[1]....
        /*152c*/ 	.word	0x00002830


	//   ....[2]....
        /*1530*/ 	.word	0x0000c520


	//   ....[3]....
        /*1534*/ 	.word	0x0000c850


	//   ....[4]....
        /*1538*/ 	.word	0x0002e410


	//   ....[5]....
        /*153c*/ 	.word	0x0002e560


	//   ....[6]....
        /*1540*/ 	.word	0x0002e650


	//   ....[7]....
        /*1544*/ 	.word	0x0002f4f0


	//----- nvinfo : EIATTR_MBARRIER_INSTR_OFFSETS
	.align		4
.L_327:
        /*1548*/ 	.byte	0x04, 0x39
        /*154a*/ 	.short	(.L_329 - .L_328)


	//   ....[0]....
.L_328:
        /*154c*/ 	.word	0x00000270
        /*1550*/ 	.word	0x000000ff
        /*1554*/ 	.word	0x00038800
        /*1558*/ 	.short	0x0100
        /*155a*/ 	.byte	0x08
	.zero		1


	//   ....[1]....
        /*155c*/ 	.word	0x00000280
        /*1560*/ 	.word	0x000000ff
        /*1564*/ 	.word	0x00038820
        /*1568*/ 	.short	0x0100
        /*156a*/ 	.byte	0x08
	.zero		1


	//   ....[2]....
        /*156c*/ 	.word	0x00000370
        /*1570*/ 	.word	0x000000ff
        /*1574*/ 	.word	0x00038830
        /*1578*/ 	.short	0x0100
        /*157a*/ 	.byte	0x08
	.zero		1


	//   ....[3]....
        /*157c*/ 	.word	0x00000380
        /*1580*/ 	.word	0x000000ff
        /*1584*/ 	.word	0x00038840
        /*1588*/ 	.short	0x0100
        /*158a*/ 	.byte	0x08
	.zero		1


	//   ....[4]....
        /*158c*/ 	.word	0x00000390
        /*1590*/ 	.word	0x000000ff
        /*1594*/ 	.word	0x00038838
        /*1598*/ 	.short	0x0100
        /*159a*/ 	.byte	0x08
	.zero		1


	//   ....[5]....
        /*159c*/ 	.word	0x000003a0
        /*15a0*/ 	.word	0x000000ff
        /*15a4*/ 	.word	0x00038848
        /*15a8*/ 	.short	0x0100
        /*15aa*/ 	.byte	0x08
	.zero		1


	//   ....[6]....
        /*15ac*/ 	.word	0x000004d0
        /*15b0*/ 	.word	0x000000ff
        /*15b4*/ 	.word	0x00038850
        /*15b8*/ 	.short	0x0100
        /*15ba*/ 	.byte	0x08
	.zero		1


	//   ....[7]....
        /*15bc*/ 	.word	0x000004e0
        /*15c0*/ 	.word	0x000000ff
        /*15c4*/ 	.word	0x00038860
        /*15c8*/ 	.short	0x0100
        /*15ca*/ 	.byte	0x08
	.zero		1


	//   ....[8]....
        /*15cc*/ 	.word	0x000004f0
        /*15d0*/ 	.word	0x000000ff
        /*15d4*/ 	.word	0x00038858
        /*15d8*/ 	.short	0x0100
        /*15da*/ 	.byte	0x08
	.zero		1


	//   ....[9]....
        /*15dc*/ 	.word	0x00000500
        /*15e0*/ 	.word	0x000000ff
        /*15e4*/ 	.word	0x00038868
        /*15e8*/ 	.short	0x0100
        /*15ea*/ 	.byte	0x08
	.zero		1


	//   ....[10]....
        /*15ec*/ 	.word	0x000005f0
        /*15f0*/ 	.word	0x000000ff
        /*15f4*/ 	.word	0x00038870
        /*15f8*/ 	.short	0x0100
        /*15fa*/ 	.byte	0x06
	.zero		1


	//   ....[11]....
        /*15fc*/ 	.word	0x00000600
        /*1600*/ 	.word	0x000000ff
        /*1604*/ 	.word	0x00038880
        /*1608*/ 	.short	0x0100
        /*160a*/ 	.byte	0x06
	.zero		1


	//   ....[12]....
        /*160c*/ 	.word	0x00000610
        /*1610*/ 	.word	0x000000ff
        /*1614*/ 	.word	0x00038878
        /*1618*/ 	.short	0x0100
        /*161a*/ 	.byte	0x06
	.zero		1


	//   ....[13]....
        /*161c*/ 	.word	0x00000620
        /*1620*/ 	.word	0x000000ff
        /*1624*/ 	.word	0x00038888
        /*1628*/ 	.short	0x0100
        /*162a*/ 	.byte	0x06
	.zero		1


	//   ....[14]....
        /*162c*/ 	.word	0x00000750
        /*1630*/ 	.word	0x000000ff
        /*1634*/ 	.word	0x00038890
        /*1638*/ 	.short	0x0100
        /*163a*/ 	.byte	0x08
	.zero		1


	//   ....[15]....
        /*163c*/ 	.word	0x00000760
        /*1640*/ 	.word	0x000000ff
        /*1644*/ 	.word	0x000388a0
        /*1648*/ 	.short	0x0100
        /*164a*/ 	.byte	0x08
	.zero		1


	//   ....[16]....
        /*164c*/ 	.word	0x00000770
        /*1650*/ 	.word	0x000000ff
        /*1654*/ 	.word	0x00038898
        /*1658*/ 	.short	0x0100
        /*165a*/ 	.byte	0x08
	.zero		1


	//   ....[17]....
        /*165c*/ 	.word	0x00000780
        /*1660*/ 	.word	0x000000ff
        /*1664*/ 	.word	0x000388a8
        /*1668*/ 	.short	0x0100
        /*166a*/ 	.byte	0x08
	.zero		1


	//   ....[18]....
        /*166c*/ 	.word	0x000008b0
        /*1670*/ 	.word	0x000000ff
        /*1674*/ 	.word	0x000388b0
        /*1678*/ 	.short	0x0100
        /*167a*/ 	.byte	0x08
	.zero		1


	//   ....[19]....
        /*167c*/ 	.word	0x000008c0
        /*1680*/ 	.word	0x000000ff
        /*1684*/ 	.word	0x000388c0
        /*1688*/ 	.short	0x0100
        /*168a*/ 	.byte	0x08
	.zero		1


	//   ....[20]....
        /*168c*/ 	.word	0x000008d0
        /*1690*/ 	.word	0x000000ff
        /*1694*/ 	.word	0x000388b8
        /*1698*/ 	.short	0x0100
        /*169a*/ 	.byte	0x08
	.zero		1


	//   ....[21]....
        /*169c*/ 	.word	0x000008e0
        /*16a0*/ 	.word	0x000000ff
        /*16a4*/ 	.word	0x000388c8
        /*16a8*/ 	.short	0x0100
        /*16aa*/ 	.byte	0x08
	.zero		1


	//   ....[22]....
        /*16ac*/ 	.word	0x00004310
        /*16b0*/ 	.word	0x00000058
        /*16b4*/ 	.word	0x00038890
        /*16b8*/ 	.short	0x010a
        /*16ba*/ 	.byte	0x3f
	.zero		1


	//   ....[23]....
        /*16bc*/ 	.word	0x00007a00
        /*16c0*/ 	.word	0x00000058
        /*16c4*/ 	.word	0x00038890
        /*16c8*/ 	.short	0x010a
        /*16ca*/ 	.byte	0x3f
	.zero		1


	//   ....[24]....
        /*16cc*/ 	.word	0x0000abc0
        /*16d0*/ 	.word	0x00000058
        /*16d4*/ 	.word	0x00038890
        /*16d8*/ 	.short	0x010a
        /*16da*/ 	.byte	0x3f
	.zero		1


	//   ....[25]....
        /*16dc*/ 	.word	0x0000b370
        /*16e0*/ 	.word	0x0000000b
        /*16e4*/ 	.word	0x00000000
        /*16e8*/ 	.short	0x0101
        /*16ea*/ 	.byte	0x3f
	.zero		1


	//   ....[26]....
        /*16ec*/ 	.word	0x0000b3b0
        /*16f0*/ 	.word	0x00000058
        /*16f4*/ 	.word	0x000388b0
        /*16f8*/ 	.short	0x010a
        /*16fa*/ 	.byte	0x3f
	.zero		1


	//   ....[27]....
        /*16fc*/ 	.word	0x0000bad0
        /*1700*/ 	.word	0x00000058
        /*1704*/ 	.word	0x00000000
        /*1708*/ 	.short	0x0101
        /*170a*/ 	.byte	0x3f
	.zero		1


	//   ....[28]....
        /*170c*/ 	.word	0x0000c5b0
        /*1710*/ 	.word	0x00000017
        /*1714*/ 	.word	0x00038800
        /*1718*/ 	.short	0x010a
        /*171a*/ 	.byte	0x3f
	.zero		1


	//   ....[29]....
        /*171c*/ 	.word	0x0000c600
        /*1720*/ 	.word	0x00000017
        /*1724*/ 	.word	0x00038800
        /*1728*/ 	.short	0x010a
        /*172a*/ 	.byte	0x3f
	.zero		1


	//   ....[30]....
        /*172c*/ 	.word	0x0000e0e0
        /*1730*/ 	.word	0x00000017
        /*1734*/ 	.word	0x00038800
        /*1738*/ 	.short	0x010a
        /*173a*/ 	.byte	0x3f
	.zero		1


	//   ....[31]....
        /*173c*/ 	.word	0x00012450
        /*1740*/ 	.word	0x00000017
        /*1744*/ 	.word	0x00038800
        /*1748*/ 	.short	0x010a
        /*174a*/ 	.byte	0x3f
	.zero		1


	//   ....[32]....
        /*174c*/ 	.word	0x00015dc0
        /*1750*/ 	.word	0x00000000
        /*1754*/ 	.word	0x00038830
        /*1758*/ 	.short	0x010a
        /*175a*/ 	.byte	0x3f
	.zero		1


	//   ....[33]....
        /*175c*/ 	.word	0x00015e00
        /*1760*/ 	.word	0x00000000
        /*1764*/ 	.word	0x00038830
        /*1768*/ 	.short	0x010a
        /*176a*/ 	.byte	0x3f
	.zero		1


	//   ....[34]....
        /*176c*/ 	.word	0x0001a130
        /*1770*/ 	.word	0x00000000
        /*1774*/ 	.word	0x00000000
        /*1778*/ 	.short	0x0101
        /*177a*/ 	.byte	0x3f
	.zero		1


	//   ....[35]....
        /*177c*/ 	.word	0x0001ac40
        /*1780*/ 	.word	0x00000009
        /*1784*/ 	.word	0x00038830
        /*1788*/ 	.short	0x010a
        /*178a*/ 	.byte	0x3f
	.zero		1


	//   ....[36]....
        /*178c*/ 	.word	0x0001acd0
        /*1790*/ 	.word	0x00000009
        /*1794*/ 	.word	0x00038830
        /*1798*/ 	.short	0x010a
        /*179a*/ 	.byte	0x3f
	.zero		1


	//   ....[37]....
        /*179c*/ 	.word	0x0001e3c0
        /*17a0*/ 	.word	0x00000007
        /*17a4*/ 	.word	0x00038850
        /*17a8*/ 	.short	0x010a
        /*17aa*/ 	.byte	0x3f
	.zero		1


	//   ....[38]....
        /*17ac*/ 	.word	0x0001e410
        /*17b0*/ 	.word	0x00000007
        /*17b4*/ 	.word	0x00038850
        /*17b8*/ 	.short	0x010a
        /*17ba*/ 	.byte	0x3f
	.zero		1


	//   ....[39]....
        /*17bc*/ 	.word	0x0001e9e0
        /*17c0*/ 	.word	0x00000009
        /*17c4*/ 	.word	0x00000000
        /*17c8*/ 	.short	0x0101
        /*17ca*/ 	.byte	0x3f
	.zero		1


	//   ....[40]....
        /*17cc*/ 	.word	0x0001fe80
        /*17d0*/ 	.word	0x00000007
        /*17d4*/ 	.word	0x00000000
        /*17d8*/ 	.short	0x0101
        /*17da*/ 	.byte	0x3f
	.zero		1


	//   ....[41]....
        /*17dc*/ 	.word	0x00020140
        /*17e0*/ 	.word	0x00000004
        /*17e4*/ 	.word	0x00038830
        /*17e8*/ 	.short	0x010a
        /*17ea*/ 	.byte	0x3f
	.zero		1


	//   ....[42]....
        /*17ec*/ 	.word	0x000201d0
        /*17f0*/ 	.word	0x00000004
        /*17f4*/ 	.word	0x00038830
        /*17f8*/ 	.short	0x010a
        /*17fa*/ 	.byte	0x3f
	.zero		1


	//   ....[43]....
        /*17fc*/ 	.word	0x000238c0
        /*1800*/ 	.word	0x00000006
        /*1804*/ 	.word	0x00038850
        /*1808*/ 	.short	0x010a
        /*180a*/ 	.byte	0x3f
	.zero		1


	//   ....[44]....
        /*180c*/ 	.word	0x00023910
        /*1810*/ 	.word	0x00000006
        /*1814*/ 	.word	0x00038850
        /*1818*/ 	.short	0x010a
        /*181a*/ 	.byte	0x3f
	.zero		1


	//   ....[45]....
        /*181c*/ 	.word	0x000243c0
        /*1820*/ 	.word	0x00000004
        /*1824*/ 	.word	0x00000000
        /*1828*/ 	.short	0x0101
        /*182a*/ 	.byte	0x3f
	.zero		1


	//   ....[46]....
        /*182c*/ 	.word	0x00024d10
        /*1830*/ 	.word	0x00000006
        /*1834*/ 	.word	0x00000000
        /*1838*/ 	.short	0x0101
        /*183a*/ 	.byte	0x3f
	.zero		1


	//   ....[47]....
        /*183c*/ 	.word	0x000256e0
        /*1840*/ 	.word	0x0000000a
        /*1844*/ 	.word	0x00038850
        /*1848*/ 	.short	0x010a
        /*184a*/ 	.byte	0x3f
	.zero		1


	//   ....[48]....
        /*184c*/ 	.word	0x00025730
        /*1850*/ 	.word	0x0000000a
        /*1854*/ 	.word	0x00038850
        /*1858*/ 	.short	0x010a
        /*185a*/ 	.byte	0x3f
	.zero		1


	//   ....[49]....
        /*185c*/ 	.word	0x00025be0
        /*1860*/ 	.word	0x0000000a
        /*1864*/ 	.word	0x00000000
        /*1868*/ 	.short	0x0101
        /*186a*/ 	.byte	0x3f
	.zero		1


	//   ....[50]....
        /*186c*/ 	.word	0x00027fb0
        /*1870*/ 	.word	0x00000014
        /*1874*/ 	.word	0x00000000
        /*1878*/ 	.short	0x0101
        /*187a*/ 	.byte	0x3f
	.zero		1


	//   ....[51]....
        /*187c*/ 	.word	0x00028c10
        /*1880*/ 	.word	0x00000002
        /*1884*/ 	.word	0x00000000
        /*1888*/ 	.short	0x0101
        /*188a*/ 	.byte	0x3f
	.zero		1


	//   ....[52]....
        /*188c*/ 	.word	0x0002c7a0
        /*1890*/ 	.word	0x00000010
        /*1894*/ 	.word	0x00038820
        /*1898*/ 	.short	0x010a
        /*189a*/ 	.byte	0x3f
	.zero		1


	//   ....[53]....
        /*189c*/ 	.word	0x0002c830
        /*18a0*/ 	.word	0x0000000b
        /*18a4*/ 	.word	0x000388a0
        /*18a8*/ 	.short	0x010a
        /*18aa*/ 	.byte	0x3f
	.zero		1


	//   ....[54]....
        /*18ac*/ 	.word	0x0002cd80
        /*18b0*/ 	.word	0x0000000b
        /*18b4*/ 	.word	0x000388c0
        /*18b8*/ 	.short	0x010a
        /*18ba*/ 	.byte	0x3f
	.zero		1


	//   ....[55]....
        /*18bc*/ 	.word	0x0002d390
        /*18c0*/ 	.word	0x0000000a
        /*18c4*/ 	.word	0x000388a0
        /*18c8*/ 	.short	0x010a
        /*18ca*/ 	.byte	0x3f
	.zero		1


	//   ....[56]....
        /*18cc*/ 	.word	0x0002d8d0
        /*18d0*/ 	.word	0x0000000a
        /*18d4*/ 	.word	0x000388c0
        /*18d8*/ 	.short	0x010a
        /*18da*/ 	.byte	0x3f
	.zero		1


	//   ....[57]....
        /*18dc*/ 	.word	0x0002ec00
        /*18e0*/ 	.word	0x00000005
        /*18e4*/ 	.word	0x00038840
        /*18e8*/ 	.short	0x010a
        /*18ea*/ 	.byte	0x3f
	.zero		1


	//   ....[58]....
        /*18ec*/ 	.word	0x0002f1f0
        /*18f0*/ 	.word	0x00000005
        /*18f4*/ 	.word	0x00038830
        /*18f8*/ 	.short	0x0107
        /*18fa*/ 	.byte	0x3f
	.zero		1


	//   ....[59]....
        /*18fc*/ 	.word	0x0002f2c0
        /*1900*/ 	.word	0x00000005
        /*1904*/ 	.word	0x00038830
        /*1908*/ 	.short	0x0101
        /*190a*/ 	.byte	0x3f
	.zero		1


	//   ....[60]....
        /*190c*/ 	.word	0x0002fec0
        /*1910*/ 	.word	0x00000010
        /*1914*/ 	.word	0x00038800
        /*1918*/ 	.short	0x0107
        /*191a*/ 	.byte	0x3f
	.zero		1


	//   ....[61]....
        /*191c*/ 	.word	0x0002ffe0
        /*1920*/ 	.word	0x00000010
        /*1924*/ 	.word	0x00038800
        /*1928*/ 	.short	0x0101
        /*192a*/ 	.byte	0x3f
	.zero		1


	//   ....[62]....
        /*192c*/ 	.word	0x00030000
        /*1930*/ 	.word	0x00000010
        /*1934*/ 	.word	0x00038820
        /*1938*/ 	.short	0x010a
        /*193a*/ 	.byte	0x3f
	.zero		1


	//   ....[63]....
        /*193c*/ 	.word	0x000303e0
        /*1940*/ 	.word	0x00000006
        /*1944*/ 	.word	0x00038840
        /*1948*/ 	.short	0x010a
        /*194a*/ 	.byte	0x3f
	.zero		1


	//   ....[64]....
        /*194c*/ 	.word	0x00030940
        /*1950*/ 	.word	0x00000006
        /*1954*/ 	.word	0x00038830
        /*1958*/ 	.short	0x0107
        /*195a*/ 	.byte	0x3f
	.zero		1


	//   ....[65]....
        /*195c*/ 	.word	0x000309f0
        /*1960*/ 	.word	0x00000006
        /*1964*/ 	.word	0x00038830
        /*1968*/ 	.short	0x0101
        /*196a*/ 	.byte	0x3f
	.zero		1


	//   ....[66]....
        /*196c*/ 	.word	0x00030a50
        /*1970*/ 	.word	0x00000006
        /*1974*/ 	.word	0x00038860
        /*1978*/ 	.short	0x010a
        /*197a*/ 	.byte	0x3f
	.zero		1


	//   ....[67]....
        /*197c*/ 	.word	0x00030f60
        /*1980*/ 	.word	0x00000006
        /*1984*/ 	.word	0x00038850
        /*1988*/ 	.short	0x0107
        /*198a*/ 	.byte	0x3f
	.zero		1


	//   ....[68]....
        /*198c*/ 	.word	0x000310f0
        /*1990*/ 	.word	0x00000006
        /*1994*/ 	.word	0x00038850
        /*1998*/ 	.short	0x0101
        /*199a*/ 	.byte	0x3f
	.zero		1


	//   ....[69]....
        /*199c*/ 	.word	0x00031300
        /*19a0*/ 	.word	0x00000004
        /*19a4*/ 	.word	0x00038860
        /*19a8*/ 	.short	0x010a
        /*19aa*/ 	.byte	0x3f
	.zero		1


	//   ....[70]....
        /*19ac*/ 	.word	0x00031840
        /*19b0*/ 	.word	0x00000004
        /*19b4*/ 	.word	0x00038850
        /*19b8*/ 	.short	0x0107
        /*19ba*/ 	.byte	0x3f
	.zero		1


	//   ....[71]....
        /*19bc*/ 	.word	0x000318f0
        /*19c0*/ 	.word	0x00000004
        /*19c4*/ 	.word	0x00038850
        /*19c8*/ 	.short	0x0101
        /*19ca*/ 	.byte	0x3f
	.zero		1


	//   ....[72]....
        /*19cc*/ 	.word	0x00032a40
        /*19d0*/ 	.word	0x00000005
        /*19d4*/ 	.word	0x00038820
        /*19d8*/ 	.short	0x010a
        /*19da*/ 	.byte	0x3f
	.zero		1


	//   ....[73]....
        /*19dc*/ 	.word	0x00032bd0
        /*19e0*/ 	.word	0x00000003
        /*19e4*/ 	.word	0x00038840
        /*19e8*/ 	.short	0x010a
        /*19ea*/ 	.byte	0x3f
	.zero		1


	//   ....[74]....
        /*19ec*/ 	.word	0x00032c70
        /*19f0*/ 	.word	0x00000017
        /*19f4*/ 	.word	0x00038840
        /*19f8*/ 	.short	0x010a
        /*19fa*/ 	.byte	0x3f
	.zero		1


	//   ....[75]....
        /*19fc*/ 	.word	0x00032cb0
        /*1a00*/ 	.word	0x00000003
        /*1a04*/ 	.word	0x00038860
        /*1a08*/ 	.short	0x010a
        /*1a0a*/ 	.byte	0x3f
	.zero		1


	//   ....[76]....
        /*1a0c*/ 	.word	0x00032cf0
        /*1a10*/ 	.word	0x00000017
        /*1a14*/ 	.word	0x00038860
        /*1a18*/ 	.short	0x010a
        /*1a1a*/ 	.byte	0x3f
	.zero		1


	//   ....[77]....
        /*1a1c*/ 	.word	0x00032d50
        /*1a20*/ 	.word	0x00000058
        /*1a24*/ 	.word	0x00038890
        /*1a28*/ 	.short	0x010a
        /*1a2a*/ 	.byte	0x3f
	.zero		1


	//   ....[78]....
        /*1a2c*/ 	.word	0x00033130
        /*1a30*/ 	.word	0x00000058
        /*1a34*/ 	.word	0x00038890
        /*1a38*/ 	.short	0x010a
        /*1a3a*/ 	.byte	0x3f
	.zero		1


	//   ....[79]....
        /*1a3c*/ 	.word	0x00033510
        /*1a40*/ 	.word	0x00000058
        /*1a44*/ 	.word	0x00038890
        /*1a48*/ 	.short	0x010a
        /*1a4a*/ 	.byte	0x3f
	.zero		1


	//   ....[80]....
        /*1a4c*/ 	.word	0x000338f0
        /*1a50*/ 	.word	0x00000058
        /*1a54*/ 	.word	0x000388b0
        /*1a58*/ 	.short	0x010a
        /*1a5a*/ 	.byte	0x3f
	.zero		1


	//   ....[81]....
        /*1a5c*/ 	.word	0x00034080
        /*1a60*/ 	.word	0x00000017
        /*1a64*/ 	.word	0x00038800
        /*1a68*/ 	.short	0x010a
        /*1a6a*/ 	.byte	0x3f
	.zero		1


	//   ....[82]....
        /*1a6c*/ 	.word	0x000347f0
        /*1a70*/ 	.word	0x00000017
        /*1a74*/ 	.word	0x00038800
        /*1a78*/ 	.short	0x010a
        /*1a7a*/ 	.byte	0x3f
	.zero		1


	//   ....[83]....
        /*1a7c*/ 	.word	0x00034840
        /*1a80*/ 	.word	0x00000000
        /*1a84*/ 	.word	0x00038830
        /*1a88*/ 	.short	0x010a
        /*1a8a*/ 	.byte	0x3f
	.zero		1


	//   ....[84]....
        /*1a8c*/ 	.word	0x00034890
        /*1a90*/ 	.word	0x00000009
        /*1a94*/ 	.word	0x00038830
        /*1a98*/ 	.short	0x010a
        /*1a9a*/ 	.byte	0x3f
	.zero		1


	//   ....[85]....
        /*1a9c*/ 	.word	0x000348e0
        /*1aa0*/ 	.word	0x00000007
        /*1aa4*/ 	.word	0x00038850
        /*1aa8*/ 	.short	0x010a
        /*1aaa*/ 	.byte	0x3f
	.zero		1


	//   ....[86]....
        /*1aac*/ 	.word	0x00034930
        /*1ab0*/ 	.word	0x00000004
        /*1ab4*/ 	.word	0x00038830
        /*1ab8*/ 	.short	0x010a
        /*1aba*/ 	.byte	0x3f
	.zero		1


	//   ....[87]....
        /*1abc*/ 	.word	0x00034980
        /*1ac0*/ 	.word	0x00000006
        /*1ac4*/ 	.word	0x00038850
        /*1ac8*/ 	.short	0x010a
        /*1aca*/ 	.byte	0x3f
	.zero		1


	//   ....[88]....
        /*1acc*/ 	.word	0x000349d0
        /*1ad0*/ 	.word	0x0000000a
        /*1ad4*/ 	.word	0x00038850
        /*1ad8*/ 	.short	0x010a
        /*1ada*/ 	.byte	0x3f
	.zero		1


	//   ....[89]....
        /*1adc*/ 	.word	0x00034b70
        /*1ae0*/ 	.word	0x00000010
        /*1ae4*/ 	.word	0x00038820
        /*1ae8*/ 	.short	0x010a
        /*1aea*/ 	.byte	0x3f
	.zero		1


	//   ....[90]....
        /*1aec*/ 	.word	0x00034bc0
        /*1af0*/ 	.word	0x0000000b
        /*1af4*/ 	.word	0x000388a0
        /*1af8*/ 	.short	0x010a
        /*1afa*/ 	.byte	0x3f
	.zero		1


	//   ....[91]....
        /*1afc*/ 	.word	0x00034c10
        /*1b00*/ 	.word	0x0000000b
        /*1b04*/ 	.word	0x000388c0
        /*1b08*/ 	.short	0x010a
        /*1b0a*/ 	.byte	0x3f
	.zero		1


	//   ....[92]....
        /*1b0c*/ 	.word	0x00034c60
        /*1b10*/ 	.word	0x0000000a
        /*1b14*/ 	.word	0x000388a0
        /*1b18*/ 	.short	0x010a
        /*1b1a*/ 	.byte	0x3f
	.zero		1


	//   ....[93]....
        /*1b1c*/ 	.word	0x00034cb0
        /*1b20*/ 	.word	0x0000000a
        /*1b24*/ 	.word	0x000388c0
        /*1b28*/ 	.short	0x010a
        /*1b2a*/ 	.byte	0x3f
	.zero		1


	//   ....[94]....
        /*1b2c*/ 	.word	0x00034dd0
        /*1b30*/ 	.word	0x00000005
        /*1b34*/ 	.word	0x00038840
        /*1b38*/ 	.short	0x010a
        /*1b3a*/ 	.byte	0x3f
	.zero		1


	//   ....[95]....
        /*1b3c*/ 	.word	0x000360b0
        /*1b40*/ 	.word	0x00000010
        /*1b44*/ 	.word	0x00038820
        /*1b48*/ 	.short	0x010a
        /*1b4a*/ 	.byte	0x3f
	.zero		1


	//   ....[96]....
        /*1b4c*/ 	.word	0x00036100
        /*1b50*/ 	.word	0x00000006
        /*1b54*/ 	.word	0x00038840
        /*1b58*/ 	.short	0x010a
        /*1b5a*/ 	.byte	0x3f
	.zero		1


	//   ....[97]....
        /*1b5c*/ 	.word	0x00036860
        /*1b60*/ 	.word	0x00000006
        /*1b64*/ 	.word	0x00038860
        /*1b68*/ 	.short	0x010a
        /*1b6a*/ 	.byte	0x3f
	.zero		1


	//   ....[98]....
        /*1b6c*/ 	.word	0x00037020
        /*1b70*/ 	.word	0x00000004
        /*1b74*/ 	.word	0x00038860
        /*1b78*/ 	.short	0x010a
        /*1b7a*/ 	.byte	0x3f
	.zero		1


	//   ....[99]....
        /*1b7c*/ 	.word	0x00038240
        /*1b80*/ 	.word	0x00000005
        /*1b84*/ 	.word	0x00038820
        /*1b88*/ 	.short	0x010a
        /*1b8a*/ 	.byte	0x3f
	.zero		1


	//   ....[100]....
        /*1b8c*/ 	.word	0x000383e0
        /*1b90*/ 	.word	0x00000003
        /*1b94*/ 	.word	0x00038840
        /*1b98*/ 	.short	0x010a
        /*1b9a*/ 	.byte	0x3f
	.zero		1


	//   ....[101]....
        /*1b9c*/ 	.word	0x00038430
        /*1ba0*/ 	.word	0x00000017
        /*1ba4*/ 	.word	0x00038840
        /*1ba8*/ 	.short	0x010a
        /*1baa*/ 	.byte	0x3f
	.zero		1


	//   ....[102]....
        /*1bac*/ 	.word	0x00038480
        /*1bb0*/ 	.word	0x00000003
        /*1bb4*/ 	.word	0x00038860
        /*1bb8*/ 	.short	0x010a
        /*1bba*/ 	.byte	0x3f
	.zero		1


	//----- nvinfo : EIATTR_NUM_MBARRIERS
	.align		4
.L_329:
        /*1bbc*/ 	.byte	0x03, 0x38
        /*1bbe*/ 	.short	0x0016


	//----- nvinfo : EIATTR_EXIT_INSTR_OFFSETS
	.align		4
        /*1bc0*/ 	.byte	0x04, 0x1c
        /*1bc2*/ 	.short	(.L_331 - .L_330)


	//   ....[0]....
.L_330:
        /*1bc4*/ 	.word	0x00032d40


	//----- nvinfo : EIATTR_MAX_THREADS
	.align		4
.L_331:
        /*1bc8*/ 	.byte	0x04, 0x05
        /*1bca*/ 	.short	(.L_333 - .L_332)
.L_332:
        /*1bcc*/ 	.word	0x00000180
        /*1bd0*/ 	.word	0x00000001
        /*1bd4*/ 	.word	0x00000001


	//----- nvinfo : EIATTR_CRS_STACK_SIZE
	.align		4
.L_333:
        /*1bd8*/ 	.byte	0x04, 0x1e
        /*1bda*/ 	.short	(.L_335 - .L_334)
.L_334:
        /*1bdc*/ 	.word	0x00000000


	//----- nvinfo : EIATTR_CBANK_PARAM_SIZE
	.align		4
.L_335:
        /*1be0*/ 	.byte	0x03, 0x19
        /*1be2*/ 	.short	0x0af0


	//----- nvinfo : EIATTR_PARAM_CBANK
	.align		4
        /*1be4*/ 	.byte	0x04, 0x0a
        /*1be6*/ 	.short	(.L_337 - .L_336)
	.align		4
.L_336:
        /*1be8*/ 	.word	index@(.nv.constant0._ZN7cutlass13device_kernelIN5flash11enable_sm90INS1_16FlashAttnFwdSm90INS1_25CollectiveMainloopFwdSm90ILi2EN4cute5tupleIJNS5_1CILi1EEES8_S8_EEENS6_IJNS7_ILi128EEENS7_ILi80EEENS7_ILi256EEEEEELi256ENS_6half_tEfNS_4arch4Sm90ELb1ELb0ELb1ELb1ELb1ELb1ELb0ELb1ELb1ELb1ELb1ELb0EEENS1_21CollectiveEpilogueFwdINS6_IJSA_SC_SB_EEES9_SE_SG_Li256ELb1ELb1ELb1ELb0EEENS1_36VarlenDynamicPersistentTileSchedulerILi128ELi80ELi256ELi128ELb1ELb1ELb1ELb1ELb1ELb1EEEEEEEEEvNT_6ParamsE)
        /*1bec*/ 	.short	0x0210
        /*1bee*/ 	.short	0x0af0


	//----- nvinfo : EIATTR_SW_WAR
	.align		4
.L_337:
        /*1bf0*/ 	.byte	0x04, 0x36
        /*1bf2*/ 	.short	(.L_339 - .L_338)
.L_338:
        /*1bf4*/ 	.word	0x00000008
.L_339:


//--------------------- .nv.callgraph             --------------------------
	.section	.nv.callgraph,"",@"SHT_CUDA_CALLGRAPH"
	.align	4
	.sectionentsize	8
	.align		4
        /*0000*/ 	.word	0x00000000
	.align		4
        /*0004*/ 	.word	0xffffffff
	.align		4
        /*0008*/ 	.word	index@(_ZN7cutlass13device_kernelIN5flash11enable_sm90INS1_16FlashAttnFwdSm90INS1_25CollectiveMainloopFwdSm90ILi2EN4cute5tupleIJNS5_1CILi1EEES8_S8_EEENS6_IJNS7_ILi128EEENS7_ILi80EEENS7_ILi256EEEEEELi256ENS_6half_tEfNS_4arch4Sm90ELb0ELb0ELb1ELb0ELb1ELb0ELb0ELb1ELb1ELb1ELb1ELb0EEENS1_21CollectiveEpilogueFwdINS6_IJSA_SC_SB_EEES9_SE_SG_Li256ELb0ELb1ELb1ELb0EEENS1_19SingleTileSchedulerILb0ELb1ELb1ELi128EEEEEEEEEvNT_6ParamsE)
	.align		4
        /*000c*/ 	.word	index@(__assertfail)
	.align		4
        /*0010*/ 	.word	index@(_ZN7cutlass13device_kernelIN5flash11enable_sm90INS1_16FlashAttnFwdSm90INS1_25CollectiveMainloopFwdSm90ILi2EN4cute5tupleIJNS5_1CILi1EEES8_S8_EEENS6_IJNS7_ILi128EEENS7_ILi80EEENS7_ILi256EEEEEELi256ENS_6half_tEfNS_4arch4Sm90ELb0ELb0ELb1ELb1ELb1ELb0ELb0ELb1ELb1ELb1ELb1ELb0EEENS1_21CollectiveEpilogueFwdINS6_IJSA_SC_SB_EEES9_SE_SG_Li256ELb1ELb1ELb1ELb0EEENS1_36VarlenDynamicPersistentTileSchedulerILi128ELi80ELi256ELi128ELb1ELb1ELb1ELb0ELb1ELb1EEEEEEEEEvNT_6ParamsE)
	.align		4
        /*0014*/ 	.word	index@(__assertfail)
	.align		4
        /*0018*/ 	.word	index@(_ZN7cutlass13device_kernelIN5flash11enable_sm90INS1_16FlashAttnFwdSm90INS1_25CollectiveMainloopFwdSm90ILi2EN4cute5tupleIJNS5_1CILi1EEES8_S8_EEENS6_IJNS7_ILi128EEENS7_ILi80EEENS7_ILi256EEEEEELi256ENS_6half_tEfNS_4arch4Sm90ELb0ELb0ELb1ELb1ELb1ELb1ELb0ELb1ELb1ELb1ELb1ELb0EEENS1_21CollectiveEpilogueFwdINS6_IJSA_SC_SB_EEES9_SE_SG_Li256ELb1ELb1ELb1ELb0EEENS1_36VarlenDynamicPersistentTileSchedulerILi128ELi80ELi256ELi128ELb1ELb1ELb1ELb0ELb1ELb1EEEEEEEEEvNT_6ParamsE)
	.align		4
        /*001c*/ 	.word	index@(__assertfail)
	.align		4
        /*0020*/ 	.word	index@(_ZN7cutlass13device_kernelIN5flash11enable_sm90INS1_16FlashAttnFwdSm90INS1_25CollectiveMainloopFwdSm90ILi2EN4cute5tupleIJNS5_1CILi1EEES8_S8_EEENS6_IJNS7_ILi128EEENS7_ILi64EEENS7_ILi256EEEEEELi256ENS_6half_tEfNS_4arch4Sm90ELb0ELb1ELb1ELb0ELb1ELb0ELb0ELb1ELb1ELb1ELb1ELb0EEENS1_21CollectiveEpilogueFwdINS6_IJSA_SC_SB_EEES9_SE_SG_Li256ELb0ELb1ELb1ELb0EEENS1_19SingleTileSchedulerILb0ELb1ELb1ELi128EEEEEEEEEvNT_6ParamsE)
	.align		4
        /*0024*/ 	.word	index@(__assertfail)
	.align		4
        /*0028*/ 	.word	index@(_ZN7cutlass13device_kernelIN5flash11enable_sm90INS1_16FlashAttnFwdSm90INS1_25CollectiveMainloopFwdSm90ILi2EN4cute5tupleIJNS5_1CILi1EEES8_S8_EEENS6_IJNS7_ILi128EEENS7_ILi64EEENS7_ILi256EEEEEELi256ENS_6half_tEfNS_4arch4Sm90ELb0ELb1ELb1ELb1ELb1ELb0ELb0ELb1ELb1ELb1ELb1ELb0EEENS1_21CollectiveEpilogueFwdINS6_IJSA_SC_SB_EEES9_SE_SG_Li256ELb1ELb1ELb1ELb0EEENS1_36VarlenDynamicPersistentTileSchedulerILi128ELi64ELi256ELi128ELb1ELb1ELb1ELb1ELb0ELb1EEEEEEEEEvNT_6ParamsE)
	.align		4
        /*002c*/ 	.word	index@(__assertfail)
	.align		4
        /*0030*/ 	.word	index@(_ZN7cutlass13device_kernelIN5flash11enable_sm90INS1_16FlashAttnFwdSm90INS1_25CollectiveMainloopFwdSm90ILi2EN4cute5tupleIJNS5_1CILi1EEES8_S8_EEENS6_IJNS7_ILi128EEENS7_ILi64EEENS7_ILi256EEEEEELi256ENS_6half_tEfNS_4arch4Sm90ELb0ELb1ELb1ELb1ELb1ELb1ELb0ELb1ELb1ELb1ELb1ELb0EEENS1_21CollectiveEpilogueFwdINS6_IJSA_SC_SB_EEES9_SE_SG_Li256ELb1ELb1ELb1ELb0EEENS1_36VarlenDynamicPersistentTileSchedulerILi128ELi64ELi256ELi128ELb1ELb1ELb1ELb1ELb0ELb1EEEEEEEEEvNT_6ParamsE)
	.align		4
        /*0034*/ 	.word	index@(__assertfail)
	.align		4
        /*0038*/ 	.word	index@(_ZN7cutlass13device_kernelIN5flash11enable_sm90INS1_16FlashAttnFwdSm90INS1_25CollectiveMainloopFwdSm90ILi2EN4cute5tupleIJNS5_1CILi1EEES8_S8_EEENS6_IJNS7_ILi128EEENS7_ILi80EEENS7_ILi256EEEEEELi256ENS_6half_tEfNS_4arch4Sm90ELb1ELb0ELb1ELb0ELb1ELb0ELb0ELb1ELb1ELb1ELb1ELb0EEENS1_21CollectiveEpilogueFwdINS6_IJSA_SC_SB_EEES9_SE_SG_Li256ELb0ELb1ELb1ELb0EEENS1_19SingleTileSchedulerILb0ELb1ELb1ELi128EEEEEEEEEvNT_6ParamsE)
	.align		4
        /*003c*/ 	.word	index@(__assertfail)
	.align		4
        /*0040*/ 	.word	index@(_ZN7cutlass13device_kernelIN5flash11enable_sm90INS1_16FlashAttnFwdSm90INS1_25CollectiveMainloopFwdSm90ILi2EN4cute5tupleIJNS5_1CILi1EEES8_S8_EEENS6_IJNS7_ILi128EEENS7_ILi80EEENS7_ILi256EEEEEELi256ENS_6half_tEfNS_4arch4Sm90ELb1ELb0ELb1ELb1ELb1ELb0ELb0ELb1ELb1ELb1ELb1ELb0EEENS1_21CollectiveEpilogueFwdINS6_IJSA_SC_SB_EEES9_SE_SG_Li256ELb1ELb1ELb1ELb0EEENS1_36VarlenDynamicPersistentTileSchedulerILi128ELi80ELi256ELi128ELb1ELb1ELb1ELb1ELb1ELb1EEEEEEEEEvNT_6ParamsE)
	.align		4
        /*0044*/ 	.word	index@(__assertfail)
	.align		4
        /*0048*/ 	.word	index@(_ZN7cutlass13device_kernelIN5flash11enable_sm90INS1_16FlashAttnFwdSm90INS1_25CollectiveMainloopFwdSm90ILi2EN4cute5tupleIJNS5_1CILi1EEES8_S8_EEENS6_IJNS7_ILi128EEENS7_ILi80EEENS7_ILi256EEEEEELi256ENS_6half_tEfNS_4arch4Sm90ELb1ELb0ELb1ELb1ELb1ELb1ELb0ELb1ELb1ELb1ELb1ELb0EEENS1_21CollectiveEpilogueFwdINS6_IJSA_SC_SB_EEES9_SE_SG_Li256ELb1ELb1ELb1ELb0EEENS1_36VarlenDynamicPersistentTileSchedulerILi128ELi80ELi256ELi128ELb1ELb1ELb1ELb1ELb1ELb1EEEEEEEEEvNT_6ParamsE)
	.align		4
        /*004c*/ 	.word	index@(__assertfail)
	.align		4
        /*0050*/ 	.word	0x00000000
	.align		4
        /*0054*/ 	.word	0xfffffffe
	.align		4
        /*0058*/ 	.word	0x00000000
	.align		4
        /*005c*/ 	.word	0xfffffffd
	.align		4
        /*0060*/ 	.word	0x00000000
	.align		4
        /*0064*/ 	.word	0xfffffffc


//--------------------- .nv.constant4             --------------------------
	.section	.nv.constant4,"a",@progbits
	.align	8
	.align		8
.nv.constant4:
        /*0000*/ 	.dword	__assertfail
	.align		8
        /*0008*/ 	.dword	__unnamed_1
	.align		8
        /*0010*/ 	.dword	__unnamed_2
	.align		8
        /*0018*/ 	.dword	__unnamed_3
	.align		8
        /*0020*/ 	.dword	__unnamed_4
	.align		8
        /*0028*/ 	.dword	__unnamed_5
	.align		8
        /*0030*/ 	.dword	__unnamed_6
	.align		8
        /*0038*/ 	.dword	__unnamed_7
	.align		8
        /*0040*/ 	.dword	__unnamed_8
	.align		8
        /*0048*/ 	.dword	__unnamed_9
	.align		8
        /*0050*/ 	.dword	_ZN86_INTERNAL_aadd2001_50_flash_fwd_hdim256_fp16_paged_split_softcap_sm90_cu_a6473388_30844cuda3std3__45__cpo5beginE
	.align		8
        /*0058*/ 	.dword	_ZN86_INTERNAL_aadd2001_50_flash_fwd_hdim256_fp16_paged_split_softcap_sm90_cu_a6473388_30844cuda3std3__45__cpo3endE
	.align		8
        /*0060*/ 	.dword	_ZN86_INTERNAL_aadd2001_50_flash_fwd_hdim256_fp16_paged_split_softcap_sm90_cu_a6473388_30844cuda3std3__45__cpo6cbeginE
	.align		8
        /*0068*/ 	.dword	_ZN86_INTERNAL_aadd2001_50_flash_fwd_hdim256_fp16_paged_split_softcap_sm90_cu_a6473388_30844cuda3std3__45__cpo4cendE
	.align		8
        /*0070*/ 	.dword	_ZN86_INTERNAL_aadd2001_50_flash_fwd_hdim256_fp16_paged_split_softcap_sm90_cu_a6473388_30844cuda3std3__488_GLOBAL__N__aadd2001_50_flash_fwd_hdim256_fp16_paged_split_softcap_sm90_cu_a6473388_30846ignoreE
	.align		8
        /*0078*/ 	.dword	_ZN86_INTERNAL_aadd2001_50_flash_fwd_hdim256_fp16_paged_split_softcap_sm90_cu_a6473388_30844cuda3std3__419piecewise_constructE
	.align		8
        /*0080*/ 	.dword	_ZN86_INTERNAL_aadd2001_50_flash_fwd_hdim256_fp16_paged_split_softcap_sm90_cu_a6473388_30844cuda3std3__48in_placeE
	.align		8
        /*0088*/ 	.dword	_ZN86_INTERNAL_aadd2001_50_flash_fwd_hdim256_fp16_paged_split_softcap_sm90_cu_a6473388_30844cuda3std6ranges3__45__cpo4swapE
	.align		8
        /*0090*/ 	.dword	_ZN86_INTERNAL_aadd2001_50_flash_fwd_hdim256_fp16_paged_split_softcap_sm90_cu_a6473388_30844cuda3std6ranges3__45__cpo9iter_moveE
	.align		8
        /*0098*/ 	.dword	_ZN86_INTERNAL_aadd2001_50_flash_fwd_hdim256_fp16_paged_split_softcap_sm90_cu_a6473388_30844cute7productE
	.align		8
        /*00a0*/ 	.dword	_ZN86_INTERNAL_aadd2001_50_flash_fwd_hdim256_fp16_paged_split_softcap_sm90_cu_a6473388_30844cute1_E
	.align		8
        /*00a8*/ 	.dword	$str$23
	.align		8
        /*00b0*/ 	.dword	$str$24


//--------------------- .text._ZN7cutlass13device_kernelIN5flash11enable_sm90INS1_16FlashAttnFwdSm90INS1_25CollectiveMainloopFwdSm90ILi2EN4cute5tupleIJNS5_1CILi1EEES8_S8_EEENS6_IJNS7_ILi128EEENS7_ILi80EEENS7_ILi256EEEEEELi256ENS_6half_tEfNS_4arch4Sm90ELb0ELb0ELb1ELb0ELb1ELb0ELb0ELb1ELb1ELb1ELb1ELb0EEENS1_21CollectiveEpilogueFwdINS6_IJSA_SC_SB_EEES9_SE_SG_Li256ELb0ELb1ELb1ELb0EEENS1_19SingleTileSchedulerILb0ELb1ELb1ELi128EEEEEEEEEvNT_6ParamsE --------------------------
	.section	.text._ZN7cutlass13device_kernelIN5flash11enable_sm90INS1_16FlashAttnFwdSm90INS1_25CollectiveMainloopFwdSm90ILi2EN4cute5tupleIJNS5_1CILi1EEES8_S8_EEENS6_IJNS7_ILi128EEENS7_ILi80EEENS7_ILi256EEEEEELi256ENS_6half_tEfNS_4arch4Sm90ELb0ELb0ELb1ELb0ELb1ELb0ELb0ELb1ELb1ELb1ELb1ELb0EEENS1_21CollectiveEpilogueFwdINS6_IJSA_SC_SB_EEES9_SE_SG_Li256ELb0ELb1ELb1ELb0EEENS1_19SingleTileSchedulerILb0ELb1ELb1ELi128EEEEEEEEEvNT_6ParamsE,"ax",@progbits
	.align	128
.text._ZN7cutlass13device_kernelIN5flash11enable_sm90INS1_16FlashAttnFwdSm90INS1_25CollectiveMainloopFwdSm90ILi2EN4cute5tupleIJNS5_1CILi1EEES8_S8_EEENS6_IJNS7_ILi128EEENS7_ILi80EEENS7_ILi256EEEEEELi256ENS_6half_tEfNS_4arch4Sm90ELb0ELb0ELb1ELb0ELb1ELb0ELb0ELb1ELb1ELb1ELb1ELb0EEENS1_21CollectiveEpilogueFwdINS6_IJSA_SC_SB_EEES9_SE_SG_Li256ELb0ELb1ELb1ELb0EEENS1_19SingleTileSchedulerILb0ELb1ELb1ELi128EEEEEEEEEvNT_6ParamsE:
        .type           _ZN7cutlass13device_kernelIN5flash11enable_sm90INS1_16FlashAttnFwdSm90INS1_25CollectiveMainloopFwdSm90ILi2EN4cute5tupleIJNS5_1CILi1EEES8_S8_EEENS6_IJNS7_ILi128EEENS7_ILi80EEENS7_ILi256EEEEEELi256ENS_6half_tEfNS_4arch4Sm90ELb0ELb0ELb1ELb0ELb1ELb0ELb0ELb1ELb1ELb1ELb1ELb0EEENS1_21CollectiveEpilogueFwdINS6_IJSA_SC_SB_EEES9_SE_SG_Li256ELb0ELb1ELb1ELb0EEENS1_19SingleTileSchedulerILb0ELb1ELb1ELi128EEEEEEEEEvNT_6ParamsE,@function
        .size           _ZN7cutlass13device_kernelIN5flash11enable_sm90INS1_16FlashAttnFwdSm90INS1_25CollectiveMainloopFwdSm90ILi2EN4cute5tupleIJNS5_1CILi1EEES8_S8_EEENS6_IJNS7_ILi128EEENS7_ILi80EEENS7_ILi256EEEEEELi256ENS_6half_tEfNS_4arch4Sm90ELb0ELb0ELb1ELb0ELb1ELb0ELb0ELb1ELb1ELb1ELb1ELb0EEENS1_21CollectiveEpilogueFwdINS6_IJSA_SC_SB_EEES9_SE_SG_Li256ELb0ELb1ELb1ELb0EEENS1_19SingleTileSchedulerILb0ELb1ELb1ELi128EEEEEEEEEvNT_6ParamsE,(.L_x_3271 - _ZN7cutlass13device_kernelIN5flash11enable_sm90INS1_16FlashAttnFwdSm90INS1_25CollectiveMainloopFwdSm90ILi2EN4cute5tupleIJNS5_1CILi1EEES8_S8_EEENS6_IJNS7_ILi128EEENS7_ILi80EEENS7_ILi256EEEEEELi256ENS_6half_tEfNS_4arch4Sm90ELb0ELb0ELb1ELb0ELb1ELb0ELb0ELb1ELb1ELb1ELb1ELb0EEENS1_21CollectiveEpilogueFwdINS6_IJSA_SC_SB_EEES9_SE_SG_Li256ELb0ELb1ELb1ELb0EEENS1_19SingleTileSchedulerILb0ELb1ELb1ELi128EEEEEEEEEvNT_6ParamsE)
        .other          _ZN7cutlass13device_kernelIN5flash11enable_sm90INS1_16FlashAttnFwdSm90INS1_25CollectiveMainloopFwdSm90ILi2EN4cute5tupleIJNS5_1CILi1EEES8_S8_EEENS6_IJNS7_ILi128EEENS7_ILi80EEENS7_ILi256EEEEEELi256ENS_6half_tEfNS_4arch4Sm90ELb0ELb0ELb1ELb0ELb1ELb0ELb0ELb1ELb1ELb1ELb1ELb0EEENS1_21CollectiveEpilogueFwdINS6_IJSA_SC_SB_EEES9_SE_SG_Li256ELb0ELb1ELb1ELb0EEENS1_19SingleTileSchedulerILb0ELb1ELb1ELi128EEEEEEEEEvNT_6ParamsE,@"STO_CUDA_ENTRY STV_DEFAULT"
_ZN7cutlass13device_kernelIN5flash11enable_sm90INS1_16FlashAttnFwdSm90INS1_25CollectiveMainloopFwdSm90ILi2EN4cute5tupleIJNS5_1CILi1EEES8_S8_EEENS6_IJNS7_ILi128EEENS7_ILi80EEENS7_ILi256EEEEEELi256ENS_6half_tEfNS_4arch4Sm90ELb0ELb0ELb1ELb0ELb1ELb0ELb0ELb1ELb1ELb1ELb1ELb0EEENS1_21CollectiveEpilogueFwdINS6_IJSA_SC_SB_EEES9_SE_SG_Li256ELb0ELb1ELb1ELb0EEENS1_19SingleTileSchedulerILb0ELb1ELb1ELi128EEEEEEEEEvNT_6ParamsE:
[----:B------:R-:W0:Y:S02]  /*0000*/  LDC R1, c[0x0][0x28] ;  /* 0x00000a00ff017b82 */ /* 0x000e240000000800 */
[----:B0-----:R-:W-:Y:S01]  /*0010*/  VIADD R1, R1, 0xfffffff8 ;  /* 0xfffffff801017836 */ /* 0x001fe20000000000 */
[----:B------:R-:W0:Y:S01]  /*0020*/  S2R R25, SR_TID.X ;  /* 0x0000000000197919 */ /* 0x000e220000002100 */
[----:B------:R-:W-:Y:S01]  /*0030*/  ELECT P0, URZ, PT ;  /* 0x00000000003f782f */ /* 0x000fe20003800000 */
[----:B------:R-:W-:Y:S01]  /*0040*/  UMOV UR4, 0x80 ;  /* 0x0000008000047882 */ /* 0x000fe20000000000 */
[----:B------:R-:W-:Y:S01]  /*0050*/  UMOV UR7, 0x100 ;  /* 0x0000010000077882 */ /* 0x000fe20000000000 */
[----:B0-----:R-:W-:-:S05]  /*0060*/  SHF.R.U32.HI R0, RZ, 0x5, R25 ;  /* 0x00000005ff007819 */ /* 0x001fca0000011619 */
[----:B------:R-:W0:Y:S02]  /*0070*/  SHFL.IDX PT, R2, R0, RZ, 0x1f ;  /* 0x00001fff00027589 */ /* 0x000e2400000e0000 */
[C---:B0-----:R-:W-:Y:S02]  /*0080*/  ISETP.NE.OR P0, PT, R2.reuse, RZ, !P0 ;  /* 0x000000ff0200720c */ /* 0x041fe40004705670 */
[----:B------:R-:W-:Y:S02]  /*0090*/  ISETP.NE.AND P1, PT, R2, RZ, PT ;  /* 0x000000ff0200720c */ /* 0x000fe40003f25270 */
[----:B------:R-:W-:-:S06]  /*00a0*/  SHF.R.U32.HI R2, RZ, 0x7, R25 ;  /* 0x00000007ff027819 */ /* 0x000fcc0000011619 */
[----:B------:R-:W0:Y:S03]  /*00b0*/  SHFL.IDX PT, R2, R2, RZ, 0x1f ;  /* 0x00001fff02027589 */ /* 0x000e2600000e0000 */
[----:B------:R-:W-:Y:S01]  /*00c0*/  VOTEU.ALL UP0, P0 ;  /* 0x00000000003f7886 */ /* 0x000fe20000000000 */
[----:B------:R-:W-:-:S04]  /*00d0*/  VOTEU.ALL UP1, P0 ;  /* 0x00000000003f7886 */ /* 0x000fc80000020000 */
[----:B------:R-:W1:Y:S01]  /*00e0*/  @!UP0 S2UR UR8, SR_CgaCtaId ;  /* 0x00000000000889c3 */ /* 0x000e620000008800 */
[----:B------:R-:W-:Y:S01]  /*00f0*/  @!UP0 UMOV UR6, 0x400 ;  /* 0x0000040000068882 */ /* 0x000fe20000000000 */
[----:B------:R-:W-:-:S04]  /*0100*/  @!UP0 UIADD3 UR4, -UR4, 0x100000, URZ ;  /* 0x0010000004048890 */ /* 0x000fc8000fffe13f */
[----:B------:R-:W-:Y:S02]  /*0110*/  @!UP0 USHF.L.U32 UR5, UR4, 0xb, URZ ;  /* 0x0000000b04058899 */ /* 0x000fe4000800063f */
[----:B------:R-:W-:Y:S02]  /*0120*/  @!UP0 USHF.L.U32 UR4, UR4, 0x1, URZ ;  /* 0x0000000104048899 */ /* 0x000fe4000800063f */
[----:B-1----:R-:W-:Y:S02]  /*0130*/  @!UP0 ULEA UR8, UR8, UR6, 0x18 ;  /* 0x0000000608088291 */ /* 0x002fe4000f8ec03f */
[----:B------:R-:W-:-:S04]  /*0140*/  @!UP0 UIADD3 UR6, -UR7, 0x100000, URZ ;  /* 0x0010000007068890 */ /* 0x000fc8000fffe13f */
[----:B------:R-:W-:Y:S02]  /*0150*/  @!UP0 USHF.L.U32 UR7, UR6, 0xb, URZ ;  /* 0x0000000b06078899 */ /* 0x000fe4000800063f */
[----:B------:R-:W-:Y:S01]  /*0160*/  @!UP0 USHF.L.U32 UR6, UR6, 0x1, URZ ;  /* 0x0000000106068899 */ /* 0x000fe2000800063f */
[----:B------:R-:W-:-:S05]  /*0170*/  VOTEU.ALL UP0, P0 ;  /* 0x00000000003f7886 */ /* 0x000fca0000000000 */
[----:B------:R1:W2:Y:S06]  /*0180*/  @!UP0 SYNCS.EXCH.64 URZ, [UR8+0x38800], UR4 ;  /* 0x03880004083f85b2 */ /* 0x0002ac0008000100 */
[----:B------:R1:W3:Y:S02]  /*0190*/  @!UP1 SYNCS.EXCH.64 URZ, [UR8+0x38820], UR6 ;  /* 0x03882006083f95b2 */ /* 0x0002e40008000100 */
[----:B01----:R-:W-:Y:S05]  /*01a0*/  @P1 BRA `(.L_x_0) ;  /* 0x0000000000481947 */ /* 0x003fea0003800000 */
[----:B------:R-:W0:Y:S01]  /*01b0*/  S2UR UR5, SR_CgaCtaId ;  /* 0x00000000000579c3 */ /* 0x000e220000008800 */
[----:B------:R-:W-:Y:S01]  /*01c0*/  UMOV UR4, 0x400 ;  /* 0x0000040000047882 */ /* 0x000fe20000000000 */
[----:B------:R-:W-:Y:S01]  /*01d0*/  UMOV UR6, 0x80 ;  /* 0x0000008000067882 */ /* 0x000fe20000000000 */
[----:B------:R-:W-:Y:S01]  /*01e0*/  UMOV UR7, 0x100 ;  /* 0x0000010000077882 */ /* 0x000fe20000000000 */
[----:B------:R-:W-:Y:S01]  /*01f0*/  ELECT P0, URZ, PT ;  /* 0x00000000003f782f */ /* 0x000fe20003800000 */
[----:B0-----:R-:W-:Y:S02]  /*0200*/  ULEA UR8, UR5, UR4, 0x18 ;  /* 0x0000000405087291 */ /* 0x001fe4000f8ec03f */
[----:B------:R-:W-:-:S04]  /*0210*/  UIADD3 UR4, -UR6, 0x100000, URZ ;  /* 0x0010000006047890 */ /* 0x000fc8000fffe13f */
[----:B------:R-:W-:Y:S02]  /*0220*/  USHF.L.U32 UR5, UR4, 0xb, URZ ;  /* 0x0000000b04057899 */ /* 0x000fe4000800063f */
[----:B------:R-:W-:Y:S02]  /*0230*/  USHF.L.U32 UR4, UR4, 0x1, URZ ;  /* 0x0000000104047899 */ /* 0x000fe4000800063f */
[----:B------:R-:W-:-:S04]  /*0240*/  UIADD3 UR6, -UR7, 0x100000, URZ ;  /* 0x0010000007067890 */ /* 0x000fc8000fffe13f */
[----:B------:R-:W-:Y:S02]  /*0250*/  USHF.L.U32 UR7, UR6, 0xb, URZ ;  /* 0x0000000b06077899 */ /* 0x000fe4000800063f */
[----:B------:R-:W-:Y:S01]  /*0260*/  USHF.L.U32 UR6, UR6, 0x1, URZ ;  /* 0x0000000106067899 */ /* 0x000fe2000800063f */
[----:B------:R-:W0:Y:S03]  /*0270*/  FENCE.VIEW.ASYNC.S ;  /* 0x00000000000073c6 */ /* 0x000e260000000000 */
[----:B0-----:R0:W1:Y:S08]  /*0280*/  SYNCS.EXCH.64 URZ, [UR8+0x38830], UR4 ;  /* 0x03883004083f75b2 */ /* 0x0010700008000100 */
[----:B------:R0:W4:Y:S01]  /*0290*/  SYNCS.EXCH.64 URZ, [UR8+0x38840], UR6 ;  /* 0x03884006083f75b2 */ /* 0x0001220008000100 */
[----:B------:R0:W0:Y:S01]  /*02a0*/  SYNCS.EXCH.64 URZ, [UR8+0x38838], UR4 ;  /* 0x03883804083f75b2 */ /* 0x0000220008000100 */
[----:B------:R0:W0:Y:S01]  /*02b0*/  SYNCS.EXCH.64 URZ, [UR8+0x38848], UR6 ;  /* 0x03884806083f75b2 */ /* 0x0000220008000100 */
[----:B------:R-:W-:Y:S01]  /*02c0*/  NOP ;  /* 0x0000000000007918 */ /* 0x000fe20000000000 */
.L_x_0:
[----:B------:R-:W5:Y:S01]  /*02d0*/  SHFL.IDX PT, R3, R0, RZ, 0x1f ;  /* 0x00001fff00037589 */ /* 0x000f6200000e0000 */
[----:B------:R-:W-:Y:S01]  /*02e0*/  NOP ;  /* 0x0000000000007918 */ /* 0x000fe20000000000 */
[----:B-----5:R-:W-:-:S13]  /*02f0*/  ISETP.NE.AND P0, PT, R3, RZ, PT ;  /* 0x000000ff0300720c */ /* 0x020fda0003f05270 */
[----:B------:R-:W-:Y:S05]  /*0300*/  @P0 BRA `(.L_x_1) ;  /* 0x0000000000480947 */ /* 0x000fea0003800000 */
[----:B0-----:R-:W0:Y:S01]  /*0310*/  S2UR UR5, SR_CgaCtaId ;  /* 0x00000000000579c3 */ /* 0x001e220000008800 */
        /* <DEDUP_REMOVED lines=12> */
[----:B0-----:R0:W0:Y:S08]  /*03e0*/  SYNCS.EXCH.64 URZ, [UR8+0x38850], UR4 ;  /* 0x03885004083f75b2 */ /* 0x0010300008000100 */
[----:B------:R0:W0:Y:S01]  /*03f0*/  SYNCS.EXCH.64 URZ, [UR8+0x38860], UR6 ;  /* 0x03886006083f75b2 */ /* 0x0000220008000100 */
[----:B------:R0:W0:Y:S01]  /*0400*/  SYNCS.EXCH.64 URZ, [UR8+0x38858], UR4 ;  /* 0x03885804083f75b2 */ /* 0x0000220008000100 */
[----:B------:R0:W0:Y:S01]  /*0410*/  SYNCS.EXCH.64 URZ, [UR8+0x38868], UR6 ;  /* 0x03886806083f75b2 */ /* 0x0000220008000100 */
[----:B------:R-:W-:Y:S01]  /*0420*/  NOP ;  /* 0x0000000000007918 */ /* 0x000fe20000000000 */
.L_x_1:
[----:B------:R-:W5:Y:S01]  /*0430*/  SHFL.IDX PT, R3, R0, RZ, 0x1f ;  /* 0x00001fff00037589 */ /* 0x000f6200000e0000 */
[----:B------:R-:W-:Y:S01]  /*0440*/  NOP ;  /* 0x0000000000007918 */ /* 0x000fe20000000000 */
[----:B-----5:R-:W-:-:S13]  /*0450*/  ISETP.NE.AND P0, PT, R3, RZ, PT ;  /* 0x000000ff0300720c */ /* 0x020fda0003f05270 */
[----:B------:R-:W-:Y:S05]  /*0460*/  @P0 BRA `(.L_x_2) ;  /* 0x0000000000380947 */ /* 0x000fea0003800000 */
[----:B0-----:R-:W0:Y:S01]  /*0470*/  S2UR UR5, SR_CgaCtaId ;  /* 0x00000000000579c3 */ /* 0x001e220000008800 */
[----:B------:R-:W-:Y:S01]  /*0480*/  UMOV UR4, 0x400 ;  /* 0x0000040000047882 */ /* 0x000fe20000000000 */
[----:B------:R-:W-:Y:S01]  /*0490*/  UMOV UR7, 0x80 ;  /* 0x0000008000077882 */ /* 0x000fe20000000000 */
[----:B------:R-:W-:Y:S01]  /*04a0*/  ELECT P0, URZ, PT ;  /* 0x00000000003f782f */ /* 0x000fe20003800000 */
[----:B0-----:R-:W-:Y:S02]  /*04b0*/  ULEA UR6, UR5, UR4, 0x18 ;  /* 0x0000000405067291 */ /* 0x001fe4000f8ec03f */
[----:B------:R-:W-:-:S04]  /*04c0*/  UIADD3 UR4, -UR7, 0x100000, URZ ;  /* 0x0010000007047890 */ /* 0x000fc8000fffe13f */
[----:B------:R-:W-:Y:S02]  /*04d0*/  USHF.L.U32 UR5, UR4, 0xb, URZ ;  /* 0x0000000b04057899 */ /* 0x000fe4000800063f */
[----:B------:R-:W-:Y:S01]  /*04e0*/  USHF.L.U32 UR4, UR4, 0x1, URZ ;  /* 0x0000000104047899 */ /* 0x000fe2000800063f */
[----:B------:R-:W0:Y:S11]  /*04f0*/  FENCE.VIEW.ASYNC.S ;  /* 0x00000000000073c6 */ /* 0x000e360000000000 */
[----:B0-----:R0:W0:Y:S01]  /*0500*/  SYNCS.EXCH.64 URZ, [UR6+0x38870], UR4 ;  /* 0x03887004063f75b2 */ /* 0x0010220008000100 */
[----:B------:R0:W0:Y:S01]  /*0510*/  SYNCS.EXCH.64 URZ, [UR6+0x38880], UR4 ;  /* 0x03888004063f75b2 */ /* 0x0000220008000100 */
[----:B------:R0:W0:Y:S01]  /*0520*/  SYNCS.EXCH.64 URZ, [UR6+0x38878], UR4 ;  /* 0x03887804063f75b2 */ /* 0x0000220008000100 */
[----:B------:R0:W0:Y:S01]  /*0530*/  SYNCS.EXCH.64 URZ, [UR6+0x38888], UR4 ;  /* 0x03888804063f75b2 */ /* 0x0000220008000100 */
[----:B------:R-:W-:Y:S01]  /*0540*/  NOP ;  /* 0x0000000000007918 */ /* 0x000fe20000000000 */
.L_x_2:
        /* <DEDUP_REMOVED lines=22> */
.L_x_3:
[----:B------:R-:W5:Y:S01]  /*06b0*/  SHFL.IDX PT, R3, R0, RZ, 0x1f ;  /* 0x00001fff00037589 */ /* 0x000f6200000e0000 */
[----:B------:R-:W-:Y:S01]  /*06c0*/  R2UR UR9, R2 ;  /* 0x00000000020972ca */ /* 0x000fe200000e0000 */
        /* <DEDUP_REMOVED lines=21> */
.L_x_4:
[----:B------:R-:W-:Y:S01]  /*0820*/  UISETP.NE.AND UP0, UPT, UR9, URZ, UPT ;  /* 0x0000003f0900728c */ /* 0x000fe2000bf05270 */
[----:B------:R-:W-:Y:S01]  /*0830*/  NOP ;  /* 0x0000000000007918 */ /* 0x000fe20000000000 */
[----:B0-----:R-:W-:Y:S01]  /*0840*/  UMOV UR4, 0x1 ;  /* 0x0000000100047882 */ /* 0x001fe20000000000 */
[----:B------:R-:W-:Y:S01]  /*0850*/  BSSY B6, `(.L_x_5) ;  /* 0x00010d3000067945 */ /* 0x000fe20003800000 */
[----:B------:R-:W-:Y:S01]  /*0860*/  USEL UR4, UR4, 0x2, !UP0 ;  /* 0x0000000204047887 */ /* 0x000fe2000c000000 */
[----:B-1234-:R-:W-:Y:S01]  /*0870*/  BAR.SYNC.DEFER_BLOCKING 0x0 ;  /* 0x0000000000007b1d */ /* 0x01efe20000010000 */
[----:B------:R-:W-:-:S04]  /*0880*/  PLOP3.LUT P0, PT, PT, PT, UP0, 0x80, 0x0 ;  /* 0x000000000000781c */ /* 0x000fc80003f0f008 */
[----:B------:R-:W-:-:S05]  /*0890*/  IMAD.U32 R2, RZ, RZ, UR4 ;  /* 0x00000004ff027e24 */ /* 0x000fca000f8e00ff */
[----:B------:R0:W-:Y:S04]  /*08a0*/  STL [R1+0x4], R2 ;  /* 0x0000040201007387 */ /* 0x0001e80000100800 */
[----:B------:R-:W-:Y:S05]  /*08b0*/  @!P0 BRA `(.L_x_6) ;  /* 0x000000cc009c8947 */ /* 0x000fea0003800000 */
.L_x_7:
[----:B------:R-:W-:-:S08]  /*08c0*/  NOP ;  /* 0x0000000000007918 */ /* 0x000fd00000000000 */
[----:B------:R-:W1:Y:S02]  /*08d0*/  USETMAXREG.TRY_ALLOC.CTAPOOL UP0, 0xe8 ;  /* 0x000000e8000079c8 */ /* 0x000e640008000600 */
[----:B-1----:R-:W-:-:S13]  /*08e0*/  PLOP3.LUT P0, PT, PT, PT, UP0, 0x80, 0x0 ;  /* 0x000000000000781c */ /* 0x002fda0003f0f008 */
[----:B------:R-:W-:Y:S05]  /*08f0*/  @!P0 BRA `(.L_x_7) ;  /* 0xfffffffc00f08947 */ /* 0x000fea000383ffff */
[----:B------:R-:W1:Y:S01]  /*0900*/  S2UR UR6, SR_CTAID.Y ;  /* 0x00000000000679c3 */ /* 0x000e620000002600 */
[----:B------:R-:W-:Y:S02]  /*0910*/  ULDC UR7, c[0x0][0xc50] ;  /* 0x0003140000077ab9 */ /* 0x000fe40000000800 */
[----:B------:R-:W-:-:S05]  /*0920*/  UISETP.NE.AND UP0, UPT, UR7, 0x1, UPT ;  /* 0x000000010700788c */ /* 0x000fca000bf05270 */
[----:B------:R-:W2:Y:S06]  /*0930*/  S2UR UR8, SR_CTAID.Z ;  /* 0x00000000000879c3 */ /* 0x000eac0000002700 */
[----:B------:R-:W-:Y:S01]  /*0940*/  @UP0 ULDC UR4, c[0x0][0xc54] ;  /* 0x0003150000040ab9 */ /* 0x000fe20000000800 */
[----:B------:R-:W-:Y:S01]  /*0950*/  @UP0 ULDC UR9, c[0x0][0xc58] ;  /* 0x0003160000090ab9 */ /* 0x000fe20000000800 */
[----:B-1----:R-:W-:Y:S02]  /*0960*/  UIMAD.WIDE.U32 UR4, UR6, UR4, URZ ;  /* 0x00000004060472a5 */ /* 0x002fe4000f8e003f */
[----:B------:R-:W-:-:S02]  /*0970*/  UMOV UR10, UR6 ;  /* 0x00000006000a7c82 */ /* 0x000fc40008000000 */
[----:B------:R-:W-:Y:S01]  /*0980*/  @UP0 USHF.R.U32.HI UR10, URZ, UR9, UR5 ;  /* 0x000000093f0a0299 */ /* 0x000fe20008011605 */
[----:B------:R-:W-:Y:S06]  /*0990*/  BAR.ARV 0x8, 0x180 ;  /* 0x0206000000007b1d */ /* 0x000fec0000002000 */
[----:B--2---:R-:W-:Y:S01]  /*09a0*/  ISETP.LE.AND P0, PT, RZ, UR8, PT ;  /* 0x00000008ff007c0c */ /* 0x004fe2000bf03270 */
[----:B------:R-:W-:Y:S02]  /*09b0*/  UIADD3 UR4, -UR10, URZ, URZ ;  /* 0x0000003f0a047290 */ /* 0x000fe4000fffe13f */
[----:B------:R-:W-:-:S02]  /*09c0*/  IMAD.U32 R18, RZ, RZ, UR10 ;  /* 0x0000000aff127e24 */ /* 0x000fc4000f8e00ff */
[----:B------:R-:W-:-:S08]  /*09d0*/  UIMAD UR7, UR7, UR4, UR6 ;  /* 0x00000004070772a4 */ /* 0x000fd0000f8e0206 */
[----:B------:R-:W-:Y:S05]  /*09e0*/  @!P0 BRA `(.L_x_8) ;  /* 0x0000010800e48947 */ /* 0x000fea0003800000 */
[----:B------:R-:W-:Y:S01]  /*09f0*/  ULDC.64 UR4, c[0x0][0x418] ;  /* 0x0001060000047ab9 */ /* 0x000fe20000000a00 */
[----:B------:R-:W-:Y:S01]  /*0a00*/  ULDC UR61, c[0x0][0x424] ;  /* 0x00010900003d7ab9 */ /* 0x000fe20000000800 */
[----:B------:R-:W-:Y:S02]  /*0a10*/  UISETP.NE.U32.AND UP0, UPT, UR4, URZ, UPT ;  /* 0x0000003f0400728c */ /* 0x000fe4000bf05070 */
[----:B------:R-:W-:Y:S02]  /*0a20*/  ULOP3.LUT UR9, UR7, 0xffff, URZ, 0xc0, !UPT ;  /* 0x0000ffff07097892 */ /* 0x000fe4000f8ec03f */
[----:B------:R-:W-:Y:S01]  /*0a30*/  UISETP.NE.AND.EX UP0, UPT, UR5, URZ, UPT, UP0 ;  /* 0x0000003f0500728c */ /* 0x000fe2000bf05300 */
[----:B------:R-:W-:-:S03]  /*0a40*/  ULDC UR4, c[0x0][0x2f0] ;  /* 0x0000bc0000047ab9 */ /* 0x000fc60000000800 */
[----:B------:R-:W-:-:S04]  /*0a50*/  USEL UR61, UR61, 0x1, UP0 ;  /* 0x000000013d3d7887 */ /* 0x000fc80008000000 */
[----:B------:R-:W-:-:S04]  /*0a60*/  UIMAD UR61, UR61, UR4, URZ ;  /* 0x000000043d3d72a4 */ /* 0x000fc8000f8e023f */
[----:B------:R-:W-:Y:S02]  /*0a70*/  UISETP.GE.AND UP0, UPT, UR61, 0x1, UPT ;  /* 0x000000013d00788c */ /* 0x000fe4000bf06270 */
[----:B------:R-:W-:-:S04]  /*0a80*/  UIADD3 UR4, UR61, 0x4f, URZ ;  /* 0x0000004f3d047890 */ /* 0x000fc8000fffe03f */
[----:B------:R-:W-:Y:S01]  /*0a90*/  PLOP3.LUT P0, PT, PT, PT, UP0, 0x80, 0x0 ;  /* 0x000000000000781c */ /* 0x000fe20003f0f008 */
[----:B------:R-:W-:-:S04]  /*0aa0*/  UIMAD.WIDE UR4, UR4, 0x66666667, URZ ;  /* 0x66666667040478a5 */ /* 0x000fc8000f8e023f */
[----:B------:R-:W-:-:S03]  /*0ab0*/  USHF.R.U32.HI UR6, URZ, 0x1f, UR5 ;  /* 0x0000001f3f067899 */ /* 0x000fc60008011605 */
[----:B------:R-:W-:Y:S01]  /*0ac0*/  UMOV UR4, URZ ;  /* 0x0000003f00047c82 */ /* 0x000fe20008000000 */
[----:B------:R-:W-:-:S04]  /*0ad0*/  ULEA.HI.SX32 UR6, UR5, UR6, 0x1b ;  /* 0x0000000605067291 */ /* 0x000fc8000f8fda3f */
[----:B------:R-:W-:Y:S08]  /*0ae0*/  @!P0 BRA `(.L_x_9) ;  /* 0x0000000000908947 */ /* 0x000ff00003800000 */
[----:B------:R-:W-:Y:S01]  /*0af0*/  USHF.R.U32.HI UR7, URZ, 0x10, UR7 ;  /* 0x000000103f077899 */ /* 0x000fe20008011607 */
[----:B------:R-:W-:-:S03]  /*0b00*/  UMOV UR4, URZ ;  /* 0x0000003f00047c82 */ /* 0x000fc60008000000 */
[----:B------:R-:W-:-:S11]  /*0b10*/  UISETP.NE.AND UP0, UPT, UR7, URZ, UPT ;  /* 0x0000003f0700728c */ /* 0x000fd6000bf05270 */
[----:B------:R-:W-:Y:S02]  /*0b20*/  @!UP0 ULDC UR7, c[0x0][0x9f0] ;  /* 0x00027c0000078ab9 */ /* 0x000fe40000000800 */
[----:B------:R-:W-:Y:S01]  /*0b30*/  MOV R3, UR7 ;  /* 0x0000000700037c02 */ /* 0x000fe20008000f00 */
[----:B------:R-:W-:-:S03]  /*0b40*/  UIADD3 UR8, UR6, -0x1, UR7 ;  /* 0xffffffff06087890 */ /* 0x000fc6000fffe007 */
[-C--:B------:R-:W-:Y:S02]  /*0b50*/  IABS R0, R3.reuse ;  /* 0x0000000300007213 */ /* 0x080fe40000000000 */
[----:B------:R-:W-:Y:S01]  /*0b60*/  IABS R5, R3 ;  /* 0x0000000300057213 */ /* 0x000fe20000000000 */
[----:B------:R-:W-:Y:S01]  /*0b70*/  IMAD.U32 R4, RZ, RZ, UR8 ;  /* 0x00000008ff047e24 */ /* 0x000fe2000f8e00ff */
[----:B------:R-:W-:Y:S01]  /*0b80*/  R2UR UR12, R0 ;  /* 0x00000000000c72ca */ /* 0x000fe200000e0000 */
[----:B------:R-:W-:-:S03]  /*0b90*/  ULOP3.LUT UR8, UR8, UR7, URZ, 0x3c, !UPT ;  /* 0x0000000708087292 */ /* 0x000fc6000f8e3c3f */
[----:B------:R-:W-:-:S05]  /*0ba0*/  IABS R4, R4 ;  /* 0x0000000400047213 */ /* 0x000fca0000000000 */
[----:B------:R-:W-:-:S04]  /*0bb0*/  IMAD.MOV.U32 R3, RZ, RZ, R4 ;  /* 0x000000ffff037224 */ /* 0x000fc800078e0004 */
[----:B------:R-:W1:Y:S01]  /*0bc0*/  I2F.RP R0, UR12 ;  /* 0x0000000c00007d06 */ /* 0x000e620008209400 */
[----:B------:R-:W-:-:S07]  /*0bd0*/  R2UR UR11, R3 ;  /* 0x00000000030b72ca */ /* 0x000fce00000e0000 */
[----:B-1----:R-:W0:Y:S02]  /*0be0*/  MUFU.RCP R0, R0 ;  /* 0x0000000000007308 */ /* 0x002e240000001000 */
[----:B0-----:R-:W-:Y:S01]  /*0bf0*/  VIADD R2, R0, 0xffffffe ;  /* 0x0ffffffe00027836 */ /* 0x001fe20000000000 */
[----:B------:R-:W-:-:S05]  /*0c00*/  IADD3 R0, RZ, -R5, RZ ;  /* 0x80000005ff007210 */ /* 0x000fca0007ffe0ff */
[----:B------:R-:W0:Y:S02]  /*0c10*/  F2I.FTZ.U32.TRUNC.NTZ R2, R2 ;  /* 0x0000000200027305 */ /* 0x000e24000021f000 */
[----:B0-----:R-:W-:-:S13]  /*0c20*/  R2UR UR5, R2 ;  /* 0x00000000020572ca */ /* 0x001fda00000e0000 */
[----:B------:R-:W-:-:S04]  /*0c30*/  UIADD3 UR10, URZ, -UR5, URZ ;  /* 0x800000053f0a7290 */ /* 0x000fc8000fffe03f */
[----:B------:R-:W-:-:S04]  /*0c40*/  UIMAD UR10, UR10, UR12, URZ ;  /* 0x0000000c0a0a72a4 */ /* 0x000fc8000f8e023f */
[----:B------:R-:W-:-:S03]  /*0c50*/  UIMAD.WIDE.U32 UR4, UR5, UR10, UR4 ;  /* 0x0000000a050472a5 */ /* 0x000fc6000f8e0004 */
[----:B------:R-:W-:Y:S01]  /*0c60*/  R2UR UR10, R0 ;  /* 0x00000000000a72ca */ /* 0x000fe200000e0000 */
[----:B------:R-:W-:-:S12]  /*0c70*/  UIMAD.WIDE.U32 UR4, UR5, UR11, URZ ;  /* 0x0000000b050472a5 */ /* 0x000fd8000f8e003f */
[----:B------:R-:W-:-:S04]  /*0c80*/  UIMAD UR4, UR5, UR10, UR11 ;  /* 0x0000000a050472a4 */ /* 0x000fc8000f8e020b */
[----:B------:R-:W-:-:S11]  /*0c90*/  UISETP.GT.U32.AND UP0, UPT, UR12, UR4, UPT ;  /* 0x000000040c00728c */ /* 0x000fd6000bf04070 */
[----:B------:R-:W-:Y:S02]  /*0ca0*/  @!UP0 UIADD3 UR4, UR4, -UR12, URZ ;  /* 0x8000000c04048290 */ /* 0x000fe4000fffe03f */
[----:B------:R-:W-:Y:S02]  /*0cb0*/  @!UP0 UIADD3 UR5, UR5, 0x1, URZ ;  /* 0x0000000105058890 */ /* 0x000fe4000fffe03f */
[----:B------:R-:W-:Y:S02]  /*0cc0*/  UISETP.GE.U32.AND UP1, UPT, UR4, UR12, UPT ;  /* 0x0000000c0400728c */ /* 0x000fe4000bf26070 */
[----:B------:R-:W-:-:S09]  /*0cd0*/  UISETP.GE.AND UP0, UPT, UR8, URZ, UPT ;  /* 0x0000003f0800728c */ /* 0x000fd2000bf06270 */
[----:B------:R-:W-:Y:S02]  /*0ce0*/  @UP1 UIADD3 UR5, UR5, 0x1, URZ ;  /* 0x0000000105051890 */ /* 0x000fe4000fffe03f */
[----:B------:R-:W-:-:S05]  /*0cf0*/  UISETP.NE.AND UP1, UPT, UR7, URZ, UPT ;  /* 0x0000003f0700728c */ /* 0x000fca000bf25270 */
[----:B------:R-:W-:Y:S02]  /*0d00*/  UMOV UR4, UR5 ;  /* 0x0000000500047c82 */ /* 0x000fe40008000000 */
[----:B------:R-:W-:-:S04]  /*0d10*/  @!UP0 UIADD3 UR4, -UR4, URZ, URZ ;  /* 0x0000003f04048290 */ /* 0x000fc8000fffe13f */
[----:B------:R-:W-:-:S12]  /*0d20*/  @!UP1 ULOP3.LUT UR4, URZ, UR7, URZ, 0x33, !UPT ;  /* 0x000000073f049292 */ /* 0x000fd8000f8e333f */
.L_x_9:
[----:B------:R-:W-:Y:S01]  /*0d30*/  UIMAD UR5, UR9, UR4, URZ ;  /* 0x00000004090572a4 */ /* 0x000fe2000f8e023f */
[----:B------:R-:W-:Y:S01]  /*0d40*/  IMAD.U32 R0, RZ, RZ, UR6 ;  /* 0x00000006ff007e24 */ /* 0x000fe2000f8e00ff */
[----:B------:R-:W-:Y:S01]  /*0d50*/  IADD3 R19, R25, -0x80, RZ ;  /* 0xffffff8019137810 */ /* 0x000fe20007ffe0ff */
[----:B------:R-:W-:Y:S01]  /*0d60*/  IMAD.U32 R3, RZ, RZ, UR4 ;  /* 0x00000004ff037e24 */ /* 0x000fe2000f8e00ff */
[----:B------:R-:W-:Y:S01]  /*0d70*/  PLOP3.LUT P0, PT, PT, PT, PT, 0x80, 0x0 ;  /* 0x000000000000781c */ /* 0x000fe20003f0f070 */
[----:B0-----:R-:W-:Y:S01]  /*0d80*/  IMAD.MOV.U32 R2, RZ, RZ, RZ ;  /* 0x000000ffff027224 */ /* 0x001fe200078e00ff */
[----:B------:R-:W-:Y:S01]  /*0d90*/  CS2R R150, SRZ ;  /* 0x0000000000967805 */ /* 0x000fe2000001ff00 */
[----:B------:R-:W-:Y:S01]  /*0da0*/  IMAD.U32 R17, RZ, RZ, UR5 ;  /* 0x00000005ff117e24 */ /* 0x000fe2000f8e00ff */
[----:B------:R-:W-:Y:S02]  /*0db0*/  VIADDMNMX R0, R3, UR5, R0, PT ;  /* 0x0000000503007c46 */ /* 0x000fe4000b800100 */
[----:B------:R-:W-:-:S02]  /*0dc0*/  CS2R R148, SRZ ;  /* 0x0000000000947805 */ /* 0x000fc4000001ff00 */
[----:B------:R-:W-:Y:S02]  /*0dd0*/  CS2R R146, SRZ ;  /* 0x0000000000927805 */ /* 0x000fe4000001ff00 */
[----:B------:R-:W-:Y:S02]  /*0de0*/  CS2R R144, SRZ ;  /* 0x0000000000907805 */ /* 0x000fe4000001ff00 */
[----:B------:R-:W-:Y:S01]  /*0df0*/  R2UR UR60, R0 ;  /* 0x00000000003c72ca */ /* 0x000fe200000e0000 */
[----:B------:R-:W-:Y:S01]  /*0e00*/  IMAD.MOV.U32 R0, RZ, RZ, RZ ;  /* 0x000000ffff007224 */ /* 0x000fe200078e00ff */
[----:B------:R-:W-:Y:S02]  /*0e10*/  CS2R R142, SRZ ;  /* 0x00000000008e7805 */ /* 0x000fe4000001ff00 */
[----:B------:R-:W-:Y:S02]  /*0e20*/  CS2R R140, SRZ ;  /* 0x00000000008c7805 */ /* 0x000fe4000001ff00 */
[----:B------:R-:W-:-:S02]  /*0e30*/  CS2R R138, SRZ ;  /* 0x00000000008a7805 */ /* 0x000fc4000001ff00 */
[----:B------:R-:W-:Y:S02]  /*0e40*/  CS2R R136, SRZ ;  /* 0x0000000000887805 */ /* 0x000fe4000001ff00 */
[----:B------:R-:W-:Y:S02]  /*0e50*/  CS2R R134, SRZ ;  /* 0x0000000000867805 */ /* 0x000fe4000001ff00 */
[----:B------:R-:W-:Y:S02]  /*0e60*/  CS2R R132, SRZ ;  /* 0x0000000000847805 */ /* 0x000fe4000001ff00 */
[----:B------:R-:W-:Y:S02]  /*0e70*/  CS2R R130, SRZ ;  /* 0x0000000000827805 */ /* 0x000fe4000001ff00 */
[----:B------:R-:W-:Y:S02]  /*0e80*/  CS2R R128, SRZ ;  /* 0x0000000000807805 */ /* 0x000fe4000001ff00 */
[----:B------:R-:W-:-:S02]  /*0e90*/  CS2R R126, SRZ ;  /* 0x00000000007e7805 */ /* 0x000fc4000001ff00 */
[----:B------:R-:W-:Y:S02]  /*0ea0*/  CS2R R124, SRZ ;  /* 0x00000000007c7805 */ /* 0x000fe4000001ff00 */
[----:B------:R-:W-:Y:S01]  /*0eb0*/  CS2R R122, SRZ ;  /* 0x00000000007a7805 */ /* 0x000fe2000001ff00 */
[----:B------:R-:W-:Y:S01]  /*0ec0*/  UISETP.GT.AND UP0, UPT, UR60, UR5, UPT ;  /* 0x000000053c00728c */ /* 0x000fe2000bf04270 */
[----:B------:R-:W-:Y:S02]  /*0ed0*/  CS2R R120, SRZ ;  /* 0x0000000000787805 */ /* 0x000fe4000001ff00 */
[----:B------:R-:W-:Y:S02]  /*0ee0*/  CS2R R118, SRZ ;  /* 0x0000000000767805 */ /* 0x000fe4000001ff00 */
[----:B------:R-:W-:Y:S02]  /*0ef0*/  CS2R R116, SRZ ;  /* 0x0000000000747805 */ /* 0x000fe4000001ff00 */
[----:B------:R-:W-:-:S02]  /*0f00*/  CS2R R114, SRZ ;  /* 0x0000000000727805 */ /* 0x000fc4000001ff00 */
[----:B------:R-:W-:Y:S02]  /*0f10*/  CS2R R112, SRZ ;  /* 0x0000000000707805 */ /* 0x000fe4000001ff00 */
[----:B------:R-:W-:Y:S02]  /*0f20*/  PLOP3.LUT P1, PT, PT, PT, UP0, 0x80, 0x0 ;  /* 0x000000000000781c */ /* 0x000fe40003f2f008 */
[----:B------:R-:W-:Y:S02]  /*0f30*/  CS2R R110, SRZ ;  /* 0x00000000006e7805 */ /* 0x000fe4000001ff00 */
        /* <DEDUP_REMOVED lines=42> */
[----:B------:R-:W-:Y:S01]  /*11e0*/  CS2R R24, SRZ ;  /* 0x0000000000187805 */ /* 0x000fe2000001ff00 */
[----:B------:R-:W-:Y:S06]  /*11f0*/  @!P1 BRA `(.L_x_10) ;  /* 0x0000009c00f09947 */ /* 0x000fec0003800000 */
[----:B------:R-:W-:Y:S01]  /*1200*/  SHF.R.S32.HI R0, RZ, 0x1f, R19 ;  /* 0x0000001fff007819 */ /* 0x000fe20000011413 */
[----:B------:R-:W0:Y:S01]  /*1210*/  S2UR UR7, SR_CgaCtaId ;  /* 0x00000000000779c3 */ /* 0x000e220000008800 */
[----:B------:R-:W-:Y:S02]  /*1220*/  UMOV UR6, 0x400 ;  /* 0x0000040000067882 */ /* 0x000fe40000000000 */
[----:B------:R-:W-:-:S04]  /*1230*/  LEA.HI R22, R0, R19, RZ, 0x7 ;  /* 0x0000001300167211 */ /* 0x000fc800078f38ff */
[----:B------:R-:W-:-:S06]  /*1240*/  SHF.R.S32.HI R0, RZ, 0x7, R22 ;  /* 0x00000007ff007819 */ /* 0x000fcc0000011416 */
[----:B------:R-:W1:Y:S01]  /*1250*/  SHFL.IDX PT, R0, R0, RZ, 0x1f ;  /* 0x00001fff00007589 */ /* 0x000e6200000e0000 */
[----:B0-----:R-:W-:-:S04]  /*1260*/  ULEA UR8, UR7, UR6, 0x18 ;  /* 0x0000000607087291 */ /* 0x001fc8000f8ec03f */
[----:B------:R-:W-:Y:S02]  /*1270*/  UIADD3 UR6, UR8, 0x14400, URZ ;  /* 0x0001440008067890 */ /* 0x000fe4000fffe03f */
[----:B------:R-:W-:Y:S02]  /*1280*/  IMAD.U32 R16, RZ, RZ, UR8 ;  /* 0x00000008ff107e24 */ /* 0x000fe4000f8e00ff */
[----:B------:R-:W-:Y:S01]  /*1290*/  ULOP3.LUT UP0, URZ, UR6, 0x9f, URZ, 0xc0, !UPT ;  /* 0x0000009f063f7892 */ /* 0x000fe2000f80c03f */
[----:B-1----:R-:W-:-:S05]  /*12a0*/  R2UR UR4, R0 ;  /* 0x00000000000472ca */ /* 0x002fca00000e0000 */
[----:B------:R-:W-:-:S08]  /*12b0*/  PLOP3.LUT P0, PT, PT, PT, UP0, 0x80, 0x0 ;  /* 0x000000000000781c */ /* 0x000fd00003f0f008 */
[----:B------:R-:W-:-:S04]  /*12c0*/  ULEA.HI UR5, UR4, UR4, URZ, 0x1 ;  /* 0x0000000404057291 */ /* 0x000fc8000f8f083f */
[----:B------:R-:W-:-:S04]  /*12d0*/  ULOP3.LUT UR5, UR5, 0x1e, URZ, 0xc0, !UPT ;  /* 0x0000001e05057892 */ /* 0x000fc8000f8ec03f */
[----:B------:R-:W-:-:S04]  /*12e0*/  UIADD3 UR5, UR4, -UR5, URZ ;  /* 0x8000000504057290 */ /* 0x000fc8000fffe03f */
[----:B------:R-:W-:-:S04]  /*12f0*/  ULEA UR5, UR5, UR6, 0xd ;  /* 0x0000000605057291 */ /* 0x000fc8000f8e683f */
[----:B------:R-:W-:-:S04]  /*1300*/  USHF.R.U32.HI UR5, URZ, 0x4, UR5 ;  /* 0x000000043f057899 */ /* 0x000fc80008011605 */
[----:B------:R-:W-:Y:S01]  /*1310*/  ULOP3.LUT UR36, UR5, 0x3fff, URZ, 0xc0, !UPT ;  /* 0x00003fff05247892 */ /* 0x000fe2000f8ec03f */
[----:B------:R-:W-:Y:S11]  /*1320*/  @!P0 BRA `(.L_x_11) ;  /* 0x0000000000408947 */ /* 0x000ff60003800000 */
[----:B------:R-:W-:Y:S01]  /*1330*/  MOV R0, 0x0 ;  /* 0x0000000000007802 */ /* 0x000fe20000000f00 */
[----:B------:R-:W-:Y:S01]  /*1340*/  ULDC.64 UR4, c[0x4][0xa8] ;  /* 0x01002a0000047ab9 */ /* 0x000fe20000000a00 */
[----:B------:R-:W-:Y:S01]  /*1350*/  ULDC.64 UR6, c[0x4][0x28] ;  /* 0x01000a0000067ab9 */ /* 0x000fe20000000a00 */
[----:B------:R-:W-:Y:S01]  /*1360*/  MOV R4, UR4 ;  /* 0x0000000400047c02 */ /* 0x000fe20008000f00 */
[----:B------:R0:W1:Y:S01]  /*1370*/  LDC.64 R2, c[0x4][R0] ;  /* 0x0100000000027b82 */ /* 0x0000620000000a00 */
[----:B------:R-:W-:Y:S01]  /*1380*/  IMAD.U32 R5, RZ, RZ, UR5 ;  /* 0x00000005ff057e24 */ /* 0x000fe2000f8e00ff */
[----:B------:R-:W-:Y:S01]  /*1390*/  ULDC.64 UR4, c[0x4][0xb0] ;  /* 0x01002c0000047ab9 */ /* 0x000fe20000000a00 */
[----:B------:R-:W-:Y:S01]  /*13a0*/  MOV R10, UR6 ;  /* 0x00000006000a7c02 */ /* 0x000fe20008000f00 */
[----:B------:R-:W-:Y:S01]  /*13b0*/  IMAD.U32 R6, RZ, RZ, UR4 ;  /* 0x00000004ff067e24 */ /* 0x000fe2000f8e00ff */
[----:B------:R-:W-:Y:S01]  /*13c0*/  MOV R13, RZ ;  /* 0x000000ff000d7202 */ /* 0x000fe20000000f00 */
[----:B------:R-:W-:-:S02]  /*13d0*/  IMAD.U32 R7, RZ, RZ, UR5 ;  /* 0x00000005ff077e24 */ /* 0x000fc4000f8e00ff */
[----:B------:R-:W-:Y:S02]  /*13e0*/  IMAD.U32 R11, RZ, RZ, UR7 ;  /* 0x00000007ff0b7e24 */ /* 0x000fe4000f8e00ff */
[----:B------:R-:W-:Y:S02]  /*13f0*/  IMAD.MOV.U32 R8, RZ, RZ, 0x70 ;  /* 0x00000070ff087424 */ /* 0x000fe400078e00ff */
[----:B0-----:R-:W-:-:S07]  /*1400*/  IMAD.MOV.U32 R12, RZ, RZ, 0x1 ;  /* 0x00000001ff0c7424 */ /* 0x001fce00078e00ff */
[----:B------:R-:W-:-:S07]  /*1410*/  LEPC R20, `(.L_x_11) ;  /* 0x000000001014794e */ /* 0x000fce0000000000 */
[----:B-1----:R-:W-:Y:S05]  /*1420*/  CALL.ABS.NOINC R2 ;  /* 0x0000000002007343 */ /* 0x002fea0003c00000 */
.L_x_11:
[----:B------:R-:W-:Y:S02]  /*1430*/  R2UR UR4, R16 ;  /* 0x00000000100472ca */ /* 0x000fe400000e0000 */
[----:B------:R-:W-:-:S11]  /*1440*/  SHF.L.U32 R0, RZ, 0x1f, RZ ;  /* 0x0000001fff007819 */ /* 0x000fd600000006ff */
[----:B------:R-:W0:Y:S02]  /*1450*/  SYNCS.PHASECHK.TRANS64.TRYWAIT P0, [UR4+0x38800], R0 ;  /* 0x03880000ff0075a7 */ /* 0x000e240008000144 */
[----:B0-----:R-:W-:Y:S05]  /*1460*/  @!P0 BRA `(.L_x_12) ;  /* 0x00000100004c8947 */ /* 0x001fea0003800000 */
.L_x_87:
[----:B------:R-:W2:Y:S02]  /*1470*/  LDL R2, [R1+0x4] ;  /* 0x0000040001027983 */ /* 0x000ea40000100800 */
[----:B--2---:R-:W-:-:S13]  /*1480*/  R2UR UR4, R2 ;  /* 0x00000000020472ca */ /* 0x004fda00000e0000 */
[----:B------:R-:W-:-:S06]  /*1490*/  ULOP3.LUT UR4, UR4, 0x1, URZ, 0xfc, !UPT ;  /* 0x0000000104047892 */ /* 0x000fcc000f8efc3f */
[----:B------:R-:W-:-:S05]  /*14a0*/  IMAD.U32 R2, RZ, RZ, UR4 ;  /* 0x00000004ff027e24 */ /* 0x000fca000f8e00ff */
[----:B------:R-:W-:-:S13]  /*14b0*/  ISETP.NE.AND P0, PT, R2, 0x3, PT ;  /* 0x000000030200780c */ /* 0x000fda0003f05270 */
[----:B------:R-:W-:Y:S05]  /*14c0*/  @!P0 BRA `(.L_x_13) ;  /* 0x0000000000048947 */ /* 0x000fea0003800000 */
[----:B------:R-:W-:Y:S01]  /*14d0*/  BPT.TRAP 0x1 ;  /* 0x000000040000795c */ /* 0x000fe20000300000 */
.L_x_13:
[----:B------:R-:W-:-:S13]  /*14e0*/  R2UR UR4, R16 ;  /* 0x00000000100472ca */ /* 0x000fda00000e0000 */
[----:B------:R1:W2:Y:S01]  /*14f0*/  SYNCS.PHASECHK.TRANS64.TRYWAIT P1, [UR4+0x38830], R0 ;  /* 0x03883000ff0075a7 */ /* 0x0002a20008020144 */
[----:B------:R-:W-:Y:S05]  /*1500*/  @!P0 BRA `(.L_x_14) ;  /* 0x0000000000048947 */ /* 0x000fea0003800000 */
[----:B------:R-:W-:Y:S01]  /*1510*/  BPT.TRAP 0x1 ;  /* 0x000000040000795c */ /* 0x000fe20000300000 */
.L_x_14:
[----:B------:R-:W-:Y:S02]  /*1520*/  IMAD.U32 R4, RZ, RZ, UR36 ;  /* 0x00000024ff047e24 */ /* 0x000fe4000f8e00ff */
[----:B------:R-:W-:Y:S01]  /*1530*/  IMAD.MOV.U32 R8, RZ, RZ, RZ ;  /* 0x000000ffff087224 */ /* 0x000fe200078e00ff */
[----:B--2---:R-:W-:Y:S06]  /*1540*/  @P1 BRA `(.L_x_15) ;  /* 0x00000000000c1947 */ /* 0x004fec0003800000 */
[----:B------:R-:W-:-:S13]  /*1550*/  R2UR UR4, R16 ;  /* 0x00000000100472ca */ /* 0x000fda00000e0000 */
[----:B------:R-:W2:Y:S02]  /*1560*/  SYNCS.PHASECHK.TRANS64.TRYWAIT P1, [UR4+0x38830], R0 ;  /* 0x03883000ff0075a7 */ /* 0x000ea40008020144 */
[----:B--2---:R-:W-:Y:S05]  /*1570*/  @!P1 BRA `(.L_x_16) ;  /* 0x0000010000249947 */ /* 0x004fea0003800000 */
.L_x_15:
[----:B------:R-:W-:Y:S05]  /*1580*/  WARPSYNC.ALL ;  /* 0x0000000000007948 */ /* 0x000fea0003800000 */
[----:B------:R-:W-:Y:S01]  /*1590*/  MOV R151, RZ ;  /* 0x000000ff00977202 */ /* 0x000fe20000000f00 */
[----:B------:R-:W-:Y:S01]  /*15a0*/  IMAD.MOV.U32 R5, RZ, RZ, 0x40000040 ;  /* 0x40000040ff057424 */ /* 0x000fe200078e00ff */
[----:B------:R-:W-:Y:S02]  /*15b0*/  LOP3.LUT R4, R4, 0x10000, RZ, 0xfc, !PT ;  /* 0x0001000004047812 */ /* 0x000fe400078efcff */
[----:B------:R-:W-:Y:S01]  /*15c0*/  R2UR UR4, R16 ;  /* 0x00000000100472ca */ /* 0x000fe200000e0000 */
[----:B------:R-:W-:Y:S01]  /*15d0*/  WARPGROUP.ARRIVE ;  /* 0x00000000000079c5 */ /* 0x000fe20000000000 */
[C---:B------:R-:W-:Y:S01]  /*15e0*/  R2UR UR8, R4.reuse ;  /* 0x00000000040872ca */ /* 0x040fe200000e0000 */
[----:B------:R-:W-:Y:S01]  /*15f0*/  UMOV UR11, 0x40000040 ;  /* 0x40000040000b7882 */ /* 0x000fe20000000000 */
        /* <DEDUP_REMOVED lines=9> */
[----:B------:R-:W-:Y:S01]  /*1690*/  UIADD3 UR4, UR4, 0x24400, URZ ;  /* 0x0002440004047890 */ /* 0x000fe2000fffe03f */
[C---:B------:R-:W-:Y:S01]  /*16a0*/  R2UR UR20, R4.reuse ;  /* 0x00000000041472ca */ /* 0x040fe200000e0000 */
[----:B------:R-:W-:Y:S01]  /*16b0*/  UMOV UR31, 0x40000040 ;  /* 0x40000040001f7882 */ /* 0x000fe20000000000 */
[C---:B------:R-:W-:Y:S01]  /*16c0*/  R2UR UR21, R5.reuse ;  /* 0x00000000051572ca */ /* 0x040fe200000e0000 */
[----:B------:R-:W-:Y:S01]  /*16d0*/  USHF.R.U32.HI UR4, URZ, 0x4, UR4 ;  /* 0x000000043f047899 */ /* 0x000fe20008011604 */
[C---:B------:R-:W-:Y:S01]  /*16e0*/  R2UR UR16, R4.reuse ;  /* 0x00000000041072ca */ /* 0x040fe200000e0000 */
[----:B------:R-:W-:Y:S01]  /*16f0*/  IMAD.U32 R13, RZ, RZ, UR31 ;  /* 0x0000001fff0d7e24 */ /* 0x000fe2000f8e00ff */
[----:B------:R-:W-:Y:S01]  /*1700*/  R2UR UR17, R5 ;  /* 0x00000000051172ca */ /* 0x000fe200000e0000 */
[----:B------:R-:W-:Y:S01]  /*1710*/  ULOP3.LUT UR4, UR4, 0x3fff, URZ, 0xc0, !UPT ;  /* 0x00003fff04047892 */ /* 0x000fe2000f8ec03f */
[----:B------:R-:W-:Y:S01]  /*1720*/  R2UR UR6, R4 ;  /* 0x00000000040672ca */ /* 0x000fe200000e0000 */
[----:B------:R-:W-:Y:S01]  /*1730*/  UMOV UR35, 0x40000040 ;  /* 0x4000004000237882 */ /* 0x000fe20000000000 */
[----:B------:R-:W-:Y:S01]  /*1740*/  UMOV UR39, 0x40000040 ;  /* 0x4000004000277882 */ /* 0x000fe20000000000 */
[----:B------:R-:W-:Y:S01]  /*1750*/  ULOP3.LUT UR28, UR4, 0x10000, URZ, 0xfc, !UPT ;  /* 0x00010000041c7892 */ /* 0x000fe2000f8efc3f */
[----:B------:R-:W-:Y:S01]  /*1760*/  UMOV UR43, 0x40000040 ;  /* 0x40000040002b7882 */ /* 0x000fe20000000000 */
[----:B------:R-:W-:-:S02]  /*1770*/  UMOV UR47, 0x40000040 ;  /* 0x40000040002f7882 */ /* 0x000fc40000000000 */
[----:B------:R-:W-:Y:S02]  /*1780*/  UIADD3 UR4, UR28, 0x80, URZ ;  /* 0x000000801c047890 */ /* 0x000fe4000fffe03f */
[----:B------:R-:W-:Y:S02]  /*1790*/  UIADD3 UR26, UR28, 0x100, URZ ;  /* 0x000001001c1a7890 */ /* 0x000fe4000fffe03f */
[----:B------:R-:W-:Y:S01]  /*17a0*/  IMAD.U32 R15, RZ, RZ, UR28 ;  /* 0x0000001cff0f7e24 */ /* 0x000fe2000f8e00ff */
[----:B------:R-:W-:Y:S01]  /*17b0*/  UMOV UR10, UR28 ;  /* 0x0000001c000a7c82 */ /* 0x000fe20008000000 */
[----:B------:R-:W-:Y:S01]  /*17c0*/  UIADD3 UR22, UR28, 0x180, URZ ;  /* 0x000001801c167890 */ /* 0x000fe2000fffe03f */
[----:B------:R-:W-:Y:S01]  /*17d0*/  HGMMA.64x16x16.F32 R56, gdesc[UR8], RZ, !UPT, gsb0 ;  /* 0x00200000083879f0 */ /* 0x000fe2000c0008ff */
[----:B------:R-:W-:Y:S01]  /*17e0*/  UMOV UR14, UR4 ;  /* 0x00000004000e7c82 */ /* 0x000fe20008000000 */
[----:B------:R-:W-:Y:S02]  /*17f0*/  UIADD3 UR18, UR28, 0x200, URZ ;  /* 0x000002001c127890 */ /* 0x000fe4000fffe03f */
[----:B------:R-:W-:-:S02]  /*1800*/  UIADD3 UR4, UR6, 0x2, URZ ;  /* 0x0000000206047890 */ /* 0x000fc4000fffe03f */
[----:B------:R-:W-:Y:S01]  /*1810*/  UIADD3 UR10, UR28, 0x102, URZ ;  /* 0x000001021c0a7890 */ /* 0x000fe2000fffe03f */
[----:B------:R-:W-:Y:S01]  /*1820*/  UMOV UR9, UR31 ;  /* 0x0000001f00097c82 */ /* 0x000fe20008000000 */
[----:B------:R-:W-:Y:S01]  /*1830*/  UMOV UR11, 0x40000040 ;  /* 0x40000040000b7882 */ /* 0x000fe20000000000 */
[----:B------:R-:W-:Y:S02]  /*1840*/  UIADD3 UR5, UR28, 0x202, URZ ;  /* 0x000002021c057890 */ /* 0x000fe4000fffe03f */
[----:B------:R-:W-:Y:S01]  /*1850*/  UMOV UR30, UR4 ;  /* 0x00000004001e7c82 */ /* 0x000fe20008000000 */
[----:B------:R-:W-:Y:S01]  /*1860*/  UIADD3 UR4, UR28, 0x182, URZ ;  /* 0x000001821c047890 */ /* 0x000fe2000fffe03f */
[----:B------:R-:W-:Y:S01]  /*1870*/  MOV R12, UR30 ;  /* 0x0000001e000c7c02 */ /* 0x000fe20008000f00 */
[----:B------:R-:W-:Y:S01]  /*1880*/  UMOV UR8, UR30 ;  /* 0x0000001e00087c82 */ /* 0x000fe20008000000 */
[----:B------:R-:W-:Y:S01]  /*1890*/  UIADD3 UR7, UR28, 0x184, URZ ;  /* 0x000001841c077890 */ /* 0x000fe2000fffe03f */
[----:B------:R-:W-:Y:S01]  /*18a0*/  UMOV UR51, 0x40000040 ;  /* 0x4000004000337882 */ /* 0x000fe20000000000 */
[----:B------:R-:W-:Y:S01]  /*18b0*/  UMOV UR55, 0x40000040 ;  /* 0x4000004000377882 */ /* 0x000fe20000000000 */
[----:B------:R-:W-:Y:S01]  /*18c0*/  UMOV UR59, 0x40000040 ;  /* 0x40000040003b7882 */ /* 0x000fe20000000000 */
[----:B------:R-:W-:-:S02]  /*18d0*/  WARPGROUP.DEPBAR.LE gsb0, 0x0 ;  /* 0x00008000000079c5 */ /* 0x000fc40000010000 */
[----:B------:R-:W-:-:S06]  /*18e0*/  WARPGROUP.ARRIVE ;  /* 0x00000000000079c5 */ /* 0x000fcc0000000000 */
[----:B------:R-:W-:Y:S01]  /*18f0*/  HGMMA.64x16x16.F32 R48, gdesc[UR12], RZ, !UPT, gsb0 ;  /* 0x002000000c3079f0 */ /* 0x000fe2000c0008ff */
[----:B------:R-:W-:Y:S01]  /*1900*/  UIADD3 UR14, UR28, 0x2, URZ ;  /* 0x000000021c0e7890 */ /* 0x000fe2000fffe03f */
[----:B------:R-:W-:Y:S01]  /*1910*/  UMOV UR12, UR30 ;  /* 0x0000001e000c7c82 */ /* 0x000fe20008000000 */
[----:B------:R-:W-:Y:S01]  /*1920*/  UMOV UR13, UR31 ;  /* 0x0000001f000d7c82 */ /* 0x000fe20008000000 */
[----:B------:R-:W-:Y:S01]  /*1930*/  UMOV UR15, 0x40000040 ;  /* 0x40000040000f7882 */ /* 0x000fe20000000000 */
[----:B------:R-:W-:Y:S02]  /*1940*/  WARPGROUP.DEPBAR.LE gsb0, 0x0 ;  /* 0x00008000000079c5 */ /* 0x000fe40000010000 */
[----:B------:R-:W-:-:S06]  /*1950*/  WARPGROUP.ARRIVE ;  /* 0x00000000000079c5 */ /* 0x000fcc0000000000 */
[----:B------:R-:W-:Y:S01]  /*1960*/  HGMMA.64x16x16.F32 R40, gdesc[UR24], RZ, !UPT, gsb0 ;  /* 0x00200000182879f0 */ /* 0x000fe2000c0008ff */
[----:B------:R-:W-:Y:S02]  /*1970*/  UMOV UR27, 0x40000040 ;  /* 0x40000040001b7882 */ /* 0x000fe40000000000 */
[----:B------:R-:W-:Y:S02]  /*1980*/  WARPGROUP.DEPBAR.LE gsb0, 0x0 ;  /* 0x00008000000079c5 */ /* 0x000fe40000010000 */
[----:B------:R-:W-:-:S06]  /*1990*/  WARPGROUP.ARRIVE ;  /* 0x00000000000079c5 */ /* 0x000fcc0000000000 */
[----:B------:R-:W-:Y:S01]  /*19a0*/  HGMMA.64x16x16.F32 R32, gdesc[UR20], RZ, !UPT, gsb0 ;  /* 0x00200000142079f0 */ /* 0x000fe2000c0008ff */
[----:B------:R-:W-:Y:S02]  /*19b0*/  UMOV UR23, 0x40000040 ;  /* 0x4000004000177882 */ /* 0x000fe40000000000 */
[----:B------:R-:W-:Y:S02]  /*19c0*/  WARPGROUP.DEPBAR.LE gsb0, 0x0 ;  /* 0x00008000000079c5 */ /* 0x000fe40000010000 */
        /* <DEDUP_REMOVED lines=8> */
[----:B------:R-:W-:Y:S01]  /*1a50*/  HGMMA.64x16x16.F32 R56, gdesc[UR12], R56, gsb0 ;  /* 0x002000000c3879f0 */ /* 0x000fe20008000838 */
[----:B------:R-:W-:Y:S01]  /*1a60*/  UIADD3 UR14, UR28, 0x84, URZ ;  /* 0x000000841c0e7890 */ /* 0x000fe2000fffe03f */
        /* <DEDUP_REMOVED lines=9> */
[----:B------:R-:W-:Y:S01]  /*1b00*/  UMOV UR8, UR30 ;  /* 0x0000001e00087c82 */ /* 0x000fe20008000000 */
[----:B------:R-:W-:Y:S01]  /*1b10*/  UMOV UR9, UR31 ;  /* 0x0000001f00097c82 */ /* 0x000fe20008000000 */
[----:B------:R-:W-:Y:S01]  /*1b20*/  UMOV UR10, UR4 ;  /* 0x00000004000a7c82 */ /* 0x000fe20008000000 */
[----:B------:R-:W-:Y:S01]  /*1b30*/  UMOV UR11, 0x40000040 ;  /* 0x40000040000b7882 */ /* 0x000fe20000000000 */
[----:B------:R-:W-:-:S07]  /*1b40*/  UIADD3 UR4, UR6, 0x4, URZ ;  /* 0x0000000406047890 */ /* 0x000fce000fffe03f */
[----:B------:R-:W-:Y:S01]  /*1b50*/  UMOV UR16, UR4 ;  /* 0x0000000400107c82 */ /* 0x000fe20008000000 */
[----:B------:R-:W-:Y:S01]  /*1b60*/  UMOV UR12, UR4 ;  /* 0x00000004000c7c82 */ /* 0x000fe20008000000 */
[----:B------:R-:W-:Y:S02]  /*1b70*/  WARPGROUP.DEPBAR.LE gsb0, 0x0 ;  /* 0x00008000000079c5 */ /* 0x000fe40000010000 */
[----:B------:R-:W-:-:S06]  /*1b80*/  WARPGROUP.ARRIVE ;  /* 0x00000000000079c5 */ /* 0x000fcc0000000000 */
[----:B------:R-:W-:Y:S01]  /*1b90*/  HGMMA.64x16x16.F32 R32, gdesc[UR8], R32, gsb0 ;  /* 0x00200000082079f0 */ /* 0x000fe20008000820 */
[----:B------:R-:W-:Y:S01]  /*1ba0*/  UMOV UR8, UR30 ;  /* 0x0000001e00087c82 */ /* 0x000fe20008000000 */
[----:B------:R-:W-:Y:S01]  /*1bb0*/  UMOV UR9, UR31 ;  /* 0x0000001f00097c82 */ /* 0x000fe20008000000 */
[----:B------:R-:W-:Y:S01]  /*1bc0*/  UMOV UR10, UR5 ;  /* 0x00000005000a7c82 */ /* 0x000fe20008000000 */
[----:B------:R-:W-:Y:S01]  /*1bd0*/  UMOV UR11, 0x40000040 ;  /* 0x40000040000b7882 */ /* 0x000fe20000000000 */
[----:B------:R-:W-:Y:S01]  /*1be0*/  UMOV UR5, 0x40000040 ;  /* 0x4000004000057882 */ /* 0x000fe20000000000 */
[----:B------:R-:W-:Y:S01]  /*1bf0*/  UMOV UR31, 0x40000040 ;  /* 0x40000040001f7882 */ /* 0x000fe20000000000 */
[----:B------:R-:W-:Y:S01]  /*1c00*/  UMOV UR17, UR5 ;  /* 0x0000000500117c82 */ /* 0x000fe20008000000 */
[----:B------:R-:W-:Y:S01]  /*1c10*/  UMOV UR13, UR5 ;  /* 0x00000005000d7c82 */ /* 0x000fe20008000000 */
[----:B------:R-:W-:Y:S02]  /*1c20*/  WARPGROUP.DEPBAR.LE gsb0, 0x0 ;  /* 0x00008000000079c5 */ /* 0x000fe40000010000 */
[----:B------:R-:W-:-:S06]  /*1c30*/  WARPGROUP.ARRIVE ;  /* 0x00000000000079c5 */ /* 0x000fcc0000000000 */
[----:B------:R-:W-:Y:S01]  /*1c40*/  HGMMA.64x16x16.F32 R24, gdesc[UR8], R24, gsb0 ;  /* 0x00200000081879f0 */ /* 0x000fe20008000818 */
        /* <DEDUP_REMOVED lines=12> */
[----:B------:R-:W-:Y:S02]  /*1d10*/  UIADD3 UR12, UR28, 0x204, URZ ;  /* 0x000002041c0c7890 */ /* 0x000fe4000fffe03f */
        /* <DEDUP_REMOVED lines=9> */
[----:B------:R-:W-:Y:S01]  /*1db0*/  UIADD3 UR7, UR28, 0x206, URZ ;  /* 0x000002061c077890 */ /* 0x000fe2000fffe03f */
[----:B------:R-:W-:Y:S02]  /*1dc0*/  WARPGROUP.DEPBAR.LE gsb0, 0x0 ;  /* 0x00008000000079c5 */ /* 0x000fe40000010000 */
[----:B------:R-:W-:-:S06]  /*1dd0*/  WARPGROUP.ARRIVE ;  /* 0x00000000000079c5 */ /* 0x000fcc0000000000 */
[----:B------:R-:W-:Y:S01]  /*1de0*/  HGMMA.64x16x16.F32 R32, gdesc[UR8], R32, gsb0 ;  /* 0x00200000082079f0 */ /* 0x000fe20008000820 */
[----:B------:R-:W-:Y:S01]  /*1df0*/  UMOV UR8, UR4 ;  /* 0x0000000400087c82 */ /* 0x000fe20008000000 */
[----:B------:R-:W-:Y:S01]  /*1e00*/  UMOV UR9, UR5 ;  /* 0x0000000500097c82 */ /* 0x000fe20008000000 */
[----:B------:R-:W-:Y:S01]  /*1e10*/  UMOV UR10, UR12 ;  /* 0x0000000c000a7c82 */ /* 0x000fe20008000000 */
[----:B------:R-:W-:Y:S01]  /*1e20*/  UMOV UR11, 0x40000040 ;  /* 0x40000040000b7882 */ /* 0x000fe20000000000 */
[----:B------:R-:W-:Y:S02]  /*1e30*/  WARPGROUP.DEPBAR.LE gsb0, 0x0 ;  /* 0x00008000000079c5 */ /* 0x000fe40000010000 */
[----:B------:R-:W-:-:S06]  /*1e40*/  WARPGROUP.ARRIVE ;  /* 0x00000000000079c5 */ /* 0x000fcc0000000000 */
[----:B------:R-:W-:Y:S01]  /*1e50*/  HGMMA.64x16x16.F32 R24, gdesc[UR8], R24, gsb0 ;  /* 0x00200000081879f0 */ /* 0x000fe20008000818 */
[----:B------:R-:W-:Y:S02]  /*1e60*/  UIADD3 UR8, UR6, 0x6, URZ ;  /* 0x0000000606087890 */ /* 0x000fe4000fffe03f */
[----:B------:R-:W-:Y:S01]  /*1e70*/  UIADD3 UR10, UR28, 0x6, URZ ;  /* 0x000000061c0a7890 */ /* 0x000fe2000fffe03f */
[----:B------:R-:W-:Y:S01]  /*1e80*/  UMOV UR9, 0x40000040 ;  /* 0x4000004000097882 */ /* 0x000fe20000000000 */
[----:B------:R-:W-:Y:S01]  /*1e90*/  UMOV UR11, 0x40000040 ;  /* 0x40000040000b7882 */ /* 0x000fe20000000000 */
[----:B------:R-:W-:Y:S02]  /*1ea0*/  UMOV UR13, UR9 ;  /* 0x00000009000d7c82 */ /* 0x000fe40008000000 */
[----:B------:R-:W-:Y:S01]  /*1eb0*/  UMOV UR12, UR8 ;  /* 0x00000008000c7c82 */ /* 0x000fe20008000000 */
[----:B------:R-:W-:Y:S01]  /*1ec0*/  UMOV UR16, UR8 ;  /* 0x0000000800107c82 */ /* 0x000fe20008000000 */
[----:B------:R-:W-:Y:S01]  /*1ed0*/  UMOV UR17, UR9 ;  /* 0x0000000900117c82 */ /* 0x000fe20008000000 */
[----:B------:R-:W-:-:S02]  /*1ee0*/  WARPGROUP.DEPBAR.LE gsb0, 0x0 ;  /* 0x00008000000079c5 */ /* 0x000fc40000010000 */
        /* <DEDUP_REMOVED lines=9> */
[----:B------:R-:W-:Y:S01]  /*1f80*/  UMOV UR15, 0x40000040 ;  /* 0x40000040000f7882 */ /* 0x000fe20000000000 */
[----:B------:R-:W-:-:S04]  /*1f90*/  UMOV UR21, UR13 ;  /* 0x0000000d00157c82 */ /* 0x000fc80008000000 */
[----:B------:R-:W-:Y:S01]  /*1fa0*/  UMOV UR20, UR12 ;  /* 0x0000000c00147c82 */ /* 0x000fe20008000000 */
[----:B------:R-:W-:Y:S02]  /*1fb0*/  WARPGROUP.DEPBAR.LE gsb0, 0x0 ;  /* 0x00008000000079c5 */ /* 0x000fe40000010000 */
[----:B------:R-:W-:-:S06]  /*1fc0*/  WARPGROUP.ARRIVE ;  /* 0x00000000000079c5 */ /* 0x000fcc0000000000 */
[----:B------:R-:W-:Y:S01]  /*1fd0*/  HGMMA.64x16x16.F32 R40, gdesc[UR16], R40, gsb0 ;  /* 0x00200000102879f0 */ /* 0x000fe20008000828 */
[----:B------:R-:W-:Y:S01]  /*1fe0*/  UMOV UR16, UR12 ;  /* 0x0000000c00107c82 */ /* 0x000fe20008000000 */
[----:B------:R-:W-:Y:S01]  /*1ff0*/  UMOV UR17, UR13 ;  /* 0x0000000d00117c82 */ /* 0x000fe20008000000 */
[----:B------:R-:W-:Y:S01]  /*2000*/  UMOV UR19, 0x40000040 ;  /* 0x4000004000137882 */ /* 0x000fe20000000000 */
[----:B------:R-:W-:Y:S02]  /*2010*/  WARPGROUP.DEPBAR.LE gsb0, 0x0 ;  /* 0x00008000000079c5 */ /* 0x000fe40000010000 */
[----:B------:R-:W-:-:S06]  /*2020*/  WARPGROUP.ARRIVE ;  /* 0x00000000000079c5 */ /* 0x000fcc0000000000 */
[----:B------:R-:W-:Y:S01]  /*2030*/  HGMMA.64x16x16.F32 R32, gdesc[UR8], R32, gsb0 ;  /* 0x00200000082079f0 */ /* 0x000fe20008000820 */
[----:B------:R-:W-:Y:S01]  /*2040*/  UMOV UR10, UR7 ;  /* 0x00000007000a7c82 */ /* 0x000fe20008000000 */
[----:B------:R-:W-:Y:S01]  /*2050*/  UMOV UR11, 0x40000040 ;  /* 0x40000040000b7882 */ /* 0x000fe20000000000 */
[----:B------:R-:W-:Y:S02]  /*2060*/  WARPGROUP.DEPBAR.LE gsb0, 0x0 ;  /* 0x00008000000079c5 */ /* 0x000fe40000010000 */
[----:B------:R-:W-:-:S06]  /*2070*/  WARPGROUP.ARRIVE ;  /* 0x00000000000079c5 */ /* 0x000fcc0000000000 */
[----:B------:R-:W-:Y:S01]  /*2080*/  HGMMA.64x16x16.F32 R24, gdesc[UR8], R24, gsb0 ;  /* 0x00200000081879f0 */ /* 0x000fe20008000818 */
[----:B------:R-:W-:Y:S02]  /*2090*/  UMOV UR11, UR28 ;  /* 0x0000001c000b7c82 */ /* 0x000fe40008000000 */
[----:B------:R-:W-:Y:S02]  /*20a0*/  UIADD3 UR14, UR11, 0x280, URZ ;  /* 0x000002800b0e7890 */ /* 0x000fe4000fffe03f */
[----:B------:R-:W-:Y:S02]  /*20b0*/  UIADD3 UR18, UR11, 0x300, URZ ;  /* 0x000003000b127890 */ /* 0x000fe4000fffe03f */
[----:B------:R-:W-:Y:S02]  /*20c0*/  UIADD3 UR22, UR11, 0x380, URZ ;  /* 0x000003800b167890 */ /* 0x000fe4000fffe03f */
[----:B------:R-:W-:Y:S02]  /*20d0*/  UIADD3 UR7, UR11, 0x480, URZ ;  /* 0x000004800b077890 */ /* 0x000fe4000fffe03f */
[----:B------:R-:W-:-:S02]  /*20e0*/  UIADD3 UR26, UR11, 0x382, URZ ;  /* 0x000003820b1a7890 */ /* 0x000fc4000fffe03f */
[----:B------:R-:W-:Y:S02]  /*20f0*/  UIADD3 UR30, UR11, 0x384, URZ ;  /* 0x000003840b1e7890 */ /* 0x000fe4000fffe03f */
[----:B------:R-:W-:Y:S02]  /*2100*/  UIADD3 UR34, UR11, 0x386, URZ ;  /* 0x000003860b227890 */ /* 0x000fe4000fffe03f */
[----:B------:R-:W-:Y:S02]  /*2110*/  UIADD3 UR38, UR11, 0x600, URZ ;  /* 0x000006000b267890 */ /* 0x000fe4000fffe03f */
[----:B------:R-:W-:Y:S02]  /*2120*/  UIADD3 UR42, UR11, 0x602, URZ ;  /* 0x000006020b2a7890 */ /* 0x000fe4000fffe03f */
[----:B------:R-:W-:Y:S02]  /*2130*/  UIADD3 UR46, UR11, 0x604, URZ ;  /* 0x000006040b2e7890 */ /* 0x000fe4000fffe03f */
[----:B------:R-:W-:-:S02]  /*2140*/  UIADD3 UR50, UR11, 0x506, URZ ;  /* 0x000005060b327890 */ /* 0x000fc4000fffe03f */
[----:B------:R-:W-:Y:S02]  /*2150*/  UIADD3 UR10, UR11, 0x706, URZ ;  /* 0x000007060b0a7890 */ /* 0x000fe4000fffe03f */
[----:B------:R-:W-:Y:S02]  /*2160*/  UIADD3 UR54, UR11, 0x780, URZ ;  /* 0x000007800b367890 */ /* 0x000fe4000fffe03f */
[----:B------:R-:W-:Y:S01]  /*2170*/  UIADD3 UR58, UR11, 0x782, URZ ;  /* 0x000007820b3a7890 */ /* 0x000fe2000fffe03f */
        /* <DEDUP_REMOVED lines=14> */
[----:B0-----:R-:W-:Y:S02]  /*2260*/  MOV R3, UR17 ;  /* 0x0000001100037c02 */ /* 0x001fe40008000f00 */
[----:B------:R-:W-:Y:S01]  /*2270*/  MOV R6, UR16 ;  /* 0x0000001000067c02 */ /* 0x000fe20008000f00 */
[----:B------:R-:W-:-:S02]  /*2280*/  WARPGROUP.DEPBAR.LE gsb0, 0x0 ;  /* 0x00008000000079c5 */ /* 0x000fc40000010000 */
        /* <DEDUP_REMOVED lines=11> */
[----:B------:R-:W-:Y:S01]  /*2340*/  UIADD3 UR7, UR11, 0x482, URZ ;  /* 0x000004820b077890 */ /* 0x000fe2000fffe03f */
[----:B------:R-:W-:Y:S02]  /*2350*/  WARPGROUP.DEPBAR.LE gsb0, 0x0 ;  /* 0x00008000000079c5 */ /* 0x000fe40000010000 */
[----:B------:R-:W-:-:S06]  /*2360*/  WARPGROUP.ARRIVE ;  /* 0x00000000000079c5 */ /* 0x000fcc0000000000 */
[----:B------:R-:W-:Y:S01]  /*2370*/  HGMMA.64x16x16.F32 R24, gdesc[UR12], R24, gsb0 ;  /* 0x002000000c1879f0 */ /* 0x000fe20008000818 */
[----:B------:R-:W-:Y:S02]  /*2380*/  UMOV UR15, 0x40000040 ;  /* 0x40000040000f7882 */ /* 0x000fe40000000000 */
[----:B------:R-:W-:Y:S01]  /*2390*/  MOV R11, UR15 ;  /* 0x0000000f000b7c02 */ /* 0x000fe20008000f00 */
        /* <DEDUP_REMOVED lines=14> */
[----:B-1----:R-:W-:Y:S02]  /*2480*/  MOV R0, UR21 ;  /* 0x0000001500007c02 */ /* 0x002fe40008000f00 */
        /* <DEDUP_REMOVED lines=79> */
[----:B------:R-:W-:Y:S03]  /*2980*/  HGMMA.64x16x16.F32 R24, gdesc[UR24], R24, gsb0 ;  /* 0x00200000181879f0 */ /* 0x000fe60008000818 */
        /* <DEDUP_REMOVED lines=70> */
[----:B------:R-:W-:Y:S01]  /*2df0*/  UIADD3 UR42, UR11, 0x586, URZ ;  /* 0x000005860b2a7890 */ /* 0x000fe2000fffe03f */
[----:B------:R-:W-:Y:S01]  /*2e00*/  UMOV UR49, UR41 ;  /* 0x0000002900317c82 */ /* 0x000fe20008000000 */
[----:B------:R-:W-:-:S03]  /*2e10*/  UMOV UR43, 0x40000040 ;  /* 0x40000040002b7882 */ /* 0x000fc60000000000 */
        /* <DEDUP_REMOVED lines=31> */
[----:B------:R-:W-:Y:S01]  /*3010*/  UIADD3 UR44, UR6, 0xc00, URZ ;  /* 0x00000c00062c7890 */ /* 0x000fe2000fffe03f */
[----:B------:R-:W-:Y:S01]  /*3020*/  UMOV UR45, 0x40000040 ;  /* 0x40000040002d7882 */ /* 0x000fe20000000000 */
[----:B------:R-:W-:Y:S01]  /*3030*/  UIADD3 UR46, UR11, 0x880, URZ ;  /* 0x000008800b2e7890 */ /* 0x000fe2000fffe03f */
[----:B------:R-:W-:Y:S01]  /*3040*/  UMOV UR53, UR45 ;  /* 0x0000002d00357c82 */ /* 0x000fe20008000000 */
[----:B------:R-:W-:-:S03]  /*3050*/  UMOV UR49, UR45 ;  /* 0x0000002d00317c82 */ /* 0x000fc60008000000 */
        /* <DEDUP_REMOVED lines=59> */
[----:B------:R-:W-:-:S07]  /*3410*/  UIADD3 UR6, UR6, 0xc06, URZ ;  /* 0x00000c0606067890 */ /* 0x000fce000fffe03f */
[----:B------:R-:W-:Y:S01]  /*3420*/  UMOV UR14, UR6 ;  /* 0x00000006000e7c82 */ /* 0x000fe20008000000 */
[----:B------:R-:W-:Y:S01]  /*3430*/  UIADD3 UR6, UR11, 0x786, URZ ;  /* 0x000007860b067890 */ /* 0x000fe2000fffe03f */
[----:B------:R-:W-:Y:S01]  /*3440*/  IMAD.U32 R10, RZ, RZ, UR14 ;  /* 0x0000000eff0a7e24 */ /* 0x000fe2000f8e00ff */
[----:B------:R-:W-:-:S05]  /*3450*/  UMOV UR20, UR14 ;  /* 0x0000000e00147c82 */ /* 0x000fca0008000000 */
[----:B------:R-:W-:Y:S01]  /*3460*/  UMOV UR22, UR6 ;  /* 0x0000000600167c82 */ /* 0x000fe20008000000 */
[----:B------:R-:W-:Y:S01]  /*3470*/  UIADD3 UR6, UR11, 0x906, URZ ;  /* 0x000009060b067890 */ /* 0x000fe2000fffe03f */
[----:B------:R-:W-:Y:S02]  /*3480*/  WARPGROUP.DEPBAR.LE gsb0, 0x0 ;  /* 0x00008000000079c5 */ /* 0x000fe40000010000 */
[----:B------:R-:W-:-:S06]  /*3490*/  WARPGROUP.ARRIVE ;  /* 0x00000000000079c5 */ /* 0x000fcc0000000000 */
[----:B------:R-:W-:Y:S01]  /*34a0*/  HGMMA.64x16x16.F32 R40, gdesc[UR48], R40, gsb0 ;  /* 0x00200000302879f0 */ /* 0x000fe20008000828 */
[----:B------:R-:W-:Y:S01]  /*34b0*/  UMOV UR50, UR7 ;  /* 0x0000000700327c82 */ /* 0x000fe20008000000 */
[----:B------:R-:W-:Y:S01]  /*34c0*/  UMOV UR51, 0x40000040 ;  /* 0x4000004000337882 */ /* 0x000fe20000000000 */
[----:B------:R-:W-:-:S07]  /*34d0*/  UIADD3 UR7, UR11, 0x784, URZ ;  /* 0x000007840b077890 */ /* 0x000fce000fffe03f */
[----:B------:R-:W-:Y:S01]  /*34e0*/  UMOV UR18, UR7 ;  /* 0x0000000700127c82 */ /* 0x000fe20008000000 */
        /* <DEDUP_REMOVED lines=38> */
[----:B------:R-:W-:Y:S03]  /*3750*/  HGMMA.64x16x16.F32 R24, gdesc[UR52], R24, gsb0 ;  /* 0x00200000341879f0 */ /* 0x000fe60008000818 */
[----:B------:R-:W-:Y:S02]  /*3760*/  WARPGROUP.DEPBAR.LE gsb0, 0x0 ;  /* 0x00008000000079c5 */ /* 0x000fe40000010000 */
[----:B------:R-:W-:-:S06]  /*3770*/  WARPGROUP.ARRIVE ;  /* 0x00000000000079c5 */ /* 0x000fcc0000000000 */
[----:B------:R-:W-:Y:S01]  /*3780*/  HGMMA.64x16x16.F32 R56, gdesc[UR20], R56, gsb0 ;  /* 0x00200000143879f0 */ /* 0x000fe20008000838 */
[----:B------:R-:W-:Y:S02]  /*3790*/  R2UR UR21, R0 ;  /* 0x00000000001572ca */ /* 0x000fe400000e0000 */
[----:B------:R-:W-:Y:S01]  /*37a0*/  R2UR UR20, R2 ;  /* 0x00000000021472ca */ /* 0x000fe200000e0000 */
        /* <DEDUP_REMOVED lines=21> */
[----:B------:R-:W-:Y:S03]  /*3900*/  HGMMA.64x16x16.F32 R24, gdesc[UR56], R24, gsb0 ;  /* 0x00200000381879f0 */ /* 0x000fe60008000818 */
[----:B------:R-:W-:Y:S02]  /*3910*/  WARPGROUP.DEPBAR.LE gsb0, 0x0 ;  /* 0x00008000000079c5 */ /* 0x000fe40000010000 */
[----:B------:R-:W-:Y:S05]  /*3920*/  @!P0 BRA `(.L_x_17) ;  /* 0x0000000000048947 */ /* 0x000fea0003800000 */
[----:B------:R-:W-:Y:S01]  /*3930*/  BPT.TRAP 0x1 ;  /* 0x000000040000795c */ /* 0x000fe20000300000 */
.L_x_17:
[----:B------:R-:W-:Y:S01]  /*3940*/  LOP3.LUT R22, R22, 0xffffff80, RZ, 0xc0, !PT ;  /* 0xffffff8016167812 */ /* 0x000fe200078ec0ff */
[----:B------:R-:W-:Y:S01]  /*3950*/  ULDC UR6, c[0x0][0x9d8] ;  /* 0x0002760000067ab9 */ /* 0x000fe20000000800 */
[----:B------:R-:W-:Y:S01]  /*3960*/  MOV R0, 0xfffffffe ;  /* 0xfffffffe00007802 */ /* 0x000fe20000000f00 */
[----:B------:R-:W-:Y:S01]  /*3970*/  FMUL.FTZ R58, R58, UR6 ;  /* 0x000000063a3a7c20 */ /* 0x000fe20008410000 */
[----:B------:R-:W-:Y:S01]  /*3980*/  FMUL.FTZ R59, R59, UR6 ;  /* 0x000000063b3b7c20 */ /* 0x000fe20008410000 */
[----:B------:R-:W-:Y:S02]  /*3990*/  IMAD.IADD R22, R19, 0x1, -R22 ;  /* 0x0000000113167824 */ /* 0x000fe400078e0a16 */
[----:B------:R-:W-:Y:S01]  /*39a0*/  FMUL.FTZ R62, R62, UR6 ;  /* 0x000000063e3e7c20 */ /* 0x000fe20008410000 */
[----:B------:R-:W-:Y:S01]  /*39b0*/  FMUL.FTZ R63, R63, UR6 ;  /* 0x000000063f3f7c20 */ /* 0x000fe20008410000 */
[----:B------:R-:W-:Y:S01]  /*39c0*/  FMUL.FTZ R50, R50, UR6 ;  /* 0x0000000632327c20 */ /* 0x000fe20008410000 */
[----:B------:R-:W0:Y:S01]  /*39d0*/  MUFU.TANH R58, R58 ;  /* 0x0000003a003a7308 */ /* 0x000e220000002400 */
[----:B------:R-:W-:Y:S01]  /*39e0*/  SHF.R.S32.HI R3, RZ, 0x1f, R22 ;  /* 0x0000001fff037819 */ /* 0x000fe20000011416 */
[----:B------:R-:W-:Y:S01]  /*39f0*/  FMUL.FTZ R56, R56, UR6 ;  /* 0x0000000638387c20 */ /* 0x000fe20008410000 */
[----:B------:R-:W-:Y:S01]  /*3a00*/  FMUL.FTZ R51, R51, UR6 ;  /* 0x0000000633337c20 */ /* 0x000fe20008410000 */
[----:B------:R-:W-:Y:S01]  /*3a10*/  FMUL.FTZ R57, R57, UR6 ;  /* 0x0000000639397c20 */ /* 0x000fe20008410000 */
[----:B------:R-:W-:Y:S01]  /*3a20*/  LEA.HI R3, R3, R22, RZ, 0x2 ;  /* 0x0000001603037211 */ /* 0x000fe200078f10ff */
[----:B------:R-:W-:Y:S01]  /*3a30*/  FMUL.FTZ R54, R54, UR6 ;  /* 0x0000000636367c20 */ /* 0x000fe20008410000 */
[----:B------:R-:W-:Y:S01]  /*3a40*/  FMUL.FTZ R60, R60, UR6 ;  /* 0x000000063c3c7c20 */ /* 0x000fe20008410000 */
[----:B------:R-:W1:Y:S01]  /*3a50*/  MUFU.TANH R59, R59 ;  /* 0x0000003b003b7308 */ /* 0x000e620000002400 */
[----:B------:R-:W-:Y:S01]  /*3a60*/  LOP3.LUT R3, R3, 0x7ffffffc, RZ, 0xc0, !PT ;  /* 0x7ffffffc03037812 */ /* 0x000fe200078ec0ff */
[----:B------:R-:W-:Y:S01]  /*3a70*/  FMUL.FTZ R55, R55, UR6 ;  /* 0x0000000637377c20 */ /* 0x000fe20008410000 */
[----:B------:R-:W-:Y:S01]  /*3a80*/  FMUL.FTZ R61, R61, UR6 ;  /* 0x000000063d3d7c20 */ /* 0x000fe20008410000 */
[----:B------:R-:W-:Y:S01]  /*3a90*/  FMUL.FTZ R42, R42, UR6 ;  /* 0x000000062a2a7c20 */ /* 0x000fe20008410000 */
[----:B------:R-:W-:Y:S01]  /*3aa0*/  FMUL.FTZ R48, R48, UR6 ;  /* 0x0000000630307c20 */ /* 0x000fe20008410000 */
[----:B------:R-:W-:-:S02]  /*3ab0*/  IMAD.IADD R3, R22, 0x1, -R3 ;  /* 0x0000000116037824 */ /* 0x000fc400078e0a03 */
[----:B------:R-:W-:Y:S01]  /*3ac0*/  FMUL.FTZ R43, R43, UR6 ;  /* 0x000000062b2b7c20 */ /* 0x000fe20008410000 */
[----:B------:R-:W2:Y:S01]  /*3ad0*/  MUFU.TANH R62, R62 ;  /* 0x0000003e003e7308 */ /* 0x000ea20000002400 */
[----:B------:R-:W-:Y:S01]  /*3ae0*/  FMUL.FTZ R49, R49, UR6 ;  /* 0x0000000631317c20 */ /* 0x000fe20008410000 */
[----:B------:R-:W-:Y:S02]  /*3af0*/  IMAD R3, R3, R0, 0x50 ;  /* 0x0000005003037424 */ /* 0x000fe400078e0200 */
[----:B------:R-:W-:Y:S01]  /*3b00*/  FMUL.FTZ R46, R46, UR6 ;  /* 0x000000062e2e7c20 */ /* 0x000fe20008410000 */
[----:B------:R-:W-:Y:S02]  /*3b10*/  IMAD.U32 R0, RZ, RZ, UR60 ;  /* 0x0000003cff007e24 */ /* 0x000fe4000f8e00ff */
[----:B------:R-:W-:Y:S01]  /*3b20*/  FMUL.FTZ R52, R52, UR6 ;  /* 0x0000000634347c20 */ /* 0x000fe20008410000 */
[----:B------:R-:W-:Y:S02]  /*3b30*/  VIADD R3, R3, UR61 ;  /* 0x0000003d03037c36 */ /* 0x000fe40008000000 */
[----:B------:R-:W-:Y:S01]  /*3b40*/  FMUL.FTZ R47, R47, UR6 ;  /* 0x000000062f2f7c20 */ /* 0x000fe20008410000 */
[----:B------:R-:W3:Y:S01]  /*3b50*/  MUFU.TANH R63, R63 ;  /* 0x0000003f003f7308 */ /* 0x000ee20000002400 */
[----:B------:R-:W-:Y:S01]  /*3b60*/  FMUL.FTZ R53, R53, UR6 ;  /* 0x0000000635357c20 */ /* 0x000fe20008410000 */
[----:B------:R-:W-:-:S02]  /*3b70*/  IMAD R3, R0, -0x50, R3 ;  /* 0xffffffb000037824 */ /* 0x000fc400078e0203 */
[----:B------:R-:W-:Y:S01]  /*3b80*/  FMUL.FTZ R34, R34, UR6 ;  /* 0x0000000622227c20 */ /* 0x000fe20008410000 */
[----:B------:R-:W-:Y:S01]  /*3b90*/  FMUL.FTZ R40, R40, UR6 ;  /* 0x0000000628287c20 */ /* 0x000fe20008410000 */
[----:B------:R-:W-:Y:S01]  /*3ba0*/  FMUL.FTZ R35, R35, UR6 ;  /* 0x0000000623237c20 */ /* 0x000fe20008410000 */
[----:B------:R-:W-:Y:S01]  /*3bb0*/  FMUL.FTZ R41, R41, UR6 ;  /* 0x0000000629297c20 */ /* 0x000fe20008410000 */
[C---:B------:R-:W-:Y:S01]  /*3bc0*/  ISETP.GT.AND P2, PT, R3.reuse, RZ, PT ;  /* 0x000000ff0300720c */ /* 0x040fe20003f44270 */
[----:B------:R-:W4:Y:S01]  /*3bd0*/  MUFU.TANH R50, R50 ;  /* 0x0000003200327308 */ /* 0x000f220000002400 */
[C---:B------:R-:W-:Y:S01]  /*3be0*/  ISETP.GT.AND P1, PT, R3.reuse, 0x1, PT ;  /* 0x000000010300780c */ /* 0x040fe20003f24270 */
[----:B------:R-:W-:Y:S01]  /*3bf0*/  FMUL.FTZ R38, R38, UR6 ;  /* 0x0000000626267c20 */ /* 0x000fe20008410000 */
[----:B------:R-:W-:Y:S01]  /*3c00*/  ISETP.GT.AND P6, PT, R3, 0x8, PT ;  /* 0x000000080300780c */ /* 0x000fe20003fc4270 */
[----:B------:R-:W-:Y:S01]  /*3c10*/  FMUL.FTZ R44, R44, UR6 ;  /* 0x000000062c2c7c20 */ /* 0x000fe20008410000 */
[----:B0-----:R-:W-:Y:S01]  /*3c20*/  FSEL R58, R58, -INF , P2 ;  /* 0xff8000003a3a7808 */ /* 0x001fe20001000000 */
[----:B------:R-:W-:Y:S01]  /*3c30*/  FMUL.FTZ R39, R39, UR6 ;  /* 0x0000000627277c20 */ /* 0x000fe20008410000 */
[----:B-1----:R-:W-:Y:S01]  /*3c40*/  FSEL R59, R59, -INF , P1 ;  /* 0xff8000003b3b7808 */ /* 0x002fe20000800000 */
[----:B------:R-:W0:Y:S01]  /*3c50*/  MUFU.TANH R56, R56 ;  /* 0x0000003800387308 */ /* 0x000e220000002400 */
[----:B------:R-:W-:Y:S01]  /*3c60*/  ISETP.GT.AND P5, PT, R3, 0x9, PT ;  /* 0x000000090300780c */ /* 0x000fe20003fa4270 */
[----:B------:R-:W-:Y:S01]  /*3c70*/  FMUL.FTZ R45, R45, UR6 ;  /* 0x000000062d2d7c20 */ /* 0x000fe20008410000 */
[----:B--2---:R-:W-:Y:S01]  /*3c80*/  FSEL R62, R62, -INF , P6 ;  /* 0xff8000003e3e7808 */ /* 0x004fe20003000000 */
[----:B------:R-:W-:Y:S01]  /*3c90*/  FMUL.FTZ R26, R26, UR6 ;  /* 0x000000061a1a7c20 */ /* 0x000fe20008410000 */
[----:B------:R-:W-:Y:S01]  /*3ca0*/  FMNMX.FTZ R7, R58, R59, !PT ;  /* 0x0000003b3a077209 */ /* 0x000fe20007810000 */
[----:B------:R-:W-:Y:S01]  /*3cb0*/  FMUL.FTZ R32, R32, UR6 ;  /* 0x0000000620207c20 */ /* 0x000fe20008410000 */
[----:B------:R-:W-:Y:S01]  /*3cc0*/  ISETP.GT.AND P4, PT, R3, 0x10, PT ;  /* 0x000000100300780c */ /* 0x000fe20003f84270 */
[----:B------:R-:W1:Y:S01]  /*3cd0*/  MUFU.TANH R51, R51 ;  /* 0x0000003300337308 */ /* 0x000e620000002400 */
[----:B---3--:R-:W-:Y:S01]  /*3ce0*/  FSEL R63, R63, -INF , P5 ;  /* 0xff8000003f3f7808 */ /* 0x008fe20002800000 */
[----:B------:R-:W-:Y:S01]  /*3cf0*/  FMUL.FTZ R27, R27, UR6 ;  /* 0x000000061b1b7c20 */ /* 0x000fe20008410000 */
[----:B------:R-:W-:Y:S01]  /*3d00*/  FMNMX.FTZ R0, R62, R7, !PT ;  /* 0x000000073e007209 */ /* 0x000fe20007810000 */
[----:B------:R-:W-:Y:S01]  /*3d10*/  FMUL.FTZ R33, R33, UR6 ;  /* 0x0000000621217c20 */ /* 0x000fe20008410000 */
[----:B------:R-:W-:Y:S01]  /*3d20*/  ISETP.GT.AND P3, PT, R3, 0x11, PT ;  /* 0x000000110300780c */ /* 0x000fe20003f64270 */
[----:B------:R-:W-:Y:S01]  /*3d30*/  FMUL.FTZ R30, R30, UR6 ;  /* 0x000000061e1e7c20 */ /* 0x000fe20008410000 */
[----:B----4-:R-:W-:Y:S01]  /*3d40*/  FSEL R50, R50, -INF , P4 ;  /* 0xff80000032327808 */ /* 0x010fe20002000000 */
[----:B------:R-:W2:Y:S01]  /*3d50*/  MUFU.TANH R57, R57 ;  /* 0x0000003900397308 */ /* 0x000ea20000002400 */
[----:B------:R-:W-:Y:S01]  /*3d60*/  FMNMX.FTZ R7, R63, R0, !PT ;  /* 0x000000003f077209 */ /* 0x000fe20007810000 */
[----:B------:R-:W-:Y:S01]  /*3d70*/  FMUL.FTZ R31, R31, UR6 ;  /* 0x000000061f1f7c20 */ /* 0x000fe20008410000 */
[----:B0-----:R-:W-:Y:S01]  /*3d80*/  FSEL R56, R56, -INF , P2 ;  /* 0xff80000038387808 */ /* 0x001fe20001000000 */
[----:B------:R-:W-:Y:S01]  /*3d90*/  FMUL.FTZ R36, R36, UR6 ;  /* 0x0000000624247c20 */ /* 0x000fe20008410000 */
[----:B------:R-:W-:Y:S01]  /*3da0*/  ISETP.GT.AND P2, PT, R3, 0x18, PT ;  /* 0x000000180300780c */ /* 0x000fe20003f44270 */
[----:B------:R-:W-:Y:S01]  /*3db0*/  FMUL.FTZ R37, R37, UR6 ;  /* 0x0000000625257c20 */ /* 0x000fe20008410000 */
[----:B------:R-:W-:Y:S01]  /*3dc0*/  FMNMX.FTZ R0, R50, R7, !PT ;  /* 0x0000000732007209 */ /* 0x000fe20007810000 */
[----:B------:R-:W0:Y:S01]  /*3dd0*/  MUFU.TANH R54, R54 ;  /* 0x0000003600367308 */ /* 0x000e220000002400 */
[----:B-1----:R-:W-:Y:S01]  /*3de0*/  FSEL R51, R51, -INF , P3 ;  /* 0xff80000033337808 */ /* 0x002fe20001800000 */
[----:B------:R-:W-:Y:S01]  /*3df0*/  FMUL.FTZ R24, R24, UR6 ;  /* 0x0000000618187c20 */ /* 0x000fe20008410000 */
[----:B------:R-:W-:Y:S01]  /*3e00*/  FMUL.FTZ R25, R25, UR6 ;  /* 0x0000000619197c20 */ /* 0x000fe20008410000 */
[----:B------:R-:W-:Y:S01]  /*3e10*/  FMUL.FTZ R28, R28, UR6 ;  /* 0x000000061c1c7c20 */ /* 0x000fe20008410000 */
[----:B------:R-:W-:Y:S01]  /*3e20*/  FMNMX.FTZ R7, R51, R0, !PT ;  /* 0x0000000033077209 */ /* 0x000fe20007810000 */
[----:B------:R-:W-:Y:S01]  /*3e30*/  FMUL.FTZ R29, R29, UR6 ;  /* 0x000000061d1d7c20 */ /* 0x000fe20008410000 */
[----:B------:R-:W-:Y:S01]  /*3e40*/  ULDC UR7, c[0x0][0x988] ;  /* 0x0002620000077ab9 */ /* 0x000fe20000000800 */
[----:B------:R-:W1:Y:S01]  /*3e50*/  MUFU.TANH R60, R60 ;  /* 0x0000003c003c7308 */ /* 0x000e620000002400 */
[----:B--2---:R-:W-:Y:S01]  /*3e60*/  FSEL R57, R57, -INF , P1 ;  /* 0xff80000039397808 */ /* 0x004fe20000800000 */
[----:B------:R-:W2:Y:S01]  /*3e70*/  S2UR UR11, SR_CgaCtaId ;  /* 0x00000000000b79c3 */ /* 0x000ea20000008800 */
[C---:B------:R-:W-:Y:S01]  /*3e80*/  ISETP.GT.AND P1, PT, R3.reuse, 0x19, PT ;  /* 0x000000190300780c */ /* 0x040fe20003f24270 */
[----:B------:R-:W-:Y:S01]  /*3e90*/  UIADD3 UR60, UR60, -0x2, URZ ;  /* 0xfffffffe3c3c7890 */ /* 0x000fe2000fffe03f */
[----:B------:R-:W-:Y:S01]  /*3ea0*/  P2R R9, PR, RZ, 0x1 ;  /* 0x00000001ff097803 */ /* 0x000fe20000000000 */
[--C-:B------:R-:W-:Y:S01]  /*3eb0*/  IMAD.MOV.U32 R150, RZ, RZ, R151.reuse ;  /* 0x000000ffff967224 */ /* 0x100fe200078e0097 */
[----:B------:R-:W-:Y:S01]  /*3ec0*/  R2UR UR10, R16 ;  /* 0x00000000100a72ca */ /* 0x000fe200000e0000 */
[----:B------:R-:W3:Y:S01]  /*3ed0*/  MUFU.TANH R55, R55 ;  /* 0x0000003700377308 */ /* 0x000ee20000002400 */
[----:B0-----:R-:W-:Y:S01]  /*3ee0*/  FSEL R54, R54, -INF , P2 ;  /* 0xff80000036367808 */ /* 0x001fe20001000000 */
[--C-:B------:R-:W-:Y:S01]  /*3ef0*/  IMAD.MOV.U32 R148, RZ, RZ, R151.reuse ;  /* 0x000000ffff947224 */ /* 0x100fe200078e0097 */
[----:B------:R-:W-:Y:S01]  /*3f00*/  MOV R149, R151 ;  /* 0x0000009700957202 */ /* 0x000fe20000000f00 */
[--C-:B------:R-:W-:Y:S01]  /*3f10*/  IMAD.MOV.U32 R147, RZ, RZ, R151.reuse ;  /* 0x000000ffff937224 */ /* 0x100fe200078e0097 */
[----:B------:R-:W-:Y:S01]  /*3f20*/  FMNMX.FTZ R0, R54, R7, !PT ;  /* 0x0000000736007209 */ /* 0x000fe20007810000 */
[--C-:B------:R-:W-:Y:S01]  /*3f30*/  IMAD.MOV.U32 R145, RZ, RZ, R151.reuse ;  /* 0x000000ffff917224 */ /* 0x100fe200078e0097 */
[-C--:B------:R-:W-:Y:S01]  /*3f40*/  MOV R146, R151.reuse ;  /* 0x0000009700927202 */ /* 0x080fe20000000f00 */
[----:B------:R-:W0:Y:S01]  /*3f50*/  MUFU.TANH R61, R61 ;  /* 0x0000003d003d7308 */ /* 0x000e220000002400 */
[----:B-1----:R-:W-:Y:S01]  /*3f60*/  FSEL R60, R60, -INF , P6 ;  /* 0xff8000003c3c7808 */ /* 0x002fe20003000000 */
[--C-:B------:R-:W-:Y:S01]  /*3f70*/  IMAD.MOV.U32 R144, RZ, RZ, R151.reuse ;  /* 0x000000ffff907224 */ /* 0x100fe200078e0097 */
[----:B------:R-:W-:Y:S01]  /*3f80*/  ISETP.GT.AND P6, PT, R3, 0x20, PT ;  /* 0x000000200300780c */ /* 0x000fe20003fc4270 */
[----:B------:R-:W-:Y:S01]  /*3f90*/  UIADD3 UR6, UR10, 0x38840, URZ ;  /* 0x000388400a067890 */ /* 0x000fe2000fffe03f */
[----:B------:R-:W-:Y:S01]  /*3fa0*/  R2UR UR10, R17 ;  /* 0x00000000110a72ca */ /* 0x000fe200000e0000 */
[--C-:B------:R-:W-:Y:S01]  /*3fb0*/  IMAD.MOV.U32 R142, RZ, RZ, R151.reuse ;  /* 0x000000ffff8e7224 */ /* 0x100fe200078e0097 */
[-C--:B------:R-:W-:Y:S01]  /*3fc0*/  MOV R143, R151.reuse ;  /* 0x00000097008f7202 */ /* 0x080fe20000000f00 */
[----:B------:R-:W1:Y:S01]  /*3fd0*/  MUFU.TANH R42, R42 ;  /* 0x0000002a002a7308 */ /* 0x000e620000002400 */
[----:B---3--:R-:W-:Y:S01]  /*3fe0*/  FSEL R55, R55, -INF , P1 ;  /* 0xff80000037377808 */ /* 0x008fe20000800000 */
[----:B--2---:R-:W-:Y:S01]  /*3ff0*/  UPRMT UR6, UR11, 0x654, UR6 ;  /* 0x000006540b067896 */ /* 0x004fe20008000006 */
[--C-:B------:R-:W-:Y:S01]  /*4000*/  IMAD.MOV.U32 R141, RZ, RZ, R151.reuse ;  /* 0x000000ffff8d7224 */ /* 0x100fe200078e0097 */
[-C--:B------:R-:W-:Y:S01]  /*4010*/  MOV R140, R151.reuse ;  /* 0x00000097008c7202 */ /* 0x080fe20000000f00 */
[--C-:B------:R-:W-:Y:S01]  /*4020*/  IMAD.MOV.U32 R139, RZ, RZ, R151.reuse ;  /* 0x000000ffff8b7224 */ /* 0x100fe200078e0097 */
[----:B------:R-:W-:Y:S01]  /*4030*/  FMNMX.FTZ R7, R55, R0, !PT ;  /* 0x0000000037077209 */ /* 0x000fe20007810000 */
[--C-:B------:R-:W-:Y:S01]  /*4040*/  IMAD.MOV.U32 R138, RZ, RZ, R151.reuse ;  /* 0x000000ffff8a7224 */ /* 0x100fe200078e0097 */
[----:B------:R-:W2:Y:S01]  /*4050*/  MUFU.TANH R48, R48 ;  /* 0x0000003000307308 */ /* 0x000ea20000002400 */
[----:B0-----:R-:W-:Y:S01]  /*4060*/  FSEL R61, R61, -INF , P5 ;  /* 0xff8000003d3d7808 */ /* 0x001fe20002800000 */
[----:B------:R-:W-:Y:S01]  /*4070*/  UISETP.GE.AND UP0, UPT, UR60, UR10, UPT ;  /* 0x0000000a3c00728c */ /* 0x000fe2000bf06270 */
[C---:B------:R-:W-:Y:S01]  /*4080*/  ISETP.GT.AND P5, PT, R3.reuse, 0x21, PT ;  /* 0x000000210300780c */ /* 0x040fe20003fa4270 */
[----:B------:R-:W-:Y:S01]  /*4090*/  SYNCS.ARRIVE.TRANS64.RED.A1T0 RZ, [UR6], RZ ;  /* 0x000000ffffff79a7 */ /* 0x000fe20008100406 */
[----:B------:R-:W-:Y:S01]  /*40a0*/  UMOV UR6, URZ ;  /* 0x0000003f00067c82 */ /* 0x000fe20008000000 */
[-C--:B------:R-:W-:Y:S01]  /*40b0*/  MOV R137, R151.reuse ;  /* 0x0000009700897202 */ /* 0x080fe20000000f00 */
[--C-:B------:R-:W-:Y:S01]  /*40c0*/  IMAD.MOV.U32 R136, RZ, RZ, R151.reuse ;  /* 0x000000ffff887224 */ /* 0x100fe200078e0097 */
[----:B------:R-:W0:Y:S01]  /*40d0*/  MUFU.TANH R43, R43 ;  /* 0x0000002b002b7308 */ /* 0x000e220000002400 */
[----:B-1----:R-:W-:Y:S01]  /*40e0*/  FSEL R42, R42, -INF , P6 ;  /* 0xff8000002a2a7808 */ /* 0x002fe20003000000 */
[--C-:B------:R-:W-:Y:S01]  /*40f0*/  IMAD.MOV.U32 R135, RZ, RZ, R151.reuse ;  /* 0x000000ffff877224 */ /* 0x100fe200078e0097 */
[----:B------:R-:W-:Y:S01]  /*4100*/  MOV R134, R151 ;  /* 0x0000009700867202 */ /* 0x000fe20000000f00 */
[--C-:B------:R-:W-:Y:S01]  /*4110*/  IMAD.MOV.U32 R133, RZ, RZ, R151.reuse ;  /* 0x000000ffff857224 */ /* 0x100fe200078e0097 */
[----:B------:R-:W-:Y:S01]  /*4120*/  FMNMX.FTZ R0, R42, R7, !PT ;  /* 0x000000072a007209 */ /* 0x000fe20007810000 */
[--C-:B------:R-:W-:Y:S01]  /*4130*/  IMAD.MOV.U32 R132, RZ, RZ, R151.reuse ;  /* 0x000000ffff847224 */ /* 0x100fe200078e0097 */
[-C--:B------:R-:W-:Y:S01]  /*4140*/  MOV R131, R151.reuse ;  /* 0x0000009700837202 */ /* 0x080fe20000000f00 */
[----:B------:R-:W1:Y:S01]  /*4150*/  MUFU.TANH R49, R49 ;  /* 0x0000003100317308 */ /* 0x000e620000002400 */
[----:B--2---:R-:W-:Y:S01]  /*4160*/  FSEL R48, R48, -INF , P4 ;  /* 0xff80000030307808 */ /* 0x004fe20002000000 */
[--C-:B------:R-:W-:Y:S01]  /*4170*/  IMAD.MOV.U32 R130, RZ, RZ, R151.reuse ;  /* 0x000000ffff827224 */ /* 0x100fe200078e0097 */
[----:B------:R-:W-:Y:S01]  /*4180*/  ISETP.GT.AND P4, PT, R3, 0x28, PT ;  /* 0x000000280300780c */ /* 0x000fe20003f84270 */
[--C-:B------:R-:W-:Y:S01]  /*4190*/  IMAD.MOV.U32 R129, RZ, RZ, R151.reuse ;  /* 0x000000ffff817224 */ /* 0x100fe200078e0097 */
[-C--:B------:R-:W-:Y:S01]  /*41a0*/  MOV R128, R151.reuse ;  /* 0x0000009700807202 */ /* 0x080fe20000000f00 */
[--C-:B------:R-:W-:Y:S01]  /*41b0*/  IMAD.MOV.U32 R127, RZ, RZ, R151.reuse ;  /* 0x000000ffff7f7224 */ /* 0x100fe200078e0097 */
[-C--:B------:R-:W-:Y:S01]  /*41c0*/  MOV R125, R151.reuse ;  /* 0x00000097007d7202 */ /* 0x080fe20000000f00 */
[----:B------:R-:W2:Y:S01]  /*41d0*/  MUFU.TANH R46, R46 ;  /* 0x0000002e002e7308 */ /* 0x000ea20000002400 */
[----:B0-----:R-:W-:Y:S01]  /*41e0*/  FSEL R43, R43, -INF , P5 ;  /* 0xff8000002b2b7808 */ /* 0x001fe20002800000 */
[--C-:B------:R-:W-:Y:S01]  /*41f0*/  IMAD.MOV.U32 R126, RZ, RZ, R151.reuse ;  /* 0x000000ffff7e7224 */ /* 0x100fe200078e0097 */
[-C--:B------:R-:W-:Y:S01]  /*4200*/  MOV R122, R151.reuse ;  /* 0x00000097007a7202 */ /* 0x080fe20000000f00 */
[--C-:B------:R-:W-:Y:S01]  /*4210*/  IMAD.MOV.U32 R124, RZ, RZ, R151.reuse ;  /* 0x000000ffff7c7224 */ /* 0x100fe200078e0097 */
[----:B------:R-:W-:Y:S01]  /*4220*/  FMNMX.FTZ R7, R43, R0, !PT ;  /* 0x000000002b077209 */ /* 0x000fe20007810000 */
[--C-:B------:R-:W-:Y:S01]  /*4230*/  IMAD.MOV.U32 R123, RZ, RZ, R151.reuse ;  /* 0x000000ffff7b7224 */ /* 0x100fe200078e0097 */
[-C--:B------:R-:W-:Y:S01]  /*4240*/  MOV R119, R151.reuse ;  /* 0x0000009700777202 */ /* 0x080fe20000000f00 */
[----:B------:R-:W0:Y:S01]  /*4250*/  MUFU.TANH R52, R52 ;  /* 0x0000003400347308 */ /* 0x000e220000002400 */
[----:B-1----:R-:W-:Y:S01]  /*4260*/  FSEL R49, R49, -INF , P3 ;  /* 0xff80000031317808 */ /* 0x002fe20001800000 */
[--C-:B------:R-:W-:Y:S01]  /*4270*/  IMAD.MOV.U32 R121, RZ, RZ, R151.reuse ;  /* 0x000000ffff797224 */ /* 0x100fe200078e0097 */
[C---:B------:R-:W-:Y:S01]  /*4280*/  ISETP.GT.AND P3, PT, R3.reuse, 0x29, PT ;  /* 0x000000290300780c */ /* 0x040fe20003f64270 */
[--C-:B------:R-:W-:Y:S01]  /*4290*/  IMAD.MOV.U32 R120, RZ, RZ, R151.reuse ;  /* 0x000000ffff787224 */ /* 0x100fe200078e0097 */
[-C--:B------:R-:W-:Y:S01]  /*42a0*/  MOV R116, R151.reuse ;  /* 0x0000009700747202 */ /* 0x080fe20000000f00 */
[--C-:B------:R-:W-:Y:S01]  /*42b0*/  IMAD.MOV.U32 R118, RZ, RZ, R151.reuse ;  /* 0x000000ffff767224 */ /* 0x100fe200078e0097 */
[-C--:B------:R-:W-:Y:S01]  /*42c0*/  MOV R113, R151.reuse ;  /* 0x0000009700717202 */ /* 0x080fe20000000f00 */
[----:B------:R-:W1:Y:S01]  /*42d0*/  MUFU.TANH R47, R47 ;  /* 0x0000002f002f7308 */ /* 0x000e620000002400 */
[----:B--2---:R-:W-:Y:S01]  /*42e0*/  FSEL R46, R46, -INF , P4 ;  /* 0xff8000002e2e7808 */ /* 0x004fe20002000000 */
[--C-:B------:R-:W-:Y:S01]  /*42f0*/  IMAD.MOV.U32 R117, RZ, RZ, R151.reuse ;  /* 0x000000ffff757224 */ /* 0x100fe200078e0097 */
[----:B------:R-:W-:Y:S01]  /*4300*/  MOV R110, R151 ;  /* 0x00000097006e7202 */ /* 0x000fe20000000f00 */
[--C-:B------:R-:W-:Y:S01]  /*4310*/  IMAD.MOV.U32 R115, RZ, RZ, R151.reuse ;  /* 0x000000ffff737224 */ /* 0x100fe200078e0097 */
[----:B------:R-:W-:Y:S01]  /*4320*/  FMNMX.FTZ R0, R46, R7, !PT ;  /* 0x000000072e007209 */ /* 0x000fe20007810000 */
[--C-:B------:R-:W-:Y:S01]  /*4330*/  IMAD.MOV.U32 R114, RZ, RZ, R151.reuse ;  /* 0x000000ffff727224 */ /* 0x100fe200078e0097 */
[-C--:B------:R-:W-:Y:S01]  /*4340*/  MOV R107, R151.reuse ;  /* 0x00000097006b7202 */ /* 0x080fe20000000f00 */
[----:B------:R-:W2:Y:S01]  /*4350*/  MUFU.TANH R53, R53 ;  /* 0x0000003500357308 */ /* 0x000ea20000002400 */
[----:B0-----:R-:W-:Y:S01]  /*4360*/  FSEL R52, R52, -INF , P2 ;  /* 0xff80000034347808 */ /* 0x001fe20001000000 */
[--C-:B------:R-:W-:Y:S01]  /*4370*/  IMAD.MOV.U32 R112, RZ, RZ, R151.reuse ;  /* 0x000000ffff707224 */ /* 0x100fe200078e0097 */
[----:B------:R-:W-:Y:S01]  /*4380*/  ISETP.GT.AND P2, PT, R3, 0x30, PT ;  /* 0x000000300300780c */ /* 0x000fe20003f44270 */
[--C-:B------:R-:W-:Y:S01]  /*4390*/  IMAD.MOV.U32 R111, RZ, RZ, R151.reuse ;  /* 0x000000ffff6f7224 */ /* 0x100fe200078e0097 */
[-C--:B------:R-:W-:Y:S01]  /*43a0*/  MOV R104, R151.reuse ;  /* 0x0000009700687202 */ /* 0x080fe20000000f00 */
[--C-:B------:R-:W-:Y:S01]  /*43b0*/  IMAD.MOV.U32 R109, RZ, RZ, R151.reuse ;  /* 0x000000ffff6d7224 */ /* 0x100fe200078e0097 */
[-C--:B------:R-:W-:Y:S01]  /*43c0*/  MOV R101, R151.reuse ;  /* 0x0000009700657202 */ /* 0x080fe20000000f00 */
[----:B------:R-:W0:Y:S01]  /*43d0*/  MUFU.TANH R34, R34 ;  /* 0x0000002200227308 */ /* 0x000e220000002400 */
[----:B-1----:R-:W-:Y:S01]  /*43e0*/  FSEL R47, R47, -INF , P3 ;  /* 0xff8000002f2f7808 */ /* 0x002fe20001800000 */
[--C-:B------:R-:W-:Y:S01]  /*43f0*/  IMAD.MOV.U32 R108, RZ, RZ, R151.reuse ;  /* 0x000000ffff6c7224 */ /* 0x100fe200078e0097 */
[-C--:B------:R-:W-:Y:S01]  /*4400*/  MOV R98, R151.reuse ;  /* 0x0000009700627202 */ /* 0x080fe20000000f00 */
[--C-:B------:R-:W-:Y:S01]  /*4410*/  IMAD.MOV.U32 R106, RZ, RZ, R151.reuse ;  /* 0x000000ffff6a7224 */ /* 0x100fe200078e0097 */
[----:B------:R-:W-:Y:S01]  /*4420*/  FMNMX.FTZ R7, R47, R0, !PT ;  /* 0x000000002f077209 */ /* 0x000fe20007810000 */
[--C-:B------:R-:W-:Y:S01]  /*4430*/  IMAD.MOV.U32 R105, RZ, RZ, R151.reuse ;  /* 0x000000ffff697224 */ /* 0x100fe200078e0097 */
[-C--:B------:R-:W-:Y:S01]  /*4440*/  MOV R95, R151.reuse ;  /* 0x00000097005f7202 */ /* 0x080fe20000000f00 */
[----:B------:R-:W1:Y:S01]  /*4450*/  MUFU.TANH R40, R40 ;  /* 0x0000002800287308 */ /* 0x000e620000002400 */
[----:B--2---:R-:W-:Y:S01]  /*4460*/  FSEL R53, R53, -INF , P1 ;  /* 0xff80000035357808 */ /* 0x004fe20000800000 */
[--C-:B------:R-:W-:Y:S01]  /*4470*/  IMAD.MOV.U32 R103, RZ, RZ, R151.reuse ;  /* 0x000000ffff677224 */ /* 0x100fe200078e0097 */
[C---:B------:R-:W-:Y:S01]  /*4480*/  ISETP.GT.AND P1, PT, R3.reuse, 0x31, PT ;  /* 0x000000310300780c */ /* 0x040fe20003f24270 */
[--C-:B------:R-:W-:Y:S01]  /*4490*/  IMAD.MOV.U32 R102, RZ, RZ, R151.reuse ;  /* 0x000000ffff667224 */ /* 0x100fe200078e0097 */
[-C--:B------:R-:W-:Y:S01]  /*44a0*/  MOV R92, R151.reuse ;  /* 0x00000097005c7202 */ /* 0x080fe20000000f00 */
[--C-:B------:R-:W-:Y:S01]  /*44b0*/  IMAD.MOV.U32 R100, RZ, RZ, R151.reuse ;  /* 0x000000ffff647224 */ /* 0x100fe200078e0097 */
[-C--:B------:R-:W-:Y:S01]  /*44c0*/  MOV R89, R151.reuse ;  /* 0x0000009700597202 */ /* 0x080fe20000000f00 */
[----:B------:R-:W2:Y:S01]  /*44d0*/  MUFU.TANH R35, R35 ;  /* 0x0000002300237308 */ /* 0x000ea20000002400 */
        /* <DEDUP_REMOVED lines=11> */
[--C-:B------:R-:W-:Y:S01]  /*4590*/  IMAD.MOV.U32 R93, RZ, RZ, R151.reuse ;  /* 0x000000ffff5d7224 */ /* 0x100fe200078e0097 */
[-C--:B------:R-:W-:Y:S01]  /*45a0*/  MOV R80, R151.reuse ;  /* 0x0000009700507202 */ /* 0x080fe20000000f00 */
[--C-:B------:R-:W-:Y:S01]  /*45b0*/  IMAD.MOV.U32 R91, RZ, RZ, R151.reuse ;  /* 0x000000ffff5b7224 */ /* 0x100fe200078e0097 */
[-C--:B------:R-:W-:Y:S01]  /*45c0*/  MOV R77, R151.reuse ;  /* 0x00000097004d7202 */ /* 0x080fe20000000f00 */
[----:B------:R-:W1:Y:S01]  /*45d0*/  MUFU.TANH R38, R38 ;  /* 0x0000002600267308 */ /* 0x000e620000002400 */
[----:B--2---:R-:W-:Y:S01]  /*45e0*/  FSEL R35, R35, -INF , P1 ;  /* 0xff80000023237808 */ /* 0x004fe20000800000 */
[--C-:B------:R-:W-:Y:S01]  /*45f0*/  IMAD.MOV.U32 R90, RZ, RZ, R151.reuse ;  /* 0x000000ffff5a7224 */ /* 0x100fe200078e0097 */
[-C--:B------:R-:W-:Y:S01]  /*4600*/  MOV R74, R151.reuse ;  /* 0x00000097004a7202 */ /* 0x080fe20000000f00 */
        /* <DEDUP_REMOVED lines=11> */
[----:B------:R-:W-:Y:S01]  /*46c0*/  MOV R65, R151 ;  /* 0x0000009700417202 */ /* 0x000fe20000000f00 */
[----:B------:R-:W0:Y:S01]  /*46d0*/  MUFU.TANH R39, R39 ;  /* 0x0000002700277308 */ /* 0x000e220000002400 */
[----:B-1----:R-:W-:Y:S01]  /*46e0*/  FSEL R38, R38, -INF , P6 ;  /* 0xff80000026267808 */ /* 0x002fe20003000000 */
[----:B------:R-:W-:-:S02]  /*46f0*/  IMAD.MOV.U32 R81, RZ, RZ, R151 ;  /* 0x000000ffff517224 */ /* 0x000fc400078e0097 */
[--C-:B------:R-:W-:Y:S01]  /*4700*/  IMAD.MOV.U32 R79, RZ, RZ, R151.reuse ;  /* 0x000000ffff4f7224 */ /* 0x100fe200078e0097 */
[----:B------:R-:W-:Y:S01]  /*4710*/  FMNMX.FTZ R0, R38, R7, !PT ;  /* 0x0000000726007209 */ /* 0x000fe20007810000 */
[--C-:B------:R-:W-:Y:S02]  /*4720*/  IMAD.MOV.U32 R78, RZ, RZ, R151.reuse ;  /* 0x000000ffff4e7224 */ /* 0x100fe400078e0097 */
[----:B------:R-:W1:Y:S01]  /*4730*/  MUFU.TANH R45, R45 ;  /* 0x0000002d002d7308 */ /* 0x000e620000002400 */
[----:B--2---:R-:W-:Y:S01]  /*4740*/  FSEL R44, R44, -INF , P4 ;  /* 0xff8000002c2c7808 */ /* 0x004fe20002000000 */
[--C-:B------:R-:W-:Y:S01]  /*4750*/  IMAD.MOV.U32 R76, RZ, RZ, R151.reuse ;  /* 0x000000ffff4c7224 */ /* 0x100fe200078e0097 */
[----:B------:R-:W-:Y:S01]  /*4760*/  ISETP.GT.AND P4, PT, R3, 0x40, PT ;  /* 0x000000400300780c */ /* 0x000fe20003f84270 */
[--C-:B------:R-:W-:Y:S02]  /*4770*/  IMAD.MOV.U32 R75, RZ, RZ, R151.reuse ;  /* 0x000000ffff4b7224 */ /* 0x100fe400078e0097 */
[----:B------:R-:W-:-:S02]  /*4780*/  IMAD.MOV.U32 R73, RZ, RZ, R151 ;  /* 0x000000ffff497224 */ /* 0x000fc400078e0097 */
[----:B------:R-:W2:Y:S01]  /*4790*/  MUFU.TANH R26, R26 ;  /* 0x0000001a001a7308 */ /* 0x000ea20000002400 */
[----:B0-----:R-:W-:Y:S01]  /*47a0*/  FSEL R39, R39, -INF , P5 ;  /* 0xff80000027277808 */ /* 0x001fe20002800000 */
[--C-:B------:R-:W-:Y:S02]  /*47b0*/  IMAD.MOV.U32 R72, RZ, RZ, R151.reuse ;  /* 0x000000ffff487224 */ /* 0x100fe400078e0097 */
[--C-:B------:R-:W-:Y:S01]  /*47c0*/  IMAD.MOV.U32 R70, RZ, RZ, R151.reuse ;  /* 0x000000ffff467224 */ /* 0x100fe200078e0097 */
[----:B------:R-:W-:Y:S01]  /*47d0*/  FMNMX.FTZ R7, R39, R0, !PT ;  /* 0x0000000027077209 */ /* 0x000fe20007810000 */
[--C-:B------:R-:W-:Y:S02]  /*47e0*/  IMAD.MOV.U32 R69, RZ, RZ, R151.reuse ;  /* 0x000000ffff457224 */ /* 0x100fe400078e0097 */
[----:B------:R-:W0:Y:S01]  /*47f0*/  MUFU.TANH R32, R32 ;  /* 0x0000002000207308 */ /* 0x000e220000002400 */
[----:B-1----:R-:W-:Y:S01]  /*4800*/  FSEL R45, R45, -INF , P3 ;  /* 0xff8000002d2d7808 */ /* 0x002fe20001800000 */
[--C-:B------:R-:W-:Y:S01]  /*4810*/  IMAD.MOV.U32 R67, RZ, RZ, R151.reuse ;  /* 0x000000ffff437224 */ /* 0x100fe200078e0097 */
[----:B------:R-:W-:Y:S01]  /*4820*/  ISETP.GT.AND P3, PT, R3, 0x41, PT ;  /* 0x000000410300780c */ /* 0x000fe20003f64270 */
[----:B------:R-:W-:-:S02]  /*4830*/  IMAD.MOV.U32 R66, RZ, RZ, R151 ;  /* 0x000000ffff427224 */ /* 0x000fc400078e0097 */
[----:B------:R-:W-:Y:S02]  /*4840*/  IMAD.MOV.U32 R64, RZ, RZ, R151 ;  /* 0x000000ffff407224 */ /* 0x000fe400078e0097 */
[----:B------:R-:W1:Y:S01]  /*4850*/  MUFU.TANH R27, R27 ;  /* 0x0000001b001b7308 */ /* 0x000e620000002400 */
[----:B--2---:R-:W-:-:S04]  /*4860*/  FSEL R26, R26, -INF , P4 ;  /* 0xff8000001a1a7808 */ /* 0x004fc80002000000 */
[----:B------:R-:W-:-:S03]  /*4870*/  FMNMX.FTZ R0, R26, R7, !PT ;  /* 0x000000071a007209 */ /* 0x000fc60007810000 */
[----:B------:R-:W2:Y:S01]  /*4880*/  MUFU.TANH R33, R33 ;  /* 0x0000002100217308 */ /* 0x000ea20000002400 */
[----:B0-----:R-:W-:Y:S02]  /*4890*/  FSEL R32, R32, -INF , P2 ;  /* 0xff80000020207808 */ /* 0x001fe40001000000 */
[----:B------:R-:W-:-:S05]  /*48a0*/  ISETP.GT.AND P2, PT, R3, 0x48, PT ;  /* 0x000000480300780c */ /* 0x000fca0003f44270 */
[----:B------:R-:W0:Y:S01]  /*48b0*/  MUFU.TANH R30, R30 ;  /* 0x0000001e001e7308 */ /* 0x000e220000002400 */
[----:B-1----:R-:W-:-:S07]  /*48c0*/  FSEL R27, R27, -INF , P3 ;  /* 0xff8000001b1b7808 */ /* 0x002fce0001800000 */
[----:B------:R-:W1:Y:S01]  /*48d0*/  MUFU.TANH R31, R31 ;  /* 0x0000001f001f7308 */ /* 0x000e620000002400 */
[----:B--2---:R-:W-:Y:S02]  /*48e0*/  FSEL R33, R33, -INF , P1 ;  /* 0xff80000021217808 */ /* 0x004fe40000800000 */
[----:B------:R-:W-:Y:S02]  /*48f0*/  ISETP.GT.AND P1, PT, R3, 0x49, PT ;  /* 0x000000490300780c */ /* 0x000fe40003f24270 */
[----:B------:R-:W-:-:S03]  /*4900*/  FMNMX.FTZ R3, R27, R0, !PT ;  /* 0x000000001b037209 */ /* 0x000fc60007810000 */
[----:B------:R-:W2:Y:S01]  /*4910*/  MUFU.TANH R36, R36 ;  /* 0x0000002400247308 */ /* 0x000ea20000002400 */
[----:B0-----:R-:W-:-:S04]  /*4920*/  FSEL R30, R30, -INF , P2 ;  /* 0xff8000001e1e7808 */ /* 0x001fc80001000000 */
[----:B------:R-:W-:-:S03]  /*4930*/  FMNMX.FTZ R0, R30, R3, !PT ;  /* 0x000000031e007209 */ /* 0x000fc60007810000 */
[----:B------:R-:W0:Y:S01]  /*4940*/  MUFU.TANH R37, R37 ;  /* 0x0000002500257308 */ /* 0x000e220000002400 */
[----:B-1----:R-:W-:-:S04]  /*4950*/  FSEL R31, R31, -INF , P1 ;  /* 0xff8000001f1f7808 */ /* 0x002fc80000800000 */
[----:B------:R-:W-:-:S03]  /*4960*/  FMNMX.FTZ R0, R31, R0, !PT ;  /* 0x000000001f007209 */ /* 0x000fc60007810000 */
[----:B------:R-:W1:Y:S01]  /*4970*/  MUFU.TANH R24, R24 ;  /* 0x0000001800187308 */ /* 0x000e620000002400 */
[----:B--2---:R-:W-:Y:S01]  /*4980*/  FSEL R36, R36, -INF , P6 ;  /* 0xff80000024247808 */ /* 0x004fe20003000000 */
[----:B------:R-:W2:Y:S06]  /*4990*/  SHFL.BFLY PT, R3, R0, 0x2, 0x1f ;  /* 0x0c401f0000037f89 */ /* 0x000eac00000e0000 */
[----:B------:R-:W3:Y:S01]  /*49a0*/  MUFU.TANH R25, R25 ;  /* 0x0000001900197308 */ /* 0x000ee20000002400 */
[----:B0-----:R-:W-:-:S07]  /*49b0*/  FSEL R37, R37, -INF , P5 ;  /* 0xff80000025257808 */ /* 0x001fce0002800000 */
[----:B------:R-:W0:Y:S01]  /*49c0*/  MUFU.TANH R28, R28 ;  /* 0x0000001c001c7308 */ /* 0x000e220000002400 */
[----:B-1----:R-:W-:-:S07]  /*49d0*/  FSEL R24, R24, -INF , P4 ;  /* 0xff80000018187808 */ /* 0x002fce0002000000 */
[----:B------:R-:W1:Y:S01]  /*49e0*/  MUFU.TANH R29, R29 ;  /* 0x0000001d001d7308 */ /* 0x000e620000002400 */
[----:B---3--:R-:W-:Y:S02]  /*49f0*/  FSEL R25, R25, -INF , P3 ;  /* 0xff80000019197808 */ /* 0x008fe40001800000 */
[----:B--2---:R-:W-:-:S05]  /*4a00*/  FMNMX.FTZ R3, R0, R3, !PT ;  /* 0x0000000300037209 */ /* 0x004fca0007810000 */
[----:B------:R-:W2:Y:S01]  /*4a10*/  SHFL.BFLY PT, R6, R3, 0x1, 0x1f ;  /* 0x0c201f0003067f89 */ /* 0x000ea200000e0000 */
[----:B0-----:R-:W-:Y:S02]  /*4a20*/  FSEL R28, R28, -INF , P2 ;  /* 0xff8000001c1c7808 */ /* 0x001fe40001000000 */
[----:B-1----:R-:W-:Y:S02]  /*4a30*/  FSEL R29, R29, -INF , P1 ;  /* 0xff8000001d1d7808 */ /* 0x002fe40000800000 */
[----:B--2---:R-:W-:Y:S02]  /*4a40*/  FMNMX.FTZ R6, R3, R6, !PT ;  /* 0x0000000603067209 */ /* 0x004fe40007810000 */
[----:B------:R-:W-:Y:S02]  /*4a50*/  FMNMX.FTZ R3, R56, R57, !PT ;  /* 0x0000003938037209 */ /* 0x000fe40007810000 */
[C---:B------:R-:W-:Y:S01]  /*4a60*/  FSETP.NEU.FTZ.AND P0, PT, R6.reuse, -INF , PT ;  /* 0xff8000000600780b */ /* 0x040fe20003f1d000 */
[----:B------:R-:W-:Y:S01]  /*4a70*/  FMUL.FTZ R2, R6, UR7 ;  /* 0x0000000706027c20 */ /* 0x000fe20008410000 */
[----:B------:R-:W-:-:S04]  /*4a80*/  FMNMX.FTZ R0, R60, R3, !PT ;  /* 0x000000033c007209 */ /* 0x000fc80007810000 */
[----:B------:R-:W-:Y:S02]  /*4a90*/  FMNMX.FTZ R3, R61, R0, !PT ;  /* 0x000000003d037209 */ /* 0x000fe40007810000 */
[----:B------:R-:W-:Y:S02]  /*4aa0*/  FSEL R7, R2, RZ, P0 ;  /* 0x000000ff02077208 */ /* 0x000fe40000000000 */
[----:B------:R-:W-:Y:S02]  /*4ab0*/  FMNMX.FTZ R0, R48, R3, !PT ;  /* 0x0000000330007209 */ /* 0x000fe40007810000 */
[----:B------:R-:W-:Y:S01]  /*4ac0*/  ISETP.NE.AND P0, PT, R9, RZ, PT ;  /* 0x000000ff0900720c */ /* 0x000fe20003f05270 */
[--C-:B------:R-:W-:Y:S01]  /*4ad0*/  FFMA.FTZ R58, R58, UR7, -R7.reuse ;  /* 0x000000073a3a7c23 */ /* 0x100fe20008010807 */
[----:B------:R-:W-:Y:S01]  /*4ae0*/  FMNMX.FTZ R3, R49, R0, !PT ;  /* 0x0000000031037209 */ /* 0x000fe20007810000 */
[--C-:B------:R-:W-:Y:S01]  /*4af0*/  FFMA.FTZ R59, R59, UR7, -R7.reuse ;  /* 0x000000073b3b7c23 */ /* 0x100fe20008010807 */
[--C-:B------:R-:W-:Y:S01]  /*4b00*/  FFMA.FTZ R62, R62, UR7, -R7.reuse ;  /* 0x000000073e3e7c23 */ /* 0x100fe20008010807 */
[--C-:B------:R-:W-:Y:S01]  /*4b10*/  FFMA.FTZ R63, R63, UR7, -R7.reuse ;  /* 0x000000073f3f7c23 */ /* 0x100fe20008010807 */
[----:B------:R-:W-:Y:S01]  /*4b20*/  FMNMX.FTZ R0, R52, R3, !PT ;  /* 0x0000000334007209 */ /* 0x000fe20007810000 */
[----:B------:R-:W-:Y:S01]  /*4b30*/  MUFU.EX2 R58, R58 ;  /* 0x0000003a003a7308 */ /* 0x000fe20000000800 */
[--C-:B------:R-:W-:Y:S01]  /*4b40*/  FFMA.FTZ R50, R50, UR7, -R7.reuse ;  /* 0x0000000732327c23 */ /* 0x100fe20008010807 */
[--C-:B------:R-:W-:Y:S01]  /*4b50*/  FFMA.FTZ R51, R51, UR7, -R7.reuse ;  /* 0x0000000733337c23 */ /* 0x100fe20008010807 */
[----:B------:R-:W-:Y:S01]  /*4b60*/  FMNMX.FTZ R3, R53, R0, !PT ;  /* 0x0000000035037209 */ /* 0x000fe20007810000 */
[--C-:B------:R-:W-:Y:S01]  /*4b70*/  FFMA.FTZ R54, R54, UR7, -R7.reuse ;  /* 0x0000000736367c23 */ /* 0x100fe20008010807 */
[--C-:B------:R-:W-:Y:S01]  /*4b80*/  FFMA.FTZ R55, R55, UR7, -R7.reuse ;  /* 0x0000000737377c23 */ /* 0x100fe20008010807 */
[--C-:B------:R-:W-:Y:S01]  /*4b90*/  FFMA.FTZ R42, R42, UR7, -R7.reuse ;  /* 0x000000072a2a7c23 */ /* 0x100fe20008010807 */
[----:B------:R-:W-:Y:S01]  /*4ba0*/  FMNMX.FTZ R0, R40, R3, !PT ;  /* 0x0000000328007209 */ /* 0x000fe20007810000 */
[----:B------:R-:W0:Y:S01]  /*4bb0*/  MUFU.EX2 R59, R59 ;  /* 0x0000003b003b7308 */ /* 0x000e220000000800 */
[--C-:B------:R-:W-:Y:S01]  /*4bc0*/  FFMA.FTZ R43, R43, UR7, -R7.reuse ;  /* 0x000000072b2b7c23 */ /* 0x100fe20008010807 */
        /* <DEDUP_REMOVED lines=14> */
[----:B------:R-:W1:Y:S01]  /*4cb0*/  MUFU.EX2 R63, R63 ;  /* 0x0000003f003f7308 */ /* 0x000e620000000800 */
[----:B------:R-:W-:Y:S01]  /*4cc0*/  FFMA.FTZ R7, R31, UR7, -R7 ;  /* 0x000000071f077c23 */ /* 0x000fe20008010807 */
[----:B0-----:R-:W-:Y:S01]  /*4cd0*/  F2FP.F16.F32.PACK_AB R209, R59, R58 ;  /* 0x0000003a3bd1723e */ /* 0x001fe200000000ff */
[----:B------:R-:W-:Y:S01]  /*4ce0*/  IMAD.MOV.U32 R31, RZ, RZ, R151 ;  /* 0x000000ffff1f7224 */ /* 0x000fe200078e0097 */
[----:B------:R-:W-:-:S04]  /*4cf0*/  FMNMX.FTZ R3, R33, R0, !PT ;  /* 0x0000000021037209 */ /* 0x000fc80007810000 */
[----:B------:R-:W-:Y:S01]  /*4d00*/  FMNMX.FTZ R0, R36, R3, !PT ;  /* 0x0000000324007209 */ /* 0x000fe20007810000 */
[----:B------:R-:W-:Y:S03]  /*4d10*/  MUFU.EX2 R50, R50 ;  /* 0x0000003200327308 */ /* 0x000fe60000000800 */
[----:B------:R-:W-:-:S04]  /*4d20*/  FMNMX.FTZ R3, R37, R0, !PT ;  /* 0x0000000025037209 */ /* 0x000fc80007810000 */
[----:B------:R-:W-:Y:S01]  /*4d30*/  FMNMX.FTZ R0, R24, R3, !PT ;  /* 0x0000000318007209 */ /* 0x000fe20007810000 */
[----:B------:R-:W0:Y:S01]  /*4d40*/  MUFU.EX2 R51, R51 ;  /* 0x0000003300337308 */ /* 0x000e220000000800 */
[----:B-1----:R-:W-:Y:S02]  /*4d50*/  F2FP.F16.F32.PACK_AB R211, R63, R62 ;  /* 0x0000003e3fd3723e */ /* 0x002fe400000000ff */
[----:B------:R-:W-:-:S04]  /*4d60*/  FMNMX.FTZ R3, R25, R0, !PT ;  /* 0x0000000019037209 */ /* 0x000fc80007810000 */
[----:B------:R-:W-:Y:S01]  /*4d70*/  FMNMX.FTZ R0, R28, R3, !PT ;  /* 0x000000031c007209 */ /* 0x000fe20007810000 */
[----:B------:R1:W-:Y:S03]  /*4d80*/  MUFU.EX2 R195, R7 ;  /* 0x0000000700c37308 */ /* 0x0003e60000000800 */
[----:B------:R-:W-:-:S05]  /*4d90*/  FMNMX.FTZ R0, R29, R0, !PT ;  /* 0x000000001d007209 */ /* 0x000fca0007810000 */
[----:B------:R-:W2:Y:S01]  /*4da0*/  SHFL.BFLY PT, R3, R0, 0x2, 0x1f ;  /* 0x0c401f0000037f89 */ /* 0x000ea200000e0000 */
[----:B-1----:R-:W-:Y:S01]  /*4db0*/  FADD.FTZ R7, R58, R59 ;  /* 0x0000003b3a077221 */ /* 0x002fe20000010000 */
[----:B------:R-:W-:Y:S01]  /*4dc0*/  MUFU.EX2 R54, R54 ;  /* 0x0000003600367308 */ /* 0x000fe20000000800 */
[----:B0-----:R-:W-:Y:S01]  /*4dd0*/  F2FP.F16.F32.PACK_AB R205, R51, R50 ;  /* 0x0000003233cd723e */ /* 0x001fe200000000ff */
[----:B------:R-:W-:Y:S01]  /*4de0*/  IMAD.MOV.U32 R58, RZ, RZ, R151 ;  /* 0x000000ffff3a7224 */ /* 0x000fe200078e0097 */
[----:B------:R-:W-:-:S05]  /*4df0*/  MOV R59, R151 ;  /* 0x00000097003b7202 */ /* 0x000fca0000000f00 */
[----:B------:R-:W0:Y:S08]  /*4e00*/  MUFU.EX2 R55, R55 ;  /* 0x0000003700377308 */ /* 0x000e300000000800 */
[----:B------:R-:W-:Y:S01]  /*4e10*/  MUFU.EX2 R42, R42 ;  /* 0x0000002a002a7308 */ /* 0x000fe20000000800 */
[----:B--2---:R-:W-:-:S07]  /*4e20*/  FMNMX.FTZ R2, R0, R3, !PT ;  /* 0x0000000300027209 */ /* 0x004fce0007810000 */
[----:B------:R-:W1:Y:S01]  /*4e30*/  MUFU.EX2 R43, R43 ;  /* 0x0000002b002b7308 */ /* 0x000e620000000800 */
[----:B0-----:R-:W-:Y:S01]  /*4e40*/  F2FP.F16.F32.PACK_AB R207, R55, R54 ;  /* 0x0000003637cf723e */ /* 0x001fe200000000ff */
[----:B------:R-:W0:Y:S06]  /*4e50*/  SHFL.BFLY PT, R3, R2, 0x1, 0x1f ;  /* 0x0c201f0002037f89 */ /* 0x000e2c00000e0000 */
[----:B------:R-:W-:Y:S08]  /*4e60*/  MUFU.EX2 R46, R46 ;  /* 0x0000002e002e7308 */ /* 0x000ff00000000800 */
[----:B------:R-:W2:Y:S01]  /*4e70*/  MUFU.EX2 R47, R47 ;  /* 0x0000002f002f7308 */ /* 0x000ea20000000800 */
[----:B-1----:R-:W-:-:S07]  /*4e80*/  F2FP.F16.F32.PACK_AB R201, R43, R42 ;  /* 0x0000002a2bc9723e */ /* 0x002fce00000000ff */
[----:B------:R-:W-:Y:S01]  /*4e90*/  MUFU.EX2 R34, R34 ;  /* 0x0000002200227308 */ /* 0x000fe20000000800 */
[----:B0-----:R-:W-:Y:S01]  /*4ea0*/  FMNMX.FTZ R3, R2, R3, !PT ;  /* 0x0000000302037209 */ /* 0x001fe20007810000 */
[----:B------:R-:W-:Y:S01]  /*4eb0*/  FADD.FTZ R2, R62, R7 ;  /* 0x000000073e027221 */ /* 0x000fe20000010000 */
[----:B------:R-:W-:Y:S02]  /*4ec0*/  MOV R62, R151 ;  /* 0x00000097003e7202 */ /* 0x000fe40000000f00 */
[C---:B------:R-:W-:Y:S01]  /*4ed0*/  FSETP.NEU.FTZ.AND P1, PT, R3.reuse, -INF , PT ;  /* 0xff8000000300780b */ /* 0x040fe20003f3d000 */
[----:B------:R-:W-:Y:S01]  /*4ee0*/  FMUL.FTZ R0, R3, UR7 ;  /* 0x0000000703007c20 */ /* 0x000fe20008410000 */
[----:B------:R-:W-:Y:S01]  /*4ef0*/  FADD.FTZ R7, R63, R2 ;  /* 0x000000023f077221 */ /* 0x000fe20000010000 */
[----:B------:R-:W0:Y:S01]  /*4f00*/  MUFU.EX2 R35, R35 ;  /* 0x0000002300237308 */ /* 0x000e220000000800 */
[----:B--2---:R-:W-:Y:S01]  /*4f10*/  F2FP.F16.F32.PACK_AB R203, R47, R46 ;  /* 0x0000002e2fcb723e */ /* 0x004fe200000000ff */
[----:B------:R-:W-:Y:S01]  /*4f20*/  IMAD.MOV.U32 R63, RZ, RZ, R151 ;  /* 0x000000ffff3f7224 */ /* 0x000fe200078e0097 */
[----:B------:R-:W-:Y:S01]  /*4f30*/  FSEL R0, R0, RZ, P1 ;  /* 0x000000ff00007208 */ /* 0x000fe20000800000 */
[----:B------:R-:W-:Y:S01]  /*4f40*/  FADD.FTZ R2, R50, R7 ;  /* 0x0000000732027221 */ /* 0x000fe20000010000 */
[----:B------:R-:W-:-:S02]  /*4f50*/  PLOP3.LUT P1, PT, PT, PT, UP0, 0x80, 0x0 ;  /* 0x000000000000781c */ /* 0x000fc40003f2f008 */
[-C--:B------:R-:W-:Y:S01]  /*4f60*/  MOV R50, R151.reuse ;  /* 0x0000009700327202 */ /* 0x080fe20000000f00 */
[--C-:B------:R-:W-:Y:S01]  /*4f70*/  FFMA.FTZ R56, R56, UR7, -R0.reuse ;  /* 0x0000000738387c23 */ /* 0x100fe20008010800 */
[--C-:B------:R-:W-:Y:S01]  /*4f80*/  FFMA.FTZ R57, R57, UR7, -R0.reuse ;  /* 0x0000000739397c23 */ /* 0x100fe20008010800 */
[--C-:B------:R-:W-:Y:S01]  /*4f90*/  FFMA.FTZ R60, R60, UR7, -R0.reuse ;  /* 0x000000073c3c7c23 */ /* 0x100fe20008010800 */
[--C-:B------:R-:W-:Y:S01]  /*4fa0*/  FFMA.FTZ R61, R61, UR7, -R0.reuse ;  /* 0x000000073d3d7c23 */ /* 0x100fe20008010800 */
[--C-:B------:R-:W-:Y:S01]  /*4fb0*/  FFMA.FTZ R48, R48, UR7, -R0.reuse ;  /* 0x0000000730307c23 */ /* 0x100fe20008010800 */
[--C-:B------:R-:W-:Y:S01]  /*4fc0*/  FFMA.FTZ R49, R49, UR7, -R0.reuse ;  /* 0x0000000731317c23 */ /* 0x100fe20008010800 */
[----:B------:R-:W-:Y:S01]  /*4fd0*/  MUFU.EX2 R56, R56 ;  /* 0x0000003800387308 */ /* 0x000fe20000000800 */
[--C-:B------:R-:W-:Y:S01]  /*4fe0*/  FFMA.FTZ R52, R52, UR7, -R0.reuse ;  /* 0x0000000734347c23 */ /* 0x100fe20008010800 */
[----:B------:R-:W-:Y:S01]  /*4ff0*/  FFMA.FTZ R53, R53, UR7, -R0 ;  /* 0x0000000735357c23 */ /* 0x000fe20008010800 */
[----:B------:R-:W-:Y:S01]  /*5000*/  FADD.FTZ R9, R51, R2 ;  /* 0x0000000233097221 */ /* 0x000fe20000010000 */
[--C-:B------:R-:W-:Y:S01]  /*5010*/  FFMA.FTZ R40, R40, UR7, -R0.reuse ;  /* 0x0000000728287c23 */ /* 0x100fe20008010800 */
[--C-:B------:R-:W-:Y:S01]  /*5020*/  FFMA.FTZ R41, R41, UR7, -R0.reuse ;  /* 0x0000000729297c23 */ /* 0x100fe20008010800 */
[--C-:B------:R-:W-:Y:S01]  /*5030*/  FFMA.FTZ R44, R44, UR7, -R0.reuse ;  /* 0x000000072c2c7c23 */ /* 0x100fe20008010800 */
[----:B------:R-:W-:Y:S01]  /*5040*/  FADD.FTZ R14, R54, R9 ;  /* 0x00000009360e7221 */ /* 0x000fe20000010000 */
[----:B------:R-:W1:Y:S01]  /*5050*/  MUFU.EX2 R57, R57 ;  /* 0x0000003900397308 */ /* 0x000e620000000800 */
[--C-:B------:R-:W-:Y:S01]  /*5060*/  FFMA.FTZ R45, R45, UR7, -R0.reuse ;  /* 0x000000072d2d7c23 */ /* 0x100fe20008010800 */
[----:B------:R-:W-:Y:S01]  /*5070*/  FFMA.FTZ R32, R32, UR7, -R0 ;  /* 0x0000000720207c23 */ /* 0x000fe20008010800 */
[----:B------:R-:W-:Y:S01]  /*5080*/  FADD.FTZ R9, R55, R14 ;  /* 0x0000000e37097221 */ /* 0x000fe20000010000 */
[--C-:B------:R-:W-:Y:S01]  /*5090*/  FFMA.FTZ R33, R33, UR7, -R0.reuse ;  /* 0x0000000721217c23 */ /* 0x100fe20008010800 */
[--C-:B------:R-:W-:Y:S01]  /*50a0*/  FFMA.FTZ R36, R36, UR7, -R0.reuse ;  /* 0x0000000724247c23 */ /* 0x100fe20008010800 */
[--C-:B------:R-:W-:Y:S01]  /*50b0*/  FFMA.FTZ R37, R37, UR7, -R0.reuse ;  /* 0x0000000725257c23 */ /* 0x100fe20008010800 */
[----:B------:R-:W-:Y:S01]  /*50c0*/  FADD.FTZ R14, R42, R9 ;  /* 0x000000092a0e7221 */ /* 0x000fe20000010000 */
[----:B------:R-:W2:Y:S01]  /*50d0*/  MUFU.EX2 R60, R60 ;  /* 0x0000003c003c7308 */ /* 0x000ea20000000800 */
[--C-:B------:R-:W-:Y:S01]  /*50e0*/  FFMA.FTZ R24, R24, UR7, -R0.reuse ;  /* 0x0000000718187c23 */ /* 0x100fe20008010800 */
[----:B------:R-:W-:Y:S01]  /*50f0*/  FFMA.FTZ R25, R25, UR7, -R0 ;  /* 0x0000000719197c23 */ /* 0x000fe20008010800 */
[----:B------:R-:W-:Y:S01]  /*5100*/  FADD.FTZ R9, R43, R14 ;  /* 0x0000000e2b097221 */ /* 0x000fe20000010000 */
[--C-:B------:R-:W-:Y:S01]  /*5110*/  FFMA.FTZ R28, R28, UR7, -R0.reuse ;  /* 0x000000071c1c7c23 */ /* 0x100fe20008010800 */
[----:B------:R-:W-:Y:S01]  /*5120*/  FFMA.FTZ R0, R29, UR7, -R0 ;  /* 0x000000071d007c23 */ /* 0x000fe20008010800 */
[----:B0-----:R-:W-:Y:S01]  /*5130*/  F2FP.F16.F32.PACK_AB R197, R35, R34 ;  /* 0x0000002223c5723e */ /* 0x001fe200000000ff */
[----:B------:R-:W-:Y:S01]  /*5140*/  FADD.FTZ R14, R46, R9 ;  /* 0x000000092e0e7221 */ /* 0x000fe20000010000 */
[----:B------:R-:W0:Y:S01]  /*5150*/  MUFU.EX2 R61, R61 ;  /* 0x0000003d003d7308 */ /* 0x000e220000000800 */
[----:B-1----:R-:W-:Y:S01]  /*5160*/  FADD.FTZ R7, R56, R57 ;  /* 0x0000003938077221 */ /* 0x002fe20000010000 */
[----:B------:R-:W-:Y:S01]  /*5170*/  F2FP.F16.F32.PACK_AB R208, R57, R56 ;  /* 0x0000003839d0723e */ /* 0x000fe200000000ff */
[----:B------:R-:W-:Y:S01]  /*5180*/  FADD.FTZ R9, R47, R14 ;  /* 0x0000000e2f097221 */ /* 0x000fe20000010000 */
[--C-:B------:R-:W-:Y:S01]  /*5190*/  IMAD.MOV.U32 R57, RZ, RZ, R151.reuse ;  /* 0x000000ffff397224 */ /* 0x100fe200078e0097 */
[----:B------:R-:W-:Y:S01]  /*51a0*/  MOV R56, R151 ;  /* 0x0000009700387202 */ /* 0x000fe20000000f00 */
[----:B------:R-:W-:-:S02]  /*51b0*/  IMAD.MOV.U32 R55, RZ, RZ, R151 ;  /* 0x000000ffff377224 */ /* 0x000fc400078e0097 */
[----:B------:R-:W-:Y:S01]  /*51c0*/  FADD.FTZ R14, R34, R9 ;  /* 0x00000009220e7221 */ /* 0x000fe20000010000 */
[----:B------:R-:W1:Y:S01]  /*51d0*/  MUFU.EX2 R48, R48 ;  /* 0x0000003000307308 */ /* 0x000e620000000800 */
[----:B--2---:R-:W-:Y:S01]  /*51e0*/  FADD.FTZ R2, R60, R7 ;  /* 0x000000073c027221 */ /* 0x004fe20000010000 */
[--C-:B------:R-:W-:Y:S02]  /*51f0*/  IMAD.MOV.U32 R54, RZ, RZ, R151.reuse ;  /* 0x000000ffff367224 */ /* 0x100fe400078e0097 */
[----:B------:R-:W-:Y:S01]  /*5200*/  FADD.FTZ R9, R35, R14 ;  /* 0x0000000e23097221 */ /* 0x000fe20000010000 */
[--C-:B------:R-:W-:Y:S01]  /*5210*/  IMAD.MOV.U32 R51, RZ, RZ, R151.reuse ;  /* 0x000000ffff337224 */ /* 0x100fe200078e0097 */
[-C--:B------:R-:W-:Y:S01]  /*5220*/  MOV R47, R151.reuse ;  /* 0x00000097002f7202 */ /* 0x080fe20000000f00 */
[--C-:B------:R-:W-:Y:S01]  /*5230*/  IMAD.MOV.U32 R46, RZ, RZ, R151.reuse ;  /* 0x000000ffff2e7224 */ /* 0x100fe200078e0097 */
[-C--:B------:R-:W-:Y:S01]  /*5240*/  MOV R35, R151.reuse ;  /* 0x0000009700237202 */ /* 0x080fe20000000f00 */
[----:B------:R-:W2:Y:S01]  /*5250*/  MUFU.EX2 R49, R49 ;  /* 0x0000003100317308 */ /* 0x000ea20000000800 */
[C---:B0-----:R-:W-:Y:S01]  /*5260*/  FADD.FTZ R7, R61.reuse, R2 ;  /* 0x000000023d077221 */ /* 0x041fe20000010000 */
[----:B------:R-:W-:Y:S01]  /*5270*/  F2FP.F16.F32.PACK_AB R210, R61, R60 ;  /* 0x0000003c3dd2723e */ /* 0x000fe200000000ff */
[--C-:B------:R-:W-:Y:S01]  /*5280*/  IMAD.MOV.U32 R61, RZ, RZ, R151.reuse ;  /* 0x000000ffff3d7224 */ /* 0x100fe200078e0097 */
[----:B------:R-:W-:Y:S01]  /*5290*/  MOV R29, R151 ;  /* 0x00000097001d7202 */ /* 0x000fe20000000f00 */
[----:B------:R-:W-:-:S02]  /*52a0*/  IMAD.MOV.U32 R60, RZ, RZ, R151 ;  /* 0x000000ffff3c7224 */ /* 0x000fc400078e0097 */
[----:B------:R-:W-:Y:S01]  /*52b0*/  IMAD.MOV.U32 R43, RZ, RZ, R151 ;  /* 0x000000ffff2b7224 */ /* 0x000fe200078e0097 */
[----:B------:R-:W0:Y:S01]  /*52c0*/  MUFU.EX2 R52, R52 ;  /* 0x0000003400347308 */ /* 0x000e220000000800 */
[----:B-1----:R-:W-:Y:S01]  /*52d0*/  FADD.FTZ R2, R48, R7 ;  /* 0x0000000730027221 */ /* 0x002fe20000010000 */
[--C-:B------:R-:W-:Y:S02]  /*52e0*/  IMAD.MOV.U32 R42, RZ, RZ, R151.reuse ;  /* 0x000000ffff2a7224 */ /* 0x100fe400078e0097 */
[----:B------:R-:W-:-:S04]  /*52f0*/  IMAD.MOV.U32 R34, RZ, RZ, R151 ;  /* 0x000000ffff227224 */ /* 0x000fc800078e0097 */
[----:B------:R-:W1:Y:S01]  /*5300*/  MUFU.EX2 R53, R53 ;  /* 0x0000003500357308 */ /* 0x000e620000000800 */
[C---:B--2---:R-:W-:Y:S01]  /*5310*/  FADD.FTZ R7, R49.reuse, R2 ;  /* 0x0000000231077221 */ /* 0x044fe20000010000 */
[----:B------:R-:W-:Y:S01]  /*5320*/  F2FP.F16.F32.PACK_AB R204, R49, R48 ;  /* 0x0000003031cc723e */ /* 0x000fe200000000ff */
[--C-:B------:R-:W-:Y:S02]  /*5330*/  IMAD.MOV.U32 R49, RZ, RZ, R151.reuse ;  /* 0x000000ffff317224 */ /* 0x100fe400078e0097 */
[----:B------:R-:W-:-:S03]  /*5340*/  IMAD.MOV.U32 R48, RZ, RZ, R151 ;  /* 0x000000ffff307224 */ /* 0x000fc600078e0097 */
[----:B------:R-:W2:Y:S01]  /*5350*/  MUFU.EX2 R40, R40 ;  /* 0x0000002800287308 */ /* 0x000ea20000000800 */
[----:B0-----:R-:W-:-:S07]  /*5360*/  FADD.FTZ R2, R52, R7 ;  /* 0x0000000734027221 */ /* 0x001fce0000010000 */
[----:B------:R-:W0:Y:S01]  /*5370*/  MUFU.EX2 R41, R41 ;  /* 0x0000002900297308 */ /* 0x000e220000000800 */
[C---:B-1----:R-:W-:Y:S01]  /*5380*/  FADD.FTZ R7, R53.reuse, R2 ;  /* 0x0000000235077221 */ /* 0x042fe20000010000 */
[----:B------:R-:W-:Y:S01]  /*5390*/  F2FP.F16.F32.PACK_AB R206, R53, R52 ;  /* 0x0000003435ce723e */ /* 0x000fe200000000ff */
[----:B------:R-:W-:Y:S01]  /*53a0*/  IMAD.MOV.U32 R52, RZ, RZ, R151 ;  /* 0x000000ffff347224 */ /* 0x000fe200078e0097 */
[----:B------:R-:W-:-:S04]  /*53b0*/  MOV R53, R151 ;  /* 0x0000009700357202 */ /* 0x000fc80000000f00 */
[----:B------:R-:W1:Y:S01]  /*53c0*/  MUFU.EX2 R44, R44 ;  /* 0x0000002c002c7308 */ /* 0x000e620000000800 */
[----:B--2---:R-:W-:-:S07]  /*53d0*/  FADD.FTZ R2, R40, R7 ;  /* 0x0000000728027221 */ /* 0x004fce0000010000 */
[----:B------:R-:W2:Y:S01]  /*53e0*/  MUFU.EX2 R45, R45 ;  /* 0x0000002d002d7308 */ /* 0x000ea20000000800 */
[C---:B0-----:R-:W-:Y:S01]  /*53f0*/  FADD.FTZ R7, R41.reuse, R2 ;  /* 0x0000000229077221 */ /* 0x041fe20000010000 */
[----:B------:R-:W-:Y:S01]  /*5400*/  F2FP.F16.F32.PACK_AB R200, R41, R40 ;  /* 0x0000002829c8723e */ /* 0x000fe200000000ff */
[----:B------:R-:W-:Y:S01]  /*5410*/  IMAD.MOV.U32 R40, RZ, RZ, R151 ;  /* 0x000000ffff287224 */ /* 0x000fe200078e0097 */
[----:B------:R-:W-:-:S04]  /*5420*/  MOV R41, R151 ;  /* 0x0000009700297202 */ /* 0x000fc80000000f00 */
[----:B------:R-:W0:Y:S01]  /*5430*/  MUFU.EX2 R32, R32 ;  /* 0x0000002000207308 */ /* 0x000e220000000800 */
[----:B-1----:R-:W-:-:S07]  /*5440*/  FADD.FTZ R2, R44, R7 ;  /* 0x000000072c027221 */ /* 0x002fce0000010000 */
[----:B------:R-:W1:Y:S01]  /*5450*/  MUFU.EX2 R38, R38 ;  /* 0x0000002600267308 */ /* 0x000e620000000800 */
[C---:B--2---:R-:W-:Y:S01]  /*5460*/  FADD.FTZ R7, R45.reuse, R2 ;  /* 0x000000022d077221 */ /* 0x044fe20000010000 */
[----:B------:R-:W-:Y:S01]  /*5470*/  F2FP.F16.F32.PACK_AB R202, R45, R44 ;  /* 0x0000002c2dca723e */ /* 0x000fe200000000ff */
[----:B------:R-:W-:Y:S01]  /*5480*/  IMAD.MOV.U32 R45, RZ, RZ, R151 ;  /* 0x000000ffff2d7224 */ /* 0x000fe200078e0097 */
[----:B------:R-:W-:-:S04]  /*5490*/  MOV R44, R151 ;  /* 0x00000097002c7202 */ /* 0x000fc80000000f00 */
[----:B------:R-:W2:Y:S01]  /*54a0*/  MUFU.EX2 R33, R33 ;  /* 0x0000002100217308 */ /* 0x000ea20000000800 */
[----:B0-----:R-:W-:-:S07]  /*54b0*/  FADD.FTZ R2, R32, R7 ;  /* 0x0000000720027221 */ /* 0x001fce0000010000 */
        /* <DEDUP_REMOVED lines=15> */
[----:B--2---:R-:W-:-:S07]  /*55b0*/  FADD.FTZ R14, R26, R9 ;  /* 0x000000091a0e7221 */ /* 0x004fce0000010000 */
[----:B------:R-:W2:Y:S01]  /*55c0*/  MUFU.EX2 R24, R24 ;  /* 0x0000001800187308 */ /* 0x000ea20000000800 */
[C---:B0-----:R-:W-:Y:S01]  /*55d0*/  FADD.FTZ R19, R37.reuse, R2 ;  /* 0x0000000225137221 */ /* 0x041fe20000010000 */
[----:B------:R-:W-:Y:S01]  /*55e0*/  F2FP.F16.F32.PACK_AB R198, R37, R36 ;  /* 0x0000002425c6723e */ /* 0x000fe200000000ff */
[--C-:B------:R-:W-:Y:S02]  /*55f0*/  IMAD.MOV.U32 R37, RZ, RZ, R151.reuse ;  /* 0x000000ffff257224 */ /* 0x100fe400078e0097 */
[----:B------:R-:W-:-:S03]  /*5600*/  IMAD.MOV.U32 R36, RZ, RZ, R151 ;  /* 0x000000ffff247224 */ /* 0x000fc600078e0097 */
        /* <DEDUP_REMOVED lines=8> */
[----:B0-----:R-:W-:-:S04]  /*5690*/  FADD.FTZ R14, R30, R9 ;  /* 0x000000091e0e7221 */ /* 0x001fc80000010000 */
[C---:B------:R-:W-:Y:S01]  /*56a0*/  FADD.FTZ R9, R195.reuse, R14 ;  /* 0x0000000ec3097221 */ /* 0x040fe20000010000 */
[----:B------:R-:W-:Y:S01]  /*56b0*/  F2FP.F16.F32.PACK_AB R195, R195, R30 ;  /* 0x0000001ec3c3723e */ /* 0x000fe200000000ff */
[--C-:B------:R-:W-:Y:S01]  /*56c0*/  IMAD.MOV.U32 R30, RZ, RZ, R151.reuse ;  /* 0x000000ffff1e7224 */ /* 0x100fe200078e0097 */
[----:B------:R0:W3:Y:S01]  /*56d0*/  MUFU.EX2 R7, R0 ;  /* 0x0000000000077308 */ /* 0x0000e20000000800 */
[C---:B-1----:R-:W-:Y:S01]  /*56e0*/  FADD.FTZ R19, R25.reuse, R2 ;  /* 0x0000000219137221 */ /* 0x042fe20000010000 */
[----:B------:R-:W-:Y:S01]  /*56f0*/  F2FP.F16.F32.PACK_AB R192, R25, R24 ;  /* 0x0000001819c0723e */ /* 0x000fe200000000ff */
[--C-:B------:R-:W-:Y:S01]  /*5700*/  IMAD.MOV.U32 R25, RZ, RZ, R151.reuse ;  /* 0x000000ffff197224 */ /* 0x100fe200078e0097 */
[----:B------:R-:W-:Y:S01]  /*5710*/  MOV R2, 0x3f800000 ;  /* 0x3f80000000027802 */ /* 0x000fe20000000f00 */
[----:B------:R-:W-:Y:S02]  /*5720*/  IMAD.MOV.U32 R24, RZ, RZ, R151 ;  /* 0x000000ffff187224 */ /* 0x000fe400078e0097 */
[----:B--2---:R-:W-:Y:S01]  /*5730*/  FADD.FTZ R14, R28, R19 ;  /* 0x000000131c0e7221 */ /* 0x004fe20000010000 */
[----:B0-----:R-:W-:-:S03]  /*5740*/  IMAD.MOV.U32 R0, RZ, RZ, 0x3f800000 ;  /* 0x3f800000ff007424 */ /* 0x001fc600078e00ff */
[C---:B---3--:R-:W-:Y:S01]  /*5750*/  FADD.FTZ R14, R7.reuse, R14 ;  /* 0x0000000e070e7221 */ /* 0x048fe20000010000 */
[----:B------:R-:W-:Y:S01]  /*5760*/  F2FP.F16.F32.PACK_AB R194, R7, R28 ;  /* 0x0000001c07c2723e */ /* 0x000fe200000000ff */
[----:B------:R-:W-:Y:S01]  /*5770*/  IMAD.MOV.U32 R28, RZ, RZ, R151 ;  /* 0x000000ffff1c7224 */ /* 0x000fe200078e0097 */
[----:B------:R-:W-:Y:S01]  /*5780*/  MOV R7, UR6 ;  /* 0x0000000600077c02 */ /* 0x000fe20008000f00 */
[----:B------:R-:W-:Y:S06]  /*5790*/  @!P1 BRA `(.L_x_18) ;  /* 0x00000044002c9947 */ /* 0x000fec0003800000 */
[----:B------:R-:W-:Y:S01]  /*57a0*/  UMOV UR6, URZ ;  /* 0x0000003f00067c82 */ /* 0x000fe20008000000 */
[----:B------:R-:W-:Y:S01]  /*57b0*/  IMAD.U32 R212, RZ, RZ, UR60 ;  /* 0x0000003cffd47e24 */ /* 0x000fe2000f8e00ff */
[----:B------:R-:W-:Y:S01]  /*57c0*/  MOV R20, R3 ;  /* 0x0000000300147202 */ /* 0x000fe20000000f00 */
[----:B------:R-:W-:Y:S01]  /*57d0*/  IMAD.MOV.U32 R19, RZ, RZ, R6 ;  /* 0x000000ffff137224 */ /* 0x000fe200078e0006 */
[----:B------:R-:W-:Y:S01]  /*57e0*/  CS2R R150, SRZ ;  /* 0x0000000000967805 */ /* 0x000fe2000001ff00 */
[----:B------:R-:W-:Y:S01]  /*57f0*/  IMAD.U32 R216, RZ, RZ, UR6 ;  /* 0x00000006ffd87e24 */ /* 0x000fe2000f8e00ff */
[----:B------:R-:W-:Y:S01]  /*5800*/  MOV R21, UR6 ;  /* 0x0000000600157c02 */ /* 0x000fe20008000f00 */
[----:B------:R-:W-:Y:S01]  /*5810*/  IMAD.MOV.U32 R2, RZ, RZ, 0x3f800000 ;  /* 0x3f800000ff027424 */ /* 0x000fe200078e00ff */
        /* <DEDUP_REMOVED lines=62> */
[----:B------:R-:W-:Y:S01]  /*5c00*/  CS2R R24, SRZ ;  /* 0x0000000000187805 */ /* 0x000fe2000001ff00 */
[----:B------:R-:W-:-:S06]  /*5c10*/  ULDC UR61, c[0x0][0x9d8] ;  /* 0x00027600003d7ab9 */ /* 0x000fcc0000000800 */
.L_x_29:
[----:B------:R-:W-:Y:S02]  /*5c20*/  R2UR UR6, R21 ;  /* 0x00000000150672ca */ /* 0x000fe400000e0000 */
[----:B------:R-:W-:-:S11]  /*5c30*/  R2UR UR7, R216 ;  /* 0x00000000d80772ca */ /* 0x000fd600000e0000 */
[----:B------:R-:W-:-:S04]  /*5c40*/  UISETP.NE.AND UP0, UPT, UR6, 0x1, UPT ;  /* 0x000000010600788c */ /* 0x000fc8000bf05270 */
[----:B------:R-:W-:-:S04]  /*5c50*/  USEL UR6, URZ, 0x1, UP0 ;  /* 0x000000013f067887 */ /* 0x000fc80008000000 */
[----:B------:R-:W-:-:S06]  /*5c60*/  ULOP3.LUT UR6, UR7, UR6, URZ, 0x3c, !UPT ;  /* 0x0000000607067292 */ /* 0x000fcc000f8e3c3f */
[----:B------:R-:W-:Y:S01]  /*5c70*/  IMAD.U32 R7, RZ, RZ, UR6 ;  /* 0x00000006ff077e24 */ /* 0x000fe2000f8e00ff */
[----:B------:R-:W-:Y:S06]  /*5c80*/  @!P0 BRA `(.L_x_19) ;  /* 0x0000000000048947 */ /* 0x000fec0003800000 */
[----:B------:R-:W-:Y:S01]  /*5c90*/  BPT.TRAP 0x1 ;  /* 0x000000040000795c */ /* 0x000fe20000300000 */
.L_x_19:
[----:B------:R-:W-:Y:S02]  /*5ca0*/  R2UR UR6, R21 ;  /* 0x00000000150672ca */ /* 0x000fe400000e0000 */
[----:B------:R-:W-:Y:S02]  /*5cb0*/  R2UR UR7, R16 ;  /* 0x00000000100772ca */ /* 0x000fe400000e0000 */
[----:B------:R-:W-:-:S09]  /*5cc0*/  R2UR UR10, R7 ;  /* 0x00000000070a72ca */ /* 0x000fd200000e0000 */
[----:B------:R-:W-:-:S04]  /*5cd0*/  UIADD3 UR6, UR6, 0x1, URZ ;  /* 0x0000000106067890 */ /* 0x000fc8000fffe03f */
[----:B------:R-:W-:Y:S01]  /*5ce0*/  UISETP.NE.AND UP0, UPT, UR6, 0x2, UPT ;  /* 0x000000020600788c */ /* 0x000fe2000bf05270 */
[----:B------:R-:W-:-:S03]  /*5cf0*/  IMAD.U32 R3, RZ, RZ, UR10 ;  /* 0x0000000aff037e24 */ /* 0x000fc6000f8e00ff */
[----:B------:R-:W-:Y:S02]  /*5d00*/  USEL UR6, UR6, URZ, UP0 ;  /* 0x0000003f06067287 */ /* 0x000fe40008000000 */
[----:B------:R-:W-:Y:S02]  /*5d10*/  SHF.L.U32 R3, R3, 0x1f, RZ ;  /* 0x0000001f03037819 */ /* 0x000fe400000006ff */
[----:B------:R-:W-:Y:S02]  /*5d20*/  ULEA UR7, UR6, UR7, 0x3 ;  /* 0x0000000706077291 */ /* 0x000fe4000f8e183f */
[----:B------:R-:W-:-:S04]  /*5d30*/  IMAD.U32 R8, RZ, RZ, UR6 ;  /* 0x00000006ff087e24 */ /* 0x000fc8000f8e00ff */
[----:B------:R-:W-:-:S03]  /*5d40*/  MOV R213, UR7 ;  /* 0x0000000700d57c02 */ /* 0x000fc60008000f00 */
[----:B------:R0:W1:Y:S01]  /*5d50*/  SYNCS.PHASECHK.TRANS64.TRYWAIT P1, [UR7+0x38830], R3 ;  /* 0x03883003ff0075a7 */ /* 0x0000620008020147 */
[----:B------:R-:W-:Y:S05]  /*5d60*/  @!P0 BRA `(.L_x_20) ;  /* 0x0000000000048947 */ /* 0x000fea0003800000 */
[----:B------:R-:W-:Y:S01]  /*5d70*/  BPT.TRAP 0x1 ;  /* 0x000000040000795c */ /* 0x000fe20000300000 */
.L_x_20:
[----:B-1----:R-:W-:Y:S05]  /*5d80*/  @P1 BRA `(.L_x_21) ;  /* 0x00000000000c1947 */ /* 0x002fea0003800000 */
[----:B------:R-:W-:-:S13]  /*5d90*/  R2UR UR6, R213 ;  /* 0x00000000d50672ca */ /* 0x000fda00000e0000 */
[----:B------:R-:W1:Y:S02]  /*5da0*/  SYNCS.PHASECHK.TRANS64.TRYWAIT P1, [UR6+0x38830], R3 ;  /* 0x03883003ff0075a7 */ /* 0x000e640008020146 */
[----:B-1----:R-:W-:Y:S05]  /*5db0*/  @!P1 BRA `(.L_x_22) ;  /* 0x000000b800309947 */ /* 0x002fea0003800000 */
.L_x_21:
[----:B------:R-:W-:Y:S01]  /*5dc0*/  R2UR UR6, R15 ;  /* 0x000000000f0672ca */ /* 0x000fe200000e0000 */
[----:B------:R-:W-:Y:S01]  /*5dd0*/  WARPGROUP.ARRIVE ;  /* 0x00000000000079c5 */ /* 0x000fe20000000000 */
[----:B------:R-:W-:Y:S01]  /*5de0*/  R2UR UR60, R8 ;  /* 0x00000000083c72ca */ /* 0x000fe200000e0000 */
[----:B------:R-:W-:Y:S01]  /*5df0*/  UMOV UR59, 0x40000040 ;  /* 0x40000040003b7882 */ /* 0x000fe20000000000 */
[C---:B------:R-:W-:Y:S01]  /*5e00*/  R2UR UR56, R4.reuse ;  /* 0x00000000043872ca */ /* 0x040fe200000e0000 */
[----:B------:R-:W-:Y:S01]  /*5e10*/  UMOV UR43, 0x40000040 ;  /* 0x40000040002b7882 */ /* 0x000fe20000000000 */
[C---:B------:R-:W-:Y:S01]  /*5e20*/  R2UR UR57, R5.reuse ;  /* 0x00000000053972ca */ /* 0x040fe200000e0000 */
[----:B------:R-:W-:Y:S01]  /*5e30*/  UMOV UR47, 0x40000040 ;  /* 0x40000040002f7882 */ /* 0x000fe20000000000 */
[----:B01----:R-:W-:Y:S01]  /*5e40*/  MOV R3, UR41 ;  /* 0x0000002900037c02 */ /* 0x003fe20008000f00 */
[----:B------:R-:W-:Y:S01]  /*5e50*/  UMOV UR51, 0x40000040 ;  /* 0x4000004000337882 */ /* 0x000fe20000000000 */
[----:B------:R-:W-:Y:S01]  /*5e60*/  MOV R6, UR40 ;  /* 0x0000002800067c02 */ /* 0x000fe20008000f00 */
[----:B------:R-:W-:Y:S01]  /*5e70*/  UMOV UR55, 0x40000040 ;  /* 0x4000004000377882 */ /* 0x000fe20000000000 */
[C---:B------:R-:W-:Y:S01]  /*5e80*/  R2UR UR40, R4.reuse ;  /* 0x00000000042872ca */ /* 0x040fe200000e0000 */
[----:B------:R-:W-:Y:S01]  /*5e90*/  UMOV UR15, 0x40000040 ;  /* 0x40000040000f7882 */ /* 0x000fe20000000000 */
[C---:B------:R-:W-:Y:S01]  /*5ea0*/  R2UR UR41, R5.reuse ;  /* 0x00000000052972ca */ /* 0x040fe200000e0000 */
[----:B------:R-:W-:Y:S01]  /*5eb0*/  UIMAD UR60, UR60, 0xa00, UR6 ;  /* 0x00000a003c3c78a4 */ /* 0x000fe2000f8e0206 */
[----:B------:R-:W-:Y:S01]  /*5ec0*/  MOV R22, UR45 ;  /* 0x0000002d00167c02 */ /* 0x000fe20008000f00 */
[----:B------:R-:W-:Y:S01]  /*5ed0*/  UMOV UR19, 0x40000040 ;  /* 0x4000004000137882 */ /* 0x000fe20000000000 */
[----:B------:R-:W-:Y:S01]  /*5ee0*/  MOV R23, UR44 ;  /* 0x0000002c00177c02 */ /* 0x000fe20008000f00 */
[----:B------:R-:W-:Y:S01]  /*5ef0*/  UIADD3 UR6, UR60, 0x80, URZ ;  /* 0x000000803c067890 */ /* 0x000fe2000fffe03f */
[C---:B------:R-:W-:Y:S01]  /*5f00*/  R2UR UR44, R4.reuse ;  /* 0x00000000042c72ca */ /* 0x040fe200000e0000 */
[----:B------:R-:W-:Y:S01]  /*5f10*/  UIADD3 UR7, UR60, 0x100, URZ ;  /* 0x000001003c077890 */ /* 0x000fe2000fffe03f */
[C---:B------:R-:W-:Y:S01]  /*5f20*/  R2UR UR45, R5.reuse ;  /* 0x00000000052d72ca */ /* 0x040fe200000e0000 */
[----:B------:R-:W-:Y:S01]  /*5f30*/  UMOV UR58, UR60 ;  /* 0x0000003c003a7c82 */ /* 0x000fe20008000000 */
[----:B------:R-:W-:Y:S01]  /*5f40*/  MOV R152, UR49 ;  /* 0x0000003100987c02 */ /* 0x000fe20008000f00 */
[----:B------:R-:W-:Y:S01]  /*5f50*/  HGMMA.64x16x16.F32 R184, gdesc[UR56], RZ, !UPT, gsb0 ;  /* 0x0020000038b879f0 */ /* 0x000fe2000c0008ff */
[----:B------:R-:W-:Y:S01]  /*5f60*/  UMOV UR42, UR6 ;  /* 0x00000006002a7c82 */ /* 0x000fe20008000000 */
[----:B------:R-:W-:Y:S01]  /*5f70*/  MOV R153, UR48 ;  /* 0x0000003000997c02 */ /* 0x000fe20008000f00 */
[----:B------:R-:W-:Y:S01]  /*5f80*/  UMOV UR46, UR7 ;  /* 0x00000007002e7c82 */ /* 0x000fe20008000000 */
[C---:B------:R-:W-:Y:S01]  /*5f90*/  R2UR UR48, R4.reuse ;  /* 0x00000000043072ca */ /* 0x040fe200000e0000 */
[----:B------:R-:W-:Y:S01]  /*5fa0*/  UIADD3 UR6, UR60, 0x180, URZ ;  /* 0x000001803c067890 */ /* 0x000fe2000fffe03f */
[C---:B------:R-:W-:Y:S01]  /*5fb0*/  R2UR UR49, R5.reuse ;  /* 0x00000000053172ca */ /* 0x040fe200000e0000 */
[----:B------:R-:W-:Y:S01]  /*5fc0*/  UIADD3 UR58, UR60, 0x200, URZ ;  /* 0x000002003c3a7890 */ /* 0x000fe2000fffe03f */
[----:B------:R-:W-:Y:S01]  /*5fd0*/  R2UR UR56, R4 ;  /* 0x00000000043872ca */ /* 0x000fe200000e0000 */
[----:B------:R-:W-:Y:S01]  /*5fe0*/  UMOV UR59, 0x40000040 ;  /* 0x40000040003b7882 */ /* 0x000fe20000000000 */
[----:B------:R-:W-:Y:S01]  /*5ff0*/  R2UR UR57, R5 ;  /* 0x00000000053972ca */ /* 0x000fe200000e0000 */
[----:B------:R-:W-:Y:S01]  /*6000*/  UIADD3 UR7, UR60, 0x182, URZ ;  /* 0x000001823c077890 */ /* 0x000fe2000fffe03f */
[----:B------:R-:W-:Y:S01]  /*6010*/  MOV R214, UR53 ;  /* 0x0000003500d67c02 */ /* 0x000fe20008000f00 */
[----:B------:R-:W-:Y:S01]  /*6020*/  UMOV UR50, UR6 ;  /* 0x0000000600327c82 */ /* 0x000fe20008000000 */
[----:B------:R-:W-:Y:S01]  /*6030*/  MOV R215, UR52 ;  /* 0x0000003400d77c02 */ /* 0x000fe20008000f00 */
[----:B------:R-:W-:Y:S01]  /*6040*/  UIADD3 UR6, UR60, 0x2, URZ ;  /* 0x000000023c067890 */ /* 0x000fe2000fffe03f */
[----:B------:R-:W-:Y:S01]  /*6050*/  R2UR UR52, R12 ;  /* 0x000000000c3472ca */ /* 0x000fe200000e0000 */
[----:B------:R-:W-:Y:S01]  /*6060*/  UIADD3 UR14, UR60, 0x280, URZ ;  /* 0x000002803c0e7890 */ /* 0x000fe2000fffe03f */
[----:B------:R-:W-:Y:S01]  /*6070*/  R2UR UR53, R13 ;  /* 0x000000000d3572ca */ /* 0x000fe200000e0000 */
[----:B------:R-:W-:Y:S01]  /*6080*/  UIADD3 UR18, UR60, 0x282, URZ ;  /* 0x000002823c127890 */ /* 0x000fe2000fffe03f */
[-C--:B------:R-:W-:Y:S01]  /*6090*/  FMUL.FTZ R24, R24, R0.reuse ;  /* 0x0000000018187220 */ /* 0x080fe20000410000 */
[----:B------:R-:W-:Y:S01]  /*60a0*/  UIADD3 UR22, UR60, 0x284, URZ ;  /* 0x000002843c167890 */ /* 0x000fe2000fffe03f */
[-C--:B------:R-:W-:Y:S01]  /*60b0*/  FMUL.FTZ R25, R25, R0.reuse ;  /* 0x0000000019197220 */ /* 0x080fe20000410000 */
[----:B------:R-:W-:Y:S01]  /*60c0*/  UMOV UR54, UR6 ;  /* 0x0000000600367c82 */ /* 0x000fe20008000000 */
[----:B------:R-:W-:Y:S01]  /*60d0*/  UIADD3 UR6, UR60, 0x102, URZ ;  /* 0x000001023c067890 */ /* 0x000fe2000fffe03f */
[-C--:B------:R-:W-:Y:S01]  /*60e0*/  FMUL.FTZ R28, R28, R0.reuse ;  /* 0x000000001c1c7220 */ /* 0x080fe20000410000 */
[----:B------:R-:W-:Y:S01]  /*60f0*/  UMOV UR23, 0x40000040 ;  /* 0x4000004000177882 */ /* 0x000fe20000000000 */
[----:B------:R-:W-:Y:S01]  /*6100*/  UIADD3 UR26, UR60, 0x286, URZ ;  /* 0x000002863c1a7890 */ /* 0x000fe2000fffe03f */
[-C--:B------:R-:W-:Y:S01]  /*6110*/  FMUL.FTZ R29, R29, R0.reuse ;  /* 0x000000001d1d7220 */ /* 0x080fe20000410000 */
[----:B------:R-:W-:Y:S01]  /*6120*/  UMOV UR10, UR52 ;  /* 0x00000034000a7c82 */ /* 0x000fe20008000000 */
[----:B------:R-:W-:Y:S01]  /*6130*/  UMOV UR27, 0x40000040 ;  /* 0x40000040001b7882 */ /* 0x000fe20000000000 */
[----:B------:R-:W-:Y:S01]  /*6140*/  UMOV UR11, UR53 ;  /* 0x00000035000b7c82 */ /* 0x000fe20008000000 */
[----:B------:R-:W-:Y:S01]  /*6150*/  UIADD3 UR30, UR60, 0x500, URZ ;  /* 0x000005003c1e7890 */ /* 0x000fe2000fffe03f */
[-C--:B------:R-:W-:Y:S01]  /*6160*/  FMUL.FTZ R32, R32, R0.reuse ;  /* 0x0000000020207220 */ /* 0x080fe20000410000 */
[----:B------:R-:W-:Y:S01]  /*6170*/  UMOV UR31, 0x40000040 ;  /* 0x40000040001f7882 */ /* 0x000fe20000000000 */
[----:B------:R-:W-:Y:S01]  /*6180*/  UIADD3 UR34, UR60, 0x502, URZ ;  /* 0x000005023c227890 */ /* 0x000fe2000fffe03f */
[-C--:B------:R-:W-:Y:S01]  /*6190*/  FMUL.FTZ R33, R33, R0.reuse ;  /* 0x0000000021217220 */ /* 0x080fe20000410000 */
[----:B------:R-:W-:Y:S01]  /*61a0*/  UMOV UR35, 0x40000040 ;  /* 0x4000004000237882 */ /* 0x000fe20000000000 */
[----:B------:R-:W-:Y:S01]  /*61b0*/  UIADD3 UR38, UR60, 0x504, URZ ;  /* 0x000005043c267890 */ /* 0x000fe2000fffe03f */
[-C--:B------:R-:W-:Y:S01]  /*61c0*/  FMUL.FTZ R36, R36, R0.reuse ;  /* 0x0000000024247220 */ /* 0x080fe20000410000 */
[----:B------:R-:W-:Y:S01]  /*61d0*/  UMOV UR39, 0x40000040 ;  /* 0x4000004000277882 */ /* 0x000fe20000000000 */
[-C--:B------:R-:W-:Y:S01]  /*61e0*/  FMUL.FTZ R37, R37, R0.reuse ;  /* 0x0000000025257220 */ /* 0x080fe20000410000 */
        /* <DEDUP_REMOVED lines=9> */
[----:B------:R-:W-:Y:S01]  /*6280*/  FMUL.FTZ R57, R57, R0 ;  /* 0x0000000039397220 */ /* 0x000fe20000410000 */
[----:B------:R-:W-:-:S02]  /*6290*/  WARPGROUP.DEPBAR.LE gsb0, 0x0 ;  /* 0x00008000000079c5 */ /* 0x000fc40000010000 */
[----:B------:R-:W-:Y:S01]  /*62a0*/  WARPGROUP.ARRIVE ;  /* 0x00000000000079c5 */ /* 0x000fe20000000000 */
[-C--:B------:R-:W-:Y:S01]  /*62b0*/  FMUL.FTZ R60, R60, R0.reuse ;  /* 0x000000003c3c7220 */ /* 0x080fe20000410000 */
[-C--:B------:R-:W-:Y:S01]  /*62c0*/  FMUL.FTZ R61, R61, R0.reuse ;  /* 0x000000003d3d7220 */ /* 0x080fe20000410000 */
[-C--:B------:R-:W-:Y:S01]  /*62d0*/  FMUL.FTZ R64, R64, R0.reuse ;  /* 0x0000000040407220 */ /* 0x080fe20000410000 */
[-C--:B------:R-:W-:Y:S01]  /*62e0*/  FMUL.FTZ R65, R65, R0.reuse ;  /* 0x0000000041417220 */ /* 0x080fe20000410000 */
[-C--:B------:R-:W-:Y:S01]  /*62f0*/  FMUL.FTZ R68, R68, R0.reuse ;  /* 0x0000000044447220 */ /* 0x080fe20000410000 */
[----:B------:R-:W-:Y:S01]  /*6300*/  HGMMA.64x16x16.F32 R176, gdesc[UR40], RZ, !UPT, gsb0 ;  /* 0x0020000028b079f0 */ /* 0x000fe2000c0008ff */
[----:B------:R-:W-:Y:S01]  /*6310*/  R2UR UR41, R3 ;  /* 0x00000000032972ca */ /* 0x000fe200000e0000 */
[----:B------:R-:W-:Y:S01]  /*6320*/  UIADD3 UR42, UR60, 0x506, URZ ;  /* 0x000005063c2a7890 */ /* 0x000fe2000fffe03f */
[----:B------:R-:W-:Y:S01]  /*6330*/  R2UR UR40, R6 ;  /* 0x00000000062872ca */ /* 0x000fe200000e0000 */
[----:B------:R-:W-:Y:S01]  /*6340*/  UMOV UR43, 0x40000040 ;  /* 0x40000040002b7882 */ /* 0x000fe20000000000 */
[----:B------:R-:W-:Y:S01]  /*6350*/  MOV R3, UR9 ;  /* 0x0000000900037c02 */ /* 0x000fe20008000f00 */
[-C--:B------:R-:W-:Y:S01]  /*6360*/  FMUL.FTZ R69, R69, R0.reuse ;  /* 0x0000000045457220 */ /* 0x080fe20000410000 */
[----:B------:R-:W-:Y:S01]  /*6370*/  MOV R6, UR8 ;  /* 0x0000000800067c02 */ /* 0x000fe20008000f00 */
        /* <DEDUP_REMOVED lines=117> */
[----:B------:R-:W-:Y:S01]  /*6ad0*/  FMUL.FTZ R151, R151, R2 ;  /* 0x0000000297977220 */ /* 0x000fe20000410000 */
        /* <DEDUP_REMOVED lines=10> */
[----:B------:R-:W-:Y:S01]  /*6b80*/  R2UR UR53, R214 ;  /* 0x00000000d63572ca */ /* 0x000fe200000e0000 */
[----:B------:R-:W-:Y:S01]  /*6b90*/  UIADD3 UR54, UR60, 0x784, URZ ;  /* 0x000007843c367890 */ /* 0x000fe2000fffe03f */
[----:B------:R-:W-:Y:S01]  /*6ba0*/  R2UR UR52, R215 ;  /* 0x00000000d73472ca */ /* 0x000fe200000e0000 */
        /* <DEDUP_REMOVED lines=24> */
[----:B------:R-:W-:Y:S02]  /*6d30*/  UIADD3 UR6, UR60, 0x4, URZ ;  /* 0x000000043c067890 */ /* 0x000fe4000fffe03f */
[----:B------:R-:W-:Y:S02]  /*6d40*/  UIADD3 UR10, UR60, 0x84, URZ ;  /* 0x000000843c0a7890 */ /* 0x000fe4000fffe03f */
[----:B------:R-:W-:Y:S01]  /*6d50*/  UIADD3 UR11, UR60, 0x104, URZ ;  /* 0x000001043c0b7890 */ /* 0x000fe2000fffe03f */
        /* <DEDUP_REMOVED lines=28> */
[----:B------:R-:W-:Y:S01]  /*6f20*/  UMOV UR11, 0x40000040 ;  /* 0x40000040000b7882 */ /* 0x000fe20000000000 */
[----:B------:R-:W-:Y:S02]  /*6f30*/  WARPGROUP.DEPBAR.LE gsb0, 0x0 ;  /* 0x00008000000079c5 */ /* 0x000fe40000010000 */
[----:B------:R-:W-:-:S06]  /*6f40*/  WARPGROUP.ARRIVE ;  /* 0x00000000000079c5 */ /* 0x000fcc0000000000 */
[----:B------:R-:W-:Y:S01]  /*6f50*/  HGMMA.64x16x16.F32 R152, gdesc[UR4], R152, gsb0 ;  /* 0x00200000049879f0 */ /* 0x000fe20008000898 */
[----:B------:R-:W-:Y:S02]  /*6f60*/  UIADD3 UR6, UR60, 0x86, URZ ;  /* 0x000000863c067890 */ /* 0x000fe4000fffe03f */
        /* <DEDUP_REMOVED lines=28> */
[----:B------:R-:W-:Y:S01]  /*7130*/  R2UR UR8, R10 ;  /* 0x000000000a0872ca */ /* 0x000fe200000e0000 */
[----:B------:R-:W-:Y:S01]  /*7140*/  UMOV UR11, 0x40000040 ;  /* 0x40000040000b7882 */ /* 0x000fe20000000000 */
[----:B------:R-:W-:Y:S01]  /*7150*/  R2UR UR9, R11 ;  /* 0x000000000b0972ca */ /* 0x000fe200000e0000 */
        /* <DEDUP_REMOVED lines=295> */
[----:B------:R-:W-:Y:S02]  /*83d0*/  UIADD3 UR7, UR60, 0x906, URZ ;  /* 0x000009063c077890 */ /* 0x000fe4000fffe03f */
        /* <DEDUP_REMOVED lines=9> */
[----:B------:R-:W-:Y:S01]  /*8470*/  UMOV UR56, UR10 ;  /* 0x0000000a00387c82 */ /* 0x000fe20008000000 */
[----:B------:R-:W-:Y:S01]  /*8480*/  UMOV UR57, UR11 ;  /* 0x0000000b00397c82 */ /* 0x000fe20008000000 */
        /* <DEDUP_REMOVED lines=29> */
.L_x_23:
[----:B------:R-:W-:Y:S02]  /*8660*/  R2UR UR10, R16 ;  /* 0x00000000100a72ca */ /* 0x000fe400000e0000 */
[----:B------:R-:W-:Y:S02]  /*8670*/  R2UR UR6, R21 ;  /* 0x00000000150672ca */ /* 0x000fe400000e0000 */
[----:B------:R-:W-:-:S11]  /*8680*/  R2UR UR7, R216 ;  /* 0x00000000d80772ca */ /* 0x000fd600000e0000 */
[----:B------:R-:W-:Y:S02]  /*8690*/  ULEA UR6, UR6, UR10, 0x3 ;  /* 0x0000000a06067291 */ /* 0x000fe4000f8e183f */
[----:B------:R-:W-:-:S05]  /*86a0*/  IMAD.U32 R0, RZ, RZ, UR7 ;  /* 0x00000007ff007e24 */ /* 0x000fca000f8e00ff */
[----:B------:R-:W-:-:S04]  /*86b0*/  SHF.L.U32 R0, R0, 0x1f, RZ ;  /* 0x0000001f00007819 */ /* 0x000fc800000006ff */
[----:B------:R0:W1:Y:S01]  /*86c0*/  SYNCS.PHASECHK.TRANS64.TRYWAIT P1, [UR6+0x38850], R0 ;  /* 0x03885000ff0075a7 */ /* 0x0000620008020146 */
[----:B------:R-:W-:Y:S05]  /*86d0*/  @!P0 BRA `(.L_x_24) ;  /* 0x0000000000048947 */ /* 0x000fea0003800000 */
[----:B------:R-:W-:Y:S01]  /*86e0*/  BPT.TRAP 0x1 ;  /* 0x000000040000795c */ /* 0x000fe20000300000 */
.L_x_24:
[----:B-1----:R-:W-:Y:S05]  /*86f0*/  @P1 BRA `(.L_x_25) ;  /* 0x0000000000081947 */ /* 0x002fea0003800000 */
[----:B------:R-:W1:Y:S02]  /*8700*/  SYNCS.PHASECHK.TRANS64.TRYWAIT P1, [UR6+0x38850], R0 ;  /* 0x03885000ff0075a7 */ /* 0x000e640008020146 */
[----:B-1----:R-:W-:Y:S05]  /*8710*/  @!P1 BRA `(.L_x_26) ;  /* 0x0000008c00f49947 */ /* 0x002fea0003800000 */
.L_x_25:
[----:B------:R-:W-:Y:S01]  /*8720*/  R2UR UR7, R16 ;  /* 0x00000000100772ca */ /* 0x000fe200000e0000 */
[----:B------:R-:W-:Y:S01]  /*8730*/  WARPGROUP.ARRIVE ;  /* 0x00000000000079c5 */ /* 0x000fe20000000000 */
[----:B------:R-:W-:Y:S01]  /*8740*/  R2UR UR10, R21 ;  /* 0x00000000150a72ca */ /* 0x000fe200000e0000 */
[----:B------:R-:W-:-:S10]  /*8750*/  UMOV UR11, 0x40000040 ;  /* 0x40000040000b7882 */ /* 0x000fd40000000000 */
[----:B------:R-:W-:-:S04]  /*8760*/  UIADD3 UR7, UR7, 0x400, URZ ;  /* 0x0000040007077890 */ /* 0x000fc8000fffe03f */
[----:B------:R-:W-:-:S04]  /*8770*/  USHF.R.U32.HI UR7, URZ, 0x4, UR7 ;  /* 0x000000043f077899 */ /* 0x000fc80008011607 */
[----:B------:R-:W-:-:S04]  /*8780*/  ULOP3.LUT UR7, UR7, 0x3fff, URZ, 0xc0, !UPT ;  /* 0x00003fff07077892 */ /* 0x000fc8000f8ec03f */
[----:B------:R-:W-:-:S04]  /*8790*/  ULOP3.LUT UR7, UR7, 0x2800000, URZ, 0xfc, !UPT ;  /* 0x0280000007077892 */ /* 0x000fc8000f8efc3f */
[----:B------:R-:W-:-:S07]  /*87a0*/  UIMAD UR7, UR10, 0xa00, UR7 ;  /* 0x00000a000a0778a4 */ /* 0x000fce000f8e0207 */
[----:B------:R-:W-:Y:S02]  /*87b0*/  UMOV UR10, UR7 ;  /* 0x00000007000a7c82 */ /* 0x000fe40008000000 */
[----:B------:R-:W-:Y:S01]  /*87c0*/  HGMMA.64x256x16.F32 R24, R208, gdesc[UR8].tnspB, R24, gsb0 ;  /* 0x43e00008d0187df0 */ /* 0x000fe20008000818 */
[----:B------:R-:W-:Y:S01]  /*87d0*/  UIADD3 UR10, UR7, 0x80, URZ ;  /* 0x00000080070a7890 */ /* 0x000fe2000fffe03f */
[----:B------:R-:W-:Y:S01]  /*87e0*/  UMOV UR11, 0x40000040 ;  /* 0x40000040000b7882 */ /* 0x000fe20000000000 */
[----:B------:R-:W-:Y:S02]  /*87f0*/  WARPGROUP.DEPBAR.LE gsb0, 0x0 ;  /* 0x00008000000079c5 */ /* 0x000fe40000010000 */
[----:B------:R-:W-:-:S15]  /*8800*/  WARPGROUP.ARRIVE ;  /* 0x00000000000079c5 */ /* 0x000fde0000000000 */
[----:B------:R-:W-:-:S08]  /*8810*/  NOP ;  /* 0x0000000000007918 */ /* 0x000fd00000000000 */
        /* <DEDUP_REMOVED lines=18> */
[----:B------:R-:W-:Y:S03]  /*8940*/  HGMMA.64x256x16.F32 R24, R192, gdesc[UR8].tnspB, R24, gsb0 ;  /* 0x43e00008c0187df0 */ /* 0x000fe60008000818 */
[----:B------:R-:W-:Y:S02]  /*8950*/  WARPGROUP.DEPBAR.LE gsb0, 0x0 ;  /* 0x00008000000079c5 */ /* 0x000fe40000010000 */
[----:B------:R-:W-:Y:S05]  /*8960*/  @!P0 BRA `(.L_x_27) ;  /* 0x0000000000048947 */ /* 0x000fea0003800000 */
[----:B------:R-:W-:Y:S01]  /*8970*/  BPT.TRAP 0x1 ;  /* 0x000000040000795c */ /* 0x000fe20000300000 */
.L_x_27:
[----:B------:R-:W-:Y:S01]  /*8980*/  FMUL.FTZ R21, R184, UR61 ;  /* 0x0000003db8157c20 */ /* 0x000fe20008410000 */
[----:B------:R-:W-:Y:S01]  /*8990*/  FMUL.FTZ R184, R186, UR61 ;  /* 0x0000003dbab87c20 */ /* 0x000fe20008410000 */
[----:B------:R-:W-:Y:S01]  /*89a0*/  FMUL.FTZ R22, R185, UR61 ;  /* 0x0000003db9167c20 */ /* 0x000fe20008410000 */
[----:B------:R-:W-:Y:S01]  /*89b0*/  FMUL.FTZ R23, R187, UR61 ;  /* 0x0000003dbb177c20 */ /* 0x000fe20008410000 */
[----:B------:R-:W-:Y:S01]  /*89c0*/  FMUL.FTZ R187, R188, UR61 ;  /* 0x0000003dbcbb7c20 */ /* 0x000fe20008410000 */
[----:B------:R-:W-:Y:S01]  /*89d0*/  FMUL.FTZ R185, R190, UR61 ;  /* 0x0000003dbeb97c20 */ /* 0x000fe20008410000 */
[----:B------:R-:W1:Y:S01]  /*89e0*/  MUFU.TANH R21, R21 ;  /* 0x0000001500157308 */ /* 0x000e620000002400 */
[----:B------:R-:W-:Y:S01]  /*89f0*/  FMUL.FTZ R188, R189, UR61 ;  /* 0x0000003dbdbc7c20 */ /* 0x000fe20008410000 */
[----:B------:R-:W-:Y:S01]  /*8a00*/  FMUL.FTZ R186, R191, UR61 ;  /* 0x0000003dbfba7c20 */ /* 0x000fe20008410000 */
[----:B------:R-:W-:Y:S01]  /*8a10*/  FMUL.FTZ R189, R176, UR61 ;  /* 0x0000003db0bd7c20 */ /* 0x000fe20008410000 */
[----:B------:R-:W-:Y:S01]  /*8a20*/  FMUL.FTZ R176, R178, UR61 ;  /* 0x0000003db2b07c20 */ /* 0x000fe20008410000 */
[----:B------:R-:W-:Y:S01]  /*8a30*/  FMUL.FTZ R190, R177, UR61 ;  /* 0x0000003db1be7c20 */ /* 0x000fe20008410000 */
[----:B------:R-:W-:Y:S01]  /*8a40*/  FMUL.FTZ R177, R179, UR61 ;  /* 0x0000003db3b17c20 */ /* 0x000fe20008410000 */
[----:B------:R-:W-:Y:S01]  /*8a50*/  FMUL.FTZ R180, R180, UR61 ;  /* 0x0000003db4b47c20 */ /* 0x000fe20008410000 */
[----:B------:R-:W0:Y:S01]  /*8a60*/  MUFU.TANH R184, R184 ;  /* 0x000000b800b87308 */ /* 0x000e220000002400 */
[----:B------:R-:W-:Y:S01]  /*8a70*/  FMUL.FTZ R179, R183, UR61 ;  /* 0x0000003db7b37c20 */ /* 0x000fe20008410000 */
[----:B------:R-:W-:Y:S01]  /*8a80*/  FMUL.FTZ R183, R169, UR61 ;  /* 0x0000003da9b77c20 */ /* 0x000fe20008410000 */
[----:B------:R-:W-:Y:S01]  /*8a90*/  FMUL.FTZ R181, R181, UR61 ;  /* 0x0000003db5b57c20 */ /* 0x000fe20008410000 */
[----:B------:R-:W-:Y:S01]  /*8aa0*/  FMUL.FTZ R169, R171, UR61 ;  /* 0x0000003daba97c20 */ /* 0x000fe20008410000 */
[----:B------:R-:W-:Y:S01]  /*8ab0*/  FMUL.FTZ R171, R175, UR61 ;  /* 0x0000003dafab7c20 */ /* 0x000fe20008410000 */
[----:B------:R-:W-:Y:S01]  /*8ac0*/  FMUL.FTZ R175, R161, UR61 ;  /* 0x0000003da1af7c20 */ /* 0x000fe20008410000 */
[----:B------:R-:W-:Y:S01]  /*8ad0*/  FMUL.FTZ R178, R182, UR61 ;  /* 0x0000003db6b27c20 */ /* 0x000fe20008410000 */
[----:B------:R-:W2:Y:S01]  /*8ae0*/  MUFU.TANH R22, R22 ;  /* 0x0000001600167308 */ /* 0x000ea20000002400 */
[----:B-1----:R-:W-:Y:S01]  /*8af0*/  FMNMX.FTZ R3, R21, R20, !PT ;  /* 0x0000001415037209 */ /* 0x002fe20007810000 */
[----:B------:R-:W-:Y:S01]  /*8b00*/  FMUL.FTZ R161, R163, UR61 ;  /* 0x0000003da3a17c20 */ /* 0x000fe20008410000 */
[----:B------:R-:W-:Y:S01]  /*8b10*/  FMUL.FTZ R182, R168, UR61 ;  /* 0x0000003da8b67c20 */ /* 0x000fe20008410000 */
[----:B------:R-:W-:Y:S01]  /*8b20*/  FMUL.FTZ R163, R167, UR61 ;  /* 0x0000003da7a37c20 */ /* 0x000fe20008410000 */
[----:B------:R-:W-:Y:S01]  /*8b30*/  FMUL.FTZ R167, R153, UR61 ;  /* 0x0000003d99a77c20 */ /* 0x000fe20008410000 */
[----:B------:R-:W-:Y:S01]  /*8b40*/  FMUL.FTZ R168, R170, UR61 ;  /* 0x0000003daaa87c20 */ /* 0x000fe20008410000 */
[----:B------:R-:W-:Y:S01]  /*8b50*/  FMUL.FTZ R172, R172, UR61 ;  /* 0x0000003dacac7c20 */ /* 0x000fe20008410000 */
[----:B------:R-:W1:Y:S01]  /*8b60*/  MUFU.TANH R23, R23 ;  /* 0x0000001700177308 */ /* 0x000e620000002400 */
[----:B0-----:R-:W-:Y:S01]  /*8b70*/  FMNMX.FTZ R0, R184, R19, !PT ;  /* 0x00000013b8007209 */ /* 0x001fe20007810000 */
[----:B------:R-:W-:Y:S01]  /*8b80*/  FMUL.FTZ R173, R173, UR61 ;  /* 0x0000003dadad7c20 */ /* 0x000fe20008410000 */
[----:B------:R-:W-:Y:S01]  /*8b90*/  FMUL.FTZ R170, R174, UR61 ;  /* 0x0000003daeaa7c20 */ /* 0x000fe20008410000 */
[----:B------:R-:W-:Y:S01]  /*8ba0*/  FMUL.FTZ R174, R160, UR61 ;  /* 0x0000003da0ae7c20 */ /* 0x000fe20008410000 */
[----:B------:R-:W-:Y:S01]  /*8bb0*/  FMUL.FTZ R160, R162, UR61 ;  /* 0x0000003da2a07c20 */ /* 0x000fe20008410000 */
[----:B------:R-:W-:Y:S01]  /*8bc0*/  FMUL.FTZ R164, R164, UR61 ;  /* 0x0000003da4a47c20 */ /* 0x000fe20008410000 */
[----:B------:R-:W-:Y:S01]  /*8bd0*/  FMUL.FTZ R165, R165, UR61 ;  /* 0x0000003da5a57c20 */ /* 0x000fe20008410000 */
[----:B------:R-:W0:Y:S01]  /*8be0*/  MUFU.TANH R187, R187 ;  /* 0x000000bb00bb7308 */ /* 0x000e220000002400 */
[----:B--2---:R-:W-:Y:S01]  /*8bf0*/  FMNMX.FTZ R2, R22, R3, !PT ;  /* 0x0000000316027209 */ /* 0x004fe20007810000 */
        /* <DEDUP_REMOVED lines=8> */
[----:B------:R-:W-:Y:S01]  /*8c80*/  ULDC UR7, c[0x0][0x988] ;  /* 0x0002620000077ab9 */ /* 0x000fe20000000800 */
[----:B------:R-:W1:Y:S01]  /*8c90*/  S2UR UR11, SR_CgaCtaId ;  /* 0x00000000000b79c3 */ /* 0x000e620000008800 */
[----:B------:R-:W-:-:S04]  /*8ca0*/  R2UR UR10, R213 ;  /* 0x00000000d50a72ca */ /* 0x000fc800000e0000 */
[----:B------:R-:W3:Y:S01]  /*8cb0*/  MUFU.TANH R188, R188 ;  /* 0x000000bc00bc7308 */ /* 0x000ee20000002400 */
[----:B0-----:R-:W-:-:S07]  /*8cc0*/  FMNMX.FTZ R3, R187, R2, !PT ;  /* 0x00000002bb037209 */ /* 0x001fce0007810000 */
[----:B------:R-:W0:Y:S01]  /*8cd0*/  MUFU.TANH R186, R186 ;  /* 0x000000ba00ba7308 */ /* 0x000e220000002400 */
[----:B--2---:R-:W-:Y:S01]  /*8ce0*/  FMNMX.FTZ R153, R185, R0, !PT ;  /* 0x00000000b9997209 */ /* 0x004fe20007810000 */
[----:B------:R-:W-:-:S06]  /*8cf0*/  UIADD3 UR10, UR10, 0x38840, URZ ;  /* 0x000388400a0a7890 */ /* 0x000fcc000fffe03f */
[----:B------:R-:W2:Y:S01]  /*8d00*/  MUFU.TANH R189, R189 ;  /* 0x000000bd00bd7308 */ /* 0x000ea20000002400 */
[----:B---3--:R-:W-:Y:S01]  /*8d10*/  FMNMX.FTZ R0, R188, R3, !PT ;  /* 0x00000003bc007209 */ /* 0x008fe20007810000 */
[----:B-1----:R-:W-:-:S06]  /*8d20*/  UPRMT UR10, UR11, 0x654, UR10 ;  /* 0x000006540b0a7896 */ /* 0x002fcc000800000a */
[----:B------:R-:W1:Y:S01]  /*8d30*/  MUFU.TANH R176, R176 ;  /* 0x000000b000b07308 */ /* 0x000e620000002400 */
[----:B0-----:R-:W-:Y:S02]  /*8d40*/  FMNMX.FTZ R153, R186, R153, !PT ;  /* 0x00000099ba997209 */ /* 0x001fe40007810000 */
[----:B------:R-:W-:Y:S05]  /*8d50*/  SYNCS.ARRIVE.TRANS64.RED.A1T0 RZ, [UR10], RZ ;  /* 0x000000ffffff79a7 */ /* 0x000fea000810040a */
[----:B------:R-:W0:Y:S01]  /*8d60*/  MUFU.TANH R190, R190 ;  /* 0x000000be00be7308 */ /* 0x000e220000002400 */
[----:B--2---:R-:W-:-:S07]  /*8d70*/  FMNMX.FTZ R3, R189, R0, !PT ;  /* 0x00000000bd037209 */ /* 0x004fce0007810000 */
[----:B------:R-:W2:Y:S01]  /*8d80*/  MUFU.TANH R177, R177 ;  /* 0x000000b100b17308 */ /* 0x000ea20000002400 */
[----:B-1----:R-:W-:Y:S01]  /*8d90*/  FMNMX.FTZ R0, R176, R153, !PT ;  /* 0x00000099b0007209 */ /* 0x002fe20007810000 */
[----:B------:R-:W-:-:S06]  /*8da0*/  FMUL.FTZ R153, R155, UR61 ;  /* 0x0000003d9b997c20 */ /* 0x000fcc0008410000 */
[----:B------:R-:W1:Y:S01]  /*8db0*/  MUFU.TANH R180, R180 ;  /* 0x000000b400b47308 */ /* 0x000e620000002400 */
[----:B0-----:R-:W-:-:S07]  /*8dc0*/  FMNMX.FTZ R3, R190, R3, !PT ;  /* 0x00000003be037209 */ /* 0x001fce0007810000 */
[----:B------:R-:W0:Y:S01]  /*8dd0*/  MUFU.TANH R181, R181 ;  /* 0x000000b500b57308 */ /* 0x000e220000002400 */
[----:B--2---:R-:W-:-:S07]  /*8de0*/  FMNMX.FTZ R191, R177, R0, !PT ;  /* 0x00000000b1bf7209 */ /* 0x004fce0007810000 */
[----:B------:R-:W2:Y:S01]  /*8df0*/  MUFU.TANH R178, R178 ;  /* 0x000000b200b27308 */ /* 0x000ea20000002400 */
[----:B-1----:R-:W-:-:S07]  /*8e00*/  FMNMX.FTZ R0, R180, R3, !PT ;  /* 0x00000003b4007209 */ /* 0x002fce0007810000 */
        /* <DEDUP_REMOVED lines=27> */
[----:B--2---:R-:W-:Y:S01]  /*8fc0*/  FMNMX.FTZ R2, R160, R155, !PT ;  /* 0x0000009ba0027209 */ /* 0x004fe20007810000 */
[----:B------:R-:W-:-:S06]  /*8fd0*/  FMUL.FTZ R155, R159, UR61 ;  /* 0x0000003d9f9b7c20 */ /* 0x000fcc0008410000 */
        /* <DEDUP_REMOVED lines=21> */
[----:B0-----:R-:W-:-:S05]  /*9130*/  FMNMX.FTZ R0, R157, R0, !PT ;  /* 0x000000009d007209 */ /* 0x001fca0007810000 */
[----:B------:R-:W0:Y:S01]  /*9140*/  SHFL.BFLY PT, R3, R0, 0x2, 0x1f ;  /* 0x0c401f0000037f89 */ /* 0x000e2200000e0000 */
[----:B--2---:R-:W-:-:S04]  /*9150*/  FMNMX.FTZ R2, R154, R159, !PT ;  /* 0x0000009f9a027209 */ /* 0x004fc80007810000 */
[----:B-1----:R-:W-:-:S05]  /*9160*/  FMNMX.FTZ R2, R155, R2, !PT ;  /* 0x000000029b027209 */ /* 0x002fca0007810000 */
[----:B------:R-:W1:Y:S01]  /*9170*/  SHFL.BFLY PT, R159, R2, 0x2, 0x1f ;  /* 0x0c401f00029f7f89 */ /* 0x000e6200000e0000 */
[----:B0-----:R-:W-:-:S05]  /*9180*/  FMNMX.FTZ R158, R0, R3, !PT ;  /* 0x00000003009e7209 */ /* 0x001fca0007810000 */
[----:B------:R-:W0:Y:S01]  /*9190*/  SHFL.BFLY PT, R3, R158, 0x1, 0x1f ;  /* 0x0c201f009e037f89 */ /* 0x000e2200000e0000 */
[----:B-1----:R-:W-:-:S05]  /*91a0*/  FMNMX.FTZ R159, R2, R159, !PT ;  /* 0x0000009f029f7209 */ /* 0x002fca0007810000 */
[----:B------:R-:W1:Y:S01]  /*91b0*/  SHFL.BFLY PT, R6, R159, 0x1, 0x1f ;  /* 0x0c201f009f067f89 */ /* 0x000e6200000e0000 */
[----:B0-----:R-:W-:-:S05]  /*91c0*/  FMNMX.FTZ R3, R158, R3, !PT ;  /* 0x000000039e037209 */ /* 0x001fca0007810000 */
[C---:B------:R-:W-:Y:S01]  /*91d0*/  FADD.FTZ R20, -R3.reuse, R20 ;  /* 0x0000001403147221 */ /* 0x040fe20000010100 */
[----:B------:R-:W-:-:S03]  /*91e0*/  FMUL.FTZ R191, R3, UR7 ;  /* 0x0000000703bf7c20 */ /* 0x000fc60008410000 */
[----:B------:R-:W-:Y:S01]  /*91f0*/  FMUL.FTZ R20, R20, UR7 ;  /* 0x0000000714147c20 */ /* 0x000fe20008410000 */
[--C-:B------:R-:W-:Y:S01]  /*9200*/  FFMA.FTZ R208, R22, UR7, -R191.reuse ;  /* 0x0000000716d07c23 */ /* 0x100fe200080108bf */
[--C-:B------:R-:W-:Y:S01]  /*9210*/  FFMA.FTZ R210, R187, UR7, -R191.reuse ;  /* 0x00000007bbd27c23 */ /* 0x100fe200080108bf */
[--C-:B------:R-:W-:Y:S01]  /*9220*/  FFMA.FTZ R194, R156, UR7, -R191.reuse ;  /* 0x000000079cc27c23 */ /* 0x100fe200080108bf */
[----:B------:R0:W-:Y:S01]  /*9230*/  MUFU.EX2 R0, R20 ;  /* 0x0000001400007308 */ /* 0x0001e20000000800 */
[--C-:B------:R-:W-:Y:S01]  /*9240*/  FFMA.FTZ R204, R189, UR7, -R191.reuse ;  /* 0x00000007bdcc7c23 */ /* 0x100fe200080108bf */
[--C-:B------:R-:W-:Y:S01]  /*9250*/  FFMA.FTZ R206, R180, UR7, -R191.reuse ;  /* 0x00000007b4ce7c23 */ /* 0x100fe200080108bf */
[----:B-1----:R-:W-:Y:S01]  /*9260*/  FMNMX.FTZ R6, R159, R6, !PT ;  /* 0x000000069f067209 */ /* 0x002fe20007810000 */
[--C-:B------:R-:W-:Y:S01]  /*9270*/  FFMA.FTZ R159, R190, UR7, -R191.reuse ;  /* 0x00000007be9f7c23 */ /* 0x100fe200080108bf */
[--C-:B------:R-:W-:Y:S01]  /*9280*/  FFMA.FTZ R181, R181, UR7, -R191.reuse ;  /* 0x00000007b5b57c23 */ /* 0x100fe200080108bf */
[--C-:B------:R-:W-:Y:S01]  /*9290*/  FFMA.FTZ R198, R164, UR7, -R191.reuse ;  /* 0x00000007a4c67c23 */ /* 0x100fe200080108bf */
[----:B------:R-:W-:Y:S01]  /*92a0*/  FFMA.FTZ R200, R182, UR7, -R191 ;  /* 0x00000007b6c87c23 */ /* 0x000fe200080108bf */
[C---:B------:R-:W-:Y:S01]  /*92b0*/  FADD.FTZ R19, -R6.reuse, R19 ;  /* 0x0000001306137221 */ /* 0x040fe20000010100 */
[----:B0-----:R-:W-:Y:S01]  /*92c0*/  FMUL.FTZ R20, R6, UR7 ;  /* 0x0000000706147c20 */ /* 0x001fe20008410000 */
[----:B------:R-:W-:Y:S01]  /*92d0*/  MUFU.EX2 R208, R208 ;  /* 0x000000d000d07308 */ /* 0x000fe20000000800 */
[--C-:B------:R-:W-:Y:S01]  /*92e0*/  FFMA.FTZ R183, R183, UR7, -R191.reuse ;  /* 0x00000007b7b77c23 */ /* 0x100fe200080108bf */
[----:B------:R-:W-:Y:S01]  /*92f0*/  FMUL.FTZ R2, R19, UR7 ;  /* 0x0000000713027c20 */ /* 0x000fe20008410000 */
[--C-:B------:R-:W-:Y:S01]  /*9300*/  FFMA.FTZ R19, R21, UR7, -R191.reuse ;  /* 0x0000000715137c23 */ /* 0x100fe200080108bf */
[--C-:B------:R-:W-:Y:S01]  /*9310*/  FFMA.FTZ R209, R184, UR7, -R20.reuse ;  /* 0x00000007b8d17c23 */ /* 0x100fe20008010814 */
[--C-:B------:R-:W-:Y:S01]  /*9320*/  FFMA.FTZ R22, R23, UR7, -R20.reuse ;  /* 0x0000000717167c23 */ /* 0x100fe20008010814 */
[--C-:B------:R-:W-:Y:S01]  /*9330*/  FFMA.FTZ R211, R185, UR7, -R20.reuse ;  /* 0x00000007b9d37c23 */ /* 0x100fe20008010814 */
[--C-:B------:R-:W-:Y:S01]  /*9340*/  FFMA.FTZ R21, R188, UR7, -R191.reuse ;  /* 0x00000007bc157c23 */ /* 0x100fe200080108bf */
[----:B------:R-:W-:Y:S01]  /*9350*/  MUFU.EX2 R2, R2 ;  /* 0x0000000200027308 */ /* 0x000fe20000000800 */
[--C-:B------:R-:W-:Y:S01]  /*9360*/  FFMA.FTZ R156, R186, UR7, -R20.reuse ;  /* 0x00000007ba9c7c23 */ /* 0x100fe20008010814 */
[--C-:B------:R-:W-:Y:S01]  /*9370*/  FFMA.FTZ R205, R176, UR7, -R20.reuse ;  /* 0x00000007b0cd7c23 */ /* 0x100fe20008010814 */
[--C-:B------:R-:W-:Y:S01]  /*9380*/  FFMA.FTZ R158, R177, UR7, -R20.reuse ;  /* 0x00000007b19e7c23 */ /* 0x100fe20008010814 */
[--C-:B------:R-:W-:Y:S01]  /*9390*/  FFMA.FTZ R207, R178, UR7, -R20.reuse ;  /* 0x00000007b2cf7c23 */ /* 0x100fe20008010814 */
[--C-:B------:R-:W-:Y:S01]  /*93a0*/  FFMA.FTZ R164, R179, UR7, -R20.reuse ;  /* 0x00000007b3a47c23 */ /* 0x100fe20008010814 */
[--C-:B------:R-:W-:Y:S01]  /*93b0*/  FFMA.FTZ R203, R170, UR7, -R20.reuse ;  /* 0x00000007aacb7c23 */ /* 0x100fe20008010814 */
[--C-:B------:R-:W-:Y:S01]  /*93c0*/  FFMA.FTZ R201, R168, UR7, -R20.reuse ;  /* 0x00000007a8c97c23 */ /* 0x100fe20008010814 */
[----:B------:R-:W0:Y:S01]  /*93d0*/  MUFU.EX2 R19, R19 ;  /* 0x0000001300137308 */ /* 0x000e220000000800 */
[--C-:B------:R-:W-:Y:S01]  /*93e0*/  FFMA.FTZ R192, R166, UR7, -R191.reuse ;  /* 0x00000007a6c07c23 */ /* 0x100fe200080108bf */
[--C-:B------:R-:W-:Y:S01]  /*93f0*/  FFMA.FTZ R166, R169, UR7, -R20.reuse ;  /* 0x00000007a9a67c23 */ /* 0x100fe20008010814 */
[--C-:B------:R-:W-:Y:S01]  /*9400*/  FFMA.FTZ R199, R162, UR7, -R20.reuse ;  /* 0x00000007a2c77c23 */ /* 0x100fe20008010814 */
[--C-:B------:R-:W-:Y:S01]  /*9410*/  FFMA.FTZ R202, R172, UR7, -R191.reuse ;  /* 0x00000007acca7c23 */ /* 0x100fe200080108bf */
[--C-:B------:R-:W-:Y:S01]  /*9420*/  FFMA.FTZ R173, R173, UR7, -R191.reuse ;  /* 0x00000007adad7c23 */ /* 0x100fe200080108bf */
[--C-:B------:R-:W-:Y:S01]  /*9430*/  FFMA.FTZ R168, R171, UR7, -R20.reuse ;  /* 0x00000007aba87c23 */ /* 0x100fe20008010814 */
[--C-:B------:R-:W-:Y:S01]  /*9440*/  FFMA.FTZ R196, R174, UR7, -R191.reuse ;  /* 0x00000007aec47c23 */ /* 0x100fe200080108bf */
[----:B------:R-:W1:Y:S01]  /*9450*/  MUFU.EX2 R209, R209 ;  /* 0x000000d100d17308 */ /* 0x000e620000000800 */
[--C-:B------:R-:W-:Y:S01]  /*9460*/  FFMA.FTZ R197, R160, UR7, -R20.reuse ;  /* 0x00000007a0c57c23 */ /* 0x100fe20008010814 */
[--C-:B------:R-:W-:Y:S01]  /*9470*/  FFMA.FTZ R175, R175, UR7, -R191.reuse ;  /* 0x00000007afaf7c23 */ /* 0x100fe200080108bf */
[--C-:B------:R-:W-:Y:S01]  /*9480*/  FFMA.FTZ R160, R161, UR7, -R20.reuse ;  /* 0x00000007a1a07c23 */ /* 0x100fe20008010814 */
[--C-:B------:R-:W-:Y:S01]  /*9490*/  FFMA.FTZ R193, R152, UR7, -R20.reuse ;  /* 0x0000000798c17c23 */ /* 0x100fe20008010814 */
[--C-:B------:R-:W-:Y:S01]  /*94a0*/  FFMA.FTZ R165, R165, UR7, -R191.reuse ;  /* 0x00000007a5a57c23 */ /* 0x100fe200080108bf */
[----:B------:R-:W-:Y:S01]  /*94b0*/  FFMA.FTZ R167, R167, UR7, -R191 ;  /* 0x00000007a7a77c23 */ /* 0x000fe200080108bf */
[--C-:B------:R-:W-:Y:S01]  /*94c0*/  FFMA.FTZ R153, R153, UR7, -R20.reuse ;  /* 0x0000000799997c23 */ /* 0x100fe20008010814 */
[----:B------:R-:W2:Y:S01]  /*94d0*/  MUFU.EX2 R22, R22 ;  /* 0x0000001600167308 */ /* 0x000ea20000000800 */
[----:B0-----:R-:W-:Y:S01]  /*94e0*/  FFMA.FTZ R23, R0, R14, R19 ;  /* 0x0000000e00177223 */ /* 0x001fe20000010013 */
[----:B------:R-:W-:Y:S01]  /*94f0*/  FFMA.FTZ R154, R154, UR7, -R20 ;  /* 0x000000079a9a7c23 */ /* 0x000fe20008010814 */
[----:B------:R-:W-:-:S02]  /*9500*/  FFMA.FTZ R157, R157, UR7, -R191 ;  /* 0x000000079d9d7c23 */ /* 0x000fc400080108bf */
[----:B------:R-:W-:-:S03]  /*9510*/  FADD.FTZ R23, R208, R23 ;  /* 0x00000017d0177221 */ /* 0x000fc60000010000 */
[----:B------:R-:W0:Y:S01]  /*9520*/  MUFU.EX2 R210, R210 ;  /* 0x000000d200d27308 */ /* 0x000e220000000800 */
[----:B-1----:R-:W-:-:S07]  /*9530*/  FFMA.FTZ R9, R2, R9, R209 ;  /* 0x0000000902097223 */ /* 0x002fce00000100d1 */
[----:B------:R-:W1:Y:S01]  /*9540*/  MUFU.EX2 R211, R211 ;  /* 0x000000d300d37308 */ /* 0x000e620000000800 */
[----:B--2---:R-:W-:-:S07]  /*9550*/  FADD.FTZ R14, R22, R9 ;  /* 0x00000009160e7221 */ /* 0x004fce0000010000 */
[----:B------:R-:W2:Y:S01]  /*9560*/  MUFU.EX2 R21, R21 ;  /* 0x0000001500157308 */ /* 0x000ea20000000800 */
[----:B0-----:R-:W-:-:S07]  /*9570*/  FADD.FTZ R170, R210, R23 ;  /* 0x00000017d2aa7221 */ /* 0x001fce0000010000 */
[----:B------:R-:W0:Y:S01]  /*9580*/  MUFU.EX2 R156, R156 ;  /* 0x0000009c009c7308 */ /* 0x000e220000000800 */
[----:B-1----:R-:W-:-:S07]  /*9590*/  FADD.FTZ R9, R211, R14 ;  /* 0x0000000ed3097221 */ /* 0x002fce0000010000 */
        /* <DEDUP_REMOVED lines=9> */
[----:B0-----:R-:W-:Y:S01]  /*9630*/  FADD.FTZ R23, R159, R162 ;  /* 0x000000a29f177221 */ /* 0x001fe20000010000 */
[--C-:B------:R-:W-:Y:S01]  /*9640*/  FFMA.FTZ R162, R163, UR7, -R20.reuse ;  /* 0x00000007a3a27c23 */ /* 0x100fe20008010814 */
[----:B------:R-:W-:-:S05]  /*9650*/  FFMA.FTZ R20, R155, UR7, -R20 ;  /* 0x000000079b147c23 */ /* 0x000fca0008010814 */
        /* <DEDUP_REMOVED lines=54> */
[----:B-1----:R-:W-:-:S03]  /*99c0*/  FADD.FTZ R14, R157, R152 ;  /* 0x000000989d0e7221 */ /* 0x002fc60000010000 */
[----:B--2---:R-:W-:Y:S01]  /*99d0*/  FADD.FTZ R9, R20, R9 ;  /* 0x0000000914097221 */ /* 0x004fe20000010000 */
[----:B------:R-:W-:Y:S06]  /*99e0*/  @!P0 BRA `(.L_x_28) ;  /* 0x0000000000048947 */ /* 0x000fec0003800000 */
[----:B------:R-:W-:Y:S01]  /*99f0*/  BPT.TRAP 0x1 ;  /* 0x000000040000795c */ /* 0x000fe20000300000 */
.L_x_28:
[----:B------:R-:W0:Y:S01]  /*9a00*/  S2UR UR14, SR_CgaCtaId ;  /* 0x00000000000e79c3 */ /* 0x000e220000008800 */
[----:B------:R-:W-:Y:S01]  /*9a10*/  UIADD3 UR6, UR6, 0x38860, URZ ;  /* 0x0003886006067890 */ /* 0x000fe2000fffe03f */
[----:B------:R-:W-:Y:S02]  /*9a20*/  R2UR UR11, R17 ;  /* 0x00000000110b72ca */ /* 0x000fe400000e0000 */
[----:B------:R-:W-:Y:S02]  /*9a30*/  R2UR UR10, R212 ;  /* 0x00000000d40a72ca */ /* 0x000fe400000e0000 */
[----:B------:R-:W-:Y:S02]  /*9a40*/  F2FP.F16.F32.PACK_AB R210, R21, R210 ;  /* 0x000000d215d2723e */ /* 0x000fe400000000ff */
[----:B------:R-:W-:Y:S01]  /*9a50*/  F2FP.F16.F32.PACK_AB R208, R208, R19 ;  /* 0x00000013d0d0723e */ /* 0x000fe200000000ff */
[----:B------:R-:W-:Y:S01]  /*9a60*/  IMAD.MOV.U32 R19, RZ, RZ, R6 ;  /* 0x000000ffff137224 */ /* 0x000fe200078e0006 */
[----:B------:R-:W-:Y:S01]  /*9a70*/  F2FP.F16.F32.PACK_AB R195, R20, R195 ;  /* 0x000000c314c3723e */ /* 0x000fe200000000ff */
[----:B------:R-:W-:Y:S01]  /*9a80*/  IMAD.MOV.U32 R20, RZ, RZ, R3 ;  /* 0x000000ffff147224 */ /* 0x000fe200078e0003 */
[----:B------:R-:W-:-:S02]  /*9a90*/  F2FP.F16.F32.PACK_AB R209, R22, R209 ;  /* 0x000000d116d1723e */ /* 0x000fc400000000ff */
[----:B------:R-:W-:Y:S02]  /*9aa0*/  F2FP.F16.F32.PACK_AB R211, R156, R211 ;  /* 0x000000d39cd3723e */ /* 0x000fe400000000ff */
[----:B------:R-:W-:Y:S01]  /*9ab0*/  F2FP.F16.F32.PACK_AB R204, R159, R204 ;  /* 0x000000cc9fcc723e */ /* 0x000fe200000000ff */
[----:B------:R-:W-:Y:S01]  /*9ac0*/  UISETP.GT.AND UP0, UPT, UR10, UR11, UPT ;  /* 0x0000000b0a00728c */ /* 0x000fe2000bf04270 */
[----:B------:R-:W-:Y:S02]  /*9ad0*/  F2FP.F16.F32.PACK_AB R205, R158, R205 ;  /* 0x000000cd9ecd723e */ /* 0x000fe400000000ff */
[----:B------:R-:W-:Y:S02]  /*9ae0*/  F2FP.F16.F32.PACK_AB R206, R181, R206 ;  /* 0x000000ceb5ce723e */ /* 0x000fe400000000ff */
[----:B------:R-:W-:Y:S01]  /*9af0*/  F2FP.F16.F32.PACK_AB R207, R164, R207 ;  /* 0x000000cfa4cf723e */ /* 0x000fe200000000ff */
[----:B0-----:R-:W-:Y:S01]  /*9b00*/  UPRMT UR6, UR14, 0x654, UR6 ;  /* 0x000006540e067896 */ /* 0x001fe20008000006 */
[----:B------:R-:W-:-:S02]  /*9b10*/  PLOP3.LUT P1, PT, PT, PT, UP0, 0x80, 0x0 ;  /* 0x000000000000781c */ /* 0x000fc40003f2f008 */
[----:B------:R-:W-:Y:S02]  /*9b20*/  F2FP.F16.F32.PACK_AB R200, R183, R200 ;  /* 0x000000c8b7c8723e */ /* 0x000fe400000000ff */
[----:B------:R-:W-:Y:S02]  /*9b30*/  F2FP.F16.F32.PACK_AB R201, R166, R201 ;  /* 0x000000c9a6c9723e */ /* 0x000fe400000000ff */
[----:B------:R-:W-:Y:S02]  /*9b40*/  F2FP.F16.F32.PACK_AB R202, R173, R202 ;  /* 0x000000caadca723e */ /* 0x000fe400000000ff */
[----:B------:R-:W-:Y:S01]  /*9b50*/  SYNCS.ARRIVE.TRANS64.RED.A1T0 RZ, [UR6], RZ ;  /* 0x000000ffffff79a7 */ /* 0x000fe20008100406 */
[----:B------:R-:W-:Y:S02]  /*9b60*/  R2UR UR6, R8 ;  /* 0x00000000080672ca */ /* 0x000fe400000e0000 */
[----:B------:R-:W-:Y:S02]  /*9b70*/  F2FP.F16.F32.PACK_AB R203, R168, R203 ;  /* 0x000000cba8cb723e */ /* 0x000fe400000000ff */
[----:B------:R-:W-:-:S02]  /*9b80*/  F2FP.F16.F32.PACK_AB R196, R175, R196 ;  /* 0x000000c4afc4723e */ /* 0x000fc400000000ff */
[----:B------:R-:W-:Y:S02]  /*9b90*/  F2FP.F16.F32.PACK_AB R197, R160, R197 ;  /* 0x000000c5a0c5723e */ /* 0x000fe400000000ff */
[----:B------:R-:W-:Y:S02]  /*9ba0*/  F2FP.F16.F32.PACK_AB R198, R165, R198 ;  /* 0x000000c6a5c6723e */ /* 0x000fe400000000ff */
[----:B------:R-:W-:Y:S02]  /*9bb0*/  F2FP.F16.F32.PACK_AB R199, R162, R199 ;  /* 0x000000c7a2c7723e */ /* 0x000fe400000000ff */
[----:B------:R-:W-:Y:S02]  /*9bc0*/  F2FP.F16.F32.PACK_AB R192, R167, R192 ;  /* 0x000000c0a7c0723e */ /* 0x000fe400000000ff */
[----:B------:R-:W-:Y:S01]  /*9bd0*/  MOV R21, UR6 ;  /* 0x0000000600157c02 */ /* 0x000fe20008000f00 */
[----:B------:R-:W-:Y:S01]  /*9be0*/  UIADD3 UR6, UR10, -0x1, URZ ;  /* 0xffffffff0a067890 */ /* 0x000fe2000fffe03f */
[----:B------:R-:W-:-:S02]  /*9bf0*/  R2UR UR10, R7 ;  /* 0x00000000070a72ca */ /* 0x000fc400000e0000 */
[----:B------:R-:W-:Y:S02]  /*9c00*/  F2FP.F16.F32.PACK_AB R193, R153, R193 ;  /* 0x000000c199c1723e */ /* 0x000fe400000000ff */
[----:B------:R-:W-:Y:S02]  /*9c10*/  F2FP.F16.F32.PACK_AB R194, R157, R194 ;  /* 0x000000c29dc2723e */ /* 0x000fe400000000ff */
[----:B------:R-:W-:-:S07]  /*9c20*/  MOV R212, UR6 ;  /* 0x0000000600d47c02 */ /* 0x000fce0008000f00 */
[----:B------:R-:W-:Y:S01]  /*9c30*/  IMAD.U32 R216, RZ, RZ, UR10 ;  /* 0x0000000affd87e24 */ /* 0x000fe2000f8e00ff */
[----:B------:R-:W-:Y:S06]  /*9c40*/  @P1 BRA `(.L_x_29) ;  /* 0xffffffbc00f41947 */ /* 0x000fec000383ffff */
.L_x_18:
[----:B------:R-:W-:Y:S06]  /*9c50*/  BAR.ARV 0x8, 0x180 ;  /* 0x0206000000007b1d */ /* 0x000fec0000002000 */
        /* <DEDUP_REMOVED lines=128> */
[----:B------:R-:W-:Y:S06]  /*a460*/  @!P0 BRA `(.L_x_30) ;  /* 0x0000000000048947 */ /* 0x000fec0003800000 */
[----:B------:R-:W-:Y:S01]  /*a470*/  BPT.TRAP 0x1 ;  /* 0x000000040000795c */ /* 0x000fe20000300000 */
.L_x_30:
[----:B------:R-:W-:Y:S02]  /*a480*/  R2UR UR6, R16 ;  /* 0x00000000100672ca */ /* 0x000fe400000e0000 */
[----:B------:R-:W-:Y:S02]  /*a490*/  R2UR UR4, R7 ;  /* 0x00000000070472ca */ /* 0x000fe400000e0000 */
[----:B------:R-:W-:-:S11]  /*a4a0*/  R2UR UR5, R8 ;  /* 0x00000000080572ca */ /* 0x000fd600000e0000 */
[----:B------:R-:W-:Y:S02]  /*a4b0*/  IMAD.U32 R0, RZ, RZ, UR4 ;  /* 0x00000004ff007e24 */ /* 0x000fe4000f8e00ff */
[----:B------:R-:W-:-:S03]  /*a4c0*/  ULEA UR5, UR5, UR6, 0x3 ;  /* 0x0000000605057291 */ /* 0x000fc6000f8e183f */
[----:B------:R-:W-:-:S06]  /*a4d0*/  SHF.L.U32 R0, R0, 0x1f, RZ ;  /* 0x0000001f00007819 */ /* 0x000fcc00000006ff */
[----:B------:R0:W1:Y:S01]  /*a4e0*/  SYNCS.PHASECHK.TRANS64.TRYWAIT P1, [UR5+0x38850], R0 ;  /* 0x03885000ff0075a7 */ /* 0x0000620008020145 */
[----:B------:R-:W-:Y:S05]  /*a4f0*/  @!P0 BRA `(.L_x_31) ;  /* 0x0000000000048947 */ /* 0x000fea0003800000 */
[----:B------:R-:W-:Y:S01]  /*a500*/  BPT.TRAP 0x1 ;  /* 0x000000040000795c */ /* 0x000fe20000300000 */
.L_x_31:
[----:B-1----:R-:W-:Y:S05]  /*a510*/  @P1 BRA `(.L_x_32) ;  /* 0x0000000000081947 */ /* 0x002fea0003800000 */
[----:B------:R-:W1:Y:S02]  /*a520*/  SYNCS.PHASECHK.TRANS64.TRYWAIT P1, [UR5+0x38850], R0 ;  /* 0x03885000ff0075a7 */ /* 0x000e640008020145 */
[----:B-1----:R-:W-:Y:S05]  /*a530*/  @!P1 BRA `(.L_x_33) ;  /* 0x0000007000849947 */ /* 0x002fea0003800000 */
.L_x_32:
[----:B------:R-:W-:Y:S01]  /*a540*/  R2UR UR4, R16 ;  /* 0x00000000100472ca */ /* 0x000fe200000e0000 */
[----:B------:R-:W-:Y:S01]  /*a550*/  WARPGROUP.ARRIVE ;  /* 0x00000000000079c5 */ /* 0x000fe20000000000 */
[----:B------:R-:W-:Y:S01]  /*a560*/  R2UR UR6, R8 ;  /* 0x00000000080672ca */ /* 0x000fe200000e0000 */
[----:B------:R-:W-:Y:S01]  /*a570*/  UMOV UR11, 0x40000040 ;  /* 0x40000040000b7882 */ /* 0x000fe20000000000 */
[----:B-1----:R-:W1:Y:S01]  /*a580*/  SHFL.BFLY PT, R5, R14, 0x2, 0x1f ;  /* 0x0c401f000e057f89 */ /* 0x002e6200000e0000 */
[----:B------:R-:W-:Y:S02]  /*a590*/  IMAD.MOV.U32 R4, RZ, RZ, RZ ;  /* 0x000000ffff047224 */ /* 0x000fe400078e00ff */
[----:B------:R-:W-:Y:S01]  /*a5a0*/  IMAD.U32 R8, RZ, RZ, UR7 ;  /* 0x00000007ff087e24 */ /* 0x000fe2000f8e00ff */
[----:B0-----:R-:W0:Y:S05]  /*a5b0*/  SHFL.BFLY PT, R0, R9, 0x2, 0x1f ;  /* 0x0c401f0009007f89 */ /* 0x001e2a00000e0000 */
[----:B------:R-:W-:-:S04]  /*a5c0*/  UIADD3 UR4, UR4, 0x400, URZ ;  /* 0x0000040004047890 */ /* 0x000fc8000fffe03f */
[----:B------:R-:W-:-:S04]  /*a5d0*/  USHF.R.U32.HI UR4, URZ, 0x4, UR4 ;  /* 0x000000043f047899 */ /* 0x000fc80008011604 */
[----:B------:R-:W-:-:S04]  /*a5e0*/  ULOP3.LUT UR4, UR4, 0x3fff, URZ, 0xc0, !UPT ;  /* 0x00003fff04047892 */ /* 0x000fc8000f8ec03f */
[----:B------:R-:W-:Y:S01]  /*a5f0*/  ULOP3.LUT UR4, UR4, 0x2800000, URZ, 0xfc, !UPT ;  /* 0x0280000004047892 */ /* 0x000fe2000f8efc3f */
[----:B-1----:R-:W-:-:S03]  /*a600*/  FADD.FTZ R5, R5, R14 ;  /* 0x0000000e05057221 */ /* 0x002fc60000010000 */
[----:B------:R-:W-:Y:S01]  /*a610*/  UIMAD UR4, UR6, 0xa00, UR4 ;  /* 0x00000a00060478a4 */ /* 0x000fe2000f8e0204 */
[----:B------:R-:W-:Y:S01]  /*a620*/  MOV R14, UR7 ;  /* 0x00000007000e7c02 */ /* 0x000fe20008000f00 */
[----:B0-----:R-:W-:Y:S02]  /*a630*/  FADD.FTZ R2, R0, R9 ;  /* 0x0000000900027221 */ /* 0x001fe40000010000 */
[----:B------:R-:W-:Y:S01]  /*a640*/  UIADD3 UR6, UR4, 0x80, URZ ;  /* 0x0000008004067890 */ /* 0x000fe2000fffe03f */
[----:B------:R-:W0:Y:S02]  /*a650*/  SHFL.BFLY PT, R0, R5, 0x1, 0x1f ;  /* 0x0c201f0005007f89 */ /* 0x000e2400000e0000 */
[----:B------:R-:W-:Y:S02]  /*a660*/  UMOV UR10, UR4 ;  /* 0x00000004000a7c82 */ /* 0x000fe40008000000 */
[----:B------:R-:W-:Y:S01]  /*a670*/  HGMMA.64x256x16.F32 R24, R208, gdesc[UR8].tnspB, R24, gsb0 ;  /* 0x43e00008d0187df0 */ /* 0x000fe20008000818 */
[----:B------:R-:W-:Y:S01]  /*a680*/  UMOV UR11, 0x40000040 ;  /* 0x40000040000b7882 */ /* 0x000fe20000000000 */
[----:B------:R-:W-:Y:S01]  /*a690*/  UMOV UR10, UR6 ;  /* 0x00000006000a7c82 */ /* 0x000fe20008000000 */
[----:B------:R-:W-:Y:S01]  /*a6a0*/  UIADD3 UR6, UR4, 0x100, URZ ;  /* 0x0000010004067890 */ /* 0x000fe2000fffe03f */
[----:B------:R-:W1:Y:S01]  /*a6b0*/  SHFL.BFLY PT, R7, R2, 0x1, 0x1f ;  /* 0x0c201f0002077f89 */ /* 0x000e6200000e0000 */
[----:B0-----:R-:W-:Y:S01]  /*a6c0*/  FADD.FTZ R12, R5, R0 ;  /* 0x00000000050c7221 */ /* 0x001fe20000010000 */
[----:B------:R-:W-:-:S04]  /*a6d0*/  IMAD.MOV.U32 R0, RZ, RZ, -0x800000 ;  /* 0xff800000ff007424 */ /* 0x000fc800078e00ff */
[----:B------:R-:W-:Y:S01]  /*a6e0*/  FSETP.NE.FTZ.AND P1, PT, R12, RZ, PT ;  /* 0x000000ff0c00720b */ /* 0x000fe20003f35000 */
[----:B-1----:R-:W-:Y:S01]  /*a6f0*/  FADD.FTZ R13, R2, R7 ;  /* 0x00000007020d7221 */ /* 0x002fe20000010000 */
[----:B------:R-:W-:Y:S01]  /*a700*/  MOV R7, RZ ;  /* 0x000000ff00077202 */ /* 0x000fe20000000f00 */
[----:B------:R-:W-:-:S03]  /*a710*/  IMAD.MOV.U32 R2, RZ, RZ, -0x800000 ;  /* 0xff800000ff027424 */ /* 0x000fc600078e00ff */
[----:B------:R-:W-:-:S07]  /*a720*/  FSETP.NE.FTZ.AND P2, PT, R13, RZ, PT ;  /* 0x000000ff0d00720b */ /* 0x000fce0003f55000 */
[----:B------:R-:W0:Y:S01]  /*a730*/  @P1 MUFU.LG2 R10, R12 ;  /* 0x0000000c000a1308 */ /* 0x000e220000000c00 */
[----:B------:R-:W-:-:S07]  /*a740*/  @P1 FMUL.FTZ R8, R8, 0.69314718246459960938 ;  /* 0x3f31721808081820 */ /* 0x000fce0000410000 */
[----:B------:R-:W1:Y:S01]  /*a750*/  @P2 MUFU.LG2 R11, R13 ;  /* 0x0000000d000b2308 */ /* 0x000e620000000c00 */
[----:B------:R-:W-:-:S07]  /*a760*/  @P2 FMUL.FTZ R14, R14, 0.69314718246459960938 ;  /* 0x3f3172180e0e2820 */ /* 0x000fce0000410000 */
[----:B------:R2:W3:Y:S01]  /*a770*/  @P1 MUFU.RCP R7, R12 ;  /* 0x0000000c00071308 */ /* 0x0004e20000001000 */
[----:B0-----:R-:W-:-:S04]  /*a780*/  @P1 FMUL.FTZ R5, R10, 0.69314718246459960938 ;  /* 0x3f3172180a051820 */ /* 0x001fc80000410000 */
[----:B------:R-:W-:-:S03]  /*a790*/  @P1 FFMA.FTZ R0, R8, R3, R5 ;  /* 0x0000000308001223 */ /* 0x000fc60000010005 */
[----:B------:R2:W0:Y:S01]  /*a7a0*/  @P2 MUFU.RCP R4, R13 ;  /* 0x0000000d00042308 */ /* 0x0004220000001000 */
[----:B-1----:R-:W-:-:S04]  /*a7b0*/  @P2 FMUL.FTZ R11, R11, 0.69314718246459960938 ;  /* 0x3f3172180b0b2820 */ /* 0x002fc80000410000 */
[----:B------:R-:W-:Y:S01]  /*a7c0*/  @P2 FFMA.FTZ R2, R14, R6, R11 ;  /* 0x000000060e022223 */ /* 0x000fe2000001000b */
[----:B------:R-:W-:Y:S02]  /*a7d0*/  WARPGROUP.DEPBAR.LE gsb0, 0x0 ;  /* 0x00008000000079c5 */ /* 0x000fe40000010000 */
[----:B------:R-:W-:-:S06]  /*a7e0*/  WARPGROUP.ARRIVE ;  /* 0x00000000000079c5 */ /* 0x000fcc0000000000 */
[----:B------:R-:W-:Y:S01]  /*a7f0*/  HGMMA.64x256x16.F32 R24, R204, gdesc[UR8].tnspB, R24, gsb0 ;  /* 0x43e00008cc187df0 */ /* 0x000fe20008000818 */
[----:B------:R-:W-:Y:S01]  /*a800*/  UMOV UR10, UR6 ;  /* 0x00000006000a7c82 */ /* 0x000fe20008000000 */
[----:B------:R-:W-:Y:S01]  /*a810*/  UMOV UR11, 0x40000040 ;  /* 0x40000040000b7882 */ /* 0x000fe20000000000 */
[----:B------:R-:W-:Y:S02]  /*a820*/  UIADD3 UR6, UR4, 0x180, URZ ;  /* 0x0000018004067890 */ /* 0x000fe4000fffe03f */
[----:B------:R-:W-:Y:S01]  /*a830*/  UIADD3 UR4, UR4, 0x200, URZ ;  /* 0x0000020004047890 */ /* 0x000fe2000fffe03f */
[----:B------:R-:W-:Y:S02]  /*a840*/  WARPGROUP.DEPBAR.LE gsb0, 0x0 ;  /* 0x00008000000079c5 */ /* 0x000fe40000010000 */
[----:B------:R-:W-:-:S15]  /*a850*/  WARPGROUP.ARRIVE ;  /* 0x00000000000079c5 */ /* 0x000fde0000000000 */
[----:B------:R-:W-:-:S05]  /*a860*/  NOP ;  /* 0x0000000000007918 */ /* 0x000fca0000000000 */
[----:B------:R-:W-:Y:S01]  /*a870*/  HGMMA.64x256x16.F32 R24, R200, gdesc[UR8].tnspB, R24, gsb0 ;  /* 0x43e00008c8187df0 */ /* 0x000fe20008000818 */
[----:B------:R-:W-:Y:S01]  /*a880*/  UMOV UR10, UR6 ;  /* 0x00000006000a7c82 */ /* 0x000fe20008000000 */
[----:B------:R-:W-:Y:S01]  /*a890*/  UMOV UR11, 0x40000040 ;  /* 0x40000040000b7882 */ /* 0x000fe20000000000 */
[----:B------:R-:W-:Y:S02]  /*a8a0*/  WARPGROUP.DEPBAR.LE gsb0, 0x0 ;  /* 0x00008000000079c5 */ /* 0x000fe40000010000 */
[----:B------:R-:W-:-:S15]  /*a8b0*/  WARPGROUP.ARRIVE ;  /* 0x00000000000079c5 */ /* 0x000fde0000000000 */
[----:B------:R-:W-:-:S08]  /*a8c0*/  NOP ;  /* 0x0000000000007918 */ /* 0x000fd00000000000 */
[----:B------:R-:W-:Y:S01]  /*a8d0*/  HGMMA.64x256x16.F32 R24, R196, gdesc[UR8].tnspB, R24, gsb0 ;  /* 0x43e00008c4187df0 */ /* 0x000fe20008000818 */
[----:B------:R-:W-:Y:S01]  /*a8e0*/  UMOV UR10, UR4 ;  /* 0x00000004000a7c82 */ /* 0x000fe20008000000 */
[----:B------:R-:W-:Y:S01]  /*a8f0*/  UMOV UR11, 0x40000040 ;  /* 0x40000040000b7882 */ /* 0x000fe20000000000 */
[----:B------:R-:W-:Y:S02]  /*a900*/  WARPGROUP.DEPBAR.LE gsb0, 0x0 ;  /* 0x00008000000079c5 */ /* 0x000fe40000010000 */
[----:B------:R-:W-:-:S15]  /*a910*/  WARPGROUP.ARRIVE ;  /* 0x00000000000079c5 */ /* 0x000fde0000000000 */
[----:B------:R-:W-:-:S08]  /*a920*/  NOP ;  /* 0x0000000000007918 */ /* 0x000fd00000000000 */
[----:B------:R-:W-:Y:S03]  /*a930*/  HGMMA.64x256x16.F32 R24, R192, gdesc[UR8].tnspB, R24, gsb0 ;  /* 0x43e00008c0187df0 */ /* 0x000fe60008000818 */
[----:B------:R-:W-:Y:S02]  /*a940*/  WARPGROUP.DEPBAR.LE gsb0, 0x0 ;  /* 0x00008000000079c5 */ /* 0x000fe40000010000 */
[----:B0-23--:R-:W-:Y:S05]  /*a950*/  @!P0 BRA `(.L_x_34) ;  /* 0x0000000000048947 */ /* 0x00dfea0003800000 */
[----:B------:R-:W-:Y:S01]  /*a960*/  BPT.TRAP 0x1 ;  /* 0x000000040000795c */ /* 0x000fe20000300000 */
.L_x_34:
[----:B------:R-:W0:Y:S01]  /*a970*/  S2UR UR6, SR_CgaCtaId ;  /* 0x00000000000679c3 */ /* 0x000e220000008800 */
[----:B------:R-:W-:Y:S01]  /*a980*/  UIADD3 UR4, UR5, 0x38860, URZ ;  /* 0x0003886005047890 */ /* 0x000fe2000fffe03f */
        /* <DEDUP_REMOVED lines=22> */
[----:B0-----:R-:W-:Y:S01]  /*aaf0*/  UPRMT UR4, UR6, 0x654, UR4 ;  /* 0x0000065406047896 */ /* 0x001fe20008000004 */
        /* <DEDUP_REMOVED lines=8> */
[----:B------:R-:W-:Y:S01]  /*ab80*/  SYNCS.ARRIVE.TRANS64.RED.A1T0 RZ, [UR4], RZ ;  /* 0x000000ffffff79a7 */ /* 0x000fe20008100404 */
        /* <DEDUP_REMOVED lines=34> */
[----:B------:R-:W-:Y:S01]  /*adb0*/  PLOP3.LUT P0, PT, PT, PT, PT, 0x8, 0x0 ;  /* 0x000000000000781c */ /* 0x000fe20003f0e170 */
        /* <DEDUP_REMOVED lines=63> */
[----:B------:R-:W-:-:S07]  /*b1b0*/  FMUL.FTZ R151, R151, R4 ;  /* 0x0000000497977220 */ /* 0x000fce0000410000 */
.L_x_10:
[----:B------:R-:W-:Y:S05]  /*b1c0*/  @P0 BRA `(.L_x_35) ;  /* 0x0000002000600947 */ /* 0x000fea0003800000 */
[----:B------:R-:W0:Y:S01]  /*b1d0*/  S2R R3, SR_TID.X ;  /* 0x0000000000037919 */ /* 0x000e220000002100 */
[----:B------:R-:W1:Y:S01]  /*b1e0*/  LDC R8, c[0x0][0xbe8] ;  /* 0x0002fa00ff087b82 */ /* 0x000e620000000800 */
[----:B------:R-:W-:Y:S01]  /*b1f0*/  R2UR UR13, R18 ;  /* 0x00000000120d72ca */ /* 0x000fe200000e0000 */
[----:B------:R-:W-:Y:S01]  /*b200*/  ULDC.64 UR8, c[0x0][0xbd0] ;  /* 0x0002f40000087ab9 */ /* 0x000fe20000000a00 */
[----:B------:R-:W-:Y:S01]  /*b210*/  ULDC.64 UR14, c[0x0][0x208] ;  /* 0x00008200000e7ab9 */ /* 0x000fe20000000a00 */
[----:B------:R-:W-:Y:S04]  /*b220*/  BSSY B0, `(.L_x_36) ;  /* 0x000014c000007945 */ /* 0x000fe80003800000 */
[----:B------:R-:W2:Y:S06]  /*b230*/  S2UR UR12, SR_CTAID.Z ;  /* 0x00000000000c79c3 */ /* 0x000eac0000002700 */
[----:B------:R-:W-:-:S02]  /*b240*/  USHF.R.S32.HI UR7, URZ, 0x1f, UR13 ;  /* 0x0000001f3f077899 */ /* 0x000fc4000801140d */
[----:B------:R-:W-:Y:S01]  /*b250*/  IMAD R19, RZ, RZ, -UR13 ;  /* 0x8000000dff137e24 */ /* 0x000fe2000f8e02ff */
[----:B------:R-:W3:Y:S01]  /*b260*/  LDC.64 R20, c[0x0][0xbd8] ;  /* 0x0002f600ff147b82 */ /* 0x000ee20000000a00 */
[----:B------:R-:W-:Y:S02]  /*b270*/  UIMAD.WIDE.U32 UR4, UR13, UR8, URZ ;  /* 0x000000080d0472a5 */ /* 0x000fe4000f8e003f */
[----:B------:R-:W-:-:S04]  /*b280*/  UIMAD UR6, UR7, UR8, URZ ;  /* 0x00000008070672a4 */ /* 0x000fc8000f8e023f */
[----:B------:R-:W-:Y:S01]  /*b290*/  UIMAD UR6, UR13, UR9, UR6 ;  /* 0x000000090d0672a4 */ /* 0x000fe2000f8e0206 */
[----:B-1----:R-:W-:Y:S01]  /*b2a0*/  ISETP.NE.AND P0, PT, R8, 0x1, PT ;  /* 0x000000010800780c */ /* 0x002fe20003f05270 */
[----:B------:R-:W1:Y:S01]  /*b2b0*/  S2UR UR11, SR_CTAID.Y ;  /* 0x00000000000b79c3 */ /* 0x000e620000002600 */
[----:B------:R-:W-:Y:S01]  /*b2c0*/  ULDC.64 UR8, c[0x0][0xb38] ;  /* 0x0002ce0000087ab9 */ /* 0x000fe20000000a00 */
[----:B------:R-:W-:Y:S02]  /*b2d0*/  UIADD3 UR6, UR5, UR6, URZ ;  /* 0x0000000605067290 */ /* 0x000fe4000fffe03f */
[----:B------:R-:W-:Y:S01]  /*b2e0*/  UIMAD UR7, UR7, UR8, URZ ;  /* 0x00000008070772a4 */ /* 0x000fe2000f8e023f */
[----:B0-----:R-:W-:Y:S01]  /*b2f0*/  IADD3 R14, R3, -0x80, RZ ;  /* 0xffffff80030e7810 */ /* 0x001fe20007ffe0ff */
[----:B--2---:R-:W-:Y:S02]  /*b300*/  USHF.R.S32.HI UR10, URZ, 0x1f, UR12 ;  /* 0x0000001f3f0a7899 */ /* 0x004fe4000801140c */
[----:B------:R-:W1:Y:S01]  /*b310*/  LDC R152, c[0x0][0xc50] ;  /* 0x00031400ff987b82 */ /* 0x000e620000000800 */
[----:B------:R-:W-:-:S04]  /*b320*/  SHF.R.S32.HI R7, RZ, 0x1f, R14 ;  /* 0x0000001fff077819 */ /* 0x000fc8000001140e */
[CC--:B------:R-:W-:Y:S02]  /*b330*/  LEA.HI R4, R7.reuse, R14.reuse, RZ, 0x7 ;  /* 0x0000000e07047211 */ /* 0x0c0fe400078f38ff */
[----:B------:R-:W-:Y:S01]  /*b340*/  LEA.HI R7, R7, R14, RZ, 0x2 ;  /* 0x0000000e07077211 */ /* 0x000fe200078f10ff */
[----:B------:R-:W0:Y:S01]  /*b350*/  LDC.64 R22, c[0x0][0xb40] ;  /* 0x0002d000ff167b82 */ /* 0x000e220000000a00 */
[----:B------:R-:W-:Y:S02]  /*b360*/  LOP3.LUT R3, R4, 0xffffff80, RZ, 0xc0, !PT ;  /* 0xffffff8004037812 */ /* 0x000fe400078ec0ff */
[----:B------:R-:W-:Y:S02]  /*b370*/  SHF.R.S32.HI R9, RZ, 0x7, R4 ;  /* 0x00000007ff097819 */ /* 0x000fe40000011404 */
[----:B------:R-:W-:Y:S01]  /*b380*/  LOP3.LUT R7, R7, 0xfffffffc, RZ, 0xc0, !PT ;  /* 0xfffffffc07077812 */ /* 0x000fe200078ec0ff */
[----:B------:R-:W-:Y:S01]  /*b390*/  IMAD.IADD R3, R14, 0x1, -R3 ;  /* 0x000000010e037824 */ /* 0x000fe200078e0a03 */
[----:B------:R-:W-:Y:S01]  /*b3a0*/  LEA.HI R4, R4, R9, RZ, 0x1 ;  /* 0x0000000904047211 */ /* 0x000fe200078f08ff */
[----:B------:R-:W2:Y:S02]  /*b3b0*/  @P0 LDC R17, c[0x0][0xbf0] ;  /* 0x0002fc00ff110b82 */ /* 0x000ea40000000800 */
[----:B------:R-:W-:Y:S01]  /*b3c0*/  IMAD.IADD R7, R14, 0x1, -R7 ;  /* 0x000000010e077824 */ /* 0x000fe200078e0a07 */
[----:B------:R-:W-:-:S02]  /*b3d0*/  SHF.R.S32.HI R16, RZ, 0x1f, R3 ;  /* 0x0000001fff107819 */ /* 0x000fc40000011403 */
[----:B------:R-:W-:Y:S02]  /*b3e0*/  LOP3.LUT R4, R4, 0x3fffffe, RZ, 0xc0, !PT ;  /* 0x03fffffe04047812 */ /* 0x000fe400078ec0ff */
[----:B------:R-:W-:Y:S01]  /*b3f0*/  LEA.HI R10, R16, R3, RZ, 0x2 ;  /* 0x00000003100a7211 */ /* 0x000fe200078f10ff */
[----:B------:R-:W4:Y:S01]  /*b400*/  @P0 LDC R14, c[0x0][0xbec] ;  /* 0x0002fb00ff0e0b82 */ /* 0x000f220000000800 */
[----:B------:R-:W-:Y:S02]  /*b410*/  LEA.HI R11, R7, R7, RZ, 0x1 ;  /* 0x00000007070b7211 */ /* 0x000fe400078f08ff */
[--C-:B------:R-:W-:Y:S02]  /*b420*/  SHF.R.S32.HI R5, RZ, 0x2, R10.reuse ;  /* 0x00000002ff057819 */ /* 0x100fe4000001140a */
[----:B------:R-:W-:Y:S02]  /*b430*/  SHF.R.S32.HI R6, RZ, 0x1f, R10 ;  /* 0x0000001fff067819 */ /* 0x000fe4000001140a */
[----:B------:R-:W-:Y:S01]  /*b440*/  LOP3.LUT R10, R10, 0x7ffffffc, RZ, 0xc0, !PT ;  /* 0x7ffffffc0a0a7812 */ /* 0x000fe200078ec0ff */
[----:B------:R-:W5:Y:S01]  /*b450*/  @P0 LDC R154, c[0x0][0xbec] ;  /* 0x0002fb00ff9a0b82 */ /* 0x000f620000000800 */
[----:B------:R-:W-:-:S04]  /*b460*/  LEA.HI R6, R6, R5, RZ, 0x3 ;  /* 0x0000000506067211 */ /* 0x000fc800078f18ff */
[----:B------:R-:W-:Y:S02]  /*b470*/  LOP3.LUT R12, R6, 0xfffffff8, RZ, 0xc0, !PT ;  /* 0xfffffff8060c7812 */ /* 0x000fe400078ec0ff */
[----:B------:R-:W-:Y:S01]  /*b480*/  IADD3 R6, R9, -R4, RZ ;  /* 0x8000000409067210 */ /* 0x000fe20007ffe0ff */
[----:B------:R-:W5:Y:S01]  /*b490*/  @P0 LDC R153, c[0x0][0xbf0] ;  /* 0x0002fc00ff990b82 */ /* 0x000f620000000800 */
[----:B------:R-:W0:Y:S01]  /*b4a0*/  S2R R9, SR_CTAID.X ;  /* 0x0000000000097919 */ /* 0x000e220000002500 */
[----:B------:R-:W-:Y:S01]  /*b4b0*/  LEA.HI R4, R16, R3, RZ, 0x5 ;  /* 0x0000000310047211 */ /* 0x000fe200078f28ff */
[----:B------:R-:W-:Y:S01]  /*b4c0*/  IMAD.IADD R5, R5, 0x1, -R12 ;  /* 0x0000000105057824 */ /* 0x000fe200078e0a0c */
[----:B------:R-:W-:Y:S02]  /*b4d0*/  LOP3.LUT R12, R11, 0x1ffffffe, RZ, 0xc0, !PT ;  /* 0x1ffffffe0b0c7812 */ /* 0x000fe400078ec0ff */
[----:B------:R-:W-:-:S03]  /*b4e0*/  SHF.R.S32.HI R4, RZ, 0x5, R4 ;  /* 0x00000005ff047819 */ /* 0x000fc60000011404 */
[----:B------:R-:W-:Y:S01]  /*b4f0*/  IMAD.IADD R11, R7, 0x1, -R12 ;  /* 0x00000001070b7824 */ /* 0x000fe200078e0a0c */
[----:B------:R-:W-:Y:S01]  /*b500*/  LEA R7, R4, R5, 0x4 ;  /* 0x0000000504077211 */ /* 0x000fe200078e20ff */
[----:B------:R-:W-:Y:S01]  /*b510*/  IMAD.U32 R5, RZ, RZ, UR5 ;  /* 0x00000005ff057e24 */ /* 0x000fe2000f8e00ff */
[----:B------:R-:W-:Y:S01]  /*b520*/  MOV R5, UR6 ;  /* 0x0000000600057c02 */ /* 0x000fe20008000f00 */
[----:B------:R-:W-:Y:S01]  /*b530*/  IMAD.U32 R4, RZ, RZ, UR4 ;  /* 0x00000004ff047e24 */ /* 0x000fe2000f8e00ff */
[----:B------:R-:W-:Y:S01]  /*b540*/  UIMAD.WIDE.U32 UR4, UR13, UR8, URZ ;  /* 0x000000080d0472a5 */ /* 0x000fe2000f8e003f */
[----:B------:R-:W-:Y:S01]  /*b550*/  IMAD R16, R6, 0x40, R7 ;  /* 0x0000004006107824 */ /* 0x000fe200078e0207 */
[----:B------:R-:W-:Y:S01]  /*b560*/  UIMAD UR6, UR13, UR9, UR7 ;  /* 0x000000090d0672a4 */ /* 0x000fe2000f8e0207 */
[----:B---3--:R-:W-:Y:S02]  /*b570*/  IMAD R12, R20, UR10, RZ ;  /* 0x0000000a140c7c24 */ /* 0x008fe4000f8e02ff */
[----:B------:R-:W-:Y:S01]  /*b580*/  IMAD R6, R11, 0x8, R16 ;  /* 0x000000080b067824 */ /* 0x000fe200078e0210 */
[----:B------:R-:W-:Y:S01]  /*b590*/  UIADD3 UR6, UR5, UR6, URZ ;  /* 0x0000000605067290 */ /* 0x000fe2000fffe03f */
[----:B------:R-:W-:Y:S01]  /*b5a0*/  IMAD R15, R21, UR12, R12 ;  /* 0x0000000c150f7c24 */ /* 0x000fe2000f8e020c */
[----:B------:R-:W-:Y:S01]  /*b5b0*/  ULDC.64 UR8, c[0x0][0xb28] ;  /* 0x0002ca0000087ab9 */ /* 0x000fe20000000a00 */
[----:B------:R-:W-:-:S02]  /*b5c0*/  IMAD.U32 R7, RZ, RZ, UR5 ;  /* 0x00000005ff077e24 */ /* 0x000fc4000f8e00ff */
[----:B------:R-:W-:Y:S01]  /*b5d0*/  IMAD.WIDE.U32 R4, R20, UR12, R4 ;  /* 0x0000000c14047c25 */ /* 0x000fe2000f8e0004 */
[----:B------:R-:W-:Y:S01]  /*b5e0*/  MOV R7, UR6 ;  /* 0x0000000600077c02 */ /* 0x000fe20008000f00 */
[----:B------:R-:W-:Y:S02]  /*b5f0*/  ULDC.64 UR6, c[0x0][0xb48] ;  /* 0x0002d20000067ab9 */ /* 0x000fe40000000a00 */
[----:B-1----:R-:W-:Y:S01]  /*b600*/  IMAD R21, R152, R19, UR11 ;  /* 0x0000000b98157e24 */ /* 0x002fe2000f8e0213 */
[----:B------:R-:W-:Y:S02]  /*b610*/  IADD3 R5, R5, R15, RZ ;  /* 0x0000000f05057210 */ /* 0x000fe40007ffe0ff */
[----:B0-----:R-:W-:Y:S01]  /*b620*/  LEA R11, R9, R6, 0x7 ;  /* 0x00000006090b7211 */ /* 0x001fe200078e38ff */
[----:B------:R-:W-:Y:S01]  /*b630*/  IMAD.U32 R6, RZ, RZ, UR4 ;  /* 0x00000004ff067e24 */ /* 0x000fe2000f8e00ff */
[----:B------:R-:W-:Y:S02]  /*b640*/  ULDC.64 UR4, c[0x0][0xbe0] ;  /* 0x0002f80000047ab9 */ /* 0x000fe40000000a00 */
[----:B------:R-:W-:-:S04]  /*b650*/  IMAD.WIDE.U32 R4, R21, UR4, R4 ;  /* 0x0000000415047c25 */ /* 0x000fc8000f8e0004 */
[----:B----4-:R-:W-:-:S04]  /*b660*/  @P0 IMAD.HI.U32 R12, R11, R14, RZ ;  /* 0x0000000e0b0c0227 */ /* 0x010fc800078e00ff */
[C---:B------:R-:W-:Y:S02]  /*b670*/  IMAD R14, R22.reuse, UR10, RZ ;  /* 0x0000000a160e7c24 */ /* 0x040fe4000f8e02ff */
[----:B------:R-:W-:Y:S01]  /*b680*/  IMAD.MOV.U32 R13, RZ, RZ, R11 ;  /* 0x000000ffff0d7224 */ /* 0x000fe200078e000b */
[----:B--2---:R-:W-:Y:S01]  /*b690*/  @P0 SHF.R.U32.HI R13, RZ, R17, R12 ;  /* 0x00000011ff0d0219 */ /* 0x004fe2000001160c */
[----:B------:R-:W-:Y:S01]  /*b6a0*/  IMAD R17, R23, UR12, R14 ;  /* 0x0000000c17117c24 */ /* 0x000fe2000f8e020e */
[----:B------:R-:W-:Y:S01]  /*b6b0*/  SHF.R.S32.HI R14, RZ, 0x1f, R21 ;  /* 0x0000001fff0e7819 */ /* 0x000fe20000011415 */
[----:B------:R-:W-:-:S04]  /*b6c0*/  IMAD.WIDE.U32 R6, R22, UR12, R6 ;  /* 0x0000000c16067c25 */ /* 0x000fc8000f8e0006 */
[----:B-----5:R-:W-:-:S04]  /*b6d0*/  @P0 IMAD.HI.U32 R154, R11, R154, RZ ;  /* 0x0000009a0b9a0227 */ /* 0x020fc800078e00ff */
[----:B------:R-:W-:Y:S02]  /*b6e0*/  IMAD.IADD R7, R7, 0x1, R17 ;  /* 0x0000000107077824 */ /* 0x000fe400078e0211 */
[C---:B------:R-:W-:Y:S02]  /*b6f0*/  IMAD R17, R14.reuse, UR6, RZ ;  /* 0x000000060e117c24 */ /* 0x040fe4000f8e02ff */
[----:B------:R-:W-:Y:S01]  /*b700*/  IMAD.MOV.U32 R15, RZ, RZ, R11 ;  /* 0x000000ffff0f7224 */ /* 0x000fe200078e000b */
[----:B------:R-:W-:Y:S01]  /*b710*/  @P0 SHF.R.U32.HI R15, RZ, R153, R154 ;  /* 0x00000099ff0f0219 */ /* 0x000fe2000001169a */
[----:B------:R-:W-:Y:S01]  /*b720*/  IMAD R12, R14, UR4, RZ ;  /* 0x000000040e0c7c24 */ /* 0x000fe2000f8e02ff */
[----:B------:R-:W-:Y:S01]  /*b730*/  BAR.SYNC.DEFER_BLOCKING 0x1, 0x100 ;  /* 0x0044000000007b1d */ /* 0x000fe20000010000 */
[C---:B------:R-:W-:Y:S01]  /*b740*/  IMAD R19, R21.reuse, UR7, R17 ;  /* 0x0000000715137c24 */ /* 0x040fe2000f8e0211 */
[----:B------:R-:W-:Y:S01]  /*b750*/  SHF.R.S32.HI R17, RZ, 0x1f, R13 ;  /* 0x0000001fff117819 */ /* 0x000fe2000001140d */
[----:B------:R-:W-:Y:S01]  /*b760*/  IMAD R14, R21, UR5, R12 ;  /* 0x00000005150e7c24 */ /* 0x000fe2000f8e020c */
[----:B------:R-:W-:Y:S01]  /*b770*/  IADD3 R4, P0, R13, R4, RZ ;  /* 0x000000040d047210 */ /* 0x000fe20007f1e0ff */
[----:B------:R-:W-:Y:S01]  /*b780*/  IMAD.WIDE.U32 R6, R21, UR6, R6 ;  /* 0x0000000615067c25 */ /* 0x000fe2000f8e0006 */
[--C-:B------:R-:W-:Y:S01]  /*b790*/  SHF.R.S32.HI R12, RZ, 0x1f, R15.reuse ;  /* 0x0000001fff0c7819 */ /* 0x100fe2000001140f */
[----:B------:R-:W-:Y:S01]  /*b7a0*/  ULDC.64 UR4, c[0x0][0xb30] ;  /* 0x0002cc0000047ab9 */ /* 0x000fe20000000a00 */
[----:B------:R-:W-:Y:S01]  /*b7b0*/  IADD3 R13, -R13, RZ, RZ ;  /* 0x000000ff0d0d7210 */ /* 0x000fe20007ffe1ff */
[----:B------:R-:W-:Y:S01]  /*b7c0*/  IMAD.MOV R20, RZ, RZ, -R15 ;  /* 0x000000ffff147224 */ /* 0x000fe200078e0a0f */
[----:B------:R-:W-:Y:S01]  /*b7d0*/  IADD3.X R5, R17, R5, R14, P0, !PT ;  /* 0x0000000511057210 */ /* 0x000fe200007fe40e */
[----:B------:R-:W-:Y:S01]  /*b7e0*/  IMAD R12, R12, UR4, RZ ;  /* 0x000000040c0c7c24 */ /* 0x000fe2000f8e02ff */
[----:B------:R-:W-:Y:S01]  /*b7f0*/  ULDC.64 UR6, c[0x0][0xbc8] ;  /* 0x0002f20000067ab9 */ /* 0x000fe20000000a00 */
[----:B------:R-:W-:-:S02]  /*b800*/  IMAD R13, R8, R13, R11 ;  /* 0x0000000d080d7224 */ /* 0x000fc400078e020b */
[----:B------:R-:W-:Y:S02]  /*b810*/  IMAD.IADD R7, R7, 0x1, R19 ;  /* 0x0000000107077824 */ /* 0x000fe400078e0213 */
[----:B------:R-:W-:Y:S02]  /*b820*/  IMAD R11, R8, R20, R11 ;  /* 0x00000014080b7224 */ /* 0x000fe400078e020b */
[C---:B------:R-:W-:Y:S01]  /*b830*/  IMAD R17, R15.reuse, UR5, R12 ;  /* 0x000000050f117c24 */ /* 0x040fe2000f8e020c */
[----:B------:R-:W-:Y:S01]  /*b840*/  SHF.R.S32.HI R12, RZ, 0x1f, R13 ;  /* 0x0000001fff0c7819 */ /* 0x000fe2000001140d */
[----:B------:R-:W-:Y:S01]  /*b850*/  IMAD.WIDE.U32 R6, R15, UR4, R6 ;  /* 0x000000040f067c25 */ /* 0x000fe2000f8e0006 */
[----:B------:R-:W-:Y:S01]  /*b860*/  SHF.R.S32.HI R14, RZ, 0x1f, R11 ;  /* 0x0000001fff0e7819 */ /* 0x000fe2000001140b */
[----:B------:R-:W0:Y:S01]  /*b870*/  S2UR UR5, SR_CgaCtaId ;  /* 0x00000000000579c3 */ /* 0x000e220000008800 */
[----:B------:R-:W-:Y:S01]  /*b880*/  UMOV UR4, 0x400 ;  /* 0x0000040000047882 */ /* 0x000fe20000000000 */
[----:B------:R-:W-:Y:S01]  /*b890*/  IMAD R12, R12, UR6, RZ ;  /* 0x000000060c0c7c24 */ /* 0x000fe2000f8e02ff */
[----:B------:R-:W-:Y:S01]  /*b8a0*/  IADD3 R7, R7, R17, RZ ;  /* 0x0000001107077210 */ /* 0x000fe20007ffe0ff */
[----:B------:R-:W-:-:S02]  /*b8b0*/  IMAD R14, R14, UR8, RZ ;  /* 0x000000080e0e7c24 */ /* 0x000fc4000f8e02ff */
[C---:B------:R-:W-:Y:S02]  /*b8c0*/  IMAD R15, R13.reuse, UR7, R12 ;  /* 0x000000070d0f7c24 */ /* 0x040fe4000f8e020c */
[----:B------:R-:W-:Y:S01]  /*b8d0*/  IMAD.WIDE.U32 R4, R13, UR6, R4 ;  /* 0x000000060d047c25 */ /* 0x000fe2000f8e0004 */
[----:B------:R-:W-:-:S03]  /*b8e0*/  ULDC.64 UR6, c[0x0][0xba8] ;  /* 0x0002ea0000067ab9 */ /* 0x000fc60000000a00 */
[C---:B------:R-:W-:Y:S01]  /*b8f0*/  IMAD R17, R11.reuse, UR9, R14 ;  /* 0x000000090b117c24 */ /* 0x040fe2000f8e020e */
[----:B------:R-:W-:Y:S01]  /*b900*/  LEA R19, P0, R4, UR6, 0x2 ;  /* 0x0000000604137c11 */ /* 0x000fe2000f8010ff */
[----:B------:R-:W-:Y:S01]  /*b910*/  IMAD.WIDE.U32 R12, R11, UR8, R6 ;  /* 0x000000080b0c7c25 */ /* 0x000fe2000f8e0006 */
[----:B------:R-:W-:Y:S01]  /*b920*/  ULDC.64 UR8, c[0x0][0xb00] ;  /* 0x0002c00000087ab9 */ /* 0x000fe20000000a00 */
[----:B------:R-:W-:Y:S01]  /*b930*/  LEA R11, R9, R16, 0x7 ;  /* 0x00000010090b7211 */ /* 0x000fe200078e38ff */
[----:B------:R-:W-:Y:S01]  /*b940*/  ULDC UR6, c[0x0][0xa88] ;  /* 0x0002a20000067ab9 */ /* 0x000fe20000000800 */
[----:B------:R-:W-:Y:S01]  /*b950*/  IMAD.IADD R5, R5, 0x1, R15 ;  /* 0x0000000105057824 */ /* 0x000fe200078e020f */
[----:B------:R-:W-:Y:S01]  /*b960*/  LEA R6, P1, R12, UR8, 0x2 ;  /* 0x000000080c067c11 */ /* 0x000fe2000f8210ff */
[----:B------:R-:W-:Y:S01]  /*b970*/  IMAD.IADD R7, R13, 0x1, R17 ;  /* 0x000000010d077824 */ /* 0x000fe200078e0211 */
[----:B------:R-:W-:Y:S01]  /*b980*/  SHFL.IDX PT, R14, R19, 0x1, 0x1c1f ;  /* 0x003c1f00130e7f89 */ /* 0x000fe200000e0000 */
[----:B------:R-:W-:Y:S01]  /*b990*/  IMAD R8, R8, UR6, RZ ;  /* 0x0000000608087c24 */ /* 0x000fe2000f8e02ff */
[----:B------:R-:W-:Y:S01]  /*b9a0*/  LEA.HI.X R17, R4, UR7, R5, 0x2, P0 ;  /* 0x0000000704117c11 */ /* 0x000fe200080f1405 */
[----:B0-----:R-:W-:Y:S01]  /*b9b0*/  ULEA UR4, UR5, UR4, 0x18 ;  /* 0x0000000405047291 */ /* 0x001fe2000f8ec03f */
[----:B------:R-:W-:Y:S01]  /*b9c0*/  LEA.HI.X R7, R12, UR9, R7, 0x2, P1 ;  /* 0x000000090c077c11 */ /* 0x000fe200088f1407 */
[----:B------:R-:W-:Y:S01]  /*b9d0*/  VIADD R9, R11, 0x8 ;  /* 0x000000080b097836 */ /* 0x000fe20000000000 */
[----:B------:R-:W-:Y:S01]  /*b9e0*/  SHFL.IDX PT, R12, R19, RZ, 0x1c1f ;  /* 0x001c1fff130c7589 */ /* 0x000fe200000e0000 */
[----:B------:R-:W-:Y:S01]  /*b9f0*/  LOP3.LUT P0, RZ, R3, 0x3, RZ, 0xc0, !PT ;  /* 0x0000000303ff7812 */ /* 0x000fe2000780c0ff */
[----:B------:R-:W-:Y:S01]  /*ba00*/  UIADD3 UR4, UR4, 0x38820, URZ ;  /* 0x0003882004047890 */ /* 0x000fe2000fffe03f */
[CC--:B------:R-:W-:Y:S01]  /*ba10*/  ISETP.GE.AND P2, PT, R11.reuse, R8.reuse, PT ;  /* 0x000000080b00720c */ /* 0x0c0fe20003f46270 */
[----:B------:R-:W0:Y:S01]  /*ba20*/  SHFL.IDX PT, R13, R17, RZ, 0x1c1f ;  /* 0x001c1fff110d7589 */ /* 0x000e2200000e0000 */
[-C--:B------:R-:W-:Y:S01]  /*ba30*/  ISETP.GE.OR P1, PT, R11, R8.reuse, P0 ;  /* 0x000000080b00720c */ /* 0x080fe20000726670 */
[----:B------:R-:W-:Y:S01]  /*ba40*/  UPRMT UR4, URZ, 0x654, UR4 ;  /* 0x000006543f047896 */ /* 0x000fe20008000004 */
[----:B------:R-:W-:Y:S01]  /*ba50*/  ISETP.GE.OR P0, PT, R9, R8, P0 ;  /* 0x000000080900720c */ /* 0x000fe20000706670 */
[----:B------:R-:W1:Y:S01]  /*ba60*/  SHFL.IDX PT, R15, R17, 0x1, 0x1c1f ;  /* 0x003c1f00110f7f89 */ /* 0x000e6200000e0000 */
[----:B------:R-:W-:-:S03]  /*ba70*/  IMAD.IADD R3, R3, 0x1, -R10 ;  /* 0x0000000103037824 */ /* 0x000fc600078e0a0a */
[----:B------:R2:W3:Y:S02]  /*ba80*/  SHFL.IDX PT, R4, R6, RZ, 0x1c1f ;  /* 0x001c1fff06047589 */ /* 0x0004e400000e0000 */
[----:B------:R-:W-:Y:S01]  /*ba90*/  SHF.L.U32 R3, R3, 0x1, RZ ;  /* 0x0000000103037819 */ /* 0x000fe200000006ff */
[----:B------:R-:W-:Y:S01]  /*baa0*/  SYNCS.ARRIVE.TRANS64.RED.A1T0 RZ, [UR4], RZ ;  /* 0x000000ffffff79a7 */ /* 0x000fe20008100404 */
[----:B------:R2:W4:Y:S04]  /*bab0*/  SHFL.IDX PT, R5, R7, RZ, 0x1c1f ;  /* 0x001c1fff07057589 */ /* 0x00052800000e0000 */
[----:B0-----:R2:W-:Y:S04]  /*bac0*/  @!P1 ST.E desc[UR14][R12.64], R0 ;  /* 0x000000000c009985 */ /* 0x0015e8000c10190e */
[----:B-1----:R2:W-:Y:S01]  /*bad0*/  @!P0 ST.E desc[UR14][R14.64], R2 ;  /* 0x000000020e008985 */ /* 0x0025e2000c10190e */
[----:B------:R-:W-:Y:S05]  /*bae0*/  @P2 BRA `(.L_x_37) ;  /* 0x0000000800fc2947 */ /* 0x000fea0003800000 */
[C---:B--2---:R-:W-:Y:S01]  /*baf0*/  VIADD R0, R3.reuse, 0x8 ;  /* 0x0000000803007836 */ /* 0x044fe20000000000 */
[----:B------:R-:W-:Y:S01]  /*bb00*/  ULDC UR4, c[0x0][0xac8] ;  /* 0x0002b20000047ab9 */ /* 0x000fe20000000800 */
[C---:B------:R-:W-:Y:S01]  /*bb10*/  VIADD R2, R3.reuse, 0x10 ;  /* 0x0000001003027836 */ /* 0x040fe20000000000 */
[C---:B------:R-:W-:Y:S01]  /*bb20*/  IADD3 R10, R3.reuse, 0x18, RZ ;  /* 0x00000018030a7810 */ /* 0x040fe20007ffe0ff */
[C---:B------:R-:W-:Y:S01]  /*bb30*/  VIADD R19, R3.reuse, 0x20 ;  /* 0x0000002003137836 */ /* 0x040fe20000000000 */
[----:B------:R-:W-:Y:S01]  /*bb40*/  ISETP.GE.AND P3, PT, R0, UR4, PT ;  /* 0x0000000400007c0c */ /* 0x000fe2000bf66270 */
[C---:B------:R-:W-:Y:S01]  /*bb50*/  VIADD R20, R3.reuse, 0x28 ;  /* 0x0000002803147836 */ /* 0x040fe20000000000 */
[----:B------:R-:W-:Y:S01]  /*bb60*/  ISETP.GE.AND P4, PT, R2, UR4, PT ;  /* 0x0000000402007c0c */ /* 0x000fe2000bf86270 */
[----:B------:R-:W-:Y:S01]  /*bb70*/  ULDC.64 UR6, c[0x0][0x208] ;  /* 0x0000820000067ab9 */ /* 0x000fe20000000a00 */
[----:B------:R-:W-:Y:S01]  /*bb80*/  ISETP.GE.AND P5, PT, R10, UR4, PT ;  /* 0x000000040a007c0c */ /* 0x000fe2000bfa6270 */
[C---:B------:R-:W-:Y:S01]  /*bb90*/  VIADD R21, R3.reuse, 0x40 ;  /* 0x0000004003157836 */ /* 0x040fe20000000000 */
[C---:B------:R-:W-:Y:S01]  /*bba0*/  ISETP.GE.AND P2, PT, R3.reuse, UR4, PT ;  /* 0x0000000403007c0c */ /* 0x040fe2000bf46270 */
[----:B------:R-:W-:Y:S01]  /*bbb0*/  VIADD R23, R3, 0x50 ;  /* 0x0000005003177836 */ /* 0x000fe20000000000 */
[----:B------:R-:W-:-:S02]  /*bbc0*/  ISETP.GE.AND P0, PT, R19, UR4, PT ;  /* 0x0000000413007c0c */ /* 0x000fc4000bf06270 */
[----:B------:R-:W-:Y:S02]  /*bbd0*/  ISETP.GE.AND P1, PT, R20, UR4, PT ;  /* 0x0000000414007c0c */ /* 0x000fe4000bf26270 */
[----:B------:R-:W-:Y:S02]  /*bbe0*/  IADD3 R22, R3, 0x48, RZ ;  /* 0x0000004803167810 */ /* 0x000fe40007ffe0ff */
[----:B------:R-:W-:Y:S02]  /*bbf0*/  @!P3 LEA.HI R0, R0, R0, RZ, 0x1 ;  /* 0x000000000000b211 */ /* 0x000fe400078f08ff */
[----:B------:R-:W-:Y:S02]  /*bc00*/  @!P4 LEA.HI R2, R2, R2, RZ, 0x1 ;  /* 0x000000020202c211 */ /* 0x000fe400078f08ff */
[----:B------:R-:W-:Y:S02]  /*bc10*/  @!P5 LEA.HI R10, R10, R10, RZ, 0x1 ;  /* 0x0000000a0a0ad211 */ /* 0x000fe400078f08ff */
[----:B------:R-:W-:-:S02]  /*bc20*/  @!P3 LOP3.LUT R13, R0, 0xfffffffe, RZ, 0xc0, !PT ;  /* 0xfffffffe000db812 */ /* 0x000fc400078ec0ff */
[----:B------:R-:W-:Y:S01]  /*bc30*/  @!P4 LOP3.LUT R15, R2, 0xfffffffe, RZ, 0xc0, !PT ;  /* 0xfffffffe020fc812 */ /* 0x000fe200078ec0ff */
[C---:B------:R-:W-:Y:S01]  /*bc40*/  VIADD R2, R3.reuse, 0x38 ;  /* 0x0000003803027836 */ /* 0x040fe20000000000 */
[----:B------:R-:W-:Y:S01]  /*bc50*/  @!P5 LOP3.LUT R17, R10, 0xfffffffe, RZ, 0xc0, !PT ;  /* 0xfffffffe0a11d812 */ /* 0x000fe200078ec0ff */
[C-C-:B---34-:R-:W-:Y:S01]  /*bc60*/  @!P2 IMAD.WIDE R10, R3.reuse, 0x4, R4.reuse ;  /* 0x00000004030aa825 */ /* 0x158fe200078e0204 */
[----:B------:R-:W-:Y:S02]  /*bc70*/  IADD3 R0, R3, 0x30, RZ ;  /* 0x0000003003007810 */ /* 0x000fe40007ffe0ff */
[----:B------:R-:W-:Y:S01]  /*bc80*/  ISETP.GE.AND P6, PT, R23, UR4, PT ;  /* 0x0000000417007c0c */ /* 0x000fe2000bfc6270 */
[--C-:B------:R-:W-:Y:S01]  /*bc90*/  @!P3 IMAD.WIDE R12, R13, 0x4, R4.reuse ;  /* 0x000000040d0cb825 */ /* 0x100fe200078e0204 */
[----:B------:R0:W-:Y:S01]  /*bca0*/  @!P2 ST.E.64 desc[UR6][R10.64], R24 ;  /* 0x000000180a00a985 */ /* 0x0001e2000c101b06 */
[----:B------:R-:W-:Y:S02]  /*bcb0*/  ISETP.GE.AND P2, PT, R0, UR4, PT ;  /* 0x0000000400007c0c */ /* 0x000fe4000bf46270 */
[----:B------:R-:W-:Y:S01]  /*bcc0*/  @!P4 IMAD.WIDE R14, R15, 0x4, R4 ;  /* 0x000000040f0ec825 */ /* 0x000fe200078e0204 */
[----:B------:R1:W-:Y:S01]  /*bcd0*/  @!P3 ST.E.64 desc[UR6][R12.64], R28 ;  /* 0x0000001c0c00b985 */ /* 0x0003e2000c101b06 */
[----:B------:R-:W-:-:S02]  /*bce0*/  ISETP.GE.AND P3, PT, R2, UR4, PT ;  /* 0x0000000402007c0c */ /* 0x000fc4000bf66270 */
[----:B------:R-:W-:Y:S01]  /*bcf0*/  @!P5 IMAD.WIDE R16, R17, 0x4, R4 ;  /* 0x000000041110d825 */ /* 0x000fe200078e0204 */
[----:B------:R2:W-:Y:S01]  /*bd00*/  @!P4 ST.E.64 desc[UR6][R14.64], R32 ;  /* 0x000000200e00c985 */ /* 0x0005e2000c101b06 */
[----:B------:R-:W-:Y:S02]  /*bd10*/  ISETP.GE.AND P4, PT, R21, UR4, PT ;  /* 0x0000000415007c0c */ /* 0x000fe4000bf86270 */
[----:B------:R-:W-:Y:S01]  /*bd20*/  @!P0 LEA.HI R19, R19, R19, RZ, 0x1 ;  /* 0x0000001313138211 */ /* 0x000fe200078f08ff */
[----:B------:R3:W-:Y:S01]  /*bd30*/  @!P5 ST.E.64 desc[UR6][R16.64], R36 ;  /* 0x000000241000d985 */ /* 0x0007e2000c101b06 */
[----:B------:R-:W-:Y:S01]  /*bd40*/  ISETP.GE.AND P5, PT, R22, UR4, PT ;  /* 0x0000000416007c0c */ /* 0x000fe2000bfa6270 */
[----:B0-----:R-:W-:Y:S01]  /*bd50*/  VIADD R24, R3, 0x58 ;  /* 0x0000005803187836 */ /* 0x001fe20000000000 */
[----:B------:R-:W-:Y:S02]  /*bd60*/  @!P1 LEA.HI R20, R20, R20, RZ, 0x1 ;  /* 0x0000001414149211 */ /* 0x000fe400078f08ff */
[----:B------:R-:W-:-:S02]  /*bd70*/  @!P0 LOP3.LUT R11, R19, 0xfffffffe, RZ, 0xc0, !PT ;  /* 0xfffffffe130b8812 */ /* 0x000fc400078ec0ff */
[----:B-1----:R-:W-:Y:S02]  /*bd80*/  @!P1 LOP3.LUT R13, R20, 0xfffffffe, RZ, 0xc0, !PT ;  /* 0xfffffffe140d9812 */ /* 0x002fe400078ec0ff */
[----:B------:R-:W-:Y:S01]  /*bd90*/  @!P2 LEA.HI R0, R0, R0, RZ, 0x1 ;  /* 0x000000000000a211 */ /* 0x000fe200078f08ff */
[--C-:B------:R-:W-:Y:S01]  /*bda0*/  @!P0 IMAD.WIDE R10, R11, 0x4, R4.reuse ;  /* 0x000000040b0a8825 */ /* 0x100fe200078e0204 */
[----:B------:R-:W-:Y:S02]  /*bdb0*/  @!P3 LEA.HI R2, R2, R2, RZ, 0x1 ;  /* 0x000000020202b211 */ /* 0x000fe400078f08ff */
[----:B------:R-:W-:Y:S01]  /*bdc0*/  @!P4 LEA.HI R21, R21, R21, RZ, 0x1 ;  /* 0x000000151515c211 */ /* 0x000fe200078f08ff */
[----:B------:R-:W-:Y:S01]  /*bdd0*/  @!P1 IMAD.WIDE R12, R13, 0x4, R4 ;  /* 0x000000040d0c9825 */ /* 0x000fe200078e0204 */
[----:B------:R-:W-:Y:S01]  /*bde0*/  @!P5 LEA.HI R22, R22, R22, RZ, 0x1 ;  /* 0x000000161616d211 */ /* 0x000fe200078f08ff */
[----:B------:R0:W-:Y:S01]  /*bdf0*/  @!P0 ST.E.64 desc[UR6][R10.64], R40 ;  /* 0x000000280a008985 */ /* 0x0001e2000c101b06 */
[----:B------:R-:W-:-:S02]  /*be00*/  @!P6 LEA.HI R23, R23, R23, RZ, 0x1 ;  /* 0x000000171717e211 */ /* 0x000fc400078f08ff */
[----:B--2---:R-:W-:Y:S01]  /*be10*/  @!P2 LOP3.LUT R15, R0, 0xfffffffe, RZ, 0xc0, !PT ;  /* 0xfffffffe000fa812 */ /* 0x004fe200078ec0ff */
[----:B------:R1:W-:Y:S01]  /*be20*/  @!P1 ST.E.64 desc[UR6][R12.64], R44 ;  /* 0x0000002c0c009985 */ /* 0x0003e2000c101b06 */
[----:B---3--:R-:W-:Y:S01]  /*be30*/  @!P3 LOP3.LUT R17, R2, 0xfffffffe, RZ, 0xc0, !PT ;  /* 0xfffffffe0211b812 */ /* 0x008fe200078ec0ff */
[----:B------:R-:W-:Y:S01]  /*be40*/  VIADD R0, R3, 0x68 ;  /* 0x0000006803007836 */ /* 0x000fe20000000000 */
[----:B------:R-:W-:Y:S01]  /*be50*/  @!P4 LOP3.LUT R21, R21, 0xfffffffe, RZ, 0xc0, !PT ;  /* 0xfffffffe1515c812 */ /* 0x000fe200078ec0ff */
[C---:B------:R-:W-:Y:S01]  /*be60*/  VIADD R2, R3.reuse, 0x70 ;  /* 0x0000007003027836 */ /* 0x040fe20000000000 */
[----:B------:R-:W-:Y:S01]  /*be70*/  @!P5 LOP3.LUT R19, R22, 0xfffffffe, RZ, 0xc0, !PT ;  /* 0xfffffffe1613d812 */ /* 0x000fe200078ec0ff */
[----:B------:R-:W-:Y:S01]  /*be80*/  VIADD R22, R3, 0x80 ;  /* 0x0000008003167836 */ /* 0x000fe20000000000 */
[----:B------:R-:W-:Y:S02]  /*be90*/  @!P6 LOP3.LUT R23, R23, 0xfffffffe, RZ, 0xc0, !PT ;  /* 0xfffffffe1717e812 */ /* 0x000fe400078ec0ff */
[----:B------:R-:W-:Y:S01]  /*bea0*/  IADD3 R25, R3, 0x60, RZ ;  /* 0x0000006003197810 */ /* 0x000fe20007ffe0ff */
[----:B0-----:R-:W-:Y:S01]  /*beb0*/  @!P2 IMAD.WIDE R10, R15, 0x4, R4 ;  /* 0x000000040f0aa825 */ /* 0x001fe200078e0204 */
[----:B------:R-:W-:-:S02]  /*bec0*/  ISETP.GE.AND P1, PT, R24, UR4, PT ;  /* 0x0000000418007c0c */ /* 0x000fc4000bf26270 */
[----:B------:R-:W-:Y:S01]  /*bed0*/  ISETP.GE.AND P0, PT, R25, UR4, PT ;  /* 0x0000000419007c0c */ /* 0x000fe2000bf06270 */
[--C-:B-1----:R-:W-:Y:S01]  /*bee0*/  @!P3 IMAD.WIDE R12, R17, 0x4, R4.reuse ;  /* 0x00000004110cb825 */ /* 0x102fe200078e0204 */
[----:B------:R0:W-:Y:S01]  /*bef0*/  @!P2 ST.E.64 desc[UR6][R10.64], R48 ;  /* 0x000000300a00a985 */ /* 0x0001e2000c101b06 */
[----:B------:R-:W-:Y:S02]  /*bf00*/  ISETP.GE.AND P2, PT, R0, UR4, PT ;  /* 0x0000000400007c0c */ /* 0x000fe4000bf46270 */
[--C-:B------:R-:W-:Y:S01]  /*bf10*/  @!P4 IMAD.WIDE R14, R21, 0x4, R4.reuse ;  /* 0x00000004150ec825 */ /* 0x100fe200078e0204 */
[----:B------:R1:W-:Y:S03]  /*bf20*/  @!P3 ST.E.64 desc[UR6][R12.64], R52 ;  /* 0x000000340c00b985 */ /* 0x0003e6000c101b06 */
[----:B------:R-:W-:Y:S01]  /*bf30*/  @!P5 IMAD.WIDE R16, R19, 0x4, R4 ;  /* 0x000000041310d825 */ /* 0x000fe200078e0204 */
[----:B------:R2:W-:Y:S01]  /*bf40*/  @!P4 ST.E.64 desc[UR6][R14.64], R56 ;  /* 0x000000380e00c985 */ /* 0x0005e2000c101b06 */
[----:B------:R-:W-:-:S02]  /*bf50*/  IADD3 R19, R3, 0x78, RZ ;  /* 0x0000007803137810 */ /* 0x000fc40007ffe0ff */
[----:B------:R-:W-:Y:S01]  /*bf60*/  @!P6 IMAD.WIDE R20, R23, 0x4, R4 ;  /* 0x000000041714e825 */ /* 0x000fe200078e0204 */
[----:B------:R3:W-:Y:S01]  /*bf70*/  @!P5 ST.E.64 desc[UR6][R16.64], R60 ;  /* 0x0000003c1000d985 */ /* 0x0007e2000c101b06 */
[----:B------:R-:W-:Y:S02]  /*bf80*/  ISETP.GE.AND P5, PT, R19, UR4, PT ;  /* 0x0000000413007c0c */ /* 0x000fe4000bfa6270 */
[----:B------:R-:W-:Y:S01]  /*bf90*/  VIADD R23, R3, 0x88 ;  /* 0x0000008803177836 */ /* 0x000fe20000000000 */
[----:B------:R4:W-:Y:S01]  /*bfa0*/  @!P6 ST.E.64 desc[UR6][R20.64], R64 ;  /* 0x000000401400e985 */ /* 0x0009e2000c101b06 */
[----:B------:R-:W-:Y:S02]  /*bfb0*/  ISETP.GE.AND P6, PT, R2, UR4, PT ;  /* 0x0000000402007c0c */ /* 0x000fe4000bfc6270 */
[----:B------:R-:W-:Y:S02]  /*bfc0*/  ISETP.GE.AND P4, PT, R22, UR4, PT ;  /* 0x0000000416007c0c */ /* 0x000fe4000bf86270 */
[----:B------:R-:W-:-:S02]  /*bfd0*/  ISETP.GE.AND P3, PT, R23, UR4, PT ;  /* 0x0000000417007c0c */ /* 0x000fc4000bf66270 */
[----:B------:R-:W-:Y:S02]  /*bfe0*/  @!P1 LEA.HI R24, R24, R24, RZ, 0x1 ;  /* 0x0000001818189211 */ /* 0x000fe400078f08ff */
[----:B------:R-:W-:Y:S02]  /*bff0*/  @!P0 LEA.HI R25, R25, R25, RZ, 0x1 ;  /* 0x0000001919198211 */ /* 0x000fe400078f08ff */
[----:B0-----:R-:W-:Y:S02]  /*c000*/  @!P1 LOP3.LUT R11, R24, 0xfffffffe, RZ, 0xc0, !PT ;  /* 0xfffffffe180b9812 */ /* 0x001fe400078ec0ff */
[----:B-1----:R-:W-:Y:S01]  /*c010*/  @!P0 LOP3.LUT R13, R25, 0xfffffffe, RZ, 0xc0, !PT ;  /* 0xfffffffe190d8812 */ /* 0x002fe200078ec0ff */
[----:B------:R-:W-:Y:S01]  /*c020*/  VIADD R25, R3, 0x98 ;  /* 0x0000009803197836 */ /* 0x000fe20000000000 */
[----:B------:R-:W-:Y:S01]  /*c030*/  @!P2 LEA.HI R0, R0, R0, RZ, 0x1 ;  /* 0x000000000000a211 */ /* 0x000fe200078f08ff */
[----:B------:R-:W-:Y:S01]  /*c040*/  @!P1 IMAD.WIDE R10, R11, 0x4, R4 ;  /* 0x000000040b0a9825 */ /* 0x000fe200078e0204 */
[----:B------:R-:W-:-:S02]  /*c050*/  @!P6 LEA.HI R2, R2, R2, RZ, 0x1 ;  /* 0x000000020202e211 */ /* 0x000fc400078f08ff */
[----:B------:R-:W-:Y:S01]  /*c060*/  @!P5 LEA.HI R19, R19, R19, RZ, 0x1 ;  /* 0x000000131313d211 */ /* 0x000fe200078f08ff */
[----:B------:R-:W-:Y:S01]  /*c070*/  @!P0 IMAD.WIDE R12, R13, 0x4, R4 ;  /* 0x000000040d0c8825 */ /* 0x000fe200078e0204 */
[----:B------:R-:W-:Y:S01]  /*c080*/  @!P4 LEA.HI R22, R22, R22, RZ, 0x1 ;  /* 0x000000161616c211 */ /* 0x000fe200078f08ff */
[----:B------:R0:W-:Y:S01]  /*c090*/  @!P1 ST.E.64 desc[UR6][R10.64], R68 ;  /* 0x000000440a009985 */ /* 0x0001e2000c101b06 */
[----:B------:R-:W-:Y:S02]  /*c0a0*/  @!P3 LEA.HI R23, R23, R23, RZ, 0x1 ;  /* 0x000000171717b211 */ /* 0x000fe400078f08ff */
[----:B--2---:R-:W-:Y:S01]  /*c0b0*/  @!P2 LOP3.LUT R15, R0, 0xfffffffe, RZ, 0xc0, !PT ;  /* 0xfffffffe000fa812 */ /* 0x004fe200078ec0ff */
[----:B------:R1:W-:Y:S01]  /*c0c0*/  @!P0 ST.E.64 desc[UR6][R12.64], R72 ;  /* 0x000000480c008985 */ /* 0x0003e2000c101b06 */
[----:B---3--:R-:W-:Y:S01]  /*c0d0*/  @!P6 LOP3.LUT R17, R2, 0xfffffffe, RZ, 0xc0, !PT ;  /* 0xfffffffe0211e812 */ /* 0x008fe200078ec0ff */
[----:B------:R-:W-:Y:S01]  /*c0e0*/  VIADD R0, R3, 0xa0 ;  /* 0x000000a003007836 */ /* 0x000fe20000000000 */
[----:B------:R-:W-:-:S02]  /*c0f0*/  @!P5 LOP3.LUT R19, R19, 0xfffffffe, RZ, 0xc0, !PT ;  /* 0xfffffffe1313d812 */ /* 0x000fc400078ec0ff */
[----:B----4-:R-:W-:Y:S01]  /*c100*/  @!P4 LOP3.LUT R21, R22, 0xfffffffe, RZ, 0xc0, !PT ;  /* 0xfffffffe1615c812 */ /* 0x010fe200078ec0ff */
[----:B------:R-:W-:Y:S01]  /*c110*/  VIADD R22, R3, 0xb8 ;  /* 0x000000b803167836 */ /* 0x000fe20000000000 */
[----:B------:R-:W-:Y:S02]  /*c120*/  @!P3 LOP3.LUT R23, R23, 0xfffffffe, RZ, 0xc0, !PT ;  /* 0xfffffffe1717b812 */ /* 0x000fe400078ec0ff */
[----:B------:R-:W-:Y:S01]  /*c130*/  IADD3 R24, R3, 0x90, RZ ;  /* 0x0000009003187810 */ /* 0x000fe20007ffe0ff */
[--C-:B0-----:R-:W-:Y:S01]  /*c140*/  @!P2 IMAD.WIDE R10, R15, 0x4, R4.reuse ;  /* 0x000000040f0aa825 */ /* 0x101fe200078e0204 */
[----:B------:R-:W-:Y:S02]  /*c150*/  IADD3 R2, R3, 0xa8, RZ ;  /* 0x000000a803027810 */ /* 0x000fe40007ffe0ff */
[----:B------:R-:W-:Y:S01]  /*c160*/  ISETP.GE.AND P0, PT, R24, UR4, PT ;  /* 0x0000000418007c0c */ /* 0x000fe2000bf06270 */
[----:B-1----:R-:W-:Y:S01]  /*c170*/  @!P6 IMAD.WIDE R12, R17, 0x4, R4 ;  /* 0x00000004110ce825 */ /* 0x002fe200078e0204 */
[----:B------:R0:W-:Y:S01]  /*c180*/  @!P2 ST.E.64 desc[UR6][R10.64], R76 ;  /* 0x0000004c0a00a985 */ /* 0x0001e2000c101b06 */
[----:B------:R-:W-:-:S02]  /*c190*/  ISETP.GE.AND P1, PT, R25, UR4, PT ;  /* 0x0000000419007c0c */ /* 0x000fc4000bf26270 */
[--C-:B------:R-:W-:Y:S01]  /*c1a0*/  @!P5 IMAD.WIDE R14, R19, 0x4, R4.reuse ;  /* 0x00000004130ed825 */ /* 0x100fe200078e0204 */
[----:B------:R1:W-:Y:S01]  /*c1b0*/  @!P6 ST.E.64 desc[UR6][R12.64], R80 ;  /* 0x000000500c00e985 */ /* 0x0003e2000c101b06 */
[----:B------:R-:W-:Y:S02]  /*c1c0*/  ISETP.GE.AND P2, PT, R0, UR4, PT ;  /* 0x0000000400007c0c */ /* 0x000fe4000bf46270 */
[--C-:B------:R-:W-:Y:S01]  /*c1d0*/  @!P4 IMAD.WIDE R16, R21, 0x4, R4.reuse ;  /* 0x000000041510c825 */ /* 0x100fe200078e0204 */
[----:B------:R2:W-:Y:S01]  /*c1e0*/  @!P5 ST.E.64 desc[UR6][R14.64], R84 ;  /* 0x000000540e00d985 */ /* 0x0005e2000c101b06 */
[----:B------:R-:W-:Y:S02]  /*c1f0*/  ISETP.GE.AND P5, PT, R22, UR4, PT ;  /* 0x0000000416007c0c */ /* 0x000fe4000bfa6270 */
[----:B------:R-:W-:Y:S01]  /*c200*/  @!P3 IMAD.WIDE R20, R23, 0x4, R4 ;  /* 0x000000041714b825 */ /* 0x000fe200078e0204 */
[----:B------:R3:W-:Y:S01]  /*c210*/  @!P4 ST.E.64 desc[UR6][R16.64], R88 ;  /* 0x000000581000c985 */ /* 0x0007e2000c101b06 */
[----:B------:R-:W-:-:S02]  /*c220*/  IADD3 R23, R3, 0xc0, RZ ;  /* 0x000000c003177810 */ /* 0x000fc40007ffe0ff */
[----:B------:R-:W-:Y:S01]  /*c230*/  VIADD R19, R3, 0xb0 ;  /* 0x000000b003137836 */ /* 0x000fe20000000000 */
[----:B------:R4:W-:Y:S01]  /*c240*/  @!P3 ST.E.64 desc[UR6][R20.64], R92 ;  /* 0x0000005c1400b985 */ /* 0x0009e2000c101b06 */
[----:B------:R-:W-:Y:S02]  /*c250*/  ISETP.GE.AND P3, PT, R2, UR4, PT ;  /* 0x0000000402007c0c */ /* 0x000fe4000bf66270 */
[----:B------:R-:W-:Y:S02]  /*c260*/  ISETP.GE.AND P6, PT, R23, UR4, PT ;  /* 0x0000000417007c0c */ /* 0x000fe4000bfc6270 */
[----:B------:R-:W-:Y:S02]  /*c270*/  ISETP.GE.AND P4, PT, R19, UR4, PT ;  /* 0x0000000413007c0c */ /* 0x000fe4000bf86270 */
[----:B------:R-:W-:Y:S02]  /*c280*/  @!P0 LEA.HI R24, R24, R24, RZ, 0x1 ;  /* 0x0000001818188211 */ /* 0x000fe400078f08ff */
[----:B------:R-:W-:-:S02]  /*c290*/  @!P1 LEA.HI R25, R25, R25, RZ, 0x1 ;  /* 0x0000001919199211 */ /* 0x000fc400078f08ff */
[----:B0-----:R-:W-:Y:S02]  /*c2a0*/  @!P0 LOP3.LUT R11, R24, 0xfffffffe, RZ, 0xc0, !PT ;  /* 0xfffffffe180b8812 */ /* 0x001fe400078ec0ff */
[----:B------:R-:W-:Y:S02]  /*c2b0*/  @!P2 LEA.HI R0, R0, R0, RZ, 0x1 ;  /* 0x000000000000a211 */ /* 0x000fe400078f08ff */
[----:B------:R-:W-:Y:S01]  /*c2c0*/  @!P3 LEA.HI R2, R2, R2, RZ, 0x1 ;  /* 0x000000020202b211 */ /* 0x000fe200078f08ff */
[--C-:B------:R-:W-:Y:S01]  /*c2d0*/  @!P0 IMAD.WIDE R10, R11, 0x4, R4.reuse ;  /* 0x000000040b0a8825 */ /* 0x100fe200078e0204 */
[----:B-1----:R-:W-:Y:S02]  /*c2e0*/  @!P1 LOP3.LUT R13, R25, 0xfffffffe, RZ, 0xc0, !PT ;  /* 0xfffffffe190d9812 */ /* 0x002fe400078ec0ff */
[----:B------:R-:W-:Y:S02]  /*c2f0*/  @!P4 LEA.HI R19, R19, R19, RZ, 0x1 ;  /* 0x000000131313c211 */ /* 0x000fe400078f08ff */
[----:B--2---:R-:W-:Y:S01]  /*c300*/  @!P2 LOP3.LUT R15, R0, 0xfffffffe, RZ, 0xc0, !PT ;  /* 0xfffffffe000fa812 */ /* 0x004fe200078ec0ff */
[--C-:B------:R-:W-:Y:S01]  /*c310*/  @!P1 IMAD.WIDE R12, R13, 0x4, R4.reuse ;  /* 0x000000040d0c9825 */ /* 0x100fe200078e0204 */
[----:B------:R-:W-:Y:S01]  /*c320*/  @!P5 LEA.HI R22, R22, R22, RZ, 0x1 ;  /* 0x000000161616d211 */ /* 0x000fe200078f08ff */
[----:B------:R0:W-:Y:S01]  /*c330*/  @!P0 ST.E.64 desc[UR6][R10.64], R96 ;  /* 0x000000600a008985 */ /* 0x0001e2000c101b06 */
[----:B---3--:R-:W-:Y:S01]  /*c340*/  @!P3 LOP3.LUT R17, R2, 0xfffffffe, RZ, 0xc0, !PT ;  /* 0xfffffffe0211b812 */ /* 0x008fe200078ec0ff */
[----:B------:R-:W-:Y:S01]  /*c350*/  @!P2 IMAD.WIDE R14, R15, 0x4, R4 ;  /* 0x000000040f0ea825 */ /* 0x000fe200078e0204 */
[----:B------:R-:W-:Y:S01]  /*c360*/  @!P6 LEA.HI R23, R23, R23, RZ, 0x1 ;  /* 0x000000171717e211 */ /* 0x000fe200078f08ff */
[----:B------:R1:W-:Y:S01]  /*c370*/  @!P1 ST.E.64 desc[UR6][R12.64], R100 ;  /* 0x000000640c009985 */ /* 0x0003e2000c101b06 */
[----:B------:R-:W-:Y:S01]  /*c380*/  @!P4 LOP3.LUT R19, R19, 0xfffffffe, RZ, 0xc0, !PT ;  /* 0xfffffffe1313c812 */ /* 0x000fe200078ec0ff */
[----:B------:R-:W-:Y:S01]  /*c390*/  VIADD R0, R3, 0xc8 ;  /* 0x000000c803007836 */ /* 0x000fe20000000000 */
[----:B----4-:R-:W-:Y:S01]  /*c3a0*/  @!P5 LOP3.LUT R21, R22, 0xfffffffe, RZ, 0xc0, !PT ;  /* 0xfffffffe1615d812 */ /* 0x010fe200078ec0ff */
[----:B------:R2:W-:Y:S01]  /*c3b0*/  @!P2 ST.E.64 desc[UR6][R14.64], R104 ;  /* 0x000000680e00a985 */ /* 0x0005e2000c101b06 */
[----:B------:R-:W-:Y:S01]  /*c3c0*/  @!P6 LOP3.LUT R23, R23, 0xfffffffe, RZ, 0xc0, !PT ;  /* 0xfffffffe1717e812 */ /* 0x000fe200078ec0ff */
[C---:B------:R-:W-:Y:S01]  /*c3d0*/  VIADD R2, R3.reuse, 0xd0 ;  /* 0x000000d003027836 */ /* 0x040fe20000000000 */
[----:B------:R-:W-:Y:S01]  /*c3e0*/  ISETP.GE.AND P0, PT, R0, UR4, PT ;  /* 0x0000000400007c0c */ /* 0x000fe2000bf06270 */
[----:B------:R-:W-:-:S02]  /*c3f0*/  VIADD R22, R3, 0xe0 ;  /* 0x000000e003167836 */ /* 0x000fc40000000000 */
[----:B0-----:R-:W-:Y:S01]  /*c400*/  @!P3 IMAD.WIDE R10, R17, 0x4, R4 ;  /* 0x00000004110ab825 */ /* 0x001fe200078e0204 */
[----:B------:R-:W-:-:S03]  /*c410*/  ISETP.GE.AND P1, PT, R2, UR4, PT ;  /* 0x0000000402007c0c */ /* 0x000fc6000bf26270 */
[--C-:B-1----:R-:W-:Y:S01]  /*c420*/  @!P4 IMAD.WIDE R12, R19, 0x4, R4.reuse ;  /* 0x00000004130cc825 */ /* 0x102fe200078e0204 */
[----:B------:R0:W-:Y:S01]  /*c430*/  @!P3 ST.E.64 desc[UR6][R10.64], R108 ;  /* 0x0000006c0a00b985 */ /* 0x0001e2000c101b06 */
[----:B------:R-:W-:Y:S02]  /*c440*/  IADD3 R19, R3, 0xd8, RZ ;  /* 0x000000d803137810 */ /* 0x000fe40007ffe0ff */
[--C-:B------:R-:W-:Y:S01]  /*c450*/  @!P5 IMAD.WIDE R16, R21, 0x4, R4.reuse ;  /* 0x000000041510d825 */ /* 0x100fe200078e0204 */
[----:B------:R1:W-:Y:S01]  /*c460*/  @!P4 ST.E.64 desc[UR6][R12.64], R112 ;  /* 0x000000700c00c985 */ /* 0x0003e2000c101b06 */
[----:B--2---:R-:W-:Y:S02]  /*c470*/  IADD3 R15, R3, 0xf0, RZ ;  /* 0x000000f0030f7810 */ /* 0x004fe40007ffe0ff */
[----:B------:R-:W-:Y:S01]  /*c480*/  @!P6 IMAD.WIDE R20, R23, 0x4, R4 ;  /* 0x000000041714e825 */ /* 0x000fe200078e0204 */
[----:B------:R2:W-:Y:S01]  /*c490*/  @!P5 ST.E.64 desc[UR6][R16.64], R116 ;  /* 0x000000741000d985 */ /* 0x0005e2000c101b06 */
[----:B------:R-:W-:-:S02]  /*c4a0*/  ISETP.GE.AND P2, PT, R19, UR4, PT ;  /* 0x0000000413007c0c */ /* 0x000fc4000bf46270 */
[C---:B------:R-:W-:Y:S01]  /*c4b0*/  VIADD R14, R3.reuse, 0xe8 ;  /* 0x000000e8030e7836 */ /* 0x040fe20000000000 */
[----:B------:R3:W-:Y:S01]  /*c4c0*/  @!P6 ST.E.64 desc[UR6][R20.64], R120 ;  /* 0x000000781400e985 */ /* 0x0007e2000c101b06 */
[----:B------:R-:W-:Y:S01]  /*c4d0*/  ISETP.GE.AND P3, PT, R22, UR4, PT ;  /* 0x0000000416007c0c */ /* 0x000fe2000bf66270 */
[----:B0-----:R-:W-:Y:S01]  /*c4e0*/  VIADD R11, R3, 0xf8 ;  /* 0x000000f8030b7836 */ /* 0x001fe20000000000 */
[----:B------:R-:W-:Y:S02]  /*c4f0*/  ISETP.GE.AND P5, PT, R15, UR4, PT ;  /* 0x000000040f007c0c */ /* 0x000fe4000bfa6270 */
[----:B------:R-:W-:Y:S02]  /*c500*/  ISETP.GE.AND P4, PT, R14, UR4, PT ;  /* 0x000000040e007c0c */ /* 0x000fe4000bf86270 */
[----:B------:R-:W-:Y:S02]  /*c510*/  ISETP.GE.AND P6, PT, R11, UR4, PT ;  /* 0x000000040b007c0c */ /* 0x000fe4000bfc6270 */
[----:B------:R-:W-:-:S02]  /*c520*/  @!P0 LEA.HI R0, R0, R0, RZ, 0x1 ;  /* 0x0000000000008211 */ /* 0x000fc400078f08ff */
[----:B------:R-:W-:Y:S02]  /*c530*/  @!P1 LEA.HI R2, R2, R2, RZ, 0x1 ;  /* 0x0000000202029211 */ /* 0x000fe400078f08ff */
[----:B------:R-:W-:Y:S02]  /*c540*/  @!P2 LEA.HI R19, R19, R19, RZ, 0x1 ;  /* 0x000000131313a211 */ /* 0x000fe400078f08ff */
[----:B------:R-:W-:Y:S02]  /*c550*/  @!P3 LEA.HI R22, R22, R22, RZ, 0x1 ;  /* 0x000000161616b211 */ /* 0x000fe400078f08ff */
[----:B------:R-:W-:Y:S02]  /*c560*/  @!P5 LEA.HI R10, R15, R15, RZ, 0x1 ;  /* 0x0000000f0f0ad211 */ /* 0x000fe400078f08ff */
[----:B------:R-:W-:Y:S02]  /*c570*/  @!P4 LEA.HI R14, R14, R14, RZ, 0x1 ;  /* 0x0000000e0e0ec211 */ /* 0x000fe400078f08ff */
[----:B-1----:R-:W-:-:S02]  /*c580*/  @!P6 LEA.HI R12, R11, R11, RZ, 0x1 ;  /* 0x0000000b0b0ce211 */ /* 0x002fc400078f08ff */
[----:B------:R-:W-:Y:S02]  /*c590*/  @!P0 LOP3.LUT R11, R0, 0xfffffffe, RZ, 0xc0, !PT ;  /* 0xfffffffe000b8812 */ /* 0x000fe400078ec0ff */
[----:B------:R-:W-:Y:S02]  /*c5a0*/  @!P1 LOP3.LUT R13, R2, 0xfffffffe, RZ, 0xc0, !PT ;  /* 0xfffffffe020d9812 */ /* 0x000fe400078ec0ff */
[----:B------:R-:W-:Y:S02]  /*c5b0*/  @!P2 LOP3.LUT R15, R19, 0xfffffffe, RZ, 0xc0, !PT ;  /* 0xfffffffe130fa812 */ /* 0x000fe400078ec0ff */
[----:B--2---:R-:W-:Y:S02]  /*c5c0*/  @!P3 LOP3.LUT R17, R22, 0xfffffffe, RZ, 0xc0, !PT ;  /* 0xfffffffe1611b812 */ /* 0x004fe400078ec0ff */
[----:B---3--:R-:W-:Y:S01]  /*c5d0*/  @!P4 LOP3.LUT R21, R14, 0xfffffffe, RZ, 0xc0, !PT ;  /* 0xfffffffe0e15c812 */ /* 0x008fe200078ec0ff */
[----:B------:R-:W-:Y:S01]  /*c5e0*/  @!P2 IMAD.WIDE R14, R15, 0x4, R4 ;  /* 0x000000040f0ea825 */ /* 0x000fe200078e0204 */
[----:B------:R-:W-:-:S02]  /*c5f0*/  @!P5 LOP3.LUT R23, R10, 0xfffffffe, RZ, 0xc0, !PT ;  /* 0xfffffffe0a17d812 */ /* 0x000fc400078ec0ff */
[----:B------:R-:W-:Y:S01]  /*c600*/  @!P6 LOP3.LUT R19, R12, 0xfffffffe, RZ, 0xc0, !PT ;  /* 0xfffffffe0c13e812 */ /* 0x000fe200078ec0ff */
[----:B------:R-:W-:-:S04]  /*c610*/  @!P0 IMAD.WIDE R10, R11, 0x4, R4 ;  /* 0x000000040b0a8825 */ /* 0x000fc800078e0204 */
[--C-:B------:R-:W-:Y:S01]  /*c620*/  @!P1 IMAD.WIDE R12, R13, 0x4, R4.reuse ;  /* 0x000000040d0c9825 */ /* 0x100fe200078e0204 */
[----:B------:R0:W-:Y:S03]  /*c630*/  @!P0 ST.E.64 desc[UR6][R10.64], R124 ;  /* 0x0000007c0a008985 */ /* 0x0001e6000c101b06 */
[--C-:B------:R-:W-:Y:S01]  /*c640*/  @!P3 IMAD.WIDE R16, R17, 0x4, R4.reuse ;  /* 0x000000041110b825 */ /* 0x100fe200078e0204 */
[----:B------:R0:W-:Y:S03]  /*c650*/  @!P1 ST.E.64 desc[UR6][R12.64], R128 ;  /* 0x000000800c009985 */ /* 0x0001e6000c101b06 */
[--C-:B------:R-:W-:Y:S01]  /*c660*/  @!P4 IMAD.WIDE R20, R21, 0x4, R4.reuse ;  /* 0x000000041514c825 */ /* 0x100fe200078e0204 */
[----:B------:R0:W-:Y:S03]  /*c670*/  @!P2 ST.E.64 desc[UR6][R14.64], R132 ;  /* 0x000000840e00a985 */ /* 0x0001e6000c101b06 */
[--C-:B------:R-:W-:Y:S01]  /*c680*/  @!P5 IMAD.WIDE R22, R23, 0x4, R4.reuse ;  /* 0x000000041716d825 */ /* 0x100fe200078e0204 */
[----:B------:R0:W-:Y:S03]  /*c690*/  @!P3 ST.E.64 desc[UR6][R16.64], R136 ;  /* 0x000000881000b985 */ /* 0x0001e6000c101b06 */
[----:B------:R-:W-:Y:S01]  /*c6a0*/  @!P6 IMAD.WIDE R4, R19, 0x4, R4 ;  /* 0x000000041304e825 */ /* 0x000fe200078e0204 */
[----:B------:R0:W-:Y:S04]  /*c6b0*/  @!P4 ST.E.64 desc[UR6][R20.64], R140 ;  /* 0x0000008c1400c985 */ /* 0x0001e8000c101b06 */
[----:B------:R0:W-:Y:S04]  /*c6c0*/  @!P5 ST.E.64 desc[UR6][R22.64], R144 ;  /* 0x000000901600d985 */ /* 0x0001e8000c101b06 */
[----:B------:R0:W-:Y:S02]  /*c6d0*/  @!P6 ST.E.64 desc[UR6][R4.64], R148 ;  /* 0x000000940400e985 */ /* 0x0001e4000c101b06 */
.L_x_37:
[----:B------:R-:W-:Y:S05]  /*c6e0*/  BSYNC B0 ;  /* 0x0000000000007941 */ /* 0x000fea0003800000 */
.L_x_36:
[----:B------:R-:W-:Y:S01]  /*c6f0*/  ISETP.GE.AND P0, PT, R9, R8, PT ;  /* 0x000000080900720c */ /* 0x000fe20003f06270 */
[----:B0---4-:R0:W1:Y:S04]  /*c700*/  SHFL.IDX PT, R5, R7, 0x1, 0x1c1f ;  /* 0x003c1f0007057f89 */ /* 0x01106800000e0000 */
[----:B---3--:R0:W3:Y:S08]  /*c710*/  SHFL.IDX PT, R4, R6, 0x1, 0x1c1f ;  /* 0x003c1f0006047f89 */ /* 0x0080f000000e0000 */
[----:B0-----:R-:W-:Y:S05]  /*c720*/  @P0 BRA `(.L_x_8) ;  /* 0x0000004c00940947 */ /* 0x001fea0003800000 */
[C---:B--2---:R-:W-:Y:S01]  /*c730*/  VIADD R0, R3.reuse, 0x8 ;  /* 0x0000000803007836 */ /* 0x044fe20000000000 */
[C---:B------:R-:W-:Y:S01]  /*c740*/  IADD3 R2, R3.reuse, 0x10, RZ ;  /* 0x0000001003027810 */ /* 0x040fe20007ffe0ff */
[----:B------:R-:W-:Y:S01]  /*c750*/  ULDC UR4, c[0x0][0xac8] ;  /* 0x0002b20000047ab9 */ /* 0x000fe20000000800 */
[C---:B------:R-:W-:Y:S01]  /*c760*/  VIADD R12, R3.reuse, 0x18 ;  /* 0x00000018030c7836 */ /* 0x040fe20000000000 */
[C---:B------:R-:W-:Y:S01]  /*c770*/  ISETP.GE.AND P0, PT, R3.reuse, UR4, PT ;  /* 0x0000000403007c0c */ /* 0x040fe2000bf06270 */
[C---:B------:R-:W-:Y:S01]  /*c780*/  VIADD R13, R3.reuse, 0x20 ;  /* 0x00000020030d7836 */ /* 0x040fe20000000000 */
[----:B------:R-:W-:Y:S01]  /*c790*/  ISETP.GE.AND P1, PT, R0, UR4, PT ;  /* 0x0000000400007c0c */ /* 0x000fe2000bf26270 */
[----:B------:R-:W-:Y:S01]  /*c7a0*/  ULDC.64 UR6, c[0x0][0x208] ;  /* 0x0000820000067ab9 */ /* 0x000fe20000000a00 */
[----:B------:R-:W-:Y:S01]  /*c7b0*/  ISETP.GE.AND P2, PT, R2, UR4, PT ;  /* 0x0000000402007c0c */ /* 0x000fe2000bf46270 */
[C---:B------:R-:W-:Y:S01]  /*c7c0*/  VIADD R14, R3.reuse, 0x38 ;  /* 0x00000038030e7836 */ /* 0x040fe20000000000 */
[----:B------:R-:W-:Y:S01]  /*c7d0*/  ISETP.GE.AND P5, PT, R12, UR4, PT ;  /* 0x000000040c007c0c */ /* 0x000fe2000bfa6270 */
[----:B------:R-:W-:Y:S01]  /*c7e0*/  VIADD R16, R3, 0x48 ;  /* 0x0000004803107836 */ /* 0x000fe20000000000 */
[----:B------:R-:W-:Y:S01]  /*c7f0*/  ISETP.GE.AND P6, PT, R13, UR4, PT ;  /* 0x000000040d007c0c */ /* 0x000fe2000bfc6270 */
[C---:B------:R-:W-:Y:S01]  /*c800*/  VIADD R20, R3.reuse, 0x50 ;  /* 0x0000005003147836 */ /* 0x040fe20000000000 */
[----:B------:R-:W-:-:S02]  /*c810*/  IADD3 R15, R3, 0x40, RZ ;  /* 0x00000040030f7810 */ /* 0x000fc40007ffe0ff */
[----:B------:R-:W-:Y:S01]  /*c820*/  ISETP.GE.AND P4, PT, R16, UR4, PT ;  /* 0x0000000410007c0c */ /* 0x000fe2000bf86270 */
[--C-:B-1-3--:R-:W-:Y:S01]  /*c830*/  @!P0 IMAD.WIDE R6, R3, 0x4, R4.reuse ;  /* 0x0000000403068825 */ /* 0x10afe200078e0204 */
[----:B------:R-:W-:Y:S02]  /*c840*/  ISETP.GE.AND P3, PT, R15, UR4, PT ;  /* 0x000000040f007c0c */ /* 0x000fe4000bf66270 */
[----:B------:R-:W-:Y:S02]  /*c850*/  @!P1 LEA.HI R0, R0, R0, RZ, 0x1 ;  /* 0x0000000000009211 */ /* 0x000fe400078f08ff */
[----:B------:R-:W-:Y:S01]  /*c860*/  @!P2 LEA.HI R2, R2, R2, RZ, 0x1 ;  /* 0x000000020202a211 */ /* 0x000fe200078f08ff */
[----:B------:R0:W-:Y:S01]  /*c870*/  @!P0 ST.E.64 desc[UR6][R6.64], R26 ;  /* 0x0000001a06008985 */ /* 0x0001e2000c101b06 */
[----:B------:R-:W-:Y:S02]  /*c880*/  @!P1 LOP3.LUT R9, R0, 0xfffffffe, RZ, 0xc0, !PT ;  /* 0xfffffffe00099812 */ /* 0x000fe400078ec0ff */
[----:B------:R-:W-:Y:S01]  /*c890*/  @!P2 LOP3.LUT R11, R2, 0xfffffffe, RZ, 0xc0, !PT ;  /* 0xfffffffe020ba812 */ /* 0x000fe200078ec0ff */
[C---:B------:R-:W-:Y:S01]  /*c8a0*/  VIADD R2, R3.reuse, 0x30 ;  /* 0x0000003003027836 */ /* 0x040fe20000000000 */
[----:B------:R-:W-:Y:S01]  /*c8b0*/  IADD3 R0, R3, 0x28, RZ ;  /* 0x0000002803007810 */ /* 0x000fe20007ffe0ff */
[----:B------:R-:W-:Y:S01]  /*c8c0*/  @!P1 IMAD.WIDE R8, R9, 0x4, R4 ;  /* 0x0000000409089825 */ /* 0x000fe200078e0204 */
[----:B------:R-:W-:-:S02]  /*c8d0*/  @!P5 LEA.HI R12, R12, R12, RZ, 0x1 ;  /* 0x0000000c0c0cd211 */ /* 0x000fc400078f08ff */
[----:B------:R-:W-:Y:S01]  /*c8e0*/  ISETP.GE.AND P0, PT, R0, UR4, PT ;  /* 0x0000000400007c0c */ /* 0x000fe2000bf06270 */
[----:B------:R-:W-:Y:S01]  /*c8f0*/  @!P2 IMAD.WIDE R10, R11, 0x4, R4 ;  /* 0x000000040b0aa825 */ /* 0x000fe200078e0204 */
[----:B------:R1:W-:Y:S01]  /*c900*/  @!P1 ST.E.64 desc[UR6][R8.64], R30 ;  /* 0x0000001e08009985 */ /* 0x0003e2000c101b06 */
[----:B------:R-:W-:Y:S02]  /*c910*/  ISETP.GE.AND P1, PT, R2, UR4, PT ;  /* 0x0000000402007c0c */ /* 0x000fe4000bf26270 */
[----:B------:R-:W-:Y:S01]  /*c920*/  @!P6 LEA.HI R13, R13, R13, RZ, 0x1 ;  /* 0x0000000d0d0de211 */ /* 0x000fe200078f08ff */
[----:B------:R2:W-:Y:S01]  /*c930*/  @!P2 ST.E.64 desc[UR6][R10.64], R34 ;  /* 0x000000220a00a985 */ /* 0x0005e2000c101b06 */
[----:B------:R-:W-:Y:S02]  /*c940*/  ISETP.GE.AND P2, PT, R14, UR4, PT ;  /* 0x000000040e007c0c */ /* 0x000fe4000bf46270 */
[----:B0-----:R-:W-:Y:S02]  /*c950*/  @!P5 LOP3.LUT R7, R12, 0xfffffffe, RZ, 0xc0, !PT ;  /* 0xfffffffe0c07d812 */ /* 0x001fe400078ec0ff */
[----:B------:R-:W-:-:S02]  /*c960*/  @!P4 LEA.HI R16, R16, R16, RZ, 0x1 ;  /* 0x000000101010c211 */ /* 0x000fc400078f08ff */
[----:B------:R-:W-:Y:S01]  /*c970*/  @!P0 LEA.HI R0, R0, R0, RZ, 0x1 ;  /* 0x0000000000008211 */ /* 0x000fe200078f08ff */
[--C-:B------:R-:W-:Y:S01]  /*c980*/  @!P5 IMAD.WIDE R6, R7, 0x4, R4.reuse ;  /* 0x000000040706d825 */ /* 0x100fe200078e0204 */
[----:B------:R-:W-:Y:S02]  /*c990*/  @!P4 LOP3.LUT R19, R16, 0xfffffffe, RZ, 0xc0, !PT ;  /* 0xfffffffe1013c812 */ /* 0x000fe400078ec0ff */
[----:B-1----:R-:W-:Y:S02]  /*c9a0*/  @!P6 LOP3.LUT R9, R13, 0xfffffffe, RZ, 0xc0, !PT ;  /* 0xfffffffe0d09e812 */ /* 0x002fe400078ec0ff */
[----:B------:R-:W-:Y:S01]  /*c9b0*/  @!P1 LEA.HI R2, R2, R2, RZ, 0x1 ;  /* 0x0000000202029211 */ /* 0x000fe200078f08ff */
[----:B------:R0:W-:Y:S01]  /*c9c0*/  @!P5 ST.E.64 desc[UR6][R6.64], R38 ;  /* 0x000000260600d985 */ /* 0x0001e2000c101b06 */
[----:B------:R-:W-:Y:S01]  /*c9d0*/  @!P2 LEA.HI R14, R14, R14, RZ, 0x1 ;  /* 0x0000000e0e0ea211 */ /* 0x000fe200078f08ff */
[----:B------:R-:W-:Y:S01]  /*c9e0*/  @!P6 IMAD.WIDE R8, R9, 0x4, R4 ;  /* 0x000000040908e825 */ /* 0x000fe200078e0204 */
[----:B--2---:R-:W-:-:S02]  /*c9f0*/  @!P3 LEA.HI R10, R15, R15, RZ, 0x1 ;  /* 0x0000000f0f0ab211 */ /* 0x004fc400078f08ff */
[----:B------:R-:W-:Y:S01]  /*ca00*/  @!P0 LOP3.LUT R11, R0, 0xfffffffe, RZ, 0xc0, !PT ;  /* 0xfffffffe000b8812 */ /* 0x000fe200078ec0ff */
[C---:B------:R-:W-:Y:S01]  /*ca10*/  VIADD R0, R3.reuse, 0x60 ;  /* 0x0000006003007836 */ /* 0x040fe20000000000 */
[----:B------:R-:W-:Y:S01]  /*ca20*/  @!P1 LOP3.LUT R13, R2, 0xfffffffe, RZ, 0xc0, !PT ;  /* 0xfffffffe020d9812 */ /* 0x000fe200078ec0ff */
[----:B------:R1:W-:Y:S01]  /*ca30*/  @!P6 ST.E.64 desc[UR6][R8.64], R42 ;  /* 0x0000002a0800e985 */ /* 0x0003e2000c101b06 */
[----:B------:R-:W-:Y:S01]  /*ca40*/  @!P2 LOP3.LUT R15, R14, 0xfffffffe, RZ, 0xc0, !PT ;  /* 0xfffffffe0e0fa812 */ /* 0x000fe200078ec0ff */
[C---:B------:R-:W-:Y:S01]  /*ca50*/  VIADD R2, R3.reuse, 0x68 ;  /* 0x0000006803027836 */ /* 0x040fe20000000000 */
[----:B------:R-:W-:Y:S02]  /*ca60*/  @!P3 LOP3.LUT R17, R10, 0xfffffffe, RZ, 0xc0, !PT ;  /* 0xfffffffe0a11b812 */ /* 0x000fe400078ec0ff */
[----:B------:R-:W-:Y:S01]  /*ca70*/  IADD3 R21, R3, 0x58, RZ ;  /* 0x0000005803157810 */ /* 0x000fe20007ffe0ff */
[----:B0-----:R-:W-:Y:S01]  /*ca80*/  @!P0 IMAD.WIDE R6, R11, 0x4, R4 ;  /* 0x000000040b068825 */ /* 0x001fe200078e0204 */
[----:B------:R-:W-:-:S02]  /*ca90*/  ISETP.GE.AND P5, PT, R20, UR4, PT ;  /* 0x0000000414007c0c */ /* 0x000fc4000bfa6270 */
[----:B------:R-:W-:Y:S01]  /*caa0*/  ISETP.GE.AND P6, PT, R21, UR4, PT ;  /* 0x0000000415007c0c */ /* 0x000fe2000bfc6270 */
[--C-:B------:R-:W-:Y:S01]  /*cab0*/  @!P2 IMAD.WIDE R10, R15, 0x4, R4.reuse ;  /* 0x000000040f0aa825 */ /* 0x100fe200078e0204 */
[----:B------:R0:W-:Y:S01]  /*cac0*/  @!P0 ST.E.64 desc[UR6][R6.64], R46 ;  /* 0x0000002e06008985 */ /* 0x0001e2000c101b06 */
[----:B------:R-:W-:Y:S02]  /*cad0*/  IADD3 R16, R3, 0x70, RZ ;  /* 0x0000007003107810 */ /* 0x000fe40007ffe0ff */
[----:B-1----:R-:W-:-:S04]  /*cae0*/  @!P1 IMAD.WIDE R8, R13, 0x4, R4 ;  /* 0x000000040d089825 */ /* 0x002fc800078e0204 */
[--C-:B------:R-:W-:Y:S01]  /*caf0*/  @!P3 IMAD.WIDE R12, R17, 0x4, R4.reuse ;  /* 0x00000004110cb825 */ /* 0x100fe200078e0204 */
[----:B------:R1:W-:Y:S01]  /*cb00*/  @!P1 ST.E.64 desc[UR6][R8.64], R50 ;  /* 0x0000003208009985 */ /* 0x0003e2000c101b06 */
[----:B------:R-:W-:Y:S02]  /*cb10*/  @!P5 LEA.HI R20, R20, R20, RZ, 0x1 ;  /* 0x000000141414d211 */ /* 0x000fe400078f08ff */
[----:B------:R-:W-:Y:S01]  /*cb20*/  @!P4 IMAD.WIDE R14, R19, 0x4, R4 ;  /* 0x00000004130ec825 */ /* 0x000fe200078e0204 */
[----:B------:R2:W-:Y:S01]  /*cb30*/  @!P2 ST.E.64 desc[UR6][R10.64], R54 ;  /* 0x000000360a00a985 */ /* 0x0005e2000c101b06 */
[----:B------:R-:W-:Y:S02]  /*cb40*/  ISETP.GE.AND P2, PT, R16, UR4, PT ;  /* 0x0000000410007c0c */ /* 0x000fe4000bf46270 */
[C---:B------:R-:W-:Y:S01]  /*cb50*/  VIADD R17, R3.reuse, 0x78 ;  /* 0x0000007803117836 */ /* 0x040fe20000000000 */
[----:B------:R3:W-:Y:S01]  /*cb60*/  @!P3 ST.E.64 desc[UR6][R12.64], R58 ;  /* 0x0000003a0c00b985 */ /* 0x0007e2000c101b06 */
[----:B------:R-:W-:Y:S01]  /*cb70*/  VIADD R19, R3, 0x80 ;  /* 0x0000008003137836 */ /* 0x000fe20000000000 */
[----:B------:R-:W-:-:S02]  /*cb80*/  ISETP.GE.AND P3, PT, R2, UR4, PT ;  /* 0x0000000402007c0c */ /* 0x000fc4000bf66270 */
[----:B------:R4:W-:Y:S01]  /*cb90*/  @!P4 ST.E.64 desc[UR6][R14.64], R62 ;  /* 0x0000003e0e00c985 */ /* 0x0009e2000c101b06 */
[----:B------:R-:W-:Y:S02]  /*cba0*/  ISETP.GE.AND P4, PT, R0, UR4, PT ;  /* 0x0000000400007c0c */ /* 0x000fe4000bf86270 */
[----:B------:R-:W-:Y:S02]  /*cbb0*/  ISETP.GE.AND P1, PT, R17, UR4, PT ;  /* 0x0000000411007c0c */ /* 0x000fe4000bf26270 */
[----:B------:R-:W-:Y:S02]  /*cbc0*/  ISETP.GE.AND P0, PT, R19, UR4, PT ;  /* 0x0000000413007c0c */ /* 0x000fe4000bf06270 */
        /* <DEDUP_REMOVED lines=15> */
[C---:B------:R-:W-:Y:S01]  /*ccc0*/  VIADD R0, R3.reuse, 0x98 ;  /* 0x0000009803007836 */ /* 0x040fe20000000000 */
[----:B----4-:R-:W-:Y:S01]  /*ccd0*/  @!P2 LOP3.LUT R15, R16, 0xfffffffe, RZ, 0xc0, !PT ;  /* 0xfffffffe100fa812 */ /* 0x010fe200078ec0ff */
[----:B------:R-:W-:Y:S01]  /*cce0*/  VIADD R16, R3, 0xa8 ;  /* 0x000000a803107836 */ /* 0x000fe20000000000 */
[----:B------:R-:W-:-:S02]  /*ccf0*/  @!P1 LOP3.LUT R17, R17, 0xfffffffe, RZ, 0xc0, !PT ;  /* 0xfffffffe11119812 */ /* 0x000fc400078ec0ff */
[----:B------:R-:W-:Y:S02]  /*cd00*/  IADD3 R20, R3, 0x88, RZ ;  /* 0x0000008803147810 */ /* 0x000fe40007ffe0ff */
[----:B------:R-:W-:Y:S01]  /*cd10*/  @!P0 LOP3.LUT R19, R19, 0xfffffffe, RZ, 0xc0, !PT ;  /* 0xfffffffe13138812 */ /* 0x000fe200078ec0ff */
[--C-:B0-----:R-:W-:Y:S01]  /*cd20*/  @!P4 IMAD.WIDE R6, R11, 0x4, R4.reuse ;  /* 0x000000040b06c825 */ /* 0x101fe200078e0204 */
[----:B------:R-:W-:Y:S02]  /*cd30*/  ISETP.GE.AND P6, PT, R20, UR4, PT ;  /* 0x0000000414007c0c */ /* 0x000fe4000bfc6270 */
[----:B------:R-:W-:Y:S01]  /*cd40*/  ISETP.GE.AND P5, PT, R21, UR4, PT ;  /* 0x0000000415007c0c */ /* 0x000fe2000bfa6270 */
[--C-:B-1----:R-:W-:Y:S01]  /*cd50*/  @!P3 IMAD.WIDE R8, R13, 0x4, R4.reuse ;  /* 0x000000040d08b825 */ /* 0x102fe200078e0204 */
[----:B------:R0:W-:Y:S01]  /*cd60*/  @!P4 ST.E.64 desc[UR6][R6.64], R74 ;  /* 0x0000004a0600c985 */ /* 0x0001e2000c101b06 */
[----:B------:R-:W-:Y:S02]  /*cd70*/  IADD3 R2, R3, 0xa0, RZ ;  /* 0x000000a003027810 */ /* 0x000fe40007ffe0ff */
[----:B------:R-:W-:Y:S01]  /*cd80*/  @!P2 IMAD.WIDE R10, R15, 0x4, R4 ;  /* 0x000000040f0aa825 */ /* 0x000fe200078e0204 */
[----:B------:R1:W-:Y:S01]  /*cd90*/  @!P3 ST.E.64 desc[UR6][R8.64], R78 ;  /* 0x0000004e0800b985 */ /* 0x0003e2000c101b06 */
[----:B------:R-:W-:-:S02]  /*cda0*/  ISETP.GE.AND P4, PT, R2, UR4, PT ;  /* 0x0000000402007c0c */ /* 0x000fc4000bf86270 */
[--C-:B------:R-:W-:Y:S01]  /*cdb0*/  @!P1 IMAD.WIDE R12, R17, 0x4, R4.reuse ;  /* 0x00000004110c9825 */ /* 0x100fe200078e0204 */
[----:B------:R2:W-:Y:S01]  /*cdc0*/  @!P2 ST.E.64 desc[UR6][R10.64], R82 ;  /* 0x000000520a00a985 */ /* 0x0005e2000c101b06 */
[----:B------:R-:W-:Y:S02]  /*cdd0*/  @!P6 LEA.HI R20, R20, R20, RZ, 0x1 ;  /* 0x000000141414e211 */ /* 0x000fe400078f08ff */
[----:B------:R-:W-:Y:S01]  /*cde0*/  @!P0 IMAD.WIDE R14, R19, 0x4, R4 ;  /* 0x00000004130e8825 */ /* 0x000fe200078e0204 */
[----:B------:R3:W-:Y:S01]  /*cdf0*/  @!P1 ST.E.64 desc[UR6][R12.64], R86 ;  /* 0x000000560c009985 */ /* 0x0007e2000c101b06 */
[C---:B------:R-:W-:Y:S02]  /*ce00*/  IADD3 R19, R3.reuse, 0xb8, RZ ;  /* 0x000000b803137810 */ /* 0x040fe40007ffe0ff */
[----:B------:R-:W-:Y:S01]  /*ce10*/  VIADD R17, R3, 0xb0 ;  /* 0x000000b003117836 */ /* 0x000fe20000000000 */
[----:B------:R4:W-:Y:S01]  /*ce20*/  @!P0 ST.E.64 desc[UR6][R14.64], R90 ;  /* 0x0000005a0e008985 */ /* 0x0009e2000c101b06 */
[----:B------:R-:W-:-:S02]  /*ce30*/  ISETP.GE.AND P0, PT, R0, UR4, PT ;  /* 0x0000000400007c0c */ /* 0x000fc4000bf06270 */
[----:B------:R-:W-:Y:S02]  /*ce40*/  @!P5 LEA.HI R21, R21, R21, RZ, 0x1 ;  /* 0x000000151515d211 */ /* 0x000fe400078f08ff */
[----:B------:R-:W-:Y:S02]  /*ce50*/  ISETP.GE.AND P3, PT, R16, UR4, PT ;  /* 0x0000000410007c0c */ /* 0x000fe4000bf66270 */
[----:B------:R-:W-:Y:S02]  /*ce60*/  ISETP.GE.AND P2, PT, R17, UR4, PT ;  /* 0x0000000411007c0c */ /* 0x000fe4000bf46270 */
[----:B0-----:R-:W-:Y:S01]  /*ce70*/  @!P6 LOP3.LUT R7, R20, 0xfffffffe, RZ, 0xc0, !PT ;  /* 0xfffffffe1407e812 */ /* 0x001fe200078ec0ff */
[----:B------:R-:W-:Y:S01]  /*ce80*/  VIADD R20, R3, 0xc0 ;  /* 0x000000c003147836 */ /* 0x000fe20000000000 */
[----:B------:R-:W-:Y:S02]  /*ce90*/  ISETP.GE.AND P1, PT, R19, UR4, PT ;  /* 0x0000000413007c0c */ /* 0x000fe4000bf26270 */
[----:B-1----:R-:W-:Y:S01]  /*cea0*/  @!P5 LOP3.LUT R9, R21, 0xfffffffe, RZ, 0xc0, !PT ;  /* 0xfffffffe1509d812 */ /* 0x002fe200078ec0ff */
[----:B------:R-:W-:Y:S01]  /*ceb0*/  @!P6 IMAD.WIDE R6, R7, 0x4, R4 ;  /* 0x000000040706e825 */ /* 0x000fe200078e0204 */
[----:B------:R-:W-:-:S02]  /*cec0*/  @!P0 LEA.HI R0, R0, R0, RZ, 0x1 ;  /* 0x0000000000008211 */ /* 0x000fc400078f08ff */
[----:B------:R-:W-:Y:S01]  /*ced0*/  @!P4 LEA.HI R2, R2, R2, RZ, 0x1 ;  /* 0x000000020202c211 */ /* 0x000fe200078f08ff */
[----:B------:R-:W-:Y:S01]  /*cee0*/  @!P5 IMAD.WIDE R8, R9, 0x4, R4 ;  /* 0x000000040908d825 */ /* 0x000fe200078e0204 */
[----:B--2---:R-:W-:Y:S01]  /*cef0*/  @!P0 LOP3.LUT R11, R0, 0xfffffffe, RZ, 0xc0, !PT ;  /* 0xfffffffe000b8812 */ /* 0x004fe200078ec0ff */
[----:B------:R0:W-:Y:S01]  /*cf00*/  @!P6 ST.E.64 desc[UR6][R6.64], R94 ;  /* 0x0000005e0600e985 */ /* 0x0001e2000c101b06 */
[----:B------:R-:W-:Y:S01]  /*cf10*/  @!P3 LEA.HI R16, R16, R16, RZ, 0x1 ;  /* 0x000000101010b211 */ /* 0x000fe200078f08ff */
[----:B------:R-:W-:Y:S01]  /*cf20*/  VIADD R21, R3, 0xc8 ;  /* 0x000000c803157836 */ /* 0x000fe20000000000 */
[----:B------:R-:W-:Y:S01]  /*cf30*/  @!P2 LEA.HI R17, R17, R17, RZ, 0x1 ;  /* 0x000000111111a211 */ /* 0x000fe200078f08ff */
[----:B------:R1:W-:Y:S01]  /*cf40*/  @!P5 ST.E.64 desc[UR6][R8.64], R98 ;  /* 0x000000620800d985 */ /* 0x0003e2000c101b06 */
[----:B------:R-:W-:Y:S02]  /*cf50*/  ISETP.GE.AND P5, PT, R20, UR4, PT ;  /* 0x0000000414007c0c */ /* 0x000fe4000bfa6270 */
[----:B------:R-:W-:-:S02]  /*cf60*/  @!P1 LEA.HI R19, R19, R19, RZ, 0x1 ;  /* 0x0000001313139211 */ /* 0x000fc400078f08ff */
[----:B---3--:R-:W-:Y:S01]  /*cf70*/  @!P4 LOP3.LUT R13, R2, 0xfffffffe, RZ, 0xc0, !PT ;  /* 0xfffffffe020dc812 */ /* 0x008fe200078ec0ff */
[C---:B------:R-:W-:Y:S01]  /*cf80*/  VIADD R2, R3.reuse, 0xd8 ;  /* 0x000000d803027836 */ /* 0x040fe20000000000 */
[----:B------:R-:W-:Y:S02]  /*cf90*/  IADD3 R0, R3, 0xd0, RZ ;  /* 0x000000d003007810 */ /* 0x000fe40007ffe0ff */
[----:B----4-:R-:W-:Y:S01]  /*cfa0*/  @!P3 LOP3.LUT R15, R16, 0xfffffffe, RZ, 0xc0, !PT ;  /* 0xfffffffe100fb812 */ /* 0x010fe200078ec0ff */
[--C-:B0-----:R-:W-:Y:S01]  /*cfb0*/  @!P0 IMAD.WIDE R6, R11, 0x4, R4.reuse ;  /* 0x000000040b068825 */ /* 0x101fe200078e0204 */
[----:B------:R-:W-:Y:S02]  /*cfc0*/  @!P2 LOP3.LUT R17, R17, 0xfffffffe, RZ, 0xc0, !PT ;  /* 0xfffffffe1111a812 */ /* 0x000fe400078ec0ff */
[----:B------:R-:W-:Y:S01]  /*cfd0*/  ISETP.GE.AND P6, PT, R21, UR4, PT ;  /* 0x0000000415007c0c */ /* 0x000fe2000bfc6270 */
[--C-:B-1----:R-:W-:Y:S01]  /*cfe0*/  @!P4 IMAD.WIDE R8, R13, 0x4, R4.reuse ;  /* 0x000000040d08c825 */ /* 0x102fe200078e0204 */
[----:B------:R-:W-:Y:S01]  /*cff0*/  @!P1 LOP3.LUT R19, R19, 0xfffffffe, RZ, 0xc0, !PT ;  /* 0xfffffffe13139812 */ /* 0x000fe200078ec0ff */
[----:B------:R0:W-:Y:S01]  /*d000*/  @!P0 ST.E.64 desc[UR6][R6.64], R102 ;  /* 0x0000006606008985 */ /* 0x0001e2000c101b06 */
[----:B------:R-:W-:Y:S01]  /*d010*/  ISETP.GE.AND P0, PT, R0, UR4, PT ;  /* 0x0000000400007c0c */ /* 0x000fe2000bf06270 */
[--C-:B------:R-:W-:Y:S01]  /*d020*/  @!P3 IMAD.WIDE R10, R15, 0x4, R4.reuse ;  /* 0x000000040f0ab825 */ /* 0x100fe200078e0204 */
[----:B------:R-:W-:Y:S01]  /*d030*/  @!P5 LEA.HI R20, R20, R20, RZ, 0x1 ;  /* 0x000000141414d211 */ /* 0x000fe200078f08ff */
[----:B------:R1:W-:Y:S02]  /*d040*/  @!P4 ST.E.64 desc[UR6][R8.64], R106 ;  /* 0x0000006a0800c985 */ /* 0x0003e4000c101b06 */
[--C-:B------:R-:W-:Y:S01]  /*d050*/  @!P2 IMAD.WIDE R12, R17, 0x4, R4.reuse ;  /* 0x00000004110ca825 */ /* 0x100fe200078e0204 */
[----:B------:R-:W-:Y:S01]  /*d060*/  IADD3 R17, R3, 0xe8, RZ ;  /* 0x000000e803117810 */ /* 0x000fe20007ffe0ff */
[----:B------:R2:W-:Y:S02]  /*d070*/  @!P3 ST.E.64 desc[UR6][R10.64], R110 ;  /* 0x0000006e0a00b985 */ /* 0x0005e4000c101b06 */
[--C-:B------:R-:W-:Y:S01]  /*d080*/  @!P1 IMAD.WIDE R14, R19, 0x4, R4.reuse ;  /* 0x00000004130e9825 */ /* 0x100fe200078e0204 */
[----:B------:R-:W-:Y:S01]  /*d090*/  @!P6 LEA.HI R21, R21, R21, RZ, 0x1 ;  /* 0x000000151515e211 */ /* 0x000fe200078f08ff */
[----:B------:R3:W-:Y:S01]  /*d0a0*/  @!P2 ST.E.64 desc[UR6][R12.64], R114 ;  /* 0x000000720c00a985 */ /* 0x0007e2000c101b06 */
[----:B------:R-:W-:Y:S01]  /*d0b0*/  ISETP.GE.AND P3, PT, R17, UR4, PT ;  /* 0x0000000411007c0c */ /* 0x000fe2000bf66270 */
[C---:B------:R-:W-:Y:S01]  /*d0c0*/  VIADD R16, R3.reuse, 0xe0 ;  /* 0x000000e003107836 */ /* 0x040fe20000000000 */
[----:B0-----:R-:W-:Y:S01]  /*d0d0*/  @!P5 LOP3.LUT R7, R20, 0xfffffffe, RZ, 0xc0, !PT ;  /* 0xfffffffe1407d812 */ /* 0x001fe200078ec0ff */
[C---:B------:R-:W-:Y:S01]  /*d0e0*/  VIADD R19, R3.reuse, 0xf0 ;  /* 0x000000f003137836 */ /* 0x040fe20000000000 */
[----:B------:R-:W-:Y:S01]  /*d0f0*/  @!P1 ST.E.64 desc[UR6][R14.64], R118 ;  /* 0x000000760e009985 */ /* 0x000fe2000c101b06 */
[----:B------:R-:W-:Y:S01]  /*d100*/  ISETP.GE.AND P1, PT, R2, UR4, PT ;  /* 0x0000000402007c0c */ /* 0x000fe2000bf26270 */
[----:B------:R-:W-:Y:S01]  /*d110*/  VIADD R3, R3, 0xf8 ;  /* 0x000000f803037836 */ /* 0x000fe20000000000 */
[----:B------:R-:W-:Y:S01]  /*d120*/  ISETP.GE.AND P2, PT, R16, UR4, PT ;  /* 0x0000000410007c0c */ /* 0x000fe2000bf46270 */
[----:B------:R-:W-:Y:S01]  /*d130*/  @!P5 IMAD.WIDE R6, R7, 0x4, R4 ;  /* 0x000000040706d825 */ /* 0x000fe200078e0204 */
[----:B------:R-:W-:-:S02]  /*d140*/  ISETP.GE.AND P4, PT, R19, UR4, PT ;  /* 0x0000000413007c0c */ /* 0x000fc4000bf86270 */
[----:B------:R-:W-:Y:S02]  /*d150*/  @!P0 LEA.HI R0, R0, R0, RZ, 0x1 ;  /* 0x0000000000008211 */ /* 0x000fe400078f08ff */
[----:B-1----:R-:W-:Y:S01]  /*d160*/  @!P6 LOP3.LUT R9, R21, 0xfffffffe, RZ, 0xc0, !PT ;  /* 0xfffffffe1509e812 */ /* 0x002fe200078ec0ff */
[----:B------:R0:W-:Y:S01]  /*d170*/  @!P5 ST.E.64 desc[UR6][R6.64], R122 ;  /* 0x0000007a0600d985 */ /* 0x0001e2000c101b06 */
[----:B--2---:R-:W-:Y:S02]  /*d180*/  @!P0 LOP3.LUT R11, R0, 0xfffffffe, RZ, 0xc0, !PT ;  /* 0xfffffffe000b8812 */ /* 0x004fe400078ec0ff */
[----:B------:R-:W-:Y:S01]  /*d190*/  @!P3 LEA.HI R17, R17, R17, RZ, 0x1 ;  /* 0x000000111111b211 */ /* 0x000fe200078f08ff */
[----:B------:R-:W-:Y:S01]  /*d1a0*/  @!P6 IMAD.WIDE R8, R9, 0x4, R4 ;  /* 0x000000040908e825 */ /* 0x000fe200078e0204 */
[----:B------:R-:W-:Y:S02]  /*d1b0*/  @!P1 LEA.HI R2, R2, R2, RZ, 0x1 ;  /* 0x0000000202029211 */ /* 0x000fe400078f08ff */
[----:B------:R-:W-:-:S02]  /*d1c0*/  @!P2 LEA.HI R16, R16, R16, RZ, 0x1 ;  /* 0x000000101010a211 */ /* 0x000fc400078f08ff */
[----:B------:R1:W-:Y:S01]  /*d1d0*/  @!P6 ST.E.64 desc[UR6][R8.64], R126 ;  /* 0x0000007e0800e985 */ /* 0x0003e2000c101b06 */
[----:B------:R-:W-:Y:S02]  /*d1e0*/  @!P4 LEA.HI R19, R19, R19, RZ, 0x1 ;  /* 0x000000131313c211 */ /* 0x000fe400078f08ff */
[----:B---3--:R-:W-:Y:S01]  /*d1f0*/  @!P1 LOP3.LUT R13, R2, 0xfffffffe, RZ, 0xc0, !PT ;  /* 0xfffffffe020d9812 */ /* 0x008fe200078ec0ff */
[--C-:B0-----:R-:W-:Y:S01]  /*d200*/  @!P0 IMAD.WIDE R6, R11, 0x4, R4.reuse ;  /* 0x000000040b068825 */ /* 0x101fe200078e0204 */
[----:B------:R-:W-:Y:S02]  /*d210*/  @!P2 LOP3.LUT R15, R16, 0xfffffffe, RZ, 0xc0, !PT ;  /* 0xfffffffe100fa812 */ /* 0x000fe400078ec0ff */
[----:B------:R-:W-:Y:S02]  /*d220*/  @!P3 LOP3.LUT R17, R17, 0xfffffffe, RZ, 0xc0, !PT ;  /* 0xfffffffe1111b812 */ /* 0x000fe400078ec0ff */
[----:B------:R0:W-:Y:S01]  /*d230*/  @!P0 ST.E.64 desc[UR6][R6.64], R130 ;  /* 0x0000008206008985 */ /* 0x0001e2000c101b06 */
[----:B------:R-:W-:Y:S01]  /*d240*/  ISETP.GE.AND P0, PT, R3, UR4, PT ;  /* 0x0000000403007c0c */ /* 0x000fe2000bf06270 */
[----:B------:R-:W-:Y:S01]  /*d250*/  @!P2 IMAD.WIDE R10, R15, 0x4, R4 ;  /* 0x000000040f0aa825 */ /* 0x000fe200078e0204 */
[----:B------:R-:W-:-:S03]  /*d260*/  @!P4 LOP3.LUT R19, R19, 0xfffffffe, RZ, 0xc0, !PT ;  /* 0xfffffffe1313c812 */ /* 0x000fc600078ec0ff */
[----:B-1----:R-:W-:-:S04]  /*d270*/  @!P1 IMAD.WIDE R8, R13, 0x4, R4 ;  /* 0x000000040d089825 */ /* 0x002fc800078e0204 */
[--C-:B------:R-:W-:Y:S01]  /*d280*/  @!P3 IMAD.WIDE R12, R17, 0x4, R4.reuse ;  /* 0x00000004110cb825 */ /* 0x100fe200078e0204 */
[----:B------:R0:W-:Y:S03]  /*d290*/  @!P1 ST.E.64 desc[UR6][R8.64], R134 ;  /* 0x0000008608009985 */ /* 0x0001e6000c101b06 */
[----:B------:R-:W-:Y:S01]  /*d2a0*/  @!P4 IMAD.WIDE R14, R19, 0x4, R4 ;  /* 0x00000004130ec825 */ /* 0x000fe200078e0204 */
[----:B------:R0:W-:Y:S04]  /*d2b0*/  @!P2 ST.E.64 desc[UR6][R10.64], R138 ;  /* 0x0000008a0a00a985 */ /* 0x0001e8000c101b06 */
[----:B------:R0:W-:Y:S04]  /*d2c0*/  @!P3 ST.E.64 desc[UR6][R12.64], R142 ;  /* 0x0000008e0c00b985 */ /* 0x0001e8000c101b06 */
[----:B------:R0:W-:Y:S01]  /*d2d0*/  @!P4 ST.E.64 desc[UR6][R14.64], R146 ;  /* 0x000000920e00c985 */ /* 0x0001e2000c101b06 */
[----:B------:R-:W-:Y:S05]  /*d2e0*/  @P0 BRA `(.L_x_8) ;  /* 0x0000004000a40947 */ /* 0x000fea0003800000 */
[----:B------:R-:W-:Y:S01]  /*d2f0*/  LEA.HI R3, R3, R3, RZ, 0x1 ;  /* 0x0000000303037211 */ /* 0x000fe200078f08ff */
[----:B------:R-:W-:-:S03]  /*d300*/  ULDC.64 UR4, c[0x0][0x208] ;  /* 0x0000820000047ab9 */ /* 0x000fc60000000a00 */
[----:B------:R-:W-:-:S05]  /*d310*/  LOP3.LUT R3, R3, 0xfffffffe, RZ, 0xc0, !PT ;  /* 0xfffffffe03037812 */ /* 0x000fca00078ec0ff */
[----:B------:R-:W-:-:S05]  /*d320*/  IMAD.WIDE R4, R3, 0x4, R4 ;  /* 0x0000000403047825 */ /* 0x000fca00078e0204 */
[----:B------:R1:W-:Y:S01]  /*d330*/  ST.E.64 desc[UR4][R4.64], R150 ;  /* 0x0000009604007985 */ /* 0x0003e2000c101b04 */
[----:B------:R-:W-:Y:S05]  /*d340*/  BRA `(.L_x_8) ;  /* 0x00000040008c7947 */ /* 0x000fea0003800000 */
.L_x_35:
[----:B------:R-:W0:Y:S02]  /*d350*/  S2R R0, SR_TID.X ;  /* 0x0000000000007919 */ /* 0x000e240000002100 */
[----:B0-----:R-:W-:-:S04]  /*d360*/  IADD3 R2, R0, -0x80, RZ ;  /* 0xffffff8000027810 */ /* 0x001fc80007ffe0ff */
[----:B------:R-:W-:-:S13]  /*d370*/  ISETP.GT.AND P0, PT, R2, 0x7f, PT ;  /* 0x0000007f0200780c */ /* 0x000fda0003f04270 */
[----:B------:R-:W-:Y:S05]  /*d380*/  @P0 BRA `(.L_x_8) ;  /* 0x00000040007c0947 */ /* 0x000fea0003800000 */
[----:B------:R-:W0:Y:S01]  /*d390*/  S2R R3, SR_CTAID.X ;  /* 0x0000000000037919 */ /* 0x000e220000002500 */
[----:B------:R-:W1:Y:S01]  /*d3a0*/  LDC R6, c[0x0][0xbe8] ;  /* 0x0002fa00ff067b82 */ /* 0x000e620000000800 */
[----:B------:R-:W-:Y:S01]  /*d3b0*/  ULDC UR4, c[0x0][0xa88] ;  /* 0x0002a20000047ab9 */ /* 0x000fe20000000800 */
[----:B0-----:R-:W-:Y:S02]  /*d3c0*/  IMAD R0, R3, 0x80, R0 ;  /* 0x0000008003007824 */ /* 0x001fe400078e0200 */
[----:B-1----:R-:W-:Y:S02]  /*d3d0*/  IMAD R3, R6, UR4, RZ ;  /* 0x0000000406037c24 */ /* 0x002fe4000f8e02ff */
[----:B------:R-:W-:-:S05]  /*d3e0*/  VIADD R0, R0, 0xffffff80 ;  /* 0xffffff8000007836 */ /* 0x000fca0000000000 */
[----:B------:R-:W-:-:S13]  /*d3f0*/  ISETP.GE.AND P0, PT, R0, R3, PT ;  /* 0x000000030000720c */ /* 0x000fda0003f06270 */
[----:B------:R-:W-:Y:S05]  /*d400*/  @P0 BRA `(.L_x_8) ;  /* 0x00000040005c0947 */ /* 0x000fea0003800000 */
[----:B------:R-:W-:Y:S01]  /*d410*/  ISETP.NE.AND P0, PT, R6, 0x1, PT ;  /* 0x000000010600780c */ /* 0x000fe20003f05270 */
[----:B------:R-:W0:Y:S01]  /*d420*/  S2UR UR7, SR_CTAID.Z ;  /* 0x00000000000779c3 */ /* 0x000e220000002700 */
[----:B------:R-:W-:Y:S01]  /*d430*/  R2UR UR11, R18 ;  /* 0x00000000120b72ca */ /* 0x000fe200000e0000 */
[----:B------:R-:W-:Y:S01]  /*d440*/  ULDC.64 UR8, c[0x0][0xbd0] ;  /* 0x0002f40000087ab9 */ /* 0x000fe20000000a00 */
[----:B------:R-:W-:Y:S01]  /*d450*/  MOV R5, R0 ;  /* 0x0000000000057202 */ /* 0x000fe20000000f00 */
[----:B------:R-:W-:-:S04]  /*d460*/  ULDC.64 UR12, c[0x0][0x208] ;  /* 0x00008200000c7ab9 */ /* 0x000fc80000000a00 */
[----:B------:R-:W1:Y:S06]  /*d470*/  LDC.64 R10, c[0x0][0xbd8] ;  /* 0x0002f600ff0a7b82 */ /* 0x000e6c0000000a00 */
[----:B------:R-:W-:Y:S02]  /*d480*/  USHF.R.S32.HI UR6, URZ, 0x1f, UR11 ;  /* 0x0000001f3f067899 */ /* 0x000fe4000801140b */
[----:B------:R-:W2:Y:S01]  /*d490*/  @P0 LDC R7, c[0x0][0xbec] ;  /* 0x0002fb00ff070b82 */ /* 0x000ea20000000800 */
[----:B------:R-:W-:Y:S02]  /*d4a0*/  UIMAD.WIDE.U32 UR4, UR11, UR8, URZ ;  /* 0x000000080b0472a5 */ /* 0x000fe4000f8e003f */
[----:B------:R-:W-:-:S04]  /*d4b0*/  UIMAD UR6, UR6, UR8, URZ ;  /* 0x00000008060672a4 */ /* 0x000fc8000f8e023f */
[----:B------:R-:W-:Y:S01]  /*d4c0*/  UIMAD UR6, UR11, UR9, UR6 ;  /* 0x000000090b0672a4 */ /* 0x000fe2000f8e0206 */
[----:B------:R-:W3:Y:S01]  /*d4d0*/  @P0 LDC R9, c[0x0][0xbf0] ;  /* 0x0002fc00ff090b82 */ /* 0x000ee20000000800 */
[----:B0-----:R-:W-:Y:S01]  /*d4e0*/  USHF.R.S32.HI UR8, URZ, 0x1f, UR7 ;  /* 0x0000001f3f087899 */ /* 0x001fe20008011407 */
[----:B------:R-:W-:Y:S01]  /*d4f0*/  IMAD.U32 R3, RZ, RZ, UR5 ;  /* 0x00000005ff037e24 */ /* 0x000fe2000f8e00ff */
[----:B------:R-:W-:Y:S01]  /*d500*/  UIADD3 UR6, UR5, UR6, URZ ;  /* 0x0000000605067290 */ /* 0x000fe2000fffe03f */
[----:B------:R-:W-:Y:S02]  /*d510*/  IMAD.U32 R2, RZ, RZ, UR4 ;  /* 0x00000004ff027e24 */ /* 0x000fe4000f8e00ff */
[----:B------:R-:W-:Y:S02]  /*d520*/  ULDC.64 UR4, c[0x0][0xbe0] ;  /* 0x0002f80000047ab9 */ /* 0x000fe40000000a00 */
[----:B------:R-:W0:Y:S01]  /*d530*/  S2UR UR10, SR_CTAID.Y ;  /* 0x00000000000a79c3 */ /* 0x000e220000002600 */
[----:B------:R-:W-:Y:S01]  /*d540*/  MOV R3, UR6 ;  /* 0x0000000600037c02 */ /* 0x000fe20008000f00 */
[----:B-1----:R-:W-:-:S04]  /*d550*/  IMAD R12, R10, UR8, RZ ;  /* 0x000000080a0c7c24 */ /* 0x002fc8000f8e02ff */
[----:B------:R-:W-:Y:S02]  /*d560*/  IMAD R11, R11, UR7, R12 ;  /* 0x000000070b0b7c24 */ /* 0x000fe4000f8e020c */
[----:B------:R-:W0:Y:S01]  /*d570*/  LDC R8, c[0x0][0xc50] ;  /* 0x00031400ff087b82 */ /* 0x000e220000000800 */
[----:B--2---:R-:W-:-:S04]  /*d580*/  @P0 IMAD.HI.U32 R4, R0, R7, RZ ;  /* 0x0000000700040227 */ /* 0x004fc800078e00ff */
[----:B------:R-:W-:Y:S02]  /*d590*/  IMAD R7, RZ, RZ, -UR11 ;  /* 0x8000000bff077e24 */ /* 0x000fe4000f8e02ff */
[----:B------:R-:W-:Y:S01]  /*d5a0*/  IMAD.WIDE.U32 R2, R10, UR7, R2 ;  /* 0x000000070a027c25 */ /* 0x000fe2000f8e0002 */
[----:B---3--:R-:W-:-:S04]  /*d5b0*/  @P0 SHF.R.U32.HI R5, RZ, R9, R4 ;  /* 0x00000009ff050219 */ /* 0x008fc80000011604 */
[----:B------:R-:W-:Y:S01]  /*d5c0*/  IADD3 R3, R11, R3, RZ ;  /* 0x000000030b037210 */ /* 0x000fe20007ffe0ff */
[----:B0-----:R-:W-:Y:S02]  /*d5d0*/  IMAD R9, R8, R7, UR10 ;  /* 0x0000000a08097e24 */ /* 0x001fe4000f8e0207 */
[----:B------:R-:W-:Y:S02]  /*d5e0*/  IMAD.MOV R7, RZ, RZ, -R5 ;  /* 0x000000ffff077224 */ /* 0x000fe400078e0a05 */
[----:B------:R-:W-:Y:S01]  /*d5f0*/  IMAD.WIDE.U32 R2, R9, UR4, R2 ;  /* 0x0000000409027c25 */ /* 0x000fe2000f8e0002 */
[----:B------:R-:W-:-:S03]  /*d600*/  SHF.R.S32.HI R4, RZ, 0x1f, R9 ;  /* 0x0000001fff047819 */ /* 0x000fc60000011409 */
[----:B------:R-:W-:Y:S01]  /*d610*/  IMAD R7, R6, R7, R0 ;  /* 0x0000000706077224 */ /* 0x000fe200078e0200 */
[----:B------:R-:W-:Y:S01]  /*d620*/  IADD3 R2, P0, R5, R2, RZ ;  /* 0x0000000205027210 */ /* 0x000fe20007f1e0ff */
[----:B------:R-:W-:-:S03]  /*d630*/  IMAD R4, R4, UR4, RZ ;  /* 0x0000000404047c24 */ /* 0x000fc6000f8e02ff */
[----:B------:R-:W-:Y:S01]  /*d640*/  SHF.R.S32.HI R0, RZ, 0x1f, R7 ;  /* 0x0000001fff007819 */ /* 0x000fe20000011407 */
[----:B------:R-:W-:Y:S01]  /*d650*/  IMAD R4, R9, UR5, R4 ;  /* 0x0000000509047c24 */ /* 0x000fe2000f8e0204 */
[----:B------:R-:W-:Y:S01]  /*d660*/  SHF.R.S32.HI R9, RZ, 0x1f, R5 ;  /* 0x0000001fff097819 */ /* 0x000fe20000011405 */
[----:B------:R-:W-:Y:S02]  /*d670*/  ULDC.64 UR4, c[0x0][0xbc8] ;  /* 0x0002f20000047ab9 */ /* 0x000fe40000000a00 */
[----:B------:R-:W-:Y:S01]  /*d680*/  IMAD R0, R0, UR4, RZ ;  /* 0x0000000400007c24 */ /* 0x000fe2000f8e02ff */
[----:B------:R-:W-:-:S03]  /*d690*/  IADD3.X R3, R9, R3, R4, P0, !PT ;  /* 0x0000000309037210 */ /* 0x000fc600007fe404 */
[C---:B------:R-:W-:Y:S02]  /*d6a0*/  IMAD R5, R7.reuse, UR5, R0 ;  /* 0x0000000507057c24 */ /* 0x040fe4000f8e0200 */
[----:B------:R-:W-:Y:S01]  /*d6b0*/  IMAD.WIDE.U32 R2, R7, UR4, R2 ;  /* 0x0000000407027c25 */ /* 0x000fe2000f8e0002 */
[----:B------:R-:W-:-:S03]  /*d6c0*/  ULDC.64 UR4, c[0x0][0xba8] ;  /* 0x0002ea0000047ab9 */ /* 0x000fc60000000a00 */
[----:B------:R-:W-:Y:S01]  /*d6d0*/  IMAD.IADD R3, R3, 0x1, R5 ;  /* 0x0000000103037824 */ /* 0x000fe200078e0205 */
[----:B------:R-:W-:-:S04]  /*d6e0*/  LEA R4, P0, R2, UR4, 0x2 ;  /* 0x0000000402047c11 */ /* 0x000fc8000f8010ff */
[----:B------:R-:W-:Y:S01]  /*d6f0*/  LEA.HI.X R5, R2, UR5, R3, 0x2, P0 ;  /* 0x0000000502057c11 */ /* 0x000fe200080f1403 */
[----:B------:R-:W-:-:S05]  /*d700*/  IMAD.MOV.U32 R3, RZ, RZ, -0x800000 ;  /* 0xff800000ff037424 */ /* 0x000fca00078e00ff */
[----:B------:R0:W-:Y:S01]  /*d710*/  STG.E desc[UR12][R4.64], R3 ;  /* 0x0000000304007986 */ /* 0x0001e2000c10190c */
[----:B------:R-:W-:Y:S05]  /*d720*/  BRA `(.L_x_8) ;  /* 0x0000003c00947947 */ /* 0x000fea0003800000 */
.L_x_6:
[----:B------:R-:W-:-:S08]  /*d730*/  NOP ;  /* 0x0000000000007918 */ /* 0x000fd00000000000 */
[----:B0-----:R-:W0:-:S00]  /*d740*/  USETMAXREG.DEALLOC.CTAPOOL 0x28 ;  /* 0x00000028000079c8 */ /* 0x001e0000080e0500 */
[----:B0-----:R-:W-:Y:S01]  /*d750*/  LOP3.LUT R18, R0, 0x3, RZ, 0xc0, !PT ;  /* 0x0000000300127812 */ /* 0x001fe200078ec0ff */
[----:B------:R-:W0:Y:S05]  /*d760*/  S2R R26, SR_CTAID.Z ;  /* 0x00000000001a7919 */ /* 0x000e2a0000002700 */
[----:B------:R-:W1:Y:S01]  /*d770*/  S2UR UR6, SR_CTAID.Y ;  /* 0x00000000000679c3 */ /* 0x000e620000002600 */
[----:B------:R-:W2:Y:S02]  /*d780*/  SHFL.IDX PT, R0, R18, RZ, 0x1f ;  /* 0x00001fff12007589 */ /* 0x000ea400000e0000 */
[----:B--2---:R-:W-:-:S13]  /*d790*/  ISETP.NE.AND P0, PT, R0, RZ, PT ;  /* 0x000000ff0000720c */ /* 0x004fda0003f05270 */
[----:B01----:R-:W-:Y:S05]  /*d7a0*/  @!P0 BRA `(.L_x_38) ;  /* 0x0000000000288947 */ /* 0x003fea0003800000 */
[----:B------:R-:W-:Y:S01]  /*d7b0*/  ULDC UR7, c[0x0][0xc50] ;  /* 0x0003140000077ab9 */ /* 0x000fe20000000800 */
[----:B------:R-:W-:Y:S01]  /*d7c0*/  UMOV UR39, UR6 ;  /* 0x0000000600277c82 */ /* 0x000fe20008000000 */
[----:B------:R-:W-:-:S06]  /*d7d0*/  UISETP.NE.AND UP0, UPT, UR7, 0x1, UPT ;  /* 0x000000010700788c */ /* 0x000fcc000bf05270 */
[----:B------:R-:W-:-:S13]  /*d7e0*/  PLOP3.LUT P0, PT, PT, PT, UP0, 0x80, 0x0 ;  /* 0x000000000000781c */ /* 0x000fda0003f0f008 */
[----:B------:R-:W-:Y:S05]  /*d7f0*/  @!P0 BRA `(.L_x_39) ;  /* 0x0000000000308947 */ /* 0x000fea0003800000 */
[----:B------:R-:W-:Y:S01]  /*d800*/  ULDC UR4, c[0x0][0xc54] ;  /* 0x0003150000047ab9 */ /* 0x000fe20000000800 */
[----:B------:R-:W-:Y:S01]  /*d810*/  ULDC UR39, c[0x0][0xc58] ;  /* 0x0003160000277ab9 */ /* 0x000fe20000000800 */
[----:B------:R-:W-:-:S04]  /*d820*/  UIMAD.WIDE.U32 UR4, UR6, UR4, URZ ;  /* 0x00000004060472a5 */ /* 0x000fc8000f8e003f */
[----:B------:R-:W-:Y:S01]  /*d830*/  USHF.R.U32.HI UR39, URZ, UR39, UR5 ;  /* 0x000000273f277299 */ /* 0x000fe20008011605 */
[----:B------:R-:W-:Y:S11]  /*d840*/  BRA `(.L_x_39) ;  /* 0x00000000001c7947 */ /* 0x000ff60003800000 */
.L_x_38:
[----:B------:R-:W-:Y:S01]  /*d850*/  ULDC UR7, c[0x0][0xc50] ;  /* 0x0003140000077ab9 */ /* 0x000fe20000000800 */
[----:B------:R-:W-:Y:S01]  /*d860*/  UMOV UR39, UR6 ;  /* 0x0000000600277c82 */ /* 0x000fe20008000000 */
[----:B------:R-:W-:-:S11]  /*d870*/  UISETP.NE.AND UP0, UPT, UR7, 0x1, UPT ;  /* 0x000000010700788c */ /* 0x000fd6000bf05270 */
[----:B------:R-:W-:Y:S01]  /*d880*/  @UP0 ULDC UR4, c[0x0][0xc54] ;  /* 0x0003150000040ab9 */ /* 0x000fe20000000800 */
[----:B------:R-:W-:Y:S01]  /*d890*/  @UP0 ULDC UR8, c[0x0][0xc58] ;  /* 0x0003160000080ab9 */ /* 0x000fe20000000800 */
[----:B------:R-:W-:-:S04]  /*d8a0*/  UIMAD.WIDE.U32 UR4, UR6, UR4, URZ ;  /* 0x00000004060472a5 */ /* 0x000fc8000f8e003f */
[----:B------:R-:W-:-:S12]  /*d8b0*/  @UP0 USHF.R.U32.HI UR39, URZ, UR8, UR5 ;  /* 0x000000083f270299 */ /* 0x000fd80008011605 */
.L_x_39:
[----:B------:R-:W-:Y:S01]  /*d8c0*/  ISETP.GE.AND P0, PT, R26, RZ, PT ;  /* 0x000000ff1a00720c */ /* 0x000fe20003f06270 */
[----:B------:R-:W-:Y:S01]  /*d8d0*/  UIADD3 UR4, -UR39, URZ, URZ ;  /* 0x0000003f27047290 */ /* 0x000fe2000fffe13f */
[----:B------:R-:W-:Y:S01]  /*d8e0*/  MOV R0, 0x1 ;  /* 0x0000000100007802 */ /* 0x000fe20000000f00 */
[----:B------:R-:W-:Y:S02]  /*d8f0*/  IMAD.MOV.U32 R2, RZ, RZ, RZ ;  /* 0x000000ffff027224 */ /* 0x000fe400078e00ff */
[----:B------:R-:W-:Y:S01]  /*d900*/  UIMAD UR6, UR7, UR4, UR6 ;  /* 0x00000004070672a4 */ /* 0x000fe2000f8e0206 */
[----:B------:R-:W-:-:S07]  /*d910*/  IMAD.MOV.U32 R6, RZ, RZ, 0x1 ;  /* 0x00000001ff067424 */ /* 0x000fce00078e00ff */
[----:B------:R-:W-:Y:S05]  /*d920*/  @!P0 BRA `(.L_x_40) ;  /* 0x00000038004c8947 */ /* 0x000fea0003800000 */
[----:B------:R-:W0:Y:S01]  /*d930*/  LDC.64 R2, c[0x0][0xa28] ;  /* 0x00028a00ff027b82 */ /* 0x000e220000000a00 */
[----:B------:R-:W-:Y:S01]  /*d940*/  MOV R19, RZ ;  /* 0x000000ff00137202 */ /* 0x000fe20000000f00 */
[----:B------:R-:W-:Y:S01]  /*d950*/  ULDC.64 UR4, c[0x0][0x208] ;  /* 0x0000820000047ab9 */ /* 0x000fe20000000a00 */
[----:B------:R-:W-:Y:S01]  /*d960*/  ULDC UR40, c[0x0][0x2f0] ;  /* 0x0000bc0000287ab9 */ /* 0x000fe20000000800 */
[----:B0-----:R-:W-:-:S04]  /*d970*/  ISETP.NE.U32.AND P0, PT, R2, RZ, PT ;  /* 0x000000ff0200720c */ /* 0x001fc80003f05070 */
[----:B------:R-:W-:-:S13]  /*d980*/  ISETP.NE.AND.EX P0, PT, R3, RZ, PT, P0 ;  /* 0x000000ff0300720c */ /* 0x000fda0003f05300 */
[----:B------:R-:W0:Y:S02]  /*d990*/  @P0 LDC.64 R2, c[0x0][0xa28] ;  /* 0x00028a00ff020b82 */ /* 0x000e240000000a00 */
[----:B0-----:R-:W-:-:S05]  /*d9a0*/  @P0 IMAD.WIDE R2, R26, 0x4, R2 ;  /* 0x000000041a020825 */ /* 0x001fca00078e0202 */
[----:B------:R0:W5:Y:S01]  /*d9b0*/  @P0 LDG.E R19, desc[UR4][R2.64] ;  /* 0x0000000402130981 */ /* 0x000162000c1e1900 */
[----:B------:R-:W-:Y:S01]  /*d9c0*/  ULDC.64 UR4, c[0x0][0x418] ;  /* 0x0001060000047ab9 */ /* 0x000fe20000000a00 */
[----:B------:R-:W-:Y:S02]  /*d9d0*/  ULOP3.LUT UR44, UR6, 0xffff, URZ, 0xc0, !UPT ;  /* 0x0000ffff062c7892 */ /* 0x000fe4000f8ec03f */
[----:B------:R-:W-:Y:S01]  /*d9e0*/  UISETP.NE.U32.AND UP0, UPT, UR4, URZ, UPT ;  /* 0x0000003f0400728c */ /* 0x000fe2000bf05070 */
[----:B------:R-:W1:Y:S01]  /*d9f0*/  S2R R23, SR_CTAID.X ;  /* 0x0000000000177919 */ /* 0x000e620000002500 */
[----:B------:R-:W-:Y:S01]  /*da00*/  UMOV UR38, URZ ;  /* 0x0000003f00267c82 */ /* 0x000fe20008000000 */
[----:B------:R-:W-:Y:S01]  /*da10*/  ULDC UR4, c[0x0][0x424] ;  /* 0x0001090000047ab9 */ /* 0x000fe20000000800 */
[----:B------:R-:W-:-:S04]  /*da20*/  UISETP.NE.AND.EX UP0, UPT, UR5, URZ, UPT, UP0 ;  /* 0x0000003f0500728c */ /* 0x000fc8000bf05300 */
[----:B------:R-:W-:-:S04]  /*da30*/  USEL UR4, UR4, 0x1, UP0 ;  /* 0x0000000104047887 */ /* 0x000fc80008000000 */
[----:B------:R-:W-:-:S04]  /*da40*/  UIMAD UR40, UR4, UR40, URZ ;  /* 0x00000028042872a4 */ /* 0x000fc8000f8e023f */
[----:B------:R-:W-:Y:S02]  /*da50*/  UISETP.GE.AND UP0, UPT, UR40, 0x1, UPT ;  /* 0x000000012800788c */ /* 0x000fe4000bf06270 */
[----:B------:R-:W-:-:S04]  /*da60*/  UIADD3 UR4, UR40, 0x4f, URZ ;  /* 0x0000004f28047890 */ /* 0x000fc8000fffe03f */
[----:B------:R-:W-:Y:S01]  /*da70*/  PLOP3.LUT P0, PT, PT, PT, UP0, 0x80, 0x0 ;  /* 0x000000000000781c */ /* 0x000fe20003f0f008 */
[----:B------:R-:W-:-:S04]  /*da80*/  UIMAD.WIDE UR4, UR4, 0x66666667, URZ ;  /* 0x66666667040478a5 */ /* 0x000fc8000f8e023f */
[----:B------:R-:W-:-:S04]  /*da90*/  USHF.R.U32.HI UR41, URZ, 0x1f, UR5 ;  /* 0x0000001f3f297899 */ /* 0x000fc80008011605 */
[----:B------:R-:W-:-:S04]  /*daa0*/  ULEA.HI.SX32 UR41, UR5, UR41, 0x1b ;  /* 0x0000002905297291 */ /* 0x000fc8000f8fda3f */
[----:B01----:R-:W-:Y:S08]  /*dab0*/  @!P0 BRA `(.L_x_41) ;  /* 0x0000000000848947 */ /* 0x003ff00003800000 */
[----:B------:R-:W-:Y:S01]  /*dac0*/  USHF.R.U32.HI UR6, URZ, 0x10, UR6 ;  /* 0x000000103f067899 */ /* 0x000fe20008011606 */
[----:B------:R-:W-:-:S03]  /*dad0*/  UMOV UR4, URZ ;  /* 0x0000003f00047c82 */ /* 0x000fc60008000000 */
[----:B------:R-:W-:-:S11]  /*dae0*/  UISETP.NE.AND UP0, UPT, UR6, URZ, UPT ;  /* 0x0000003f0600728c */ /* 0x000fd6000bf05270 */
[----:B------:R-:W-:Y:S02]  /*daf0*/  @!UP0 ULDC UR6, c[0x0][0x9f0] ;  /* 0x00027c0000068ab9 */ /* 0x000fe40000000800 */
[----:B------:R-:W-:Y:S01]  /*db00*/  IABS R2, UR6 ;  /* 0x0000000600027c13 */ /* 0x000fe20008000000 */
[----:B------:R-:W-:Y:S02]  /*db10*/  UIADD3 UR7, UR41, -0x1, UR6 ;  /* 0xffffffff29077890 */ /* 0x000fe4000fffe006 */
[----:B------:R-:W-:Y:S02]  /*db20*/  IABS R5, UR6 ;  /* 0x0000000600057c13 */ /* 0x000fe40008000000 */
[----:B------:R-:W-:Y:S02]  /*db30*/  R2UR UR10, R2 ;  /* 0x00000000020a72ca */ /* 0x000fe400000e0000 */
[----:B------:R-:W-:Y:S01]  /*db40*/  IABS R4, UR7 ;  /* 0x0000000700047c13 */ /* 0x000fe20008000000 */
[----:B------:R-:W-:-:S03]  /*db50*/  ULOP3.LUT UR7, UR7, UR6, URZ, 0x3c, !UPT ;  /* 0x0000000607077292 */ /* 0x000fc6000f8e3c3f */
[----:B------:R-:W-:-:S07]  /*db60*/  R2UR UR9, R4 ;  /* 0x00000000040972ca */ /* 0x000fce00000e0000 */
[----:B------:R-:W0:Y:S08]  /*db70*/  I2F.RP R2, UR10 ;  /* 0x0000000a00027d06 */ /* 0x000e300008209400 */
[----:B0-----:R-:W0:Y:S02]  /*db80*/  MUFU.RCP R2, R2 ;  /* 0x0000000200027308 */ /* 0x001e240000001000 */
[----:B0-----:R-:W-:-:S02]  /*db90*/  VIADD R3, R2, 0xffffffe ;  /* 0x0ffffffe02037836 */ /* 0x001fc40000000000 */
[----:B------:R-:W-:-:S04]  /*dba0*/  IMAD.MOV R2, RZ, RZ, -R5 ;  /* 0x000000ffff027224 */ /* 0x000fc800078e0a05 */
        /* <DEDUP_REMOVED lines=14> */
[----:B------:R-:W-:Y:S02]  /*dc90*/  UISETP.NE.AND UP1, UPT, UR6, URZ, UPT ;  /* 0x0000003f0600728c */ /* 0x000fe4000bf25270 */
[----:B------:R-:W-:-:S09]  /*dca0*/  @!UP0 UIADD3 UR5, -UR5, URZ, URZ ;  /* 0x0000003f05058290 */ /* 0x000fd2000fffe13f */
[----:B------:R-:W-:-:S07]  /*dcb0*/  @!UP1 ULOP3.LUT UR5, URZ, UR6, URZ, 0x33, !UPT ;  /* 0x000000063f059292 */ /* 0x000fce000f8e333f */
[----:B------:R-:W-:-:S05]  /*dcc0*/  UMOV UR38, UR5 ;  /* 0x0000000500267c82 */ /* 0x000fca0008000000 */
.L_x_41:
[----:B------:R-:W-:Y:S02]  /*dcd0*/  UIMAD UR45, UR44, UR38, URZ ;  /* 0x000000262c2d72a4 */ /* 0x000fe4000f8e023f */
[----:B------:R-:W-:Y:S02]  /*dce0*/  MOV R3, UR38 ;  /* 0x0000002600037c02 */ /* 0x000fe40008000f00 */
[----:B------:R-:W-:Y:S02]  /*dcf0*/  MOV R6, 0x1 ;  /* 0x0000000100067802 */ /* 0x000fe40000000f00 */
[----:B------:R-:W-:-:S05]  /*dd00*/  IMAD.U32 R2, RZ, RZ, UR45 ;  /* 0x0000002dff027e24 */ /* 0x000fca000f8e00ff */
[----:B------:R-:W-:-:S04]  /*dd10*/  VIADDMNMX R2, R2, R3, UR41, PT ;  /* 0x0000002902027e46 */ /* 0x000fc8000b800103 */
[----:B------:R-:W-:Y:S01]  /*dd20*/  R2UR UR46, R2 ;  /* 0x00000000022e72ca */ /* 0x000fe200000e0000 */
[----:B------:R-:W-:-:S12]  /*dd30*/  IMAD.MOV.U32 R2, RZ, RZ, RZ ;  /* 0x000000ffff027224 */ /* 0x000fd800078e00ff */
[----:B------:R-:W-:-:S06]  /*dd40*/  UISETP.GT.AND UP0, UPT, UR46, UR45, UPT ;  /* 0x0000002d2e00728c */ /* 0x000fcc000bf04270 */
[----:B------:R-:W-:-:S13]  /*dd50*/  PLOP3.LUT P0, PT, PT, PT, UP0, 0x80, 0x0 ;  /* 0x000000000000781c */ /* 0x000fda0003f0f008 */
[----:B------:R-:W-:Y:S05]  /*dd60*/  @!P0 BRA `(.L_x_40) ;  /* 0x00000034003c8947 */ /* 0x000fea0003800000 */
[----:B------:R-:W0:Y:S01]  /*dd70*/  S2UR UR4, SR_CgaCtaId ;  /* 0x00000000000479c3 */ /* 0x000e220000008800 */
[----:B------:R-:W-:Y:S02]  /*dd80*/  UMOV UR42, 0x400 ;  /* 0x00000400002a7882 */ /* 0x000fe40000000000 */
[----:B0-----:R-:W-:-:S04]  /*dd90*/  ULEA UR42, UR4, UR42, 0x18 ;  /* 0x0000002a042a7291 */ /* 0x001fc8000f8ec03f */
[----:B------:R-:W-:-:S04]  /*dda0*/  UIADD3 UR4, UR42, 0x24400, URZ ;  /* 0x000244002a047890 */ /* 0x000fc8000fffe03f */
[----:B------:R-:W-:-:S06]  /*ddb0*/  ULOP3.LUT UP0, URZ, UR4, 0x3ff, URZ, 0xc0, !UPT ;  /* 0x000003ff043f7892 */ /* 0x000fcc000f80c03f */
[----:B------:R-:W-:-:S13]  /*ddc0*/  PLOP3.LUT P0, PT, PT, PT, UP0, 0x80, 0x0 ;  /* 0x000000000000781c */ /* 0x000fda0003f0f008 */
[----:B------:R-:W-:Y:S05]  /*ddd0*/  @!P0 BRA `(.L_x_42) ;  /* 0x0000000000408947 */ /* 0x000fea0003800000 */
[----:B------:R-:W-:Y:S01]  /*dde0*/  MOV R2, 0x0 ;  /* 0x0000000000027802 */ /* 0x000fe20000000f00 */
[----:B------:R-:W-:Y:S01]  /*ddf0*/  ULDC.64 UR4, c[0x4][0xa8] ;  /* 0x01002a0000047ab9 */ /* 0x000fe20000000a00 */
[----:B------:R-:W-:Y:S01]  /*de00*/  ULDC.64 UR6, c[0x4][0xb0] ;  /* 0x01002c0000067ab9 */ /* 0x000fe20000000a00 */
[----:B------:R-:W-:Y:S01]  /*de10*/  IMAD.U32 R4, RZ, RZ, UR4 ;  /* 0x00000004ff047e24 */ /* 0x000fe2000f8e00ff */
[----:B------:R-:W-:Y:S01]  /*de20*/  MOV R6, UR6 ;  /* 0x0000000600067c02 */ /* 0x000fe20008000f00 */
[----:B------:R-:W-:Y:S01]  /*de30*/  IMAD.U32 R5, RZ, RZ, UR5 ;  /* 0x00000005ff057e24 */ /* 0x000fe2000f8e00ff */
[----:B------:R-:W0:Y:S01]  /*de40*/  LDC.64 R2, c[0x4][R2] ;  /* 0x0100000002027b82 */ /* 0x000e220000000a00 */
[----:B------:R-:W-:Y:S01]  /*de50*/  ULDC.64 UR4, c[0x4][0x8] ;  /* 0x0100020000047ab9 */ /* 0x000fe20000000a00 */
[----:B------:R-:W-:Y:S01]  /*de60*/  IMAD.U32 R7, RZ, RZ, UR7 ;  /* 0x00000007ff077e24 */ /* 0x000fe2000f8e00ff */
[----:B------:R-:W-:Y:S01]  /*de70*/  MOV R11, UR5 ;  /* 0x00000005000b7c02 */ /* 0x000fe20008000f00 */
[----:B------:R-:W-:Y:S01]  /*de80*/  IMAD.U32 R10, RZ, RZ, UR4 ;  /* 0x00000004ff0a7e24 */ /* 0x000fe2000f8e00ff */
[----:B------:R-:W-:Y:S01]  /*de90*/  MOV R13, RZ ;  /* 0x000000ff000d7202 */ /* 0x000fe20000000f00 */
[----:B------:R-:W-:-:S02]  /*dea0*/  IMAD.MOV.U32 R8, RZ, RZ, 0x70 ;  /* 0x00000070ff087424 */ /* 0x000fc400078e00ff */
[----:B------:R-:W-:-:S07]  /*deb0*/  IMAD.MOV.U32 R12, RZ, RZ, 0x1 ;  /* 0x00000001ff0c7424 */ /* 0x000fce00078e00ff */
[----:B------:R-:W-:-:S07]  /*dec0*/  LEPC R20, `(.L_x_42) ;  /* 0x000000001014794e */ /* 0x000fce0000000000 */
[----:B0----5:R-:W-:Y:S05]  /*ded0*/  CALL.ABS.NOINC R2 ;  /* 0x0000000002007343 */ /* 0x021fea0003c00000 */
.L_x_42:
        /* <DEDUP_REMOVED lines=8> */
[----:B------:R0:W1:Y:S01]  /*df60*/  LDC.64 R2, c[0x4][R16] ;  /* 0x0100000010027b82 */ /* 0x0000620000000a00 */
[----:B------:R-:W-:Y:S01]  /*df70*/  IMAD.U32 R5, RZ, RZ, UR5 ;  /* 0x00000005ff057e24 */ /* 0x000fe2000f8e00ff */
[----:B------:R-:W-:Y:S01]  /*df80*/  ULDC.64 UR4, c[0x4][0x10] ;  /* 0x0100040000047ab9 */ /* 0x000fe20000000a00 */
[----:B------:R-:W-:Y:S01]  /*df90*/  MOV R6, UR6 ;  /* 0x0000000600067c02 */ /* 0x000fe20008000f00 */
[----:B------:R-:W-:Y:S01]  /*dfa0*/  IMAD.U32 R7, RZ, RZ, UR7 ;  /* 0x00000007ff077e24 */ /* 0x000fe2000f8e00ff */
[----:B------:R-:W-:Y:S01]  /*dfb0*/  MOV R11, UR5 ;  /* 0x00000005000b7c02 */ /* 0x000fe20008000f00 */
[----:B------:R-:W-:Y:S01]  /*dfc0*/  IMAD.U32 R10, RZ, RZ, UR4 ;  /* 0x00000004ff0a7e24 */ /* 0x000fe2000f8e00ff */
[----:B------:R-:W-:Y:S01]  /*dfd0*/  MOV R13, RZ ;  /* 0x000000ff000d7202 */ /* 0x000fe20000000f00 */
[----:B------:R-:W-:-:S02]  /*dfe0*/  IMAD.MOV.U32 R8, RZ, RZ, 0x70 ;  /* 0x00000070ff087424 */ /* 0x000fc400078e00ff */
[----:B0-----:R-:W-:-:S07]  /*dff0*/  IMAD.MOV.U32 R12, RZ, RZ, 0x1 ;  /* 0x00000001ff0c7424 */ /* 0x001fce00078e00ff */
[----:B------:R-:W-:-:S07]  /*e000*/  LEPC R20, `(.L_x_44) ;  /* 0x000000001014794e */ /* 0x000fce0000000000 */
[----:B-1---5:R-:W-:Y:S05]  /*e010*/  CALL.ABS.NOINC R2 ;  /* 0x0000000002007343 */ /* 0x022fea0003c00000 */
.L_x_44:
[----:B------:R0:W1:Y:S01]  /*e020*/  LDC.64 R2, c[0x4][R16] ;  /* 0x0100000010027b82 */ /* 0x0000620000000a00 */
[----:B------:R-:W-:Y:S01]  /*e030*/  ULDC.64 UR4, c[0x4][0xa8] ;  /* 0x01002a0000047ab9 */ /* 0x000fe20000000a00 */
[----:B------:R-:W-:Y:S01]  /*e040*/  ULDC.64 UR6, c[0x4][0xb0] ;  /* 0x01002c0000067ab9 */ /* 0x000fe20000000a00 */
[----:B------:R-:W-:Y:S01]  /*e050*/  IMAD.U32 R4, RZ, RZ, UR4 ;  /* 0x00000004ff047e24 */ /* 0x000fe2000f8e00ff */
[----:B------:R-:W-:Y:S01]  /*e060*/  MOV R6, UR6 ;  /* 0x0000000600067c02 */ /* 0x000fe20008000f00 */
[----:B------:R-:W-:Y:S01]  /*e070*/  IMAD.U32 R5, RZ, RZ, UR5 ;  /* 0x00000005ff057e24 */ /* 0x000fe2000f8e00ff */
[----:B------:R-:W-:Y:S01]  /*e080*/  ULDC.64 UR4, c[0x4][0x18] ;  /* 0x0100060000047ab9 */ /* 0x000fe20000000a00 */
[----:B------:R-:W-:Y:S01]  /*e090*/  IMAD.U32 R7, RZ, RZ, UR7 ;  /* 0x00000007ff077e24 */ /* 0x000fe2000f8e00ff */
[----:B------:R-:W-:Y:S01]  /*e0a0*/  MOV R11, UR5 ;  /* 0x00000005000b7c02 */ /* 0x000fe20008000f00 */
[----:B------:R-:W-:Y:S01]  /*e0b0*/  IMAD.U32 R10, RZ, RZ, UR4 ;  /* 0x00000004ff0a7e24 */ /* 0x000fe2000f8e00ff */
[----:B------:R-:W-:Y:S01]  /*e0c0*/  MOV R13, RZ ;  /* 0x000000ff000d7202 */ /* 0x000fe20000000f00 */
[----:B------:R-:W-:-:S02]  /*e0d0*/  IMAD.MOV.U32 R8, RZ, RZ, 0x70 ;  /* 0x00000070ff087424 */ /* 0x000fc400078e00ff */
[----:B0-----:R-:W-:-:S07]  /*e0e0*/  IMAD.MOV.U32 R12, RZ, RZ, 0x1 ;  /* 0x00000001ff0c7424 */ /* 0x001fce00078e00ff */
[----:B------:R-:W-:-:S07]  /*e0f0*/  LEPC R20, `(.L_x_43) ;  /* 0x000000001014794e */ /* 0x000fce0000000000 */
[----:B-1----:R-:W-:Y:S05]  /*e100*/  CALL.ABS.NOINC R2 ;  /* 0x0000000002007343 */ /* 0x002fea0003c00000 */
.L_x_43:
[----:B------:R-:W0:Y:S01]  /*e110*/  LDC.64 R2, c[0x0][0x9f8] ;  /* 0x00027e00ff027b82 */ /* 0x000e220000000a00 */
[----:B------:R-:W-:Y:S01]  /*e120*/  IMAD.MOV.U32 R34, RZ, RZ, R26 ;  /* 0x000000ffff227224 */ /* 0x000fe200078e001a */
[----:B------:R-:W-:-:S06]  /*e130*/  ULDC.64 UR4, c[0x0][0x208] ;  /* 0x0000820000047ab9 */ /* 0x000fcc0000000a00 */
[----:B------:R-:W1:Y:S01]  /*e140*/  LDC R17, c[0x0][0x430] ;  /* 0x00010c00ff117b82 */ /* 0x000e620000000800 */
[----:B0-----:R-:W-:-:S04]  /*e150*/  ISETP.NE.U32.AND P0, PT, R2, RZ, PT ;  /* 0x000000ff0200720c */ /* 0x001fc80003f05070 */
[----:B------:R-:W-:-:S13]  /*e160*/  ISETP.NE.AND.EX P0, PT, R3, RZ, PT, P0 ;  /* 0x000000ff0300720c */ /* 0x000fda0003f05300 */
[----:B------:R-:W0:Y:S01]  /*e170*/  @P0 LDC.64 R2, c[0x0][0x9f8] ;  /* 0x00027e00ff020b82 */ /* 0x000e220000000a00 */
[----:B------:R-:W-:-:S05]  /*e180*/  IMAD.SHL.U32 R8, R25, 0x8, RZ ;  /* 0x0000000819087824 */ /* 0x000fca00078e00ff */
[----:B------:R-:W-:-:S04]  /*e190*/  LOP3.LUT R22, R8, 0x38, RZ, 0xc0, !PT ;  /* 0x0000003808167812 */ /* 0x000fc800078ec0ff */
[----:B------:R-:W-:Y:S01]  /*e1a0*/  LOP3.LUT R37, R22, 0x40, RZ, 0xfc, !PT ;  /* 0x0000004016257812 */ /* 0x000fe200078efcff */
[----:B0-----:R-:W-:-:S05]  /*e1b0*/  @P0 IMAD.WIDE R2, R26, 0x4, R2 ;  /* 0x000000041a020825 */ /* 0x001fca00078e0202 */
[----:B------:R0:W5:Y:S01]  /*e1c0*/  @P0 LDG.E R34, desc[UR4][R2.64] ;  /* 0x0000000402220981 */ /* 0x000162000c1e1900 */
[----:B------:R-:W-:Y:S01]  /*e1d0*/  ULDC UR4, c[0x0][0x2f4] ;  /* 0x0000bd0000047ab9 */ /* 0x000fe20000000800 */
[----:B------:R-:W-:Y:S01]  /*e1e0*/  LOP3.LUT R16, R16, 0xffffffef, RZ, 0xc0, !PT ;  /* 0xffffffef10107812 */ /* 0x000fe200078ec0ff */
[----:B------:R-:W-:Y:S01]  /*e1f0*/  UMOV UR5, 0xffffffff ;  /* 0xffffffff00057882 */ /* 0x000fe20000000000 */
[C---:B------:R-:W-:Y:S02]  /*e200*/  ISETP.GE.AND P0, PT, R22.reuse, UR4, PT ;  /* 0x0000000416007c0c */ /* 0x040fe4000bf06270 */
[----:B------:R-:W-:Y:S02]  /*e210*/  ISETP.GE.AND P2, PT, R37, UR4, PT ;  /* 0x0000000425007c0c */ /* 0x000fe4000bf46270 */
[C---:B------:R-:W-:Y:S02]  /*e220*/  LOP3.LUT R36, R22.reuse, 0x80, RZ, 0xfc, !PT ;  /* 0x0000008016247812 */ /* 0x040fe400078efcff */
[----:B------:R-:W-:-:S02]  /*e230*/  LOP3.LUT R35, R22, 0xc0, RZ, 0xfc, !PT ;  /* 0x000000c016237812 */ /* 0x000fc400078efcff */
[----:B------:R-:W-:Y:S02]  /*e240*/  ISETP.GE.AND P1, PT, R36, UR4, PT ;  /* 0x0000000424007c0c */ /* 0x000fe4000bf26270 */
[C---:B------:R-:W-:Y:S02]  /*e250*/  SHF.L.U32 R24, R25.reuse, 0x4, RZ ;  /* 0x0000000419187819 */ /* 0x040fe400000006ff */
[----:B------:R-:W-:Y:S02]  /*e260*/  LOP3.LUT R9, R25, 0x7f, RZ, 0xc0, !PT ;  /* 0x0000007f19097812 */ /* 0x000fe400078ec0ff */
[----:B------:R-:W-:Y:S02]  /*e270*/  @P0 LOP3.LUT R16, R16, 0x10, RZ, 0xfc, !PT ;  /* 0x0000001010100812 */ /* 0x000fe400078efcff */
[----:B------:R-:W-:Y:S02]  /*e280*/  ISETP.GE.AND P0, PT, R35, UR4, PT ;  /* 0x0000000423007c0c */ /* 0x000fe4000bf06270 */
[----:B------:R-:W-:-:S02]  /*e290*/  LOP3.LUT R16, R16, 0xfffffff7, RZ, 0xc0, !PT ;  /* 0xfffffff710107812 */ /* 0x000fc400078ec0ff */
[----:B------:R-:W-:Y:S02]  /*e2a0*/  LOP3.LUT R24, R24, 0x70, RZ, 0xc0, !PT ;  /* 0x0000007018187812 */ /* 0x000fe400078ec0ff */
[----:B------:R-:W-:-:S04]  /*e2b0*/  @P2 LOP3.LUT R16, R16, 0x8, RZ, 0xfc, !PT ;  /* 0x0000000810102812 */ /* 0x000fc800078efcff */
[----:B------:R-:W-:-:S04]  /*e2c0*/  LOP3.LUT R16, R16, 0xfffffffd, RZ, 0xc0, !PT ;  /* 0xfffffffd10107812 */ /* 0x000fc800078ec0ff */
[----:B------:R-:W-:-:S04]  /*e2d0*/  LOP3.LUT R16, R16, 0xfffffffb, RZ, 0xc0, !PT ;  /* 0xfffffffb10107812 */ /* 0x000fc800078ec0ff */
[----:B------:R-:W-:-:S04]  /*e2e0*/  @P1 LOP3.LUT R16, R16, 0x4, RZ, 0xfc, !PT ;  /* 0x0000000410101812 */ /* 0x000fc800078efcff */
[----:B------:R-:W-:Y:S01]  /*e2f0*/  @P0 LOP3.LUT R16, R16, 0x2, RZ, 0xfc, !PT ;  /* 0x0000000210100812 */ /* 0x000fe200078efcff */
[----:B01----:R-:W-:Y:S06]  /*e300*/  BRA.DIV UR5, `(.L_x_45) ;  /* 0x0000003605287947 */ /* 0x003fec000b800000 */
.L_x_89:
[----:B------:R-:W2:Y:S01]  /*e310*/  LDL R0, [R1+0x4] ;  /* 0x0000040001007983 */ /* 0x000ea20000100800 */
[----:B------:R-:W-:Y:S01]  /*e320*/  ISETP.NE.AND P1, PT, R17, 0x1, PT ;  /* 0x000000011100780c */ /* 0x000fe20003f25270 */
[----:B------:R-:W-:Y:S01]  /*e330*/  UIADD3 UR4, UR46, -0x1, URZ ;  /* 0xffffffff2e047890 */ /* 0x000fe2000fffe03f */
[----:B-----5:R-:W-:Y:S01]  /*e340*/  SHF.R.S32.HI R13, RZ, 0x1f, R34 ;  /* 0x0000001fff0d7819 */ /* 0x020fe20000011422 */
[----:B------:R-:W-:Y:S01]  /*e350*/  ULDC.64 UR6, c[0x0][0x208] ;  /* 0x0000820000067ab9 */ /* 0x000fe20000000a00 */
[----:B------:R-:W-:-:S03]  /*e360*/  LOP3.LUT R16, R16, 0xffffffbf, RZ, 0xc0, !PT ;  /* 0xffffffbf10107812 */ /* 0x000fc600078ec0ff */
[----:B------:R-:W-:Y:S01]  /*e370*/  IMAD.U32 R10, RZ, RZ, UR4 ;  /* 0x00000004ff0a7e24 */ /* 0x000fe2000f8e00ff */
[----:B------:R0:W-:Y:S05]  /*e380*/  STL [R1], R13 ;  /* 0x0000000d01007387 */ /* 0x0001ea0000100800 */
[----:B------:R-:W1:Y:S01]  /*e390*/  @P1 LDC R3, c[0x0][0x434] ;  /* 0x00010d00ff031b82 */ /* 0x000e620000000800 */
[----:B------:R-:W-:-:S07]  /*e3a0*/  @P1 LOP3.LUT R16, R16, 0x40, RZ, 0xfc, !PT ;  /* 0x0000004010101812 */ /* 0x000fce00078efcff */
[----:B------:R-:W3:Y:S01]  /*e3b0*/  @P1 LDC R5, c[0x0][0x438] ;  /* 0x00010e00ff051b82 */ /* 0x000ee20000000800 */
[----:B------:R-:W-:Y:S01]  /*e3c0*/  LOP3.LUT R16, R16, 0xfffffffe, RZ, 0xc0, !PT ;  /* 0xfffffffe10107812 */ /* 0x000fe200078ec0ff */
[----:B------:R-:W-:Y:S01]  /*e3d0*/  IMAD.U32 R30, RZ, RZ, UR4 ;  /* 0x00000004ff1e7e24 */ /* 0x000fe2000f8e00ff */
[----:B------:R-:W-:-:S04]  /*e3e0*/  MOV R33, UR39 ;  /* 0x0000002700217c02 */ /* 0x000fc80008000f00 */
[----:B------:R-:W-:Y:S02]  /*e3f0*/  SHF.R.S32.HI R33, RZ, 0x1f, R33 ;  /* 0x0000001fff217819 */ /* 0x000fe40000011421 */
[----:B--2---:R-:W-:Y:S02]  /*e400*/  R2UR UR5, R0 ;  /* 0x00000000000572ca */ /* 0x004fe400000e0000 */
[----:B------:R-:W-:-:S04]  /*e410*/  SHF.R.U32.HI R0, RZ, 0x3, R9 ;  /* 0x00000003ff007819 */ /* 0x000fc80000011609 */
[----:B------:R-:W-:-:S05]  /*e420*/  LOP3.LUT R12, R24, R0, RZ, 0xfc, !PT ;  /* 0x00000000180c7212 */ /* 0x000fca00078efcff */
[----:B------:R-:W-:-:S05]  /*e430*/  IMAD R10, R10, 0x50, R12 ;  /* 0x000000500a0a7824 */ /* 0x000fca00078e020c */
[C---:B------:R-:W-:Y:S01]  /*e440*/  ISETP.GE.AND P0, PT, R10.reuse, UR40, PT ;  /* 0x000000280a007c0c */ /* 0x040fe2000bf06270 */
[----:B------:R-:W-:-:S03]  /*e450*/  IMAD.IADD R10, R10, 0x1, R19 ;  /* 0x000000010a0a7824 */ /* 0x000fc600078e0213 */
[----:B------:R-:W-:Y:S01]  /*e460*/  ISETP.GT.U32.OR P0, PT, R12, 0x4f, P0 ;  /* 0x0000004f0c00780c */ /* 0x000fe20000704470 */
[----:B-1----:R-:W-:Y:S01]  /*e470*/  @P1 IMAD.HI.U32 R0, R10, R3, RZ ;  /* 0x000000030a001227 */ /* 0x002fe200078e00ff */
[----:B------:R-:W-:-:S04]  /*e480*/  MOV R11, R10 ;  /* 0x0000000a000b7202 */ /* 0x000fc80000000f00 */
[----:B---3--:R-:W-:-:S07]  /*e490*/  @P1 SHF.R.U32.HI R11, RZ, R5, R0 ;  /* 0x00000005ff0b1219 */ /* 0x008fce0000011600 */
[----:B------:R-:W1:Y:S01]  /*e4a0*/  @!P0 LDC.64 R6, c[0x0][0x428] ;  /* 0x00010a00ff068b82 */ /* 0x000e620000000a00 */
[--C-:B------:R-:W-:Y:S01]  /*e4b0*/  @!P0 SHF.R.S32.HI R3, RZ, 0x1f, R11.reuse ;  /* 0x0000001fff038819 */ /* 0x100fe2000001140b */
[----:B------:R-:W-:-:S06]  /*e4c0*/  @!P0 IMAD.MOV.U32 R2, RZ, RZ, R11 ;  /* 0x000000ffff028224 */ /* 0x000fcc00078e000b */
[----:B------:R-:W2:Y:S01]  /*e4d0*/  @!P0 LDC.64 R4, c[0x0][0x418] ;  /* 0x00010600ff048b82 */ /* 0x000ea20000000a00 */
[-C--:B-1----:R-:W-:Y:S02]  /*e4e0*/  @!P0 IMAD R0, R13, R6.reuse, RZ ;  /* 0x000000060d008224 */ /* 0x082fe400078e02ff */
[----:B------:R-:W-:-:S04]  /*e4f0*/  @!P0 IMAD.WIDE.U32 R2, R34, R6, R2 ;  /* 0x0000000622028225 */ /* 0x000fc800078e0002 */
[----:B------:R-:W-:Y:S01]  /*e500*/  @!P0 IMAD R7, R34, R7, R0 ;  /* 0x0000000722078224 */ /* 0x000fe200078e0200 */
[----:B--2---:R-:W-:-:S03]  /*e510*/  @!P0 LEA R4, P1, R2, R4, 0x2 ;  /* 0x0000000402048211 */ /* 0x004fc600078210ff */
[----:B------:R-:W-:Y:S01]  /*e520*/  @!P0 IMAD.IADD R0, R3, 0x1, R7 ;  /* 0x0000000103008824 */ /* 0x000fe200078e0207 */
[----:B------:R-:W-:-:S04]  /*e530*/  ULOP3.LUT UR5, UR5, 0x2, URZ, 0xfc, !UPT ;  /* 0x0000000205057892 */ /* 0x000fc8000f8efc3f */
[----:B------:R-:W-:Y:S02]  /*e540*/  @!P0 LEA.HI.X R5, R2, R5, R0, 0x2, P1 ;  /* 0x0000000502058211 */ /* 0x000fe400008f1400 */
[----:B------:R-:W-:Y:S01]  /*e550*/  MOV R0, RZ ;  /* 0x000000ff00007202 */ /* 0x000fe20000000f00 */
[----:B------:R-:W-:-:S05]  /*e560*/  IMAD.U32 R2, RZ, RZ, UR5 ;  /* 0x00000005ff027e24 */ /* 0x000fca000f8e00ff */
[----:B------:R0:W5:Y:S01]  /*e570*/  @!P0 LDG.E R0, desc[UR6][R4.64] ;  /* 0x0000000604008981 */ /* 0x000162000c1e1900 */
[----:B------:R-:W-:Y:S01]  /*e580*/  ISETP.GT.U32.AND P0, PT, R12, 0x4f, PT ;  /* 0x0000004f0c00780c */ /* 0x000fe20003f04070 */
[----:B------:R-:W-:Y:S01]  /*e590*/  IMAD.MOV R3, RZ, RZ, -R11 ;  /* 0x000000ffff037224 */ /* 0x000fe200078e0a0b */
[----:B------:R-:W-:-:S03]  /*e5a0*/  ISETP.NE.AND P2, PT, R2, 0x3, PT ;  /* 0x000000030200780c */ /* 0x000fc60003f45270 */
[----:B------:R-:W-:-:S08]  /*e5b0*/  IMAD R6, R17, R3, R10 ;  /* 0x0000000311067224 */ /* 0x000fd000078e020a */
[----:B------:R-:W-:-:S04]  /*e5c0*/  @P0 LOP3.LUT R16, R16, 0x1, RZ, 0xfc, !PT ;  /* 0x0000000110100812 */ /* 0x000fc800078efcff */
[----:B------:R-:W-:-:S04]  /*e5d0*/  LOP3.LUT R16, R16, 0xffffffdf, RZ, 0xc0, !PT ;  /* 0xffffffdf10107812 */ /* 0x000fc800078ec0ff */
[----:B------:R-:W-:Y:S01]  /*e5e0*/  @P2 LOP3.LUT R16, R16, 0x20, RZ, 0xfc, !PT ;  /* 0x0000002010102812 */ /* 0x000fe200078efcff */
[----:B0-----:R-:W-:Y:S06]  /*e5f0*/  @!P2 BRA `(.L_x_46) ;  /* 0x000000000004a947 */ /* 0x001fec0003800000 */
[----:B------:R-:W-:Y:S01]  /*e600*/  BPT.TRAP 0x1 ;  /* 0x000000040000795c */ /* 0x000fe20000300000 */
.L_x_46:
[----:B------:R-:W-:Y:S01]  /*e610*/  SHF.R.S32.HI R5, RZ, 0x1f, R6 ;  /* 0x0000001fff057819 */ /* 0x000fe20000011406 */
[----:B------:R-:W-:Y:S01]  /*e620*/  ULDC.64 UR4, c[0x0][0x328] ;  /* 0x0000ca0000047ab9 */ /* 0x000fe20000000a00 */
[----:B-----5:R-:W-:Y:S02]  /*e630*/  SHF.R.S32.HI R4, RZ, 0x1f, R0 ;  /* 0x0000001fff047819 */ /* 0x020fe40000011400 */
[----:B------:R-:W-:Y:S01]  /*e640*/  R2UR UR6, R33 ;  /* 0x00000000210672ca */ /* 0x000fe200000e0000 */
[----:B------:R-:W-:-:S04]  /*e650*/  IMAD R3, R5, UR4, RZ ;  /* 0x0000000405037c24 */ /* 0x000fc8000f8e02ff */
[C---:B------:R-:W-:Y:S02]  /*e660*/  IMAD R7, R6.reuse, UR5, R3 ;  /* 0x0000000506077c24 */ /* 0x040fe4000f8e0203 */
[----:B------:R-:W-:Y:S01]  /*e670*/  IMAD.WIDE.U32 R2, R6, UR4, RZ ;  /* 0x0000000406027c25 */ /* 0x000fe2000f8e00ff */
[----:B------:R-:W-:-:S03]  /*e680*/  ULDC.64 UR4, c[0x0][0x338] ;  /* 0x0000ce0000047ab9 */ /* 0x000fc60000000a00 */
[----:B------:R-:W-:Y:S02]  /*e690*/  IMAD.IADD R3, R3, 0x1, R7 ;  /* 0x0000000103037824 */ /* 0x000fe400078e0207 */
[----:B------:R-:W-:Y:S02]  /*e6a0*/  IMAD R7, R4, UR4, RZ ;  /* 0x0000000404077c24 */ /* 0x000fe4000f8e02ff */
[----:B------:R-:W-:-:S04]  /*e6b0*/  IMAD.WIDE.U32 R2, R0, UR4, R2 ;  /* 0x0000000400027c25 */ /* 0x000fc8000f8e0002 */
[----:B------:R-:W-:Y:S01]  /*e6c0*/  IMAD R7, R0, UR5, R7 ;  /* 0x0000000500077c24 */ /* 0x000fe2000f8e0207 */
[----:B------:R-:W-:-:S04]  /*e6d0*/  ULDC.64 UR4, c[0x0][0x330] ;  /* 0x0000cc0000047ab9 */ /* 0x000fc80000000a00 */
[----:B------:R-:W-:Y:S01]  /*e6e0*/  IADD3 R3, R3, R7, RZ ;  /* 0x0000000703037210 */ /* 0x000fe20007ffe0ff */
[----:B------:R-:W-:Y:S01]  /*e6f0*/  IMAD.U32 R7, RZ, RZ, UR4 ;  /* 0x00000004ff077e24 */ /* 0x000fe2000f8e00ff */
[----:B------:R-:W-:-:S03]  /*e700*/  UIMAD UR4, UR6, UR4, URZ ;  /* 0x00000004060472a4 */ /* 0x000fc6000f8e023f */
[----:B------:R-:W-:Y:S01]  /*e710*/  IMAD.WIDE.U32 R2, R7, UR39, R2 ;  /* 0x0000002707027c25 */ /* 0x000fe2000f8e0002 */
[----:B------:R-:W-:Y:S01]  /*e720*/  UIMAD UR4, UR39, UR5, UR4 ;  /* 0x00000005270472a4 */ /* 0x000fe2000f8e0204 */
[----:B------:R-:W-:Y:S02]  /*e730*/  ULDC.64 UR6, c[0x0][0x318] ;  /* 0x0000c60000067ab9 */ /* 0x000fe40000000a00 */
[----:B------:R-:W-:-:S03]  /*e740*/  LEA R17, P0, R2, UR6, 0x1 ;  /* 0x0000000602117c11 */ /* 0x000fc6000f8008ff */
[----:B------:R-:W-:-:S05]  /*e750*/  VIADD R3, R3, UR4 ;  /* 0x0000000403037c36 */ /* 0x000fca0008000000 */
[----:B------:R-:W-:Y:S02]  /*e760*/  LEA.HI.X R18, R2, UR7, R3, 0x1, P0 ;  /* 0x0000000702127c11 */ /* 0x000fe400080f0c03 */
[----:B------:R-:W-:-:S04]  /*e770*/  MOV R2, 0x1 ;  /* 0x0000000100027802 */ /* 0x000fc80000000f00 */
[----:B------:R-:W-:-:S04]  /*e780*/  SHF.L.U32 R2, R2, 0x1f, RZ ;  /* 0x0000001f02027819 */ /* 0x000fc800000006ff */
[----:B------:R-:W0:Y:S02]  /*e790*/  SYNCS.PHASECHK.TRANS64.TRYWAIT P0, [UR42+0x38840], R2 ;  /* 0x03884002ff0075a7 */ /* 0x000e24000800016a */
[----:B0-----:R-:W-:Y:S05]  /*e7a0*/  @!P0 BRA `(.L_x_47) ;  /* 0x0000003000208947 */ /* 0x001fea0003800000 */
.L_x_90:
[----:B------:R-:W-:Y:S01]  /*e7b0*/  ULDC.64 UR4, c[0x0][0x300] ;  /* 0x0000c00000047ab9 */ /* 0x000fe20000000a00 */
[----:B------:R-:W-:Y:S01]  /*e7c0*/  R2UR UR6, R33 ;  /* 0x00000000210672ca */ /* 0x000fe200000e0000 */
[----:B------:R-:W-:Y:S01]  /*e7d0*/  IMAD R5, R5, UR4, RZ ;  /* 0x0000000405057c24 */ /* 0x000fe2000f8e02ff */
[----:B------:R-:W-:Y:S01]  /*e7e0*/  SHF.R.U32.HI R27, RZ, 0x3, R9 ;  /* 0x00000003ff1b7819 */ /* 0x000fe20000011609 */
[----:B0-----:R-:W-:Y:S01]  /*e7f0*/  IMAD.WIDE.U32 R2, R6, UR4, RZ ;  /* 0x0000000406027c25 */ /* 0x001fe2000f8e00ff */
[----:B------:R-:W-:-:S03]  /*e800*/  SHF.L.U32 R31, R9, 0x3, RZ ;  /* 0x00000003091f7819 */ /* 0x000fc600000006ff */
[----:B------:R-:W-:Y:S01]  /*e810*/  IMAD R5, R6, UR5, R5 ;  /* 0x0000000506057c24 */ /* 0x000fe2000f8e0205 */
[----:B------:R-:W-:-:S03]  /*e820*/  ULDC.64 UR4, c[0x0][0x310] ;  /* 0x0000c40000047ab9 */ /* 0x000fc60000000a00 */
[----:B------:R-:W-:Y:S02]  /*e830*/  IMAD.IADD R3, R3, 0x1, R5 ;  /* 0x0000000103037824 */ /* 0x000fe400078e0205 */
[----:B------:R-:W-:Y:S02]  /*e840*/  IMAD R5, R4, UR4, RZ ;  /* 0x0000000404057c24 */ /* 0x000fe4000f8e02ff */
[----:B------:R-:W-:-:S04]  /*e850*/  IMAD.WIDE.U32 R2, R0, UR4, R2 ;  /* 0x0000000400027c25 */ /* 0x000fc8000f8e0002 */
[----:B------:R-:W-:Y:S01]  /*e860*/  IMAD R5, R0, UR5, R5 ;  /* 0x0000000500057c24 */ /* 0x000fe2000f8e0205 */
[----:B------:R-:W-:-:S03]  /*e870*/  ULDC.64 UR4, c[0x0][0x308] ;  /* 0x0000c20000047ab9 */ /* 0x000fc60000000a00 */
[----:B------:R-:W-:Y:S01]  /*e880*/  IMAD.IADD R3, R3, 0x1, R5 ;  /* 0x0000000103037824 */ /* 0x000fe200078e0205 */
[----:B------:R-:W-:Y:S01]  /*e890*/  MOV R5, UR4 ;  /* 0x0000000400057c02 */ /* 0x000fe20008000f00 */
[----:B------:R-:W-:-:S03]  /*e8a0*/  UIMAD UR4, UR6, UR4, URZ ;  /* 0x00000004060472a4 */ /* 0x000fc6000f8e023f */
[----:B------:R-:W-:Y:S01]  /*e8b0*/  ULDC.64 UR6, c[0x0][0x2e8] ;  /* 0x0000ba0000067ab9 */ /* 0x000fe20000000a00 */
[----:B------:R-:W-:Y:S02]  /*e8c0*/  UIMAD UR4, UR39, UR5, UR4 ;  /* 0x00000005270472a4 */ /* 0x000fe4000f8e0204 */
[----:B------:R-:W-:-:S04]  /*e8d0*/  IMAD.WIDE.U32 R2, R5, UR39, R2 ;  /* 0x0000002705027c25 */ /* 0x000fc8000f8e0002 */
[----:B------:R-:W-:Y:S01]  /*e8e0*/  VIADD R7, R3, UR4 ;  /* 0x0000000403077c36 */ /* 0x000fe20008000000 */
[----:B------:R-:W-:Y:S01]  /*e8f0*/  LOP3.LUT R3, R8, 0x1c0, RZ, 0xc0, !PT ;  /* 0x000001c008037812 */ /* 0x000fe200078ec0ff */
[----:B------:R-:W-:Y:S01]  /*e900*/  UMOV UR4, 0xffffffff ;  /* 0xffffffff00047882 */ /* 0x000fe20000000000 */
[C---:B------:R-:W-:Y:S02]  /*e910*/  LEA R0, P0, R2.reuse, UR6, 0x1 ;  /* 0x0000000602007c11 */ /* 0x040fe4000f8008ff */
[----:B------:R-:W-:Y:S01]  /*e920*/  LOP3.LUT R8, R3, 0x38, R8, 0xf8, !PT ;  /* 0x0000003803087812 */ /* 0x000fe200078ef808 */
[----:B------:R-:W-:Y:S01]  /*e930*/  IMAD.MOV.U32 R3, RZ, RZ, -0x50 ;  /* 0xffffffb0ff037424 */ /* 0x000fe200078e00ff */
[----:B------:R-:W-:Y:S02]  /*e940*/  LEA.HI.X R7, R2, UR7, R7, 0x1, P0 ;  /* 0x0000000702077c11 */ /* 0x000fe400080f0c07 */
[----:B------:R-:W-:Y:S01]  /*e950*/  LOP3.LUT R8, R8, 0x38, R25, 0x78, !PT ;  /* 0x0000003808087812 */ /* 0x000fe200078e7819 */
[----:B------:R-:W-:-:S03]  /*e960*/  IMAD R6, R30, R3, UR40 ;  /* 0x000000281e067e24 */ /* 0x000fc6000f8e0203 */
[----:B------:R-:W-:Y:S01]  /*e970*/  LOP3.LUT R31, R8, 0x200, R31, 0xf8, !PT ;  /* 0x00000200081f7812 */ /* 0x000fe200078ef81f */
[----:B------:R-:W-:-:S05]  /*e980*/  IMAD.IADD R6, R6, 0x1, -R27 ;  /* 0x0000000106067824 */ /* 0x000fca00078e0a1b */
[----:B------:R-:W-:Y:S01]  /*e990*/  ISETP.GE.AND P0, PT, R6, 0x1, PT ;  /* 0x000000010600780c */ /* 0x000fe20003f06270 */
[----:B------:R-:W-:-:S12]  /*e9a0*/  BRA.DIV UR4, `(.L_x_48) ;  /* 0x0000002e04b87947 */ /* 0x000fd8000b800000 */
[----:B------:R-:W-:Y:S01]  /*e9b0*/  SHFL.IDX PT, R5, R7, RZ, 0x181f ;  /* 0x00181fff07057589 */ /* 0x000fe200000e0000 */
[C---:B------:R-:W-:Y:S01]  /*e9c0*/  LOP3.LUT P4, RZ, R16.reuse, 0x10, RZ, 0xc0, !PT ;  /* 0x0000001010ff7812 */ /* 0x040fe2000788c0ff */
[----:B------:R-:W-:Y:S01]  /*e9d0*/  ULDC.64 UR4, c[0x0][0x208] ;  /* 0x0000820000047ab9 */ /* 0x000fe20000000a00 */
[C---:B------:R-:W-:Y:S01]  /*e9e0*/  LOP3.LUT P3, RZ, R16.reuse, 0x8, RZ, 0xc0, !PT ;  /* 0x0000000810ff7812 */ /* 0x040fe2000786c0ff */
[----:B------:R-:W0:Y:S01]  /*e9f0*/  SHFL.IDX PT, R4, R0, RZ, 0x181f ;  /* 0x00181fff00047589 */ /* 0x000e2200000e0000 */
[C---:B------:R-:W-:Y:S02]  /*ea00*/  LOP3.LUT P2, RZ, R16.reuse, 0x4, RZ, 0xc0, !PT ;  /* 0x0000000410ff7812 */ /* 0x040fe4000784c0ff */
[----:B------:R-:W-:Y:S01]  /*ea10*/  LOP3.LUT P1, RZ, R16, 0x2, RZ, 0xc0, !PT ;  /* 0x0000000210ff7812 */ /* 0x000fe2000782c0ff */
[----:B------:R-:W-:Y:S01]  /*ea20*/  SHFL.IDX PT, R3, R7, 0x1, 0x181f ;  /* 0x00381f0007037f89 */ /* 0x000fe200000e0000 */
[----:B------:R-:W-:-:S03]  /*ea30*/  @P0 LEA R9, R31, UR42, 0x1 ;  /* 0x0000002a1f090c11 */ /* 0x000fc6000f8e08ff */
[----:B------:R-:W1:Y:S04]  /*ea40*/  SHFL.IDX PT, R2, R0, 0x1, 0x181f ;  /* 0x00381f0000027f89 */ /* 0x000e6800000e0000 */
[----:B------:R-:W-:Y:S01]  /*ea50*/  SHFL.IDX PT, R14, R0, 0x4, 0x181f ;  /* 0x00981f00000e7f89 */ /* 0x000fe200000e0000 */
[----:B0-----:R-:W-:-:S05]  /*ea60*/  @P0 IMAD.WIDE.U32 R4, R22, 0x2, R4 ;  /* 0x0000000216040825 */ /* 0x001fca00078e0004 */
[----:B------:R-:W-:Y:S04]  /*ea70*/  @P0 LDGSTS.E.BYPASS.LTC128B.128 [R9+0x24400], desc[UR4][R4.64], !P4 ;  /* 0x2440000004090fae */ /* 0x000fe8000e101d44 */
[----:B------:R-:W-:Y:S04]  /*ea80*/  @P0 LDGSTS.E.BYPASS.LTC128B.128 [R9+0x26c00], desc[UR4][R4.64+0x80], !P3 ;  /* 0x26c0008004090fae */ /* 0x000fe8000d901d44 */
[----:B------:R-:W-:Y:S04]  /*ea90*/  @P0 LDGSTS.E.BYPASS.LTC128B.128 [R9+0x29400], desc[UR4][R4.64+0x100], !P2 ;  /* 0x2940010004090fae */ /* 0x000fe8000d101d44 */
[----:B------:R0:W-:Y:S01]  /*eaa0*/  @P0 LDGSTS.E.BYPASS.LTC128B.128 [R9+0x2bc00], desc[UR4][R4.64+0x180], !P1 ;  /* 0x2bc0018004090fae */ /* 0x0001e2000c901d44 */
[----:B------:R-:W-:-:S03]  /*eab0*/  ISETP.GE.AND P0, PT, R6, 0x11, PT ;  /* 0x000000110600780c */ /* 0x000fc60003f06270 */
[----:B0-----:R-:W-:Y:S10]  /*eac0*/  SHFL.IDX PT, R5, R7, 0x2, 0x181f ;  /* 0x00581f0007057f89 */ /* 0x001ff400000e0000 */
[----:B-1----:R-:W-:Y:S01]  /*ead0*/  @P0 IMAD.WIDE.U32 R2, R22, 0x2, R2 ;  /* 0x0000000216020825 */ /* 0x002fe200078e0002 */
[----:B------:R-:W-:Y:S01]  /*eae0*/  @P0 LEA R21, R31, UR42, 0x1 ;  /* 0x0000002a1f150c11 */ /* 0x000fe2000f8e08ff */
[----:B------:R-:W0:Y:S04]  /*eaf0*/  SHFL.IDX PT, R4, R0, 0x2, 0x181f ;  /* 0x00581f0000047f89 */ /* 0x000e2800000e0000 */
[----:B------:R-:W-:Y:S04]  /*eb00*/  @P0 LDGSTS.E.BYPASS.LTC128B.128 [R21+0x24c00], desc[UR4][R2.64], !P4 ;  /* 0x24c0000002150fae */ /* 0x000fe8000e101d44 */
[----:B------:R-:W-:Y:S04]  /*eb10*/  @P0 LDGSTS.E.BYPASS.LTC128B.128 [R21+0x27400], desc[UR4][R2.64+0x80], !P3 ;  /* 0x2740008002150fae */ /* 0x000fe8000d901d44 */
[----:B------:R-:W-:Y:S04]  /*eb20*/  @P0 LDGSTS.E.BYPASS.LTC128B.128 [R21+0x29c00], desc[UR4][R2.64+0x100], !P2 ;  /* 0x29c0010002150fae */ /* 0x000fe8000d101d44 */
[----:B------:R1:W-:Y:S01]  /*eb30*/  @P0 LDGSTS.E.BYPASS.LTC128B.128 [R21+0x2c400], desc[UR4][R2.64+0x180], !P1 ;  /* 0x2c40018002150fae */ /* 0x0003e2000c901d44 */
[----:B------:R-:W-:-:S03]  /*eb40*/  ISETP.GE.AND P0, PT, R6, 0x21, PT ;  /* 0x000000210600780c */ /* 0x000fc60003f06270 */
[----:B-1----:R-:W-:Y:S10]  /*eb50*/  SHFL.IDX PT, R3, R7, 0x3, 0x181f ;  /* 0x00781f0007037f89 */ /* 0x002ff400000e0000 */
[----:B0-----:R-:W-:Y:S01]  /*eb60*/  @P0 IMAD.WIDE.U32 R4, R22, 0x2, R4 ;  /* 0x0000000216040825 */ /* 0x001fe200078e0004 */
[----:B------:R-:W-:Y:S01]  /*eb70*/  @P0 LEA R9, R31, UR42, 0x1 ;  /* 0x0000002a1f090c11 */ /* 0x000fe2000f8e08ff */
[----:B------:R-:W0:Y:S04]  /*eb80*/  SHFL.IDX PT, R2, R0, 0x3, 0x181f ;  /* 0x00781f0000027f89 */ /* 0x000e2800000e0000 */
[----:B------:R-:W-:Y:S04]  /*eb90*/  @P0 LDGSTS.E.BYPASS.LTC128B.128 [R9+0x25400], desc[UR4][R4.64], !P4 ;  /* 0x2540000004090fae */ /* 0x000fe8000e101d44 */
[----:B------:R-:W-:Y:S04]  /*eba0*/  @P0 LDGSTS.E.BYPASS.LTC128B.128 [R9+0x27c00], desc[UR4][R4.64+0x80], !P3 ;  /* 0x27c0008004090fae */ /* 0x000fe8000d901d44 */
[----:B------:R-:W-:Y:S04]  /*ebb0*/  @P0 LDGSTS.E.BYPASS.LTC128B.128 [R9+0x2a400], desc[UR4][R4.64+0x100], !P2 ;  /* 0x2a40010004090fae */ /* 0x000fe8000d101d44 */
[----:B------:R1:W-:Y:S01]  /*ebc0*/  @P0 LDGSTS.E.BYPASS.LTC128B.128 [R9+0x2cc00], desc[UR4][R4.64+0x180], !P1 ;  /* 0x2cc0018004090fae */ /* 0x0003e2000c901d44 */
[----:B------:R-:W-:-:S03]  /*ebd0*/  ISETP.GE.AND P0, PT, R6, 0x31, PT ;  /* 0x000000310600780c */ /* 0x000fc60003f06270 */
[----:B-1----:R1:W2:Y:S10]  /*ebe0*/  SHFL.IDX PT, R4, R7, 0x4, 0x181f ;  /* 0x00981f0007047f89 */ /* 0x0022b400000e0000 */
[----:B0-----:R-:W-:Y:S01]  /*ebf0*/  @P0 IMAD.WIDE.U32 R2, R22, 0x2, R2 ;  /* 0x0000000216020825 */ /* 0x001fe200078e0002 */
[----:B------:R-:W-:-:S05]  /*ec00*/  @P0 LEA R21, R31, UR42, 0x1 ;  /* 0x0000002a1f150c11 */ /* 0x000fca000f8e08ff */
[----:B------:R1:W-:Y:S04]  /*ec10*/  @P0 LDGSTS.E.BYPASS.LTC128B.128 [R21+0x25c00], desc[UR4][R2.64], !P4 ;  /* 0x25c0000002150fae */ /* 0x0003e8000e101d44 */
[----:B------:R1:W-:Y:S04]  /*ec20*/  @P0 LDGSTS.E.BYPASS.LTC128B.128 [R21+0x28400], desc[UR4][R2.64+0x80], !P3 ;  /* 0x2840008002150fae */ /* 0x0003e8000d901d44 */
[----:B------:R1:W-:Y:S04]  /*ec30*/  @P0 LDGSTS.E.BYPASS.LTC128B.128 [R21+0x2ac00], desc[UR4][R2.64+0x100], !P2 ;  /* 0x2ac0010002150fae */ /* 0x0003e8000d101d44 */
[----:B------:R1:W-:Y:S02]  /*ec40*/  @P0 LDGSTS.E.BYPASS.LTC128B.128 [R21+0x2d400], desc[UR4][R2.64+0x180], !P1 ;  /* 0x2d40018002150fae */ /* 0x0003e4000c901d44 */
.L_x_102:
[----:B------:R-:W-:Y:S01]  /*ec50*/  ISETP.GE.AND P0, PT, R6, 0x41, PT ;  /* 0x000000410600780c */ /* 0x000fe20003f06270 */
[----:B------:R-:W-:Y:S01]  /*ec60*/  BSSY B0, `(.L_x_49) ;  /* 0x0000012000007945 */ /* 0x000fe20003800000 */
[----:B-1----:R-:W-:Y:S01]  /*ec70*/  IMAD.MOV.U32 R2, RZ, RZ, R14 ;  /* 0x000000ffff027224 */ /* 0x002fe200078e000e */
[----:B--2---:R-:W-:-:S10]  /*ec80*/  MOV R3, R4 ;  /* 0x0000000400037202 */ /* 0x004fd40000000f00 */
[----:B------:R-:W-:Y:S05]  /*ec90*/  @!P0 BRA `(.L_x_50) ;  /* 0x0000000000388947 */ /* 0x000fea0003800000 */
[----:B------:R-:W-:Y:S01]  /*eca0*/  LOP3.LUT P4, RZ, R16, 0x10, RZ, 0xc0, !PT ;  /* 0x0000001010ff7812 */ /* 0x000fe2000788c0ff */
[----:B------:R-:W-:Y:S01]  /*ecb0*/  IMAD.WIDE.U32 R2, R22, 0x2, R2 ;  /* 0x0000000216027825 */ /* 0x000fe200078e0002 */
[C---:B------:R-:W-:Y:S01]  /*ecc0*/  LOP3.LUT P3, RZ, R16.reuse, 0x8, RZ, 0xc0, !PT ;  /* 0x0000000810ff7812 */ /* 0x040fe2000786c0ff */
[----:B------:R-:W-:Y:S01]  /*ecd0*/  ULDC.64 UR4, c[0x0][0x208] ;  /* 0x0000820000047ab9 */ /* 0x000fe20000000a00 */
[C---:B------:R-:W-:Y:S02]  /*ece0*/  LOP3.LUT P2, RZ, R16.reuse, 0x4, RZ, 0xc0, !PT ;  /* 0x0000000410ff7812 */ /* 0x040fe4000784c0ff */
[----:B------:R-:W-:Y:S02]  /*ecf0*/  LOP3.LUT P1, RZ, R16, 0x2, RZ, 0xc0, !PT ;  /* 0x0000000210ff7812 */ /* 0x000fe4000782c0ff */
[----:B------:R-:W-:-:S05]  /*ed00*/  LEA R5, R31, UR42, 0x1 ;  /* 0x0000002a1f057c11 */ /* 0x000fca000f8e08ff */
[----:B------:R-:W-:Y:S01]  /*ed10*/  @!PT LDS RZ, [RZ] ;  /* 0x00000000fffff984 */ /* 0x000fe20000000800 */
[----:B------:R-:W-:Y:S01]  /*ed20*/  @!PT LDS RZ, [RZ] ;  /* 0x00000000fffff984 */ /* 0x000fe20000000800 */
[----:B------:R-:W-:Y:S01]  /*ed30*/  @!PT LDS RZ, [RZ] ;  /* 0x00000000fffff984 */ /* 0x000fe20000000800 */
[----:B------:R0:W-:Y:S04]  /*ed40*/  LDGSTS.E.BYPASS.LTC128B.128 [R5+0x26400], desc[UR4][R2.64], !P4 ;  /* 0x2640000002057fae */ /* 0x0001e8000e101d44 */
[----:B------:R0:W-:Y:S04]  /*ed50*/  LDGSTS.E.BYPASS.LTC128B.128 [R5+0x28c00], desc[UR4][R2.64+0x80], !P3 ;  /* 0x28c0008002057fae */ /* 0x0001e8000d901d44 */
[----:B------:R0:W-:Y:S04]  /*ed60*/  LDGSTS.E.BYPASS.LTC128B.128 [R5+0x2b400], desc[UR4][R2.64+0x100], !P2 ;  /* 0x2b40010002057fae */ /* 0x0001e8000d101d44 */
[----:B------:R0:W-:Y:S02]  /*ed70*/  LDGSTS.E.BYPASS.LTC128B.128 [R5+0x2dc00], desc[UR4][R2.64+0x180], !P1 ;  /* 0x2dc0018002057fae */ /* 0x0001e4000c901d44 */
.L_x_50:
[----:B------:R-:W-:Y:S05]  /*ed80*/  BSYNC B0 ;  /* 0x0000000000007941 */ /* 0x000fea0003800000 */
.L_x_49:
[----:B------:R-:W-:Y:S01]  /*ed90*/  NOP ;  /* 0x0000000000007918 */ /* 0x000fe20000000000 */
[----:B------:R-:W-:Y:S01]  /*eda0*/  SYNCS.ARRIVE.TRANS64.RED.A0T1 RZ, [UR42+0x38830], RZ ;  /* 0x038830ffffff79a7 */ /* 0x000fe2000820042a */
[----:B------:R-:W-:Y:S01]  /*edb0*/  ARRIVES.LDGSTSBAR.64.TRANSCNT [UR42+0x38830] ;  /* 0x03883000ff0079b0 */ /* 0x000fe20008000aaa */
[----:B------:R-:W-:Y:S01]  /*edc0*/  NOP ;  /* 0x0000000000007918 */ /* 0x000fe20000000000 */
[----:B------:R-:W-:-:S13]  /*edd0*/  LOP3.LUT P0, RZ, R16, 0x20, RZ, 0xc0, !PT ;  /* 0x0000002010ff7812 */ /* 0x000fda000780c0ff */
[----:B------:R-:W-:Y:S05]  /*ede0*/  @!P0 BRA `(.L_x_51) ;  /* 0x0000000000048947 */ /* 0x000fea0003800000 */
[----:B------:R-:W-:Y:S01]  /*edf0*/  BPT.TRAP 0x1 ;  /* 0x000000040000795c */ /* 0x000fe20000300000 */
.L_x_51:
[----:B------:R-:W-:Y:S01]  /*ee00*/  SYNCS.ARRIVE.TRANS64.A1T0 RZ, [UR42+0x38830], RZ ;  /* 0x038830ffffff79a7 */ /* 0x000fe2000810002a */
[----:B------:R-:W-:Y:S05]  /*ee10*/  WARPSYNC.ALL ;  /* 0x0000000000007948 */ /* 0x000fea0003800000 */
[----:B------:R-:W-:Y:S01]  /*ee20*/  UIADD3 UR5, UR42, 0x14400, URZ ;  /* 0x000144002a057890 */ /* 0x000fe2000fffe03f */
[----:B------:R-:W-:Y:S01]  /*ee30*/  R2UR UR4, R33 ;  /* 0x00000000210472ca */ /* 0x000fe200000e0000 */
[----:B------:R-:W-:Y:S01]  /*ee40*/  ULDC.64 UR6, c[0x0][0x2d8] ;  /* 0x0000b60000067ab9 */ /* 0x000fe20000000a00 */
[----:B------:R-:W-:Y:S01]  /*ee50*/  SHF.R.S32.HI R25, RZ, 0x1f, R26 ;  /* 0x0000001fff197819 */ /* 0x000fe2000001141a */
[----:B------:R-:W-:Y:S02]  /*ee60*/  ULOP3.LUT UP0, URZ, UR5, 0x3ff, URZ, 0xc0, !UPT ;  /* 0x000003ff053f7892 */ /* 0x000fe4000f80c03f */
[----:B------:R-:W-:Y:S01]  /*ee70*/  UIMAD.WIDE.U32 UR36, UR39, UR6, URZ ;  /* 0x00000006272472a5 */ /* 0x000fe2000f8e003f */
[----:B------:R-:W-:Y:S03]  /*ee80*/  BAR.SYNC.DEFER_BLOCKING 0x8, 0x180 ;  /* 0x0206000000007b1d */ /* 0x000fe60000010000 */
[----:B------:R-:W-:-:S04]  /*ee90*/  PLOP3.LUT P0, PT, PT, PT, UP0, 0x80, 0x0 ;  /* 0x000000000000781c */ /* 0x000fc80003f0f008 */
[----:B------:R-:W-:-:S04]  /*eea0*/  UIMAD UR4, UR4, UR6, URZ ;  /* 0x00000006040472a4 */ /* 0x000fc8000f8e023f */
[----:B------:R-:W-:-:S04]  /*eeb0*/  UIMAD UR4, UR39, UR7, UR4 ;  /* 0x00000007270472a4 */ /* 0x000fc8000f8e0204 */
[----:B------:R-:W-:Y:S01]  /*eec0*/  UIADD3 UR43, UR37, UR4, URZ ;  /* 0x00000004252b7290 */ /* 0x000fe2000fffe03f */
[----:B------:R-:W-:Y:S11]  /*eed0*/  @!P0 BRA `(.L_x_52) ;  /* 0x0000000000408947 */ /* 0x000ff60003800000 */
[----:B0-----:R-:W-:Y:S01]  /*eee0*/  MOV R2, 0x0 ;  /* 0x0000000000027802 */ /* 0x001fe20000000f00 */
[----:B------:R-:W-:Y:S01]  /*eef0*/  ULDC.64 UR6, c[0x4][0xa8] ;  /* 0x01002a0000067ab9 */ /* 0x000fe20000000a00 */
[----:B------:R-:W-:Y:S01]  /*ef00*/  ULDC.64 UR8, c[0x4][0xb0] ;  /* 0x01002c0000087ab9 */ /* 0x000fe20000000a00 */
[----:B------:R-:W-:Y:S01]  /*ef10*/  ULDC.64 UR4, c[0x4][0x20] ;  /* 0x0100080000047ab9 */ /* 0x000fe20000000a00 */
[----:B------:R-:W-:Y:S01]  /*ef20*/  IMAD.U32 R4, RZ, RZ, UR6 ;  /* 0x00000006ff047e24 */ /* 0x000fe2000f8e00ff */
[----:B------:R-:W-:Y:S01]  /*ef30*/  MOV R6, UR8 ;  /* 0x0000000800067c02 */ /* 0x000fe20008000f00 */
[----:B------:R-:W0:Y:S01]  /*ef40*/  LDC.64 R2, c[0x4][R2] ;  /* 0x0100000002027b82 */ /* 0x000e220000000a00 */
[----:B------:R-:W-:Y:S01]  /*ef50*/  IMAD.U32 R5, RZ, RZ, UR7 ;  /* 0x00000007ff057e24 */ /* 0x000fe2000f8e00ff */
[----:B------:R-:W-:Y:S01]  /*ef60*/  MOV R11, UR5 ;  /* 0x00000005000b7c02 */ /* 0x000fe20008000f00 */
[----:B------:R-:W-:Y:S01]  /*ef70*/  IMAD.U32 R7, RZ, RZ, UR9 ;  /* 0x00000009ff077e24 */ /* 0x000fe2000f8e00ff */
[----:B------:R-:W-:Y:S01]  /*ef80*/  MOV R13, RZ ;  /* 0x000000ff000d7202 */ /* 0x000fe20000000f00 */
[----:B------:R-:W-:-:S02]  /*ef90*/  IMAD.U32 R10, RZ, RZ, UR4 ;  /* 0x00000004ff0a7e24 */ /* 0x000fc4000f8e00ff */
[----:B------:R-:W-:Y:S02]  /*efa0*/  IMAD.MOV.U32 R8, RZ, RZ, 0x70 ;  /* 0x00000070ff087424 */ /* 0x000fe400078e00ff */
[----:B------:R-:W-:-:S07]  /*efb0*/  IMAD.MOV.U32 R12, RZ, RZ, 0x1 ;  /* 0x00000001ff0c7424 */ /* 0x000fce00078e00ff */
[----:B------:R-:W-:-:S07]  /*efc0*/  LEPC R20, `(.L_x_52) ;  /* 0x000000001014794e */ /* 0x000fce0000000000 */
[----:B0-----:R-:W-:Y:S05]  /*efd0*/  CALL.ABS.NOINC R2 ;  /* 0x0000000002007343 */ /* 0x001fea0003c00000 */
.L_x_52:
[----:B0-----:R-:W0:Y:S01]  /*efe0*/  S2R R2, SR_TID.X ;  /* 0x0000000000027919 */ /* 0x001e220000002100 */
[----:B------:R-:W1:Y:S01]  /*eff0*/  LDC R0, c[0x0][0x448] ;  /* 0x00011200ff007b82 */ /* 0x000e620000000800 */
[----:B------:R-:W-:Y:S01]  /*f000*/  IMAD.U32 R4, RZ, RZ, UR36 ;  /* 0x00000024ff047e24 */ /* 0x000fe2000f8e00ff */
[----:B------:R-:W-:Y:S01]  /*f010*/  ULDC.64 UR4, c[0x0][0x2e0] ;  /* 0x0000b80000047ab9 */ /* 0x000fe20000000a00 */
[----:B------:R-:W-:Y:S02]  /*f020*/  IMAD.U32 R5, RZ, RZ, UR37 ;  /* 0x00000025ff057e24 */ /* 0x000fe4000f8e00ff */
[----:B------:R-:W-:-:S04]  /*f030*/  IMAD R25, R25, UR4, RZ ;  /* 0x0000000419197c24 */ /* 0x000fc8000f8e02ff */
[----:B------:R-:W-:Y:S01]  /*f040*/  IMAD R25, R26, UR5, R25 ;  /* 0x000000051a197c24 */ /* 0x000fe2000f8e0219 */
[----:B-1----:R-:W-:Y:S02]  /*f050*/  ISETP.NE.AND P0, PT, R0, 0x1, PT ;  /* 0x000000010000780c */ /* 0x002fe40003f05270 */
[----:B0-----:R-:W-:-:S04]  /*f060*/  LOP3.LUT R2, R2, 0x7f, RZ, 0xc0, !PT ;  /* 0x0000007f02027812 */ /* 0x001fc800078ec0ff */
[----:B------:R-:W-:-:S07]  /*f070*/  SHF.R.U32.HI R2, RZ, 0x3, R2 ;  /* 0x00000003ff027819 */ /* 0x000fce0000011602 */
[----:B------:R-:W0:Y:S01]  /*f080*/  @P0 LDC R3, c[0x0][0x450] ;  /* 0x00011400ff030b82 */ /* 0x000e220000000800 */
[----:B------:R-:W-:-:S05]  /*f090*/  LOP3.LUT R20, R24, R2, RZ, 0xfc, !PT ;  /* 0x0000000218147212 */ /* 0x000fca00078efcff */
[----:B------:R-:W-:Y:S02]  /*f0a0*/  IMAD R9, R23, 0x80, R20 ;  /* 0x0000008017097824 */ /* 0x000fe400078e0214 */
[----:B------:R-:W1:Y:S02]  /*f0b0*/  @P0 LDC R2, c[0x0][0x44c] ;  /* 0x00011300ff020b82 */ /* 0x000e640000000800 */
[----:B------:R-:W-:Y:S02]  /*f0c0*/  IMAD.MOV.U32 R7, RZ, RZ, R9 ;  /* 0x000000ffff077224 */ /* 0x000fe400078e0009 */
[----:B-1----:R-:W-:-:S05]  /*f0d0*/  @P0 IMAD.HI.U32 R2, R9, R2, RZ ;  /* 0x0000000209020227 */ /* 0x002fca00078e00ff */
[----:B0-----:R-:W-:Y:S02]  /*f0e0*/  @P0 SHF.R.U32.HI R7, RZ, R3, R2 ;  /* 0x00000003ff070219 */ /* 0x001fe40000011602 */
[----:B------:R-:W-:Y:S02]  /*f0f0*/  MOV R3, UR43 ;  /* 0x0000002b00037c02 */ /* 0x000fe40008000f00 */
[----:B------:R-:W-:Y:S01]  /*f100*/  MOV R2, R4 ;  /* 0x0000000400027202 */ /* 0x000fe20000000f00 */
[--C-:B------:R-:W-:Y:S01]  /*f110*/  IMAD.MOV R5, RZ, RZ, -R7.reuse ;  /* 0x000000ffff057224 */ /* 0x100fe200078e0a07 */
[----:B------:R-:W-:-:S03]  /*f120*/  SHF.R.S32.HI R4, RZ, 0x1f, R7 ;  /* 0x0000001fff047819 */ /* 0x000fc60000011407 */
[----:B------:R-:W-:Y:S01]  /*f130*/  IMAD.WIDE.U32 R2, R26, UR4, R2 ;  /* 0x000000041a027c25 */ /* 0x000fe2000f8e0002 */
[----:B------:R-:W-:-:S03]  /*f140*/  ULDC.64 UR4, c[0x0][0x2d0] ;  /* 0x0000b40000047ab9 */ /* 0x000fc60000000a00 */
[----:B------:R-:W-:Y:S02]  /*f150*/  IMAD.IADD R3, R3, 0x1, R25 ;  /* 0x0000000103037824 */ /* 0x000fe400078e0219 */
[----:B------:R-:W-:Y:S02]  /*f160*/  IMAD R5, R0, R5, R9 ;  /* 0x0000000500057224 */ /* 0x000fe400078e0209 */
[----:B------:R-:W-:Y:S02]  /*f170*/  IMAD R4, R4, UR4, RZ ;  /* 0x0000000404047c24 */ /* 0x000fe4000f8e02ff */
[----:B------:R-:W-:-:S04]  /*f180*/  IMAD.WIDE.U32 R2, R7, UR4, R2 ;  /* 0x0000000407027c25 */ /* 0x000fc8000f8e0002 */
[----:B------:R-:W-:Y:S01]  /*f190*/  IMAD R7, R7, UR5, R4 ;  /* 0x0000000507077c24 */ /* 0x000fe2000f8e0204 */
[----:B------:R-:W-:Y:S01]  /*f1a0*/  SHF.R.S32.HI R4, RZ, 0x1f, R5 ;  /* 0x0000001fff047819 */ /* 0x000fe20000011405 */
[----:B------:R-:W-:-:S03]  /*f1b0*/  ULDC.64 UR4, c[0x0][0x2c8] ;  /* 0x0000b20000047ab9 */ /* 0x000fc60000000a00 */
[----:B------:R-:W-:Y:S01]  /*f1c0*/  IADD3 R3, R3, R7, RZ ;  /* 0x0000000703037210 */ /* 0x000fe20007ffe0ff */
[----:B------:R-:W-:-:S04]  /*f1d0*/  IMAD R4, R4, UR4, RZ ;  /* 0x0000000404047c24 */ /* 0x000fc8000f8e02ff */
[C---:B------:R-:W-:Y:S02]  /*f1e0*/  IMAD R7, R5.reuse, UR5, R4 ;  /* 0x0000000505077c24 */ /* 0x040fe4000f8e0204 */
[----:B------:R-:W-:Y:S01]  /*f1f0*/  IMAD.WIDE.U32 R2, R5, UR4, R2 ;  /* 0x0000000405027c25 */ /* 0x000fe2000f8e0002 */
[----:B------:R-:W-:-:S03]  /*f200*/  ULDC.64 UR4, c[0x0][0x280] ;  /* 0x0000a00000047ab9 */ /* 0x000fc60000000a00 */
[----:B------:R-:W-:Y:S01]  /*f210*/  IMAD.IADD R3, R3, 0x1, R7 ;  /* 0x0000000103037824 */ /* 0x000fe200078e0207 */
[----:B------:R-:W-:Y:S01]  /*f220*/  LEA R6, P0, R2, UR4, 0x1 ;  /* 0x0000000402067c11 */ /* 0x000fe2000f8008ff */
[----:B------:R-:W-:Y:S02]  /*f230*/  ULDC UR4, c[0x0][0x2b8] ;  /* 0x0000ae0000047ab9 */ /* 0x000fe40000000800 */
[----:B------:R-:W-:Y:S02]  /*f240*/  ISETP.GE.AND P4, PT, R22, UR4, PT ;  /* 0x0000000416007c0c */ /* 0x000fe4000bf86270 */
[----:B------:R-:W-:Y:S01]  /*f250*/  LEA.HI.X R8, R2, UR5, R3, 0x1, P0 ;  /* 0x0000000502087c11 */ /* 0x000fe200080f0c03 */
[----:B------:R-:W-:Y:S01]  /*f260*/  UMOV UR5, 0xffffffff ;  /* 0xffffffff00057882 */ /* 0x000fe20000000000 */
[----:B------:R-:W-:Y:S02]  /*f270*/  ISETP.GE.AND P3, PT, R37, UR4, PT ;  /* 0x0000000425007c0c */ /* 0x000fe4000bf66270 */
[----:B------:R-:W-:-:S02]  /*f280*/  ISETP.GE.AND P2, PT, R36, UR4, PT ;  /* 0x0000000424007c0c */ /* 0x000fc4000bf46270 */
[----:B------:R-:W-:Y:S01]  /*f290*/  ISETP.GE.AND P1, PT, R35, UR4, PT ;  /* 0x0000000423007c0c */ /* 0x000fe2000bf26270 */
[----:B------:R-:W-:-:S12]  /*f2a0*/  BRA.DIV UR5, `(.L_x_53) ;  /* 0x0000002e052c7947 */ /* 0x000fd8000b800000 */
[----:B------:R-:W-:Y:S01]  /*f2b0*/  SHFL.IDX PT, R3, R8, RZ, 0x181f ;  /* 0x00181fff08037589 */ /* 0x000fe200000e0000 */
[----:B------:R-:W-:Y:S01]  /*f2c0*/  ULDC UR4, c[0x0][0x288] ;  /* 0x0000a20000047ab9 */ /* 0x000fe20000000800 */
[----:B------:R-:W-:Y:S01]  /*f2d0*/  IMAD R7, R23, 0x80, R27 ;  /* 0x0000008017077824 */ /* 0x000fe200078e021b */
[----:B------:R-:W-:Y:S01]  /*f2e0*/  ULDC.64 UR6, c[0x0][0x208] ;  /* 0x0000820000067ab9 */ /* 0x000fe20000000a00 */
[----:B------:R-:W0:Y:S01]  /*f2f0*/  SHFL.IDX PT, R2, R6, RZ, 0x181f ;  /* 0x00181fff06027589 */ /* 0x000e2200000e0000 */
[----:B------:R-:W-:Y:S02]  /*f300*/  IMAD R0, R0, UR4, RZ ;  /* 0x0000000400007c24 */ /* 0x000fe4000f8e02ff */
[C---:B------:R-:W-:Y:S01]  /*f310*/  IADD3 R11, R7.reuse, 0x10, RZ ;  /* 0x00000010070b7810 */ /* 0x040fe20007ffe0ff */
[----:B------:R-:W-:Y:S02]  /*f320*/  SHFL.IDX PT, R5, R8, 0x1, 0x181f ;  /* 0x00381f0008057f89 */ /* 0x000fe400000e0000 */
[----:B------:R-:W-:-:S02]  /*f330*/  ISETP.GE.AND P0, PT, R7, R0, PT ;  /* 0x000000000700720c */ /* 0x000fc40003f06270 */
[----:B------:R-:W1:Y:S04]  /*f340*/  SHFL.IDX PT, R4, R6, 0x1, 0x181f ;  /* 0x00381f0006047f89 */ /* 0x000e6800000e0000 */
[----:B------:R-:W-:Y:S07]  /*f350*/  SHFL.IDX PT, R14, R6, 0x7, 0x181f ;  /* 0x00f81f00060e7f89 */ /* 0x000fee00000e0000 */
[----:B------:R-:W-:Y:S01]  /*f360*/  @!P0 LEA R9, R31, UR42, 0x1 ;  /* 0x0000002a1f098c11 */ /* 0x000fe2000f8e08ff */
[----:B0-----:R-:W-:-:S05]  /*f370*/  @!P0 IMAD.WIDE.U32 R2, R22, 0x2, R2 ;  /* 0x0000000216028825 */ /* 0x001fca00078e0002 */
[----:B------:R-:W-:Y:S04]  /*f380*/  @!P0 LDGSTS.E.BYPASS.LTC128B.128 [R9+0x14400], desc[UR6][R2.64], !P4 ;  /* 0x1440000002098fae */ /* 0x000fe8000e101d46 */
[----:B------:R-:W-:Y:S04]  /*f390*/  @!P0 LDGSTS.E.BYPASS.LTC128B.128 [R9+0x18400], desc[UR6][R2.64+0x80], !P3 ;  /* 0x1840008002098fae */ /* 0x000fe8000d901d46 */
[----:B------:R-:W-:Y:S04]  /*f3a0*/  @!P0 LDGSTS.E.BYPASS.LTC128B.128 [R9+0x1c400], desc[UR6][R2.64+0x100], !P2 ;  /* 0x1c40010002098fae */ /* 0x000fe8000d101d46 */
[----:B------:R0:W-:Y:S01]  /*f3b0*/  @!P0 LDGSTS.E.BYPASS.LTC128B.128 [R9+0x20400], desc[UR6][R2.64+0x180], !P1 ;  /* 0x2040018002098fae */ /* 0x0001e2000c901d46 */
[----:B------:R-:W-:Y:S01]  /*f3c0*/  ISETP.GE.AND P0, PT, R11, R0, PT ;  /* 0x000000000b00720c */ /* 0x000fe20003f06270 */
[----:B------:R-:W-:-:S02]  /*f3d0*/  VIADD R11, R7, 0x30 ;  /* 0x00000030070b7836 */ /* 0x000fc40000000000 */
[----:B0-----:R-:W-:Y:S01]  /*f3e0*/  SHFL.IDX PT, R3, R8, 0x2, 0x181f ;  /* 0x00581f0008037f89 */ /* 0x001fe200000e0000 */
[----:B------:R-:W-:-:S09]  /*f3f0*/  VIADD R9, R7, 0x20 ;  /* 0x0000002007097836 */ /* 0x000fd20000000000 */
[----:B------:R-:W-:Y:S01]  /*f400*/  @!P0 LEA R21, R31, UR42, 0x1 ;  /* 0x0000002a1f158c11 */ /* 0x000fe2000f8e08ff */
[----:B-1----:R-:W-:Y:S01]  /*f410*/  @!P0 IMAD.WIDE.U32 R4, R22, 0x2, R4 ;  /* 0x0000000216048825 */ /* 0x002fe200078e0004 */
[----:B------:R-:W0:Y:S04]  /*f420*/  SHFL.IDX PT, R2, R6, 0x2, 0x181f ;  /* 0x00581f0006027f89 */ /* 0x000e2800000e0000 */
[----:B------:R-:W-:Y:S04]  /*f430*/  @!P0 LDGSTS.E.BYPASS.LTC128B.128 [R21+0x14c00], desc[UR6][R4.64], !P4 ;  /* 0x14c0000004158fae */ /* 0x000fe8000e101d46 */
[----:B------:R-:W-:Y:S04]  /*f440*/  @!P0 LDGSTS.E.BYPASS.LTC128B.128 [R21+0x18c00], desc[UR6][R4.64+0x80], !P3 ;  /* 0x18c0008004158fae */ /* 0x000fe8000d901d46 */
[----:B------:R-:W-:Y:S04]  /*f450*/  @!P0 LDGSTS.E.BYPASS.LTC128B.128 [R21+0x1cc00], desc[UR6][R4.64+0x100], !P2 ;  /* 0x1cc0010004158fae */ /* 0x000fe8000d101d46 */
[----:B------:R1:W-:Y:S01]  /*f460*/  @!P0 LDGSTS.E.BYPASS.LTC128B.128 [R21+0x20c00], desc[UR6][R4.64+0x180], !P1 ;  /* 0x20c0018004158fae */ /* 0x0003e2000c901d46 */
[----:B------:R-:W-:-:S03]  /*f470*/  ISETP.GE.AND P0, PT, R9, R0, PT ;  /* 0x000000000900720c */ /* 0x000fc60003f06270 */
[----:B-1----:R-:W-:Y:S10]  /*f480*/  SHFL.IDX PT, R5, R8, 0x3, 0x181f ;  /* 0x00781f0008057f89 */ /* 0x002ff400000e0000 */
[----:B0-----:R-:W-:Y:S01]  /*f490*/  @!P0 IMAD.WIDE.U32 R2, R22, 0x2, R2 ;  /* 0x0000000216028825 */ /* 0x001fe200078e0002 */
[----:B------:R-:W-:Y:S01]  /*f4a0*/  @!P0 LEA R9, R31, UR42, 0x1 ;  /* 0x0000002a1f098c11 */ /* 0x000fe2000f8e08ff */
[----:B------:R-:W0:Y:S04]  /*f4b0*/  SHFL.IDX PT, R4, R6, 0x3, 0x181f ;  /* 0x00781f0006047f89 */ /* 0x000e2800000e0000 */
[----:B------:R-:W-:Y:S04]  /*f4c0*/  @!P0 LDGSTS.E.BYPASS.LTC128B.128 [R9+0x15400], desc[UR6][R2.64], !P4 ;  /* 0x1540000002098fae */ /* 0x000fe8000e101d46 */
[----:B------:R-:W-:Y:S04]  /*f4d0*/  @!P0 LDGSTS.E.BYPASS.LTC128B.128 [R9+0x19400], desc[UR6][R2.64+0x80], !P3 ;  /* 0x1940008002098fae */ /* 0x000fe8000d901d46 */
[----:B------:R-:W-:Y:S04]  /*f4e0*/  @!P0 LDGSTS.E.BYPASS.LTC128B.128 [R9+0x1d400], desc[UR6][R2.64+0x100], !P2 ;  /* 0x1d40010002098fae */ /* 0x000fe8000d101d46 */
[----:B------:R1:W-:Y:S01]  /*f4f0*/  @!P0 LDGSTS.E.BYPASS.LTC128B.128 [R9+0x21400], desc[UR6][R2.64+0x180], !P1 ;  /* 0x2140018002098fae */ /* 0x0003e2000c901d46 */
[----:B------:R-:W-:Y:S01]  /*f500*/  ISETP.GE.AND P0, PT, R11, R0, PT ;  /* 0x000000000b00720c */ /* 0x000fe20003f06270 */
[----:B------:R-:W-:-:S02]  /*f510*/  VIADD R11, R7, 0x50 ;  /* 0x00000050070b7836 */ /* 0x000fc40000000000 */
[----:B-1----:R-:W-:Y:S01]  /*f520*/  SHFL.IDX PT, R3, R8, 0x4, 0x181f ;  /* 0x00981f0008037f89 */ /* 0x002fe200000e0000 */
[----:B------:R-:W-:-:S09]  /*f530*/  IADD3 R9, R7, 0x40, RZ ;  /* 0x0000004007097810 */ /* 0x000fd20007ffe0ff */
[----:B0-----:R-:W-:Y:S01]  /*f540*/  @!P0 IMAD.WIDE.U32 R4, R22, 0x2, R4 ;  /* 0x0000000216048825 */ /* 0x001fe200078e0004 */
[----:B------:R-:W-:Y:S01]  /*f550*/  @!P0 LEA R21, R31, UR42, 0x1 ;  /* 0x0000002a1f158c11 */ /* 0x000fe2000f8e08ff */
        /* <DEDUP_REMOVED lines=15> */
[----:B-1----:R-:W-:Y:S01]  /*f650*/  SHFL.IDX PT, R3, R8, 0x6, 0x181f ;  /* 0x00d81f0008037f89 */ /* 0x002fe200000e0000 */
[----:B------:R-:W-:-:S09]  /*f660*/  VIADD R9, R7, 0x60 ;  /* 0x0000006007097836 */ /* 0x000fd20000000000 */
[----:B------:R-:W-:Y:S01]  /*f670*/  @!P0 LEA R21, R31, UR42, 0x1 ;  /* 0x0000002a1f158c11 */ /* 0x000fe2000f8e08ff */
[----:B0-----:R-:W-:Y:S01]  /*f680*/  @!P0 IMAD.WIDE.U32 R4, R22, 0x2, R4 ;  /* 0x0000000216048825 */ /* 0x001fe200078e0004 */
[----:B------:R-:W0:Y:S04]  /*f690*/  SHFL.IDX PT, R2, R6, 0x6, 0x181f ;  /* 0x00d81f0006027f89 */ /* 0x000e2800000e0000 */
[----:B------:R1:W-:Y:S04]  /*f6a0*/  @!P0 LDGSTS.E.BYPASS.LTC128B.128 [R21+0x16c00], desc[UR6][R4.64], !P4 ;  /* 0x16c0000004158fae */ /* 0x0003e8000e101d46 */
[----:B------:R1:W-:Y:S04]  /*f6b0*/  @!P0 LDGSTS.E.BYPASS.LTC128B.128 [R21+0x1ac00], desc[UR6][R4.64+0x80], !P3 ;  /* 0x1ac0008004158fae */ /* 0x0003e8000d901d46 */
[----:B------:R1:W-:Y:S04]  /*f6c0*/  @!P0 LDGSTS.E.BYPASS.LTC128B.128 [R21+0x1ec00], desc[UR6][R4.64+0x100], !P2 ;  /* 0x1ec0010004158fae */ /* 0x0003e8000d101d46 */
[----:B------:R1:W-:Y:S01]  /*f6d0*/  @!P0 LDGSTS.E.BYPASS.LTC128B.128 [R21+0x22c00], desc[UR6][R4.64+0x180], !P1 ;  /* 0x22c0018004158fae */ /* 0x0003e2000c901d46 */
[----:B------:R-:W-:-:S03]  /*f6e0*/  ISETP.GE.AND P0, PT, R9, R0, PT ;  /* 0x000000000900720c */ /* 0x000fc60003f06270 */
[----:B------:R-:W2:Y:S10]  /*f6f0*/  SHFL.IDX PT, R8, R8, 0x7, 0x181f ;  /* 0x00f81f0008087f89 */ /* 0x000eb400000e0000 */
[----:B0-----:R-:W-:Y:S01]  /*f700*/  @!P0 IMAD.WIDE.U32 R2, R22, 0x2, R2 ;  /* 0x0000000216028825 */ /* 0x001fe200078e0002 */
[----:B------:R-:W-:-:S05]  /*f710*/  @!P0 LEA R9, R31, UR42, 0x1 ;  /* 0x0000002a1f098c11 */ /* 0x000fca000f8e08ff */
[----:B------:R1:W-:Y:S04]  /*f720*/  @!P0 LDGSTS.E.BYPASS.LTC128B.128 [R9+0x17400], desc[UR6][R2.64], !P4 ;  /* 0x1740000002098fae */ /* 0x0003e8000e101d46 */
[----:B------:R1:W-:Y:S04]  /*f730*/  @!P0 LDGSTS.E.BYPASS.LTC128B.128 [R9+0x1b400], desc[UR6][R2.64+0x80], !P3 ;  /* 0x1b40008002098fae */ /* 0x0003e8000d901d46 */
[----:B------:R1:W-:Y:S04]  /*f740*/  @!P0 LDGSTS.E.BYPASS.LTC128B.128 [R9+0x1f400], desc[UR6][R2.64+0x100], !P2 ;  /* 0x1f40010002098fae */ /* 0x0003e8000d101d46 */
[----:B--2---:R1:W-:Y:S02]  /*f750*/  @!P0 LDGSTS.E.BYPASS.LTC128B.128 [R9+0x23400], desc[UR6][R2.64+0x180], !P1 ;  /* 0x2340018002098fae */ /* 0x0043e4000c901d46 */
.L_x_119:
[----:B------:R-:W-:Y:S01]  /*f760*/  IADD3 R7, R7, 0x70, RZ ;  /* 0x0000007007077810 */ /* 0x000fe20007ffe0ff */
[----:B------:R-:W-:Y:S01]  /*f770*/  BSSY B0, `(.L_x_54) ;  /* 0x000000f000007945 */ /* 0x000fe20003800000 */
[----:B-1----:R-:W-:Y:S02]  /*f780*/  IMAD.MOV.U32 R2, RZ, RZ, R14 ;  /* 0x000000ffff027224 */ /* 0x002fe400078e000e */
[----:B------:R-:W-:Y:S01]  /*f790*/  ISETP.GE.AND P0, PT, R7, R0, PT ;  /* 0x000000000700720c */ /* 0x000fe20003f06270 */
[----:B------:R-:W-:-:S12]  /*f7a0*/  IMAD.MOV.U32 R3, RZ, RZ, R8 ;  /* 0x000000ffff037224 */ /* 0x000fd800078e0008 */
[----:B------:R-:W-:Y:S05]  /*f7b0*/  @P0 BRA `(.L_x_55) ;  /* 0x0000000000280947 */ /* 0x000fea0003800000 */
[----:B------:R-:W-:Y:S01]  /*f7c0*/  IMAD.WIDE.U32 R2, R22, 0x2, R2 ;  /* 0x0000000216027825 */ /* 0x000fe200078e0002 */
[----:B------:R-:W-:Y:S01]  /*f7d0*/  LEA R5, R31, UR42, 0x1 ;  /* 0x0000002a1f057c11 */ /* 0x000fe2000f8e08ff */
[----:B------:R-:W-:-:S04]  /*f7e0*/  ULDC.64 UR4, c[0x0][0x208] ;  /* 0x0000820000047ab9 */ /* 0x000fc80000000a00 */
[----:B------:R-:W-:Y:S01]  /*f7f0*/  @!PT LDS RZ, [RZ] ;  /* 0x00000000fffff984 */ /* 0x000fe20000000800 */
[----:B------:R-:W-:Y:S01]  /*f800*/  @!PT LDS RZ, [RZ] ;  /* 0x00000000fffff984 */ /* 0x000fe20000000800 */
[----:B------:R-:W-:Y:S01]  /*f810*/  @!PT LDS RZ, [RZ] ;  /* 0x00000000fffff984 */ /* 0x000fe20000000800 */
[----:B------:R0:W-:Y:S04]  /*f820*/  LDGSTS.E.BYPASS.LTC128B.128 [R5+0x17c00], desc[UR4][R2.64], !P4 ;  /* 0x17c0000002057fae */ /* 0x0001e8000e101d44 */
[----:B------:R0:W-:Y:S04]  /*f830*/  LDGSTS.E.BYPASS.LTC128B.128 [R5+0x1bc00], desc[UR4][R2.64+0x80], !P3 ;  /* 0x1bc0008002057fae */ /* 0x0001e8000d901d44 */
[----:B------:R0:W-:Y:S04]  /*f840*/  LDGSTS.E.BYPASS.LTC128B.128 [R5+0x1fc00], desc[UR4][R2.64+0x100], !P2 ;  /* 0x1fc0010002057fae */ /* 0x0001e8000d101d44 */
[----:B------:R0:W-:Y:S02]  /*f850*/  LDGSTS.E.BYPASS.LTC128B.128 [R5+0x23c00], desc[UR4][R2.64+0x180], !P1 ;  /* 0x23c0018002057fae */ /* 0x0001e4000c901d44 */
.L_x_55:
[----:B------:R-:W-:Y:S05]  /*f860*/  BSYNC B0 ;  /* 0x0000000000007941 */ /* 0x000fea0003800000 */
.L_x_54:
[----:B------:R-:W-:Y:S01]  /*f870*/  NOP ;  /* 0x0000000000007918 */ /* 0x000fe20000000000 */
[----:B------:R-:W-:Y:S01]  /*f880*/  SYNCS.ARRIVE.TRANS64.RED.A0T1 RZ, [UR42+0x38800], RZ ;  /* 0x038800ffffff79a7 */ /* 0x000fe2000820042a */
[----:B------:R-:W-:Y:S01]  /*f890*/  MOV R0, 0x1 ;  /* 0x0000000100007802 */ /* 0x000fe20000000f00 */
[----:B------:R-:W-:Y:S03]  /*f8a0*/  ARRIVES.LDGSTSBAR.64.TRANSCNT [UR42+0x38800] ;  /* 0x03880000ff0079b0 */ /* 0x000fe60008000aaa */
[----:B------:R-:W-:Y:S01]  /*f8b0*/  SHF.L.U32 R0, R0, 0x1f, RZ ;  /* 0x0000001f00007819 */ /* 0x000fe200000006ff */
[----:B------:R-:W-:Y:S01]  /*f8c0*/  NOP ;  /* 0x0000000000007918 */ /* 0x000fe20000000000 */
[----:B------:R-:W-:Y:S02]  /*f8d0*/  SYNCS.ARRIVE.TRANS64.A1T0 RZ, [UR42+0x38800], RZ ;  /* 0x038800ffffff79a7 */ /* 0x000fe4000810002a */
[----:B------:R-:W1:Y:S02]  /*f8e0*/  SYNCS.PHASECHK.TRANS64.TRYWAIT P0, [UR42+0x38820], R0 ;  /* 0x03882000ff0075a7 */ /* 0x000e64000800016a */
[----:B-1----:R-:W-:Y:S05]  /*f8f0*/  @!P0 BRA `(.L_x_56) ;  /* 0x0000003000588947 */ /* 0x002fea0003800000 */
.L_x_120:
[----:B------:R-:W-:Y:S01]  /*f900*/  UIADD3 UR4, UR46, -0x2, URZ ;  /* 0xfffffffe2e047890 */ /* 0x000fe2000fffe03f */
[----:B------:R-:W-:Y:S02]  /*f910*/  IMAD.MOV.U32 R26, RZ, RZ, 0x1 ;  /* 0x00000001ff1a7424 */ /* 0x000fe400078e00ff */
[----:B------:R-:W-:Y:S01]  /*f920*/  IMAD.MOV.U32 R21, RZ, RZ, RZ ;  /* 0x000000ffff157224 */ /* 0x000fe200078e00ff */
[----:B------:R-:W-:-:S06]  /*f930*/  UISETP.GE.AND UP0, UPT, UR4, UR45, UPT ;  /* 0x0000002d0400728c */ /* 0x000fcc000bf06270 */
[----:B------:R-:W-:-:S13]  /*f940*/  PLOP3.LUT P0, PT, PT, PT, UP0, 0x40, 0x0 ;  /* 0x000000000000781c */ /* 0x000fda0003f0e808 */
[----:B------:R-:W-:Y:S05]  /*f950*/  @P0 BRA `(.L_x_57) ;  /* 0x0000001000840947 */ /* 0x000fea0003800000 */
[----:B0-----:R-:W0:Y:S01]  /*f960*/  S2R R2, SR_TID.X ;  /* 0x0000000000027919 */ /* 0x001e220000002100 */
[----:B------:R-:W-:Y:S01]  /*f970*/  UIADD3 UR4, UR44, 0x1, URZ ;  /* 0x000000012c047890 */ /* 0x000fe2000fffe03f */
[----:B------:R-:W-:Y:S01]  /*f980*/  LOP3.LUT R3, RZ, UR41, RZ, 0x33, !PT ;  /* 0x00000029ff037c12 */ /* 0x000fe2000f8e33ff */
[----:B------:R-:W-:Y:S01]  /*f990*/  BSSY B0, `(.L_x_57) ;  /* 0x000011d000007945 */ /* 0x000fe20003800000 */
[----:B------:R-:W-:Y:S01]  /*f9a0*/  IMAD.MOV.U32 R23, RZ, RZ, 0x1 ;  /* 0x00000001ff177424 */ /* 0x000fe200078e00ff */
[----:B------:R-:W-:Y:S01]  /*f9b0*/  UIMAD UR4, UR4, UR38, URZ ;  /* 0x00000026040472a4 */ /* 0x000fe2000f8e023f */
[----:B------:R-:W-:-:S05]  /*f9c0*/  MOV R20, RZ ;  /* 0x000000ff00147202 */ /* 0x000fca0000000f00 */
[----:B------:R-:W-:Y:S01]  /*f9d0*/  LOP3.LUT R0, RZ, UR4, RZ, 0x33, !PT ;  /* 0x00000004ff007c12 */ /* 0x000fe2000f8e33ff */
[----:B------:R-:W-:Y:S02]  /*f9e0*/  ULDC UR4, c[0x0][0x2f4] ;  /* 0x0000bd0000047ab9 */ /* 0x000fe40000000800 */
[----:B------:R-:W-:Y:S02]  /*f9f0*/  ISETP.GE.AND P4, PT, R22, UR4, PT ;  /* 0x0000000416007c0c */ /* 0x000fe4000bf86270 */
[----:B------:R-:W-:Y:S02]  /*fa00*/  VIMNMX R0, R0, R3, !PT ;  /* 0x0000000300007248 */ /* 0x000fe40007fe0100 */
[----:B------:R-:W-:Y:S02]  /*fa10*/  ISETP.GE.AND P3, PT, R37, UR4, PT ;  /* 0x0000000425007c0c */ /* 0x000fe4000bf66270 */
[----:B------:R-:W-:Y:S02]  /*fa20*/  IADD3 R30, -R0, -0x2, RZ ;  /* 0xfffffffe001e7810 */ /* 0x000fe40007ffe1ff */
[----:B------:R-:W-:-:S02]  /*fa30*/  ISETP.GE.AND P2, PT, R36, UR4, PT ;  /* 0x0000000424007c0c */ /* 0x000fc4000bf46270 */
[----:B------:R-:W-:Y:S02]  /*fa40*/  ISETP.GE.AND P1, PT, R35, UR4, PT ;  /* 0x0000000423007c0c */ /* 0x000fe4000bf26270 */
[----:B0-----:R-:W-:-:S04]  /*fa50*/  LOP3.LUT R2, R2, 0x7f, RZ, 0xc0, !PT ;  /* 0x0000007f02027812 */ /* 0x001fc800078ec0ff */
[----:B------:R-:W-:-:S04]  /*fa60*/  SHF.R.U32.HI R2, RZ, 0x3, R2 ;  /* 0x00000003ff027819 */ /* 0x000fc80000011602 */
[----:B------:R-:W-:Y:S02]  /*fa70*/  IADD3 R19, R24, R19, R2 ;  /* 0x0000001318137210 */ /* 0x000fe40007ffe002 */
[----:B------:R-:W-:Y:S01]  /*fa80*/  IADD3 R5, -R2, UR40, RZ ;  /* 0x0000002802057c10 */ /* 0x000fe2000fffe1ff */
[----:B------:R-:W-:Y:S01]  /*fa90*/  IMAD.SHL.U32 R2, R22, 0x2, RZ ;  /* 0x0000000216027824 */ /* 0x000fe200078e00ff */
[----:B------:R-:W-:-:S03]  /*faa0*/  IADD3 R19, R19, -0xf0, RZ ;  /* 0xffffff1013137810 */ /* 0x000fc60007ffe0ff */
[C---:B------:R-:W-:Y:S02]  /*fab0*/  IMAD R5, R0.reuse, 0x50, R5 ;  /* 0x0000005000057824 */ /* 0x040fe400078e0205 */
[----:B------:R-:W-:Y:S02]  /*fac0*/  IMAD R10, R0, -0x50, R19 ;  /* 0xffffffb0000a7824 */ /* 0x000fe400078e0213 */
[----:B------:R-:W-:-:S07]  /*fad0*/  VIADD R0, R5, 0xa0 ;  /* 0x000000a005007836 */ /* 0x000fce0000000000 */
.L_x_70:
[----:B------:R-:W2:Y:S01]  /*fae0*/  LDL R8, [R1] ;  /* 0x0000000001087983 */ /* 0x000ea20000100800 */
[----:B------:R-:W0:Y:S01]  /*faf0*/  LDC R3, c[0x0][0x430] ;  /* 0x00010c00ff037b82 */ /* 0x000e220000000800 */
[----:B------:R-:W1:Y:S01]  /*fb00*/  S2R R2, SR_TID.X ;  /* 0x0000000000027919 */ /* 0x000e620000002100 */
[----:B------:R-:W3:Y:S01]  /*fb10*/  S2R R4, SR_TID.X ;  /* 0x0000000000047919 */ /* 0x000ee20000002100 */
[----:B0-----:R-:W-:Y:S01]  /*fb20*/  ISETP.NE.AND P0, PT, R3, 0x1, PT ;  /* 0x000000010300780c */ /* 0x001fe20003f05270 */
[----:B-1----:R-:W-:-:S12]  /*fb30*/  IMAD.SHL.U32 R2, R2, 0x10, RZ ;  /* 0x0000001002027824 */ /* 0x002fd800078e00ff */
[----:B------:R-:W0:Y:S01]  /*fb40*/  @P0 LDC R3, c[0x0][0x434] ;  /* 0x00010d00ff030b82 */ /* 0x000e220000000800 */
[----:B---3--:R-:W-:Y:S02]  /*fb50*/  LOP3.LUT R4, R4, 0x7f, RZ, 0xc0, !PT ;  /* 0x0000007f04047812 */ /* 0x008fe400078ec0ff */
[----:B------:R-:W-:Y:S02]  /*fb60*/  LOP3.LUT R2, R2, 0x70, RZ, 0xc0, !PT ;  /* 0x0000007002027812 */ /* 0x000fe400078ec0ff */
[----:B------:R-:W-:-:S03]  /*fb70*/  SHF.R.U32.HI R4, RZ, 0x3, R4 ;  /* 0x00000003ff047819 */ /* 0x000fc60000011604 */
[----:B------:R-:W1:Y:S01]  /*fb80*/  @P0 LDC R5, c[0x0][0x438] ;  /* 0x00010e00ff050b82 */ /* 0x000e620000000800 */
[----:B------:R-:W-:-:S04]  /*fb90*/  LOP3.LUT R2, R2, R4, RZ, 0xfc, !PT ;  /* 0x0000000402027212 */ /* 0x000fc800078efcff */
[----:B------:R-:W-:-:S13]  /*fba0*/  ISETP.GT.U32.AND P6, PT, R2, 0x4f, PT ;  /* 0x0000004f0200780c */ /* 0x000fda0003fc4070 */
[----:B------:R-:W2:Y:S01]  /*fbb0*/  @!P6 LDC.64 R6, c[0x0][0x428] ;  /* 0x00010a00ff06eb82 */ /* 0x000ea20000000a00 */
[----:B0-----:R-:W-:Y:S01]  /*fbc0*/  @P0 IMAD.HI.U32 R2, R10, R3, RZ ;  /* 0x000000030a020227 */ /* 0x001fe200078e00ff */
[----:B------:R-:W-:-:S04]  /*fbd0*/  MOV R9, R10 ;  /* 0x0000000a00097202 */ /* 0x000fc80000000f00 */
[----:B-1----:R-:W-:Y:S02]  /*fbe0*/  @P0 SHF.R.U32.HI R9, RZ, R5, R2 ;  /* 0x00000005ff090219 */ /* 0x002fe40000011602 */
[----:B------:R-:W0:Y:S02]  /*fbf0*/  @!P6 LDC.64 R4, c[0x0][0x418] ;  /* 0x00010600ff04eb82 */ /* 0x000e240000000a00 */
[----:B------:R-:W-:Y:S02]  /*fc00*/  @!P6 SHF.R.S32.HI R3, RZ, 0x1f, R9 ;  /* 0x0000001fff03e819 */ /* 0x000fe40000011409 */
[----:B------:R-:W-:Y:S02]  /*fc10*/  LOP3.LUT P5, RZ, R16, 0x20, RZ, 0xc0, !PT ;  /* 0x0000002010ff7812 */ /* 0x000fe400078ac0ff */
[----:B------:R-:W-:Y:S01]  /*fc20*/  IADD3 R21, R20, 0x1, RZ ;  /* 0x0000000114157810 */ /* 0x000fe20007ffe0ff */
[----:B------:R-:W-:Y:S01]  /*fc30*/  ULDC.64 UR4, c[0x0][0x208] ;  /* 0x0000820000047ab9 */ /* 0x000fe20000000a00 */
[----:B--2---:R-:W-:-:S04]  /*fc40*/  @!P6 IMAD R2, R8, R6, RZ ;  /* 0x000000060802e224 */ /* 0x004fc800078e02ff */
[----:B------:R-:W-:Y:S02]  /*fc50*/  @!P6 IMAD R7, R34, R7, R2 ;  /* 0x000000072207e224 */ /* 0x000fe400078e0202 */
[----:B------:R-:W-:-:S04]  /*fc60*/  @!P6 IMAD.MOV.U32 R2, RZ, RZ, R9 ;  /* 0x000000ffff02e224 */ /* 0x000fc800078e0009 */
[----:B------:R-:W-:-:S04]  /*fc70*/  @!P6 IMAD.WIDE.U32 R2, R34, R6, R2 ;  /* 0x000000062202e225 */ /* 0x000fc800078e0002 */
[----:B------:R-:W-:Y:S01]  /*fc80*/  @!P6 IMAD.IADD R3, R7, 0x1, R3 ;  /* 0x000000010703e824 */ /* 0x000fe200078e0203 */
[----:B0-----:R-:W-:Y:S01]  /*fc90*/  @!P6 LEA R4, P0, R2, R4, 0x2 ;  /* 0x000000040204e211 */ /* 0x001fe200078010ff */
[----:B------:R-:W-:-:S03]  /*fca0*/  IMAD.MOV.U32 R8, RZ, RZ, RZ ;  /* 0x000000ffff087224 */ /* 0x000fc600078e00ff */
[----:B------:R-:W-:Y:S02]  /*fcb0*/  @!P6 LEA.HI.X R5, R2, R5, R3, 0x2, P0 ;  /* 0x000000050205e211 */ /* 0x000fe400000f1403 */
[----:B------:R-:W-:-:S03]  /*fcc0*/  ISETP.NE.AND P0, PT, R21, 0x2, PT ;  /* 0x000000021500780c */ /* 0x000fc60003f05270 */
[----:B------:R0:W5:Y:S01]  /*fcd0*/  @!P6 LDG.E R8, desc[UR4][R4.64] ;  /* 0x000000040408e981 */ /* 0x000162000c1e1900 */
[----:B------:R-:W-:Y:S02]  /*fce0*/  SEL R26, RZ, 0x1, P0 ;  /* 0x00000001ff1a7807 */ /* 0x000fe40000000000 */
[----:B------:R-:W-:Y:S02]  /*fcf0*/  SEL R21, R21, RZ, P0 ;  /* 0x000000ff15157207 */ /* 0x000fe40000000000 */
[----:B------:R-:W-:Y:S01]  /*fd00*/  LOP3.LUT R26, R23, R26, RZ, 0x3c, !PT ;  /* 0x0000001a171a7212 */ /* 0x000fe200078e3cff */
[----:B------:R-:W-:Y:S06]  /*fd10*/  @!P5 BRA `(.L_x_58) ;  /* 0x000000000004d947 */ /* 0x000fec0003800000 */
[----:B------:R-:W-:Y:S01]  /*fd20*/  BPT.TRAP 0x1 ;  /* 0x000000040000795c */ /* 0x000fe20000300000 */
.L_x_58:
[----:B------:R-:W-:Y:S01]  /*fd30*/  LEA R19, R21, UR42, 0x3 ;  /* 0x0000002a15137c11 */ /* 0x000fe2000f8e18ff */
[----:B------:R-:W-:Y:S01]  /*fd40*/  BSSY B1, `(.L_x_59) ;  /* 0x0000004000017945 */ /* 0x000fe20003800000 */
[----:B------:R-:W-:-:S04]  /*fd50*/  SHF.L.U32 R2, R26, 0x1f, RZ ;  /* 0x0000001f1a027819 */ /* 0x000fc800000006ff */
[----:B------:R-:W1:Y:S02]  /*fd60*/  SYNCS.PHASECHK.TRANS64.TRYWAIT P0, [R19+URZ+0x38840], R2 ;  /* 0x03884002130075a7 */ /* 0x000e64000800017f */
[----:B-1----:R-:W-:Y:S05]  /*fd70*/  @!P0 BRA `(.L_x_60) ;  /* 0x0000002c00508947 */ /* 0x002fea0003800000 */
.L_x_121:
[----:B------:R-:W-:Y:S05]  /*fd80*/  BSYNC B1 ;  /* 0x0000000000017941 */ /* 0x000fea0003800000 */
.L_x_59:
[----:B------:R-:W-:Y:S01]  /*fd90*/  ULDC UR4, c[0x0][0x430] ;  /* 0x00010c0000047ab9 */ /* 0x000fe20000000800 */
[----:B-----5:R-:W-:Y:S01]  /*fda0*/  SHF.R.S32.HI R29, RZ, 0x1f, R8 ;  /* 0x0000001fff1d7819 */ /* 0x020fe20000011408 */
[----:B------:R-:W-:Y:S01]  /*fdb0*/  UIADD3 UR4, -UR4, URZ, URZ ;  /* 0x0000003f04047290 */ /* 0x000fe2000fffe13f */
[----:B------:R-:W-:Y:S01]  /*fdc0*/  R2UR UR6, R33 ;  /* 0x00000000210672ca */ /* 0x000fe200000e0000 */
[----:B------:R-:W-:Y:S01]  /*fdd0*/  IMAD R25, R21, 0x5000, R31 ;  /* 0x0000500015197824 */ /* 0x000fe200078e021f */
[----:B------:R-:W-:-:S03]  /*fde0*/  LOP3.LUT P5, RZ, R16, 0x2, RZ, 0xc0, !PT ;  /* 0x0000000210ff7812 */ /* 0x000fc600078ac0ff */
[----:B------:R-:W-:Y:S01]  /*fdf0*/  IMAD R9, R9, UR4, R10 ;  /* 0x0000000409097c24 */ /* 0x000fe2000f8e020a */
[----:B------:R-:W-:-:S04]  /*fe00*/  ULDC.64 UR4, c[0x0][0x300] ;  /* 0x0000c00000047ab9 */ /* 0x000fc80000000a00 */
[----:B------:R-:W-:-:S05]  /*fe10*/  SHF.R.S32.HI R28, RZ, 0x1f, R9 ;  /* 0x0000001fff1c7819 */ /* 0x000fca0000011409 */
[----:B-1----:R-:W-:-:S04]  /*fe20*/  IMAD R2, R28, UR4, RZ ;  /* 0x000000041c027c24 */ /* 0x002fc8000f8e02ff */
[C---:B0-----:R-:W-:Y:S02]  /*fe30*/  IMAD R5, R9.reuse, UR5, R2 ;  /* 0x0000000509057c24 */ /* 0x041fe4000f8e0202 */
        /* <DEDUP_REMOVED lines=14> */
[----:B------:R-:W-:Y:S01]  /*ff20*/  VIADD R27, R3, UR4 ;  /* 0x00000004031b7c36 */ /* 0x000fe20008000000 */
[----:B------:R-:W-:-:S04]  /*ff30*/  UMOV UR4, 0xffffffff ;  /* 0xffffffff00047882 */ /* 0x000fc80000000000 */
[----:B------:R-:W-:Y:S01]  /*ff40*/  LEA.HI.X R27, R2, UR7, R27, 0x1, P0 ;  /* 0x00000007021b7c11 */ /* 0x000fe200080f0c1b */
[----:B------:R-:W-:Y:S06]  /*ff50*/  BRA.DIV UR4, `(.L_x_61) ;  /* 0x0000002a04ec7947 */ /* 0x000fec000b800000 */
[----:B------:R-:W0:Y:S01]  /*ff60*/  SHFL.IDX PT, R14, R24, RZ, 0x181f ;  /* 0x00181fff180e7589 */ /* 0x000e2200000e0000 */
[----:B------:R-:W-:Y:S01]  /*ff70*/  SHF.L.U32 R12, R22, 0x1, RZ ;  /* 0x00000001160c7819 */ /* 0x000fe200000006ff */
[----:B------:R-:W-:Y:S01]  /*ff80*/  ULDC.64 UR4, c[0x0][0x208] ;  /* 0x0000820000047ab9 */ /* 0x000fe20000000a00 */
[----:B------:R-:W-:Y:S01]  /*ff90*/  LOP3.LUT R16, R16, 0xffffff7f, RZ, 0xc0, !PT ;  /* 0xffffff7f10107812 */ /* 0x000fe200078ec0ff */
[----:B------:R-:W1:Y:S01]  /*ffa0*/  SHFL.IDX PT, R3, R27, RZ, 0x181f ;  /* 0x00181fff1b037589 */ /* 0x000e6200000e0000 */
[----:B------:R-:W-:Y:S02]  /*ffb0*/  LEA R25, R25, UR42, 0x1 ;  /* 0x0000002a19197c11 */ /* 0x000fe4000f8e08ff */
[----:B------:R-:W-:Y:S01]  /*ffc0*/  @P1 LOP3.LUT R16, R16, 0x80, RZ, 0xfc, !PT ;  /* 0x0000008010101812 */ /* 0x000fe200078efcff */
[----:B------:R-:W2:Y:S03]  /*ffd0*/  SHFL.IDX PT, R11, R24, 0x1, 0x181f ;  /* 0x00381f00180b7f89 */ /* 0x000ea600000e0000 */
[C---:B------:R-:W-:Y:S01]  /*ffe0*/  LOP3.LUT P1, RZ, R16.reuse, 0x8, RZ, 0xc0, !PT ;  /* 0x0000000810ff7812 */ /* 0x040fe2000782c0ff */
[----:B------:R-:W3:Y:S01]  /*fff0*/  SHFL.IDX PT, R5, R27, 0x1, 0x181f ;  /* 0x00381f001b057f89 */ /* 0x000ee200000e0000 */
[----:B------:R-:W-:-:S03]  /*10000*/  LOP3.LUT P6, RZ, R16, 0x4, RZ, 0xc0, !PT ;  /* 0x0000000410ff7812 */ /* 0x000fc600078cc0ff */
[----:B------:R-:W-:Y:S01]  /*10010*/  SHFL.IDX PT, R32, R27, 0x3, 0x181f ;  /* 0x00781f001b207f89 */ /* 0x000fe200000e0000 */
[----:B0-----:R-:W-:-:S03]  /*10020*/  IADD3 R2, P0, R14, R12, RZ ;  /* 0x0000000c0e027210 */ /* 0x001fc60007f1e0ff */
[----:B------:R-:W-:Y:S02]  /*10030*/  SHFL.IDX PT, R14, R24, 0x4, 0x181f ;  /* 0x00981f00180e7f89 */ /* 0x000fe400000e0000 */
[----:B-1----:R-:W-:Y:S01]  /*10040*/  IMAD.X R3, RZ, RZ, R3, P0 ;  /* 0x000000ffff037224 */ /* 0x002fe200000e0603 */
[-C--:B--2---:R-:W-:Y:S02]  /*10050*/  IADD3 R6, P0, R11, R12.reuse, RZ ;  /* 0x0000000c0b067210 */ /* 0x084fe40007f1e0ff */
[----:B------:R-:W0:Y:S03]  /*10060*/  SHFL.IDX PT, R11, R24, 0x2, 0x181f ;  /* 0x00581f00180b7f89 */ /* 0x000e2600000e0000 */
[----:B---3--:R-:W-:Y:S02]  /*10070*/  IMAD.X R7, RZ, RZ, R5, P0 ;  /* 0x000000ffff077224 */ /* 0x008fe400000e0605 */
[----:B------:R-:W1:Y:S04]  /*10080*/  SHFL.IDX PT, R5, R27, 0x2, 0x181f ;  /* 0x00581f001b057f89 */ /* 0x000e6800000e0000 */
[----:B------:R-:W-:Y:S01]  /*10090*/  SHFL.IDX PT, R27, R27, 0x4, 0x181f ;  /* 0x00981f001b1b7f89 */ /* 0x000fe200000e0000 */
[----:B0-----:R-:W-:-:S04]  /*100a0*/  IADD3 R4, P0, R11, R12, RZ ;  /* 0x0000000c0b047210 */ /* 0x001fc80007f1e0ff */
[----:B-1----:R-:W-:Y:S02]  /*100b0*/  IADD3.X R5, RZ, R5, RZ, P0, !PT ;  /* 0x00000005ff057210 */ /* 0x002fe400007fe4ff */
[----:B------:R-:W-:-:S13]  /*100c0*/  LOP3.LUT P0, RZ, R16, 0x10, RZ, 0xc0, !PT ;  /* 0x0000001010ff7812 */ /* 0x000fda000780c0ff */
[----:B------:R-:W-:Y:S04]  /*100d0*/  LDGSTS.E.BYPASS.LTC128B.128 [R25+0x24400], desc[UR4][R2.64], !P0 ;  /* 0x2440000002197fae */ /* 0x000fe8000c101d44 */
[----:B------:R-:W-:Y:S04]  /*100e0*/  LDGSTS.E.BYPASS.LTC128B.128 [R25+0x26c00], desc[UR4][R2.64+0x80], !P1 ;  /* 0x26c0008002197fae */ /* 0x000fe8000c901d44 */
[----:B------:R-:W-:Y:S04]  /*100f0*/  LDGSTS.E.BYPASS.LTC128B.128 [R25+0x29400], desc[UR4][R2.64+0x100], !P6 ;  /* 0x2940010002197fae */ /* 0x000fe8000f101d44 */
[----:B------:R0:W-:Y:S04]  /*10100*/  LDGSTS.E.BYPASS.LTC128B.128 [R25+0x2bc00], desc[UR4][R2.64+0x180], !P5 ;  /* 0x2bc0018002197fae */ /* 0x0001e8000e901d44 */
[----:B0-----:R-:W0:Y:S02]  /*10110*/  SHFL.IDX PT, R2, R24, 0x3, 0x181f ;  /* 0x00781f0018027f89 */ /* 0x001e2400000e0000 */
[----:B0-----:R-:W-:-:S05]  /*10120*/  IADD3 R2, P0, R2, R12, RZ ;  /* 0x0000000c02027210 */ /* 0x001fca0007f1e0ff */
[----:B------:R-:W-:Y:S01]  /*10130*/  IMAD.X R3, RZ, RZ, R32, P0 ;  /* 0x000000ffff037224 */ /* 0x000fe200000e0620 */
[----:B------:R-:W-:-:S13]  /*10140*/  LOP3.LUT P0, RZ, R16, 0x10, RZ, 0xc0, !PT ;  /* 0x0000001010ff7812 */ /* 0x000fda000780c0ff */
[----:B------:R0:W-:Y:S04]  /*10150*/  LDGSTS.E.BYPASS.LTC128B.128 [R25+0x24c00], desc[UR4][R6.64], !P0 ;  /* 0x24c0000006197fae */ /* 0x0001e8000c101d44 */
        /* <DEDUP_REMOVED lines=8> */
[----:B------:R0:W-:Y:S01]  /*101e0*/  LDGSTS.E.BYPASS.LTC128B.128 [R25+0x28400], desc[UR4][R2.64+0x80], !P1 ;  /* 0x2840008002197fae */ /* 0x0001e2000c901d44 */
[----:B------:R-:W-:-:S03]  /*101f0*/  LOP3.LUT P1, RZ, R16, 0x80, RZ, 0xc0, !PT ;  /* 0x0000008010ff7812 */ /* 0x000fc6000782c0ff */
[----:B------:R0:W-:Y:S04]  /*10200*/  LDGSTS.E.BYPASS.LTC128B.128 [R25+0x2ac00], desc[UR4][R2.64+0x100], !P6 ;  /* 0x2ac0010002197fae */ /* 0x0001e8000f101d44 */
[----:B------:R0:W-:Y:S06]  /*10210*/  LDGSTS.E.BYPASS.LTC128B.128 [R25+0x2d400], desc[UR4][R2.64+0x180], !P5 ;  /* 0x2d40018002197fae */ /* 0x0001ec000e901d44 */
.L_x_133:
[----:B0-----:R-:W-:Y:S01]  /*10220*/  IMAD.SHL.U32 R2, R22, 0x2, RZ ;  /* 0x0000000216027824 */ /* 0x001fe200078e00ff */
[----:B------:R-:W-:Y:S01]  /*10230*/  P2R R4, PR, RZ, 0x2 ;  /* 0x00000002ff047803 */ /* 0x000fe20000000000 */
[----:B------:R-:W-:Y:S01]  /*10240*/  ULDC.64 UR4, c[0x0][0x208] ;  /* 0x0000820000047ab9 */ /* 0x000fe20000000a00 */
[----:B------:R-:W-:Y:S02]  /*10250*/  LOP3.LUT P1, RZ, R16, 0x10, RZ, 0xc0, !PT ;  /* 0x0000001010ff7812 */ /* 0x000fe4000782c0ff */
[----:B------:R-:W-:Y:S02]  /*10260*/  IADD3 R2, P0, R14, R2, RZ ;  /* 0x000000020e027210 */ /* 0x000fe40007f1e0ff */
[C---:B------:R-:W-:Y:S02]  /*10270*/  LOP3.LUT P6, RZ, R16.reuse, 0x4, RZ, 0xc0, !PT ;  /* 0x0000000410ff7812 */ /* 0x040fe400078cc0ff */
[----:B------:R-:W-:Y:S02]  /*10280*/  IADD3.X R3, RZ, R27, RZ, P0, !PT ;  /* 0x0000001bff037210 */ /* 0x000fe400007fe4ff */
[----:B------:R-:W-:-:S05]  /*10290*/  LOP3.LUT P0, RZ, R16, 0x8, RZ, 0xc0, !PT ;  /* 0x0000000810ff7812 */ /* 0x000fca000780c0ff */
[----:B------:R-:W-:Y:S01]  /*102a0*/  @!PT LDS RZ, [RZ] ;  /* 0x00000000fffff984 */ /* 0x000fe20000000800 */
[----:B------:R-:W-:Y:S01]  /*102b0*/  @!PT LDS RZ, [RZ] ;  /* 0x00000000fffff984 */ /* 0x000fe20000000800 */
[----:B------:R-:W-:Y:S01]  /*102c0*/  @!PT LDS RZ, [RZ] ;  /* 0x00000000fffff984 */ /* 0x000fe20000000800 */
[----:B------:R0:W-:Y:S01]  /*102d0*/  LDGSTS.E.BYPASS.LTC128B.128 [R25+0x26400], desc[UR4][R2.64], !P1 ;  /* 0x2640000002197fae */ /* 0x0001e2000c901d44 */
[----:B------:R-:W-:-:S07]  /*102e0*/  ISETP.NE.AND P1, PT, R4, RZ, PT ;  /* 0x000000ff0400720c */ /* 0x000fce0003f25270 */
[----:B------:R0:W-:Y:S01]  /*102f0*/  LDGSTS.E.BYPASS.LTC128B.128 [R25+0x28c00], desc[UR4][R2.64+0x80], !P0 ;  /* 0x28c0008002197fae */ /* 0x0001e2000c101d44 */
[----:B------:R-:W-:-:S03]  /*10300*/  PLOP3.LUT P0, PT, PT, PT, PT, 0x80, 0x0 ;  /* 0x000000000000781c */ /* 0x000fc60003f0f070 */
[----:B------:R0:W-:Y:S04]  /*10310*/  LDGSTS.E.BYPASS.LTC128B.128 [R25+0x2b400], desc[UR4][R2.64+0x100], !P6 ;  /* 0x2b40010002197fae */ /* 0x0001e8000f101d44 */
[----:B------:R0:W-:Y:S01]  /*10320*/  LDGSTS.E.BYPASS.LTC128B.128 [R25+0x2dc00], desc[UR4][R2.64+0x180], !P5 ;  /* 0x2dc0018002197fae */ /* 0x0001e2000e901d44 */
[----:B------:R-:W-:-:S05]  /*10330*/  NOP ;  /* 0x0000000000007918 */ /* 0x000fca0000000000 */
.L_x_62:
[----:B------:R-:W-:Y:S02]  /*10340*/  PLOP3.LUT P5, PT, P5, P0, PT, 0xa2, 0x0 ;  /* 0x000000000000781c */ /* 0x000fe40002fa1472 */
[----:B------:R-:W-:-:S08]  /*10350*/  @P0 R2UR P5, UR4, R19 ;  /* 0x00000000130402ca */ /* 0x000fd000000a0000 */
[----:B------:R-:W-:-:S05]  /*10360*/  @P0 PLOP3.LUT P0, PT, P5, PT, PT, 0x80, 0x0 ;  /* 0x000000000000081c */ /* 0x000fca0002f0f070 */
[----:B------:R-:W-:Y:S01]  /*10370*/  @!P5 SYNCS.ARRIVE.TRANS64.RED.A0T1 RZ, [UR4+0x38830], RZ ;  /* 0x038830ffffffd9a7 */ /* 0x000fe20008200404 */
[----:B------:R-:W-:Y:S07]  /*10380*/  @!P5 ARRIVES.LDGSTSBAR.64.TRANSCNT [UR4+0x38830] ;  /* 0x03883000ff00d9b0 */ /* 0x000fee0008000a84 */
[----:B------:R-:W-:Y:S05]  /*10390*/  @P0 BRA.U.ANY `(.L_x_62) ;  /* 0xfffffffd00e80947 */ /* 0x000fea000393ffff */
[----:B------:R-:W-:Y:S01]  /*103a0*/  NOP ;  /* 0x0000000000007918 */ /* 0x000fe20000000000 */
[----:B------:R-:W-:-:S13]  /*103b0*/  LOP3.LUT P6, RZ, R16, 0x20, RZ, 0xc0, !PT ;  /* 0x0000002010ff7812 */ /* 0x000fda00078cc0ff */
[----:B------:R-:W-:Y:S05]  /*103c0*/  @!P6 BRA `(.L_x_63) ;  /* 0x000000000004e947 */ /* 0x000fea0003800000 */
[----:B------:R-:W-:Y:S01]  /*103d0*/  BPT.TRAP 0x1 ;  /* 0x000000040000795c */ /* 0x000fe20000300000 */
.L_x_63:
[----:B------:R1:W-:Y:S01]  /*103e0*/  SYNCS.ARRIVE.TRANS64.A1T0 RZ, [R19+URZ+0x38830], RZ ;  /* 0x038830ff13ff79a7 */ /* 0x0003e2000810003f */
[----:B------:R-:W-:Y:S05]  /*103f0*/  @!P6 BRA `(.L_x_64) ;  /* 0x000000000004e947 */ /* 0x000fea0003800000 */
[----:B------:R-:W-:Y:S01]  /*10400*/  BPT.TRAP 0x1 ;  /* 0x000000040000795c */ /* 0x000fe20000300000 */
.L_x_64:
[----:B0-----:R-:W-:Y:S01]  /*10410*/  SHF.L.U32 R3, R23, 0x1f, RZ ;  /* 0x0000001f17037819 */ /* 0x001fe200000006ff */
[----:B------:R-:W-:Y:S01]  /*10420*/  BSSY B1, `(.L_x_65) ;  /* 0x0000004000017945 */ /* 0x000fe20003800000 */
[----:B------:R-:W-:-:S04]  /*10430*/  LEA R4, R20, UR42, 0x3 ;  /* 0x0000002a14047c11 */ /* 0x000fc8000f8e18ff */
[----:B------:R-:W0:Y:S02]  /*10440*/  SYNCS.PHASECHK.TRANS64.TRYWAIT P0, [R4+URZ+0x38860], R3 ;  /* 0x03886003040075a7 */ /* 0x000e24000800017f */
[----:B0-----:R-:W-:Y:S05]  /*10450*/  @!P0 BRA `(.L_x_66) ;  /* 0x0000002c00788947 */ /* 0x001fea0003800000 */
.L_x_134:
[----:B------:R-:W-:Y:S05]  /*10460*/  BSYNC B1 ;  /* 0x0000000000017941 */ /* 0x000fea0003800000 */
.L_x_65:
[----:B------:R-:W-:Y:S01]  /*10470*/  UMOV UR4, 0xffffffff ;  /* 0xffffffff00047882 */ /* 0x000fe20000000000 */
[----:B------:R-:W-:Y:S02]  /*10480*/  IMAD R5, R20, 0x5000, R31 ;  /* 0x0000500014057824 */ /* 0x000fe400078e021f */
[----:B------:R-:W-:Y:S01]  /*10490*/  IMAD.SHL.U32 R6, R22, 0x2, RZ ;  /* 0x0000000216067824 */ /* 0x000fe200078e00ff */
[----:B------:R-:W-:Y:S06]  /*104a0*/  BRA.DIV UR4, `(.L_x_67) ;  /* 0x0000002e04787947 */ /* 0x000fec000b800000 */
[----:B------:R-:W2:Y:S01]  /*104b0*/  SHFL.IDX PT, R14, R17, RZ, 0x181f ;  /* 0x00181fff110e7589 */ /* 0x000ea200000e0000 */
[----:B------:R-:W-:Y:S01]  /*104c0*/  LEA R5, R5, UR42, 0x1 ;  /* 0x0000002a05057c11 */ /* 0x000fe2000f8e08ff */
[----:B------:R-:W-:Y:S02]  /*104d0*/  ULDC.64 UR4, c[0x0][0x208] ;  /* 0x0000820000047ab9 */ /* 0x000fe40000000a00 */
[----:B0-----:R-:W0:Y:S01]  /*104e0*/  SHFL.IDX PT, R3, R18, RZ, 0x181f ;  /* 0x00181fff12037589 */ /* 0x001e2200000e0000 */
[----:B--2---:R-:W-:-:S03]  /*104f0*/  IADD3 R2, P0, R14, R6, RZ ;  /* 0x000000060e027210 */ /* 0x004fc60007f1e0ff */
[----:B------:R-:W2:Y:S02]  /*10500*/  SHFL.IDX PT, R14, R17, 0x1, 0x181f ;  /* 0x00381f00110e7f89 */ /* 0x000ea400000e0000 */
[----:B0-----:R-:W-:Y:S01]  /*10510*/  IMAD.X R3, RZ, RZ, R3, P0 ;  /* 0x000000ffff037224 */ /* 0x001fe200000e0603 */
[----:B------:R-:W-:-:S13]  /*10520*/  ISETP.LT.OR P0, PT, R0, 0x1, P4 ;  /* 0x000000010000780c */ /* 0x000fda0002701670 */
[----:B------:R-:W-:Y:S01]  /*10530*/  LDGSTS.E.BYPASS.LTC128B.128 [R5+0x400], desc[UR4][R2.64], !P0 ;  /* 0x0040000002057fae */ /* 0x000fe2000c101d44 */
[----:B------:R-:W-:-:S13]  /*10540*/  ISETP.LT.OR P0, PT, R0, 0x1, P3 ;  /* 0x000000010000780c */ /* 0x000fda0001f01670 */
[----:B------:R-:W-:Y:S01]  /*10550*/  LDGSTS.E.BYPASS.LTC128B.128 [R5+0x2c00], desc[UR4][R2.64+0x80], !P0 ;  /* 0x02c0008002057fae */ /* 0x000fe2000c101d44 */
[----:B------:R-:W-:-:S13]  /*10560*/  ISETP.LT.OR P0, PT, R0, 0x1, P2 ;  /* 0x000000010000780c */ /* 0x000fda0001701670 */
[----:B------:R-:W-:Y:S01]  /*10570*/  LDGSTS.E.BYPASS.LTC128B.128 [R5+0x5400], desc[UR4][R2.64+0x100], !P0 ;  /* 0x0540010002057fae */ /* 0x000fe2000c101d44 */
[----:B------:R-:W-:-:S13]  /*10580*/  ISETP.LT.OR P0, PT, R0, 0x1, P1 ;  /* 0x000000010000780c */ /* 0x000fda0000f01670 */
[----:B------:R0:W-:Y:S04]  /*10590*/  LDGSTS.E.BYPASS.LTC128B.128 [R5+0x7c00], desc[UR4][R2.64+0x180], !P0 ;  /* 0x07c0018002057fae */ /* 0x0001e8000c101d44 */
[----:B0-----:R-:W0:Y:S01]  /*105a0*/  SHFL.IDX PT, R3, R18, 0x1, 0x181f ;  /* 0x00381f0012037f89 */ /* 0x001e2200000e0000 */
[----:B--2---:R-:W-:-:S03]  /*105b0*/  IADD3 R2, P0, R14, R6, RZ ;  /* 0x000000060e027210 */ /* 0x004fc60007f1e0ff */
[----:B------:R-:W2:Y:S01]  /*105c0*/  SHFL.IDX PT, R14, R17, 0x2, 0x181f ;  /* 0x00581f00110e7f89 */ /* 0x000ea200000e0000 */
[----:B0-----:R-:W-:Y:S02]  /*105d0*/  IADD3.X R3, RZ, R3, RZ, P0, !PT ;  /* 0x00000003ff037210 */ /* 0x001fe400007fe4ff */
        /* <DEDUP_REMOVED lines=22> */
[----:B------:R-:W2:Y:S04]  /*10740*/  SHFL.IDX PT, R18, R18, 0x4, 0x181f ;  /* 0x00981f0012127f89 */ /* 0x000ea800000e0000 */
[----:B------:R3:W4:Y:S01]  /*10750*/  SHFL.IDX PT, R14, R17, 0x4, 0x181f ;  /* 0x00981f00110e7f89 */ /* 0x00072200000e0000 */
[----:B0-----:R-:W-:Y:S01]  /*10760*/  IMAD.X R3, RZ, RZ, R3, P0 ;  /* 0x000000ffff037224 */ /* 0x001fe200000e0603 */
[----:B------:R-:W-:-:S13]  /*10770*/  ISETP.LT.OR P0, PT, R0, 0x31, P4 ;  /* 0x000000310000780c */ /* 0x000fda0002701670 */
[----:B------:R3:W-:Y:S01]  /*10780*/  LDGSTS.E.BYPASS.LTC128B.128 [R5+0x1c00], desc[UR4][R2.64], !P0 ;  /* 0x01c0000002057fae */ /* 0x0007e2000c101d44 */
[----:B------:R-:W-:-:S13]  /*10790*/  ISETP.LT.OR P0, PT, R0, 0x31, P3 ;  /* 0x000000310000780c */ /* 0x000fda0001f01670 */
[----:B------:R3:W-:Y:S01]  /*107a0*/  LDGSTS.E.BYPASS.LTC128B.128 [R5+0x4400], desc[UR4][R2.64+0x80], !P0 ;  /* 0x0440008002057fae */ /* 0x0007e2000c101d44 */
[----:B------:R-:W-:-:S13]  /*107b0*/  ISETP.LT.OR P0, PT, R0, 0x31, P2 ;  /* 0x000000310000780c */ /* 0x000fda0001701670 */
[----:B------:R3:W-:Y:S01]  /*107c0*/  LDGSTS.E.BYPASS.LTC128B.128 [R5+0x6c00], desc[UR4][R2.64+0x100], !P0 ;  /* 0x06c0010002057fae */ /* 0x0007e2000c101d44 */
[----:B------:R-:W-:-:S13]  /*107d0*/  ISETP.LT.OR P0, PT, R0, 0x31, P1 ;  /* 0x000000310000780c */ /* 0x000fda0000f01670 */
[----:B--2-4-:R3:W-:Y:S02]  /*107e0*/  LDGSTS.E.BYPASS.LTC128B.128 [R5+0x9400], desc[UR4][R2.64+0x180], !P0 ;  /* 0x0940018002057fae */ /* 0x0147e4000c101d44 */
.L_x_146:
[----:B---3--:R-:W-:Y:S01]  /*107f0*/  IADD3 R2, P0, R14, R6, RZ ;  /* 0x000000060e027210 */ /* 0x008fe20007f1e0ff */
[----:B------:R-:W-:-:S03]  /*10800*/  ULDC.64 UR4, c[0x0][0x208] ;  /* 0x0000820000047ab9 */ /* 0x000fc60000000a00 */
[----:B------:R-:W-:Y:S02]  /*10810*/  IADD3.X R3, RZ, R18, RZ, P0, !PT ;  /* 0x00000012ff037210 */ /* 0x000fe400007fe4ff */
[----:B------:R-:W-:-:S13]  /*10820*/  ISETP.LT.OR P0, PT, R0, 0x41, P4 ;  /* 0x000000410000780c */ /* 0x000fda0002701670 */
[----:B------:R-:W-:Y:S01]  /*10830*/  @!PT LDS RZ, [RZ] ;  /* 0x00000000fffff984 */ /* 0x000fe20000000800 */
[----:B------:R-:W-:Y:S01]  /*10840*/  @!PT LDS RZ, [RZ] ;  /* 0x00000000fffff984 */ /* 0x000fe20000000800 */
[----:B------:R-:W-:Y:S01]  /*10850*/  @!PT LDS RZ, [RZ] ;  /* 0x00000000fffff984 */ /* 0x000fe20000000800 */
[----:B------:R-:W-:Y:S01]  /*10860*/  LDGSTS.E.BYPASS.LTC128B.128 [R5+0x2400], desc[UR4][R2.64], !P0 ;  /* 0x0240000002057fae */ /* 0x000fe2000c101d44 */
[----:B------:R-:W-:-:S13]  /*10870*/  ISETP.LT.OR P0, PT, R0, 0x41, P3 ;  /* 0x000000410000780c */ /* 0x000fda0001f01670 */
[----:B------:R-:W-:Y:S01]  /*10880*/  LDGSTS.E.BYPASS.LTC128B.128 [R5+0x4c00], desc[UR4][R2.64+0x80], !P0 ;  /* 0x04c0008002057fae */ /* 0x000fe2000c101d44 */
[----:B------:R-:W-:-:S13]  /*10890*/  ISETP.LT.OR P0, PT, R0, 0x41, P2 ;  /* 0x000000410000780c */ /* 0x000fda0001701670 */
[----:B------:R-:W-:Y:S01]  /*108a0*/  LDGSTS.E.BYPASS.LTC128B.128 [R5+0x7400], desc[UR4][R2.64+0x100], !P0 ;  /* 0x0740010002057fae */ /* 0x000fe2000c101d44 */
[----:B------:R-:W-:-:S13]  /*108b0*/  ISETP.LT.OR P0, PT, R0, 0x41, P1 ;  /* 0x000000410000780c */ /* 0x000fda0000f01670 */
[----:B------:R0:W-:Y:S01]  /*108c0*/  LDGSTS.E.BYPASS.LTC128B.128 [R5+0x9c00], desc[UR4][R2.64+0x180], !P0 ;  /* 0x09c0018002057fae */ /* 0x0001e2000c101d44 */
[----:B------:R-:W-:Y:S01]  /*108d0*/  ULDC.64 UR4, c[0x0][0x328] ;  /* 0x0000ca0000047ab9 */ /* 0x000fe20000000a00 */
[----:B------:R-:W-:Y:S01]  /*108e0*/  PLOP3.LUT P0, PT, PT, PT, PT, 0x80, 0x0 ;  /* 0x000000000000781c */ /* 0x000fe20003f0f070 */
[----:B------:R-:W-:Y:S01]  /*108f0*/  IMAD R28, R28, UR4, RZ ;  /* 0x000000041c1c7c24 */ /* 0x000fe2000f8e02ff */
[----:B------:R-:W-:-:S03]  /*10900*/  NOP ;  /* 0x0000000000007918 */ /* 0x000fc60000000000 */
[C---:B------:R-:W-:Y:S02]  /*10910*/  IMAD R7, R9.reuse, UR5, R28 ;  /* 0x0000000509077c24 */ /* 0x040fe4000f8e021c */
[----:B0-----:R-:W-:Y:S01]  /*10920*/  IMAD.WIDE.U32 R2, R9, UR4, RZ ;  /* 0x0000000409027c25 */ /* 0x001fe2000f8e00ff */
[----:B------:R-:W-:-:S03]  /*10930*/  ULDC.64 UR4, c[0x0][0x338] ;  /* 0x0000ce0000047ab9 */ /* 0x000fc60000000a00 */
[----:B------:R-:W-:Y:S02]  /*10940*/  IMAD.IADD R3, R3, 0x1, R7 ;  /* 0x0000000103037824 */ /* 0x000fe400078e0207 */
[----:B------:R-:W-:Y:S02]  /*10950*/  IMAD R29, R29, UR4, RZ ;  /* 0x000000041d1d7c24 */ /* 0x000fe4000f8e02ff */
[----:B------:R-:W-:-:S04]  /*10960*/  IMAD.WIDE.U32 R2, R8, UR4, R2 ;  /* 0x0000000408027c25 */ /* 0x000fc8000f8e0002 */
[----:B------:R-:W-:-:S04]  /*10970*/  IMAD R29, R8, UR5, R29 ;  /* 0x00000005081d7c24 */ /* 0x000fc8000f8e021d */
[----:B-1----:R-:W-:-:S07]  /*10980*/  IMAD.IADD R19, R3, 0x1, R29 ;  /* 0x0000000103137824 */ /* 0x002fce00078e021d */
.L_x_68:
        /* <DEDUP_REMOVED lines=10> */
.L_x_69:
[----:B------:R-:W-:Y:S01]  /*10a30*/  R2UR UR4, R33 ;  /* 0x00000000210472ca */ /* 0x000fe200000e0000 */
[----:B------:R-:W-:Y:S01]  /*10a40*/  ULDC.64 UR6, c[0x0][0x330] ;  /* 0x0000cc0000067ab9 */ /* 0x000fe20000000a00 */
[----:B------:R-:W-:Y:S01]  /*10a50*/  MOV R18, R2 ;  /* 0x0000000200127202 */ /* 0x000fe20000000f00 */
[----:B------:R-:W-:Y:S01]  /*10a60*/  IMAD.U32 R3, RZ, RZ, UR6 ;  /* 0x00000006ff037e24 */ /* 0x000fe2000f8e00ff */
[----:B------:R0:W-:Y:S01]  /*10a70*/  SYNCS.ARRIVE.TRANS64.A1T0 RZ, [R4+URZ+0x38850], RZ ;  /* 0x038850ff04ff79a7 */ /* 0x0001e2000810003f */
[----:B------:R-:W-:Y:S01]  /*10a80*/  VIADD R30, R30, 0xffffffff ;  /* 0xffffffff1e1e7836 */ /* 0x000fe20000000000 */
[----:B------:R-:W-:Y:S01]  /*10a90*/  IADD3 R0, R0, 0x50, RZ ;  /* 0x0000005000007810 */ /* 0x000fe20007ffe0ff */
[----:B------:R-:W-:Y:S01]  /*10aa0*/  IMAD.WIDE.U32 R18, R3, UR39, R18 ;  /* 0x0000002703127c25 */ /* 0x000fe2000f8e0012 */
[----:B------:R-:W-:-:S03]  /*10ab0*/  MOV R20, R21 ;  /* 0x0000001500147202 */ /* 0x000fc60000000f00 */
[----:B------:R-:W-:Y:S02]  /*10ac0*/  VIADD R10, R10, 0xffffffb0 ;  /* 0xffffffb00a0a7836 */ /* 0x000fe40000000000 */
[----:B------:R-:W-:Y:S01]  /*10ad0*/  UIMAD UR4, UR4, UR6, URZ ;  /* 0x00000006040472a4 */ /* 0x000fe2000f8e023f */
[----:B------:R-:W-:-:S03]  /*10ae0*/  IMAD.MOV.U32 R23, RZ, RZ, R26 ;  /* 0x000000ffff177224 */ /* 0x000fc600078e001a */
[----:B------:R-:W-:-:S03]  /*10af0*/  UIMAD UR4, UR39, UR7, UR4 ;  /* 0x00000007270472a4 */ /* 0x000fc6000f8e0204 */
[----:B------:R-:W-:Y:S02]  /*10b00*/  ULDC.64 UR6, c[0x0][0x318] ;  /* 0x0000c60000067ab9 */ /* 0x000fe40000000a00 */
[----:B------:R-:W-:Y:S01]  /*10b10*/  LEA R17, P0, R18, UR6, 0x1 ;  /* 0x0000000612117c11 */ /* 0x000fe2000f8008ff */
[----:B------:R-:W-:-:S05]  /*10b20*/  VIADD R3, R19, UR4 ;  /* 0x0000000413037c36 */ /* 0x000fca0008000000 */
[----:B------:R-:W-:Y:S02]  /*10b30*/  LEA.HI.X R18, R18, UR7, R3, 0x1, P0 ;  /* 0x0000000712127c11 */ /* 0x000fe400080f0c03 */
[----:B------:R-:W-:-:S13]  /*10b40*/  ISETP.GT.AND P0, PT, R30, UR45, PT ;  /* 0x0000002d1e007c0c */ /* 0x000fda000bf04270 */
[----:B0-----:R-:W-:Y:S05]  /*10b50*/  @P0 BRA `(.L_x_70) ;  /* 0xffffffec00e00947 */ /* 0x001fea000383ffff */
[----:B------:R-:W-:Y:S05]  /*10b60*/  BSYNC B0 ;  /* 0x0000000000007941 */ /* 0x000fea0003800000 */
.L_x_57:
[----:B------:R-:W-:-:S13]  /*10b70*/  LOP3.LUT P0, RZ, R16, 0x20, RZ, 0xc0, !PT ;  /* 0x0000002010ff7812 */ /* 0x000fda000780c0ff */
[----:B------:R-:W-:Y:S05]  /*10b80*/  @!P0 BRA `(.L_x_71) ;  /* 0x0000000000048947 */ /* 0x000fea0003800000 */
[----:B------:R-:W-:Y:S01]  /*10b90*/  BPT.TRAP 0x1 ;  /* 0x000000040000795c */ /* 0x000fe20000300000 */
.L_x_71:
[C---:B0-----:R-:W-:Y:S01]  /*10ba0*/  LEA R0, R21.reuse, UR42, 0x3 ;  /* 0x0000002a15007c11 */ /* 0x041fe2000f8e18ff */
[----:B------:R-:W0:Y:S01]  /*10bb0*/  S2R R2, SR_TID.X ;  /* 0x0000000000027919 */ /* 0x000e220000002100 */
[----:B------:R-:W-:Y:S01]  /*10bc0*/  SHF.L.U32 R3, R26, 0x1f, RZ ;  /* 0x0000001f1a037819 */ /* 0x000fe200000006ff */
[----:B------:R-:W-:Y:S01]  /*10bd0*/  IMAD.MOV.U32 R5, RZ, RZ, -0x50 ;  /* 0xffffffb0ff057424 */ /* 0x000fe200078e00ff */
[----:B------:R-:W-:Y:S01]  /*10be0*/  BSSY B0, `(.L_x_72) ;  /* 0x0000008000007945 */ /* 0x000fe20003800000 */
[----:B------:R-:W-:Y:S01]  /*10bf0*/  IMAD R4, R21, 0x5000, R31 ;  /* 0x0000500015047824 */ /* 0x000fe200078e021f */
[----:B------:R-:W1:Y:S01]  /*10c00*/  SYNCS.PHASECHK.TRANS64.TRYWAIT P0, [R0+URZ+0x38860], R3 ;  /* 0x03886003000075a7 */ /* 0x000e62000800017f */
[----:B------:R-:W-:Y:S01]  /*10c10*/  IMAD R5, R30, R5, UR40 ;  /* 0x000000281e057e24 */ /* 0x000fe2000f8e0205 */
[----:B0-----:R-:W-:-:S04]  /*10c20*/  LOP3.LUT R2, R2, 0x7f, RZ, 0xc0, !PT ;  /* 0x0000007f02027812 */ /* 0x001fc800078ec0ff */
[----:B------:R-:W-:-:S04]  /*10c30*/  SHF.R.U32.HI R2, RZ, 0x3, R2 ;  /* 0x00000003ff027819 */ /* 0x000fc80000011602 */
[----:B------:R-:W-:Y:S01]  /*10c40*/  IADD3 R5, -R2, R5, RZ ;  /* 0x0000000502057210 */ /* 0x000fe20007ffe1ff */
[----:B-1----:R-:W-:Y:S06]  /*10c50*/  @!P0 BRA `(.L_x_73) ;  /* 0x0000002c00588947 */ /* 0x002fec0003800000 */
.L_x_147:
[----:B------:R-:W-:Y:S05]  /*10c60*/  BSYNC B0 ;  /* 0x0000000000007941 */ /* 0x000fea0003800000 */
.L_x_72:
[----:B------:R-:W-:-:S03]  /*10c70*/  UMOV UR4, 0xffffffff ;  /* 0xffffffff00047882 */ /* 0x000fc60000000000 */
[----:B------:R-:W-:Y:S05]  /*10c80*/  BRA.DIV UR4, `(.L_x_74) ;  /* 0x0000002e04607947 */ /* 0x000fea000b800000 */
[----:B0-----:R-:W-:Y:S01]  /*10c90*/  SHFL.IDX PT, R3, R18, RZ, 0x181f ;  /* 0x00181fff12037589 */ /* 0x001fe200000e0000 */
[----:B------:R-:W-:Y:S01]  /*10ca0*/  ULDC UR4, c[0x0][0x2f4] ;  /* 0x0000bd0000047ab9 */ /* 0x000fe20000000800 */
[----:B------:R-:W-:Y:S01]  /*10cb0*/  LEA R4, R4, UR42, 0x1 ;  /* 0x0000002a04047c11 */ /* 0x000fe2000f8e08ff */
[----:B------:R-:W-:Y:S01]  /*10cc0*/  ULDC.64 UR6, c[0x0][0x208] ;  /* 0x0000820000067ab9 */ /* 0x000fe20000000a00 */
[----:B------:R-:W0:Y:S01]  /*10cd0*/  SHFL.IDX PT, R2, R17, RZ, 0x181f ;  /* 0x00181fff11027589 */ /* 0x000e2200000e0000 */
[----:B------:R-:W-:Y:S02]  /*10ce0*/  ISETP.GE.AND P2, PT, R22, UR4, PT ;  /* 0x0000000416007c0c */ /* 0x000fe4000bf46270 */
[----:B------:R-:W-:Y:S01]  /*10cf0*/  ISETP.GE.AND P3, PT, R37, UR4, PT ;  /* 0x0000000425007c0c */ /* 0x000fe2000bf66270 */
[----:B------:R-:W-:Y:S01]  /*10d00*/  SHFL.IDX PT, R6, R18, 0x1, 0x181f ;  /* 0x00381f0012067f89 */ /* 0x000fe200000e0000 */
[C---:B------:R-:W-:Y:S02]  /*10d10*/  ISETP.LT.OR P5, PT, R5.reuse, 0x1, P2 ;  /* 0x000000010500780c */ /* 0x040fe400017a1670 */
[----:B------:R-:W-:Y:S01]  /*10d20*/  ISETP.LT.OR P4, PT, R5, 0x1, P3 ;  /* 0x000000010500780c */ /* 0x000fe20001f81670 */
[----:B------:R-:W1:Y:S01]  /*10d30*/  SHFL.IDX PT, R14, R17, 0x1, 0x181f ;  /* 0x00381f00110e7f89 */ /* 0x000e6200000e0000 */
[----:B------:R-:W-:-:S02]  /*10d40*/  ISETP.GE.AND P1, PT, R36, UR4, PT ;  /* 0x0000000424007c0c */ /* 0x000fc4000bf26270 */
[----:B------:R-:W-:Y:S01]  /*10d50*/  ISETP.GE.AND P0, PT, R35, UR4, PT ;  /* 0x0000000423007c0c */ /* 0x000fe2000bf06270 */
[----:B0-----:R-:W-:-:S06]  /*10d60*/  IMAD.WIDE.U32 R2, R22, 0x2, R2 ;  /* 0x0000000216027825 */ /* 0x001fcc00078e0002 */
[----:B------:R-:W-:Y:S01]  /*10d70*/  LDGSTS.E.BYPASS.LTC128B.128 [R4+0x400], desc[UR6][R2.64], !P5 ;  /* 0x0040000002047fae */ /* 0x000fe2000e901d46 */
[----:B------:R-:W-:-:S03]  /*10d80*/  ISETP.LT.OR P5, PT, R5, 0x1, P1 ;  /* 0x000000010500780c */ /* 0x000fc60000fa1670 */
[----:B------:R-:W-:Y:S01]  /*10d90*/  LDGSTS.E.BYPASS.LTC128B.128 [R4+0x2c00], desc[UR6][R2.64+0x80], !P4 ;  /* 0x02c0008002047fae */ /* 0x000fe2000e101d46 */
[----:B------:R-:W-:-:S09]  /*10da0*/  ISETP.LT.OR P4, PT, R5, 0x1, P0 ;  /* 0x000000010500780c */ /* 0x000fd20000781670 */
[----:B------:R-:W-:Y:S01]  /*10db0*/  LDGSTS.E.BYPASS.LTC128B.128 [R4+0x5400], desc[UR6][R2.64+0x100], !P5 ;  /* 0x0540010002047fae */ /* 0x000fe2000e901d46 */
[----:B------:R-:W-:-:S03]  /*10dc0*/  ISETP.LT.OR P5, PT, R5, 0x11, P2 ;  /* 0x000000110500780c */ /* 0x000fc600017a1670 */
[----:B------:R1:W-:Y:S01]  /*10dd0*/  LDGSTS.E.BYPASS.LTC128B.128 [R4+0x7c00], desc[UR6][R2.64+0x180], !P4 ;  /* 0x07c0018002047fae */ /* 0x0003e2000e101d46 */
[----:B------:R-:W-:Y:S01]  /*10de0*/  ISETP.LT.OR P4, PT, R5, 0x11, P3 ;  /* 0x000000110500780c */ /* 0x000fe20001f81670 */
[----:B-1----:R-:W-:Y:S02]  /*10df0*/  IMAD.MOV.U32 R2, RZ, RZ, R14 ;  /* 0x000000ffff027224 */ /* 0x002fe400078e000e */
[----:B------:R-:W-:Y:S01]  /*10e00*/  IMAD.MOV.U32 R3, RZ, RZ, R6 ;  /* 0x000000ffff037224 */ /* 0x000fe200078e0006 */
[----:B------:R-:W0:Y:S01]  /*10e10*/  SHFL.IDX PT, R14, R17, 0x2, 0x181f ;  /* 0x00581f00110e7f89 */ /* 0x000e2200000e0000 */
[----:B------:R-:W-:-:S03]  /*10e20*/  IMAD.WIDE.U32 R2, R22, 0x2, R2 ;  /* 0x0000000216027825 */ /* 0x000fc600078e0002 */
[----:B------:R-:W1:Y:S04]  /*10e30*/  SHFL.IDX PT, R6, R18, 0x2, 0x181f ;  /* 0x00581f0012067f89 */ /* 0x000e6800000e0000 */
[----:B------:R-:W-:Y:S01]  /*10e40*/  LDGSTS.E.BYPASS.LTC128B.128 [R4+0xc00], desc[UR6][R2.64], !P5 ;  /* 0x00c0000002047fae */ /* 0x000fe2000e901d46 */
[----:B------:R-:W-:-:S03]  /*10e50*/  ISETP.LT.OR P5, PT, R5, 0x11, P1 ;  /* 0x000000110500780c */ /* 0x000fc60000fa1670 */
[----:B------:R-:W-:Y:S01]  /*10e60*/  LDGSTS.E.BYPASS.LTC128B.128 [R4+0x3400], desc[UR6][R2.64+0x80], !P4 ;  /* 0x0340008002047fae */ /* 0x000fe2000e101d46 */
[----:B------:R-:W-:-:S09]  /*10e70*/  ISETP.LT.OR P4, PT, R5, 0x11, P0 ;  /* 0x000000110500780c */ /* 0x000fd20000781670 */
[----:B------:R-:W-:Y:S01]  /*10e80*/  LDGSTS.E.BYPASS.LTC128B.128 [R4+0x5c00], desc[UR6][R2.64+0x100], !P5 ;  /* 0x05c0010002047fae */ /* 0x000fe2000e901d46 */
[----:B------:R-:W-:-:S03]  /*10e90*/  ISETP.LT.OR P5, PT, R5, 0x21, P2 ;  /* 0x000000210500780c */ /* 0x000fc600017a1670 */
[----:B------:R0:W-:Y:S01]  /*10ea0*/  LDGSTS.E.BYPASS.LTC128B.128 [R4+0x8400], desc[UR6][R2.64+0x180], !P4 ;  /* 0x0840018002047fae */ /* 0x0001e2000e101d46 */
[C---:B------:R-:W-:Y:S02]  /*10eb0*/  ISETP.LT.OR P4, PT, R5.reuse, 0x21, P3 ;  /* 0x000000210500780c */ /* 0x040fe40001f81670 */
[----:B0-----:R-:W-:Y:S01]  /*10ec0*/  MOV R2, R14 ;  /* 0x0000000e00027202 */ /* 0x001fe20000000f00 */
[----:B-1----:R-:W-:Y:S01]  /*10ed0*/  IMAD.MOV.U32 R3, RZ, RZ, R6 ;  /* 0x000000ffff037224 */ /* 0x002fe200078e0006 */
[----:B------:R-:W-:Y:S03]  /*10ee0*/  SHFL.IDX PT, R14, R17, 0x3, 0x181f ;  /* 0x00781f00110e7f89 */ /* 0x000fe600000e0000 */
[----:B------:R-:W-:Y:S01]  /*10ef0*/  IMAD.WIDE.U32 R2, R22, 0x2, R2 ;  /* 0x0000000216027825 */ /* 0x000fe200078e0002 */
[----:B------:R-:W0:Y:S04]  /*10f00*/  SHFL.IDX PT, R6, R18, 0x3, 0x181f ;  /* 0x00781f0012067f89 */ /* 0x000e2800000e0000 */
[----:B------:R-:W-:Y:S01]  /*10f10*/  LDGSTS.E.BYPASS.LTC128B.128 [R4+0x1400], desc[UR6][R2.64], !P5 ;  /* 0x0140000002047fae */ /* 0x000fe2000e901d46 */
[----:B------:R-:W-:-:S03]  /*10f20*/  ISETP.LT.OR P5, PT, R5, 0x21, P1 ;  /* 0x000000210500780c */ /* 0x000fc60000fa1670 */
[----:B------:R-:W-:Y:S01]  /*10f30*/  LDGSTS.E.BYPASS.LTC128B.128 [R4+0x3c00], desc[UR6][R2.64+0x80], !P4 ;  /* 0x03c0008002047fae */ /* 0x000fe2000e101d46 */
[----:B------:R-:W-:-:S03]  /*10f40*/  ISETP.LT.OR P4, PT, R5, 0x21, P0 ;  /* 0x000000210500780c */ /* 0x000fc60000781670 */
[----:B------:R-:W1:Y:S06]  /*10f50*/  SHFL.IDX PT, R18, R18, 0x4, 0x181f ;  /* 0x00981f0012127f89 */ /* 0x000e6c00000e0000 */
[----:B------:R-:W-:Y:S01]  /*10f60*/  LDGSTS.E.BYPASS.LTC128B.128 [R4+0x6400], desc[UR6][R2.64+0x100], !P5 ;  /* 0x0640010002047fae */ /* 0x000fe2000e901d46 */
[----:B------:R-:W-:-:S03]  /*10f70*/  ISETP.LT.OR P5, PT, R5, 0x31, P2 ;  /* 0x000000310500780c */ /* 0x000fc600017a1670 */
[----:B------:R0:W-:Y:S01]  /*10f80*/  LDGSTS.E.BYPASS.LTC128B.128 [R4+0x8c00], desc[UR6][R2.64+0x180], !P4 ;  /* 0x08c0018002047fae */ /* 0x0001e2000e101d46 */
[----:B------:R-:W-:Y:S02]  /*10f90*/  ISETP.LT.OR P4, PT, R5, 0x31, P3 ;  /* 0x000000310500780c */ /* 0x000fe40001f81670 */
[----:B0-----:R-:W-:Y:S01]  /*10fa0*/  MOV R3, R6 ;  /* 0x0000000600037202 */ /* 0x001fe20000000f00 */
[----:B------:R-:W-:Y:S02]  /*10fb0*/  IMAD.MOV.U32 R2, RZ, RZ, R14 ;  /* 0x000000ffff027224 */ /* 0x000fe400078e000e */
[----:B------:R0:W2:Y:S01]  /*10fc0*/  SHFL.IDX PT, R14, R17, 0x4, 0x181f ;  /* 0x00981f00110e7f89 */ /* 0x0000a200000e0000 */
[----:B------:R-:W-:Y:S02]  /*10fd0*/  IMAD.MOV.U32 R6, RZ, RZ, RZ ;  /* 0x000000ffff067224 */ /* 0x000fe400078e00ff */
[----:B------:R-:W-:-:S05]  /*10fe0*/  IMAD.WIDE.U32 R2, R22, 0x2, R2 ;  /* 0x0000000216027825 */ /* 0x000fca00078e0002 */
[----:B------:R0:W-:Y:S01]  /*10ff0*/  LDGSTS.E.BYPASS.LTC128B.128 [R4+0x1c00], desc[UR6][R2.64], !P5 ;  /* 0x01c0000002047fae */ /* 0x0001e2000e901d46 */
[----:B------:R-:W-:-:S03]  /*11000*/  ISETP.LT.OR P5, PT, R5, 0x31, P1 ;  /* 0x000000310500780c */ /* 0x000fc60000fa1670 */
[----:B------:R0:W-:Y:S01]  /*11010*/  LDGSTS.E.BYPASS.LTC128B.128 [R4+0x4400], desc[UR6][R2.64+0x80], !P4 ;  /* 0x0440008002047fae */ /* 0x0001e2000e101d46 */
[----:B------:R-:W-:-:S09]  /*11020*/  ISETP.LT.OR P4, PT, R5, 0x31, P0 ;  /* 0x000000310500780c */ /* 0x000fd20000781670 */
[----:B------:R0:W-:Y:S04]  /*11030*/  LDGSTS.E.BYPASS.LTC128B.128 [R4+0x6c00], desc[UR6][R2.64+0x100], !P5 ;  /* 0x06c0010002047fae */ /* 0x0001e8000e901d46 */
[----:B-12---:R0:W-:Y:S02]  /*11040*/  LDGSTS.E.BYPASS.LTC128B.128 [R4+0x9400], desc[UR6][R2.64+0x180], !P4 ;  /* 0x0940018002047fae */ /* 0x0061e4000e101d46 */
.L_x_159:
[C---:B------:R-:W-:Y:S01]  /*11050*/  ISETP.LT.OR P2, PT, R5.reuse, 0x41, P2 ;  /* 0x000000410500780c */ /* 0x040fe20001741670 */
[----:B0-----:R-:W-:Y:S01]  /*11060*/  IMAD.MOV.U32 R2, RZ, RZ, R14 ;  /* 0x000000ffff027224 */ /* 0x001fe200078e000e */
[C---:B------:R-:W-:Y:S01]  /*11070*/  ISETP.LT.OR P3, PT, R5.reuse, 0x41, P3 ;  /* 0x000000410500780c */ /* 0x040fe20001f61670 */
[----:B------:R-:W-:Y:S01]  /*11080*/  ULDC.64 UR4, c[0x0][0x208] ;  /* 0x0000820000047ab9 */ /* 0x000fe20000000a00 */
[C---:B------:R-:W-:Y:S02]  /*11090*/  ISETP.LT.OR P1, PT, R5.reuse, 0x41, P1 ;  /* 0x000000410500780c */ /* 0x040fe40000f21670 */
[----:B------:R-:W-:Y:S02]  /*110a0*/  ISETP.LT.OR P0, PT, R5, 0x41, P0 ;  /* 0x000000410500780c */ /* 0x000fe40000701670 */
[----:B------:R-:W-:-:S03]  /*110b0*/  MOV R3, R18 ;  /* 0x0000001200037202 */ /* 0x000fc60000000f00 */
[----:B------:R-:W-:-:S05]  /*110c0*/  IMAD.WIDE.U32 R22, R22, 0x2, R2 ;  /* 0x0000000216167825 */ /* 0x000fca00078e0002 */
[----:B------:R-:W-:Y:S01]  /*110d0*/  @!PT LDS RZ, [RZ] ;  /* 0x00000000fffff984 */ /* 0x000fe20000000800 */
[----:B------:R-:W-:Y:S01]  /*110e0*/  @!PT LDS RZ, [RZ] ;  /* 0x00000000fffff984 */ /* 0x000fe20000000800 */
[----:B------:R-:W-:Y:S01]  /*110f0*/  @!PT LDS RZ, [RZ] ;  /* 0x00000000fffff984 */ /* 0x000fe20000000800 */
[----:B------:R0:W-:Y:S04]  /*11100*/  LDGSTS.E.BYPASS.LTC128B.128 [R4+0x2400], desc[UR4][R22.64], !P2 ;  /* 0x0240000016047fae */ /* 0x0001e8000d101d44 */
[----:B------:R0:W-:Y:S04]  /*11110*/  LDGSTS.E.BYPASS.LTC128B.128 [R4+0x4c00], desc[UR4][R22.64+0x80], !P3 ;  /* 0x04c0008016047fae */ /* 0x0001e8000d901d44 */
[----:B------:R0:W-:Y:S04]  /*11120*/  LDGSTS.E.BYPASS.LTC128B.128 [R4+0x7400], desc[UR4][R22.64+0x100], !P1 ;  /* 0x0740010016047fae */ /* 0x0001e8000c901d44 */
[----:B------:R0:W-:Y:S01]  /*11130*/  LDGSTS.E.BYPASS.LTC128B.128 [R4+0x9c00], desc[UR4][R22.64+0x180], !P0 ;  /* 0x09c0018016047fae */ /* 0x0001e2000c101d44 */
[----:B------:R-:W-:Y:S01]  /*11140*/  PLOP3.LUT P0, PT, PT, PT, PT, 0x80, 0x0 ;  /* 0x000000000000781c */ /* 0x000fe20003f0f070 */
[----:B------:R-:W-:-:S12]  /*11150*/  NOP ;  /* 0x0000000000007918 */ /* 0x000fd80000000000 */
.L_x_75:
        /* <DEDUP_REMOVED lines=10> */
.L_x_76:
[----:B------:R-:W-:Y:S01]  /*11200*/  VIADD R2, R21, 0x1 ;  /* 0x0000000115027836 */ /* 0x000fe20000000000 */
[----:B------:R1:W-:Y:S04]  /*11210*/  SYNCS.ARRIVE.TRANS64.A1T0 RZ, [R0+URZ+0x38850], RZ ;  /* 0x038850ff00ff79a7 */ /* 0x0003e8000810003f */
[----:B------:R-:W-:-:S04]  /*11220*/  ISETP.NE.AND P0, PT, R2, 0x2, PT ;  /* 0x000000020200780c */ /* 0x000fc80003f05270 */
[----:B------:R-:W-:Y:S02]  /*11230*/  SEL R3, RZ, 0x1, P0 ;  /* 0x00000001ff037807 */ /* 0x000fe40000000000 */
[----:B------:R-:W-:Y:S02]  /*11240*/  SEL R2, R2, RZ, P0 ;  /* 0x000000ff02027207 */ /* 0x000fe40000000000 */
[----:B-1----:R-:W-:-:S07]  /*11250*/  LOP3.LUT R0, R26, R3, RZ, 0x3c, !PT ;  /* 0x000000031a007212 */ /* 0x002fce00078e3cff */
.L_x_40:
[----:B0-----:R-:W0:Y:S01]  /*11260*/  S2R R4, SR_CgaCtaId ;  /* 0x0000000000047919 */ /* 0x001e220000008800 */
[----:B------:R-:W-:Y:S02]  /*11270*/  MOV R3, 0x400 ;  /* 0x0000040000037802 */ /* 0x000fe40000000f00 */
[----:B------:R-:W-:Y:S02]  /*11280*/  SHF.L.U32 R6, R6, 0x1f, RZ ;  /* 0x0000001f06067819 */ /* 0x000fe400000006ff */
[----:B0-----:R-:W-:-:S04]  /*11290*/  LEA R7, R4, R3, 0x18 ;  /* 0x0000000304077211 */ /* 0x001fc800078ec0ff */
[----:B------:R-:W0:Y:S02]  /*112a0*/  SYNCS.PHASECHK.TRANS64.TRYWAIT P0, [R7+URZ+0x38820], R6 ;  /* 0x03882006070075a7 */ /* 0x000e24000800017f */
[----:B0-----:R-:W-:Y:S05]  /*112b0*/  @!P0 BRA `(.L_x_77) ;  /* 0x0000002c00c48947 */ /* 0x001fea0003800000 */
.L_x_160:
[----:B------:R-:W-:-:S03]  /*112c0*/  UMOV UR4, 0xffffffff ;  /* 0xffffffff00047882 */ /* 0x000fc60000000000 */
[----:B------:R-:W-:Y:S05]  /*112d0*/  BRA.DIV UR4, `(.L_x_78) ;  /* 0x0000002e04d07947 */ /* 0x000fea000b800000 */
[----:B------:R-:W1:Y:S02]  /*112e0*/  S2R R3, SR_TID.X ;  /* 0x0000000000037919 */ /* 0x000e640000002100 */
[----:B-1----:R-:W-:-:S04]  /*112f0*/  SHF.R.U32.HI R3, RZ, 0x5, R3 ;  /* 0x00000005ff037819 */ /* 0x002fc80000011603 */
[----:B------:R-:W-:-:S05]  /*11300*/  LOP3.LUT R3, R3, 0x3, RZ, 0xc0, !PT ;  /* 0x0000000303037812 */ /* 0x000fca00078ec0ff */
[----:B------:R1:W2:Y:S02]  /*11310*/  SHFL.IDX PT, R14, R3, RZ, 0x1f ;  /* 0x00001fff030e7589 */ /* 0x0002a400000e0000 */
.L_x_163:
[----:B--2---:R-:W-:-:S13]  /*11320*/  ISETP.NE.AND P0, PT, R14, RZ, PT ;  /* 0x000000ff0e00720c */ /* 0x004fda0003f05270 */
[----:B------:R-:W-:Y:S05]  /*11330*/  @P0 BRA `(.L_x_8) ;  /* 0x0000000000900947 */ /* 0x000fea0003800000 */
[----:B------:R-:W-:-:S03]  /*11340*/  UMOV UR4, 0xffffffff ;  /* 0xffffffff00047882 */ /* 0x000fc60000000000 */
[----:B------:R-:W-:Y:S05]  /*11350*/  BRA.DIV UR4, `(.L_x_79) ;  /* 0x0000002e04e47947 */ /* 0x000fea000b800000 */
[----:B------:R-:W-:-:S13]  /*11360*/  ELECT P6, URZ, PT ;  /* 0x00000000003f782f */ /* 0x000fda00038c0000 */
.L_x_166:
[----:B------:R-:W-:Y:S05]  /*11370*/  @!P6 BRA `(.L_x_8) ;  /* 0x000000000080e947 */ /* 0x000fea0003800000 */
[----:B-1----:R-:W2:Y:S02]  /*11380*/  LDL R3, [R1+0x4] ;  /* 0x0000040001037983 */ /* 0x002ea40000100800 */
[----:B--2---:R-:W-:-:S13]  /*11390*/  R2UR UR4, R3 ;  /* 0x00000000030472ca */ /* 0x004fda00000e0000 */
[----:B------:R-:W-:-:S06]  /*113a0*/  ULOP3.LUT UR4, UR4, 0x2, URZ, 0xfc, !UPT ;  /* 0x0000000204047892 */ /* 0x000fcc000f8efc3f */
[----:B------:R-:W-:-:S05]  /*113b0*/  IMAD.U32 R3, RZ, RZ, UR4 ;  /* 0x00000004ff037e24 */ /* 0x000fca000f8e00ff */
[----:B------:R-:W-:-:S13]  /*113c0*/  ISETP.NE.AND P0, PT, R3, 0x3, PT ;  /* 0x000000030300780c */ /* 0x000fda0003f05270 */
[----:B------:R-:W-:Y:S05]  /*113d0*/  @!P0 BRA `(.L_x_80) ;  /* 0x0000000000048947 */ /* 0x000fea0003800000 */
[----:B------:R-:W-:Y:S01]  /*113e0*/  BPT.TRAP 0x1 ;  /* 0x000000040000795c */ /* 0x000fe20000300000 */
.L_x_80:
[C---:B------:R-:W-:Y:S01]  /*113f0*/  LEA R5, R2.reuse, R7, 0x3 ;  /* 0x0000000702057211 */ /* 0x040fe200078e18ff */
[----:B------:R-:W-:Y:S01]  /*11400*/  VIADD R2, R2, 0x1 ;  /* 0x0000000102027836 */ /* 0x000fe20000000000 */
[----:B------:R-:W-:-:S04]  /*11410*/  SHF.L.U32 R4, R0, 0x1f, RZ ;  /* 0x0000001f00047819 */ /* 0x000fc800000006ff */
[----:B------:R-:W1:Y:S01]  /*11420*/  SYNCS.PHASECHK.TRANS64.TRYWAIT P1, [R5+URZ+0x38840], R4 ;  /* 0x03884004050075a7 */ /* 0x000e62000802017f */
[----:B------:R-:W-:-:S04]  /*11430*/  ISETP.NE.AND P2, PT, R2, 0x2, PT ;  /* 0x000000020200780c */ /* 0x000fc80003f45270 */
[----:B------:R-:W-:Y:S01]  /*11440*/  SEL R3, RZ, 0x1, P2 ;  /* 0x00000001ff037807 */ /* 0x000fe20001000000 */
[----:B-1----:R-:W-:Y:S08]  /*11450*/  @!P1 BRA `(.L_x_81) ;  /* 0x0000002c00c49947 */ /* 0x002ff00003800000 */
.L_x_167:
[----:B------:R-:W-:Y:S02]  /*11460*/  SEL R2, R2, RZ, P2 ;  /* 0x000000ff02027207 */ /* 0x000fe40001000000 */
[----:B------:R-:W-:Y:S01]  /*11470*/  LOP3.LUT R0, R0, R3, RZ, 0x3c, !PT ;  /* 0x0000000300007212 */ /* 0x000fe200078e3cff */
[----:B------:R-:W-:Y:S06]  /*11480*/  @!P0 BRA `(.L_x_82) ;  /* 0x0000000000048947 */ /* 0x000fec0003800000 */
[----:B------:R-:W-:Y:S01]  /*11490*/  BPT.TRAP 0x1 ;  /* 0x000000040000795c */ /* 0x000fe20000300000 */
.L_x_82:
[----:B------:R-:W-:Y:S01]  /*114a0*/  IMAD R3, R2, 0x8, R7 ;  /* 0x0000000802037824 */ /* 0x000fe200078e0207 */
[----:B------:R-:W-:-:S04]  /*114b0*/  SHF.L.U32 R0, R0, 0x1f, RZ ;  /* 0x0000001f00007819 */ /* 0x000fc800000006ff */
[----:B------:R-:W2:Y:S02]  /*114c0*/  SYNCS.PHASECHK.TRANS64.TRYWAIT P1, [R3+URZ+0x38840], R0 ;  /* 0x03884000030075a7 */ /* 0x000ea4000802017f */
[----:B--2---:R-:W-:Y:S05]  /*114d0*/  @!P1 BRA `(.L_x_83) ;  /* 0x0000002c00b89947 */ /* 0x004fea0003800000 */
.L_x_168:
[----:B------:R-:W-:Y:S05]  /*114e0*/  @!P0 BRA `(.L_x_84) ;  /* 0x0000000000048947 */ /* 0x000fea0003800000 */
[----:B------:R-:W-:Y:S01]  /*114f0*/  BPT.TRAP 0x1 ;  /* 0x000000040000795c */ /* 0x000fe20000300000 */
.L_x_84:
[----:B------:R-:W3:Y:S02]  /*11500*/  SYNCS.PHASECHK.TRANS64.TRYWAIT P1, [R5+URZ+0x38860], R4 ;  /* 0x03886004050075a7 */ /* 0x000ee4000802017f */
[----:B---3--:R-:W-:Y:S05]  /*11510*/  @!P1 BRA `(.L_x_85) ;  /* 0x0000002c00bc9947 */ /* 0x008fea0003800000 */
.L_x_169:
[----:B------:R-:W-:Y:S05]  /*11520*/  @!P0 BRA `(.L_x_86) ;  /* 0x0000000000048947 */ /* 0x000fea0003800000 */
[----:B------:R-:W-:Y:S01]  /*11530*/  BPT.TRAP 0x1 ;  /* 0x000000040000795c */ /* 0x000fe20000300000 */
.L_x_86:
[----:B----4-:R4:W0:Y:S02]  /*11540*/  SYNCS.PHASECHK.TRANS64.TRYWAIT P0, [R3+URZ+0x38860], R0 ;  /* 0x03886000030075a7 */ /* 0x010824000800017f */
[----:B0-----:R-:W-:Y:S05]  /*11550*/  @!P0 NANOSLEEP.SYNCS 0x989680 ;  /* 0x009896800000895d */ /* 0x001fea0003900000 */
[----:B------:R-:W0:Y:S02]  /*11560*/  @!P0 SYNCS.PHASECHK.TRANS64 P0, [R3+URZ+0x38860], R0 ;  /* 0x03886000030085a7 */ /* 0x000e24000800007f */
[----:B0-----:R-:W-:Y:S05]  /*11570*/  @!P0 BRA `(.L_x_86) ;  /* 0xfffffffc00f08947 */ /* 0x001fea000383ffff */
.L_x_8:
[----:B------:R-:W-:Y:S05]  /*11580*/  BSYNC B6 ;  /* 0x0000000000067941 */ /* 0x000fea0003800000 */
.L_x_5:
[----:B------:R-:W-:Y:S05]  /*11590*/  EXIT ;  /* 0x000000000000794d */ /* 0x000fea0003800000 */
.L_x_12:
[----:B------:R-:W-:-:S13]  /*115a0*/  R2UR UR4, R16 ;  /* 0x00000000100472ca */ /* 0x000fda00000e0000 */
[----:B0-----:R-:W-:-:S04]  /*115b0*/  MOV R3, UR4 ;  /* 0x0000000400037c02 */ /* 0x001fc80008000f00 */
[----:B------:R0:W1:Y:S03]  /*115c0*/  SYNCS.PHASECHK.TRANS64.TRYWAIT P0, [R3+URZ+0x38800], R0 ;  /* 0x03880000030075a7 */ /* 0x000066000800017f */
[----:B-1----:R-:W-:Y:S05]  /*115d0*/  @!P0 NANOSLEEP.SYNCS 0x989680 ;  /* 0x009896800000895d */ /* 0x002fea0003900000 */
[----:B------:R-:W1:Y:S02]  /*115e0*/  @!P0 SYNCS.PHASECHK.TRANS64 P0, [R3+URZ+0x38800], R0 ;  /* 0x03880000030085a7 */ /* 0x000e64000800007f */
[----:B-1----:R-:W-:Y:S05]  /*115f0*/  @!P0 BRA `(.L_x_12) ;  /* 0xfffffffc00e88947 */ /* 0x002fea000383ffff */
[----:B------:R-:W-:Y:S05]  /*11600*/  BRA `(.L_x_87) ;  /* 0xfffffefc00987947 */ /* 0x000fea000383ffff */
.L_x_16:
[----:B------:R-:W-:-:S13]  /*11610*/  R2UR UR4, R16 ;  /* 0x00000000100472ca */ /* 0x000fda00000e0000 */
[----:B0-----:R-:W-:-:S04]  /*11620*/  IMAD.U32 R3, RZ, RZ, UR4 ;  /* 0x00000004ff037e24 */ /* 0x001fc8000f8e00ff */
[----:B------:R0:W2:Y:S03]  /*11630*/  SYNCS.PHASECHK.TRANS64.TRYWAIT P1, [R3+URZ+0x38830], R0 ;  /* 0x03883000030075a7 */ /* 0x0000a6000802017f */
[----:B--2---:R-:W-:Y:S05]  /*11640*/  @!P1 NANOSLEEP.SYNCS 0x989680 ;  /* 0x009896800000995d */ /* 0x004fea0003900000 */
[----:B------:R-:W2:Y:S02]  /*11650*/  @!P1 SYNCS.PHASECHK.TRANS64 P1, [R3+URZ+0x38830], R0 ;  /* 0x03883000030095a7 */ /* 0x000ea4000802007f */
[----:B--2---:R-:W-:Y:S05]  /*11660*/  @!P1 BRA `(.L_x_16) ;  /* 0xfffffffc00e89947 */ /* 0x004fea000383ffff */
[----:B------:R-:W-:Y:S05]  /*11670*/  BRA `(.L_x_15) ;  /* 0xfffffefc00c07947 */ /* 0x000fea000383ffff */
.L_x_22:
[----:B------:R-:W-:-:S13]  /*11680*/  R2UR UR6, R213 ;  /* 0x00000000d50672ca */ /* 0x000fda00000e0000 */
[----:B-1----:R-:W-:-:S04]  /*11690*/  IMAD.U32 R6, RZ, RZ, UR6 ;  /* 0x00000006ff067e24 */ /* 0x002fc8000f8e00ff */
[----:B------:R1:W2:Y:S03]  /*116a0*/  SYNCS.PHASECHK.TRANS64.TRYWAIT P1, [R6+URZ+0x38830], R3 ;  /* 0x03883003060075a7 */ /* 0x0002a6000802017f */
[----:B--2---:R-:W-:Y:S05]  /*116b0*/  @!P1 NANOSLEEP.SYNCS 0x989680 ;  /* 0x009896800000995d */ /* 0x004fea0003900000 */
[----:B------:R-:W2:Y:S02]  /*116c0*/  @!P1 SYNCS.PHASECHK.TRANS64 P1, [R6+URZ+0x38830], R3 ;  /* 0x03883003060095a7 */ /* 0x000ea4000802007f */
[----:B--2---:R-:W-:Y:S05]  /*116d0*/  @!P1 BRA `(.L_x_22) ;  /* 0xfffffffc00e89947 */ /* 0x004fea000383ffff */
[----:B------:R-:W-:Y:S05]  /*116e0*/  BRA `(.L_x_21) ;  /* 0xffffff4400b47947 */ /* 0x000fea000383ffff */
.L_x_26:
[----:B-1----:R-:W-:-:S04]  /*116f0*/  MOV R3, UR6 ;  /* 0x0000000600037c02 */ /* 0x002fc80008000f00 */
[----:B------:R1:W2:Y:S03]  /*11700*/  SYNCS.PHASECHK.TRANS64.TRYWAIT P1, [R3+URZ+0x38850], R0 ;  /* 0x03885000030075a7 */ /* 0x0002a6000802017f */
[----:B--2---:R-:W-:Y:S05]  /*11710*/  @!P1 NANOSLEEP.SYNCS 0x989680 ;  /* 0x009896800000995d */ /* 0x004fea0003900000 */
[----:B------:R-:W2:Y:S02]  /*11720*/  @!P1 SYNCS.PHASECHK.TRANS64 P1, [R3+URZ+0x38850], R0 ;  /* 0x03885000030095a7 */ /* 0x000ea4000802007f */
[----:B--2---:R-:W-:Y:S05]  /*11730*/  @!P1 BRA `(.L_x_26) ;  /* 0xfffffffc00ec9947 */ /* 0x004fea000383ffff */
[----:B------:R-:W-:Y:S05]  /*11740*/  BRA `(.L_x_25) ;  /* 0xffffff6c00f47947 */ /* 0x000fea000383ffff */
.L_x_33:
[----:B-1----:R-:W-:-:S04]  /*11750*/  IMAD.U32 R5, RZ, RZ, UR5 ;  /* 0x00000005ff057e24 */ /* 0x002fc8000f8e00ff */
[----:B------:R1:W2:Y:S03]  /*11760*/  SYNCS.PHASECHK.TRANS64.TRYWAIT P1, [R5+URZ+0x38850], R0 ;  /* 0x03885000050075a7 */ /* 0x0002a6000802017f */
[----:B--2---:R-:W-:Y:S05]  /*11770*/  @!P1 NANOSLEEP.SYNCS 0x989680 ;  /* 0x009896800000995d */ /* 0x004fea0003900000 */
[----:B------:R-:W2:Y:S02]  /*11780*/  @!P1 SYNCS.PHASECHK.TRANS64 P1, [R5+URZ+0x38850], R0 ;  /* 0x03885000050095a7 */ /* 0x000ea4000802007f */
[----:B--2---:R-:W-:Y:S05]  /*11790*/  @!P1 BRA `(.L_x_33) ;  /* 0xfffffffc00ec9947 */ /* 0x004fea000383ffff */
[----:B------:R-:W-:Y:S05]  /*117a0*/  BRA `(.L_x_32) ;  /* 0xffffff8c00647947 */ /* 0x000fea000383ffff */
.L_x_45:
[----:B------:R-:W-:Y:S01]  /*117b0*/  IMAD.MOV.U32 R13, RZ, RZ, R18 ;  /* 0x000000ffff0d7224 */ /* 0x000fe200078e0012 */
[----:B------:R-:W-:Y:S01]  /*117c0*/  MOV R12, RZ ;  /* 0x000000ff000c7202 */ /* 0x000fe20000000f00 */
[----:B------:R-:W-:Y:S02]  /*117d0*/  IMAD.MOV.U32 R11, RZ, RZ, 0x1f ;  /* 0x0000001fff0b7424 */ /* 0x000fe400078e00ff */
[----:B------:R-:W-:-:S07]  /*117e0*/  IMAD.MOV.U32 R15, RZ, RZ, -0x1 ;  /* 0xffffffffff0f7424 */ /* 0x000fce00078e00ff */
[----:B-----5:R-:W-:Y:S05]  /*117f0*/  WARPSYNC.COLLECTIVE R15, `(.L_x_88) ;  /* 0x000000000f087348 */ /* 0x020fea0003c00000 */
[----:B------:R0:W1:Y:S02]  /*11800*/  SHFL.IDX P6, R14, R13, R12, R11 ;  /* 0x0000000c0d0e7389 */ /* 0x00006400000c000b */
[----:B01---5:R-:W-:Y:S01]  /*11810*/  ENDCOLLECTIVE ;  /* 0x000000000000791b */ /* 0x023fe20003800000 */
.L_x_88:
[----:B------:R-:W-:Y:S05]  /*11820*/  BRA `(.L_x_89) ;  /* 0xffffffc800b87947 */ /* 0x000fea000383ffff */
.L_x_47:
[----:B0-----:R-:W-:-:S04]  /*11830*/  MOV R3, UR42 ;  /* 0x0000002a00037c02 */ /* 0x001fc80008000f00 */
[----:B------:R0:W1:Y:S03]  /*11840*/  SYNCS.PHASECHK.TRANS64.TRYWAIT P0, [R3+URZ+0x38840], R2 ;  /* 0x03884002030075a7 */ /* 0x000066000800017f */
[----:B-1----:R-:W-:Y:S05]  /*11850*/  @!P0 NANOSLEEP.SYNCS 0x989680 ;  /* 0x009896800000895d */ /* 0x002fea0003900000 */
[----:B------:R-:W1:Y:S02]  /*11860*/  @!P0 SYNCS.PHASECHK.TRANS64 P0, [R3+URZ+0x38840], R2 ;  /* 0x03884002030085a7 */ /* 0x000e64000800007f */
[----:B-1----:R-:W-:Y:S05]  /*11870*/  @!P0 BRA `(.L_x_47) ;  /* 0xfffffffc00ec8947 */ /* 0x002fea000383ffff */
[----:B------:R-:W-:Y:S05]  /*11880*/  BRA `(.L_x_90) ;  /* 0xffffffcc00c87947 */ /* 0x000fea000383ffff */
.L_x_48:
[----:B------:R-:W-:Y:S01]  /*11890*/  BSSY B0, `(.L_x_91) ;  /* 0x0000008000007945 */ /* 0x000fe20003800000 */
[----:B------:R-:W-:Y:S01]  /*118a0*/  IMAD.MOV.U32 R13, RZ, RZ, R7 ;  /* 0x000000ffff0d7224 */ /* 0x000fe200078e0007 */
[----:B------:R-:W-:Y:S01]  /*118b0*/  MOV R11, 0x181f ;  /* 0x0000181f000b7802 */ /* 0x000fe20000000f00 */
[----:B------:R-:W-:Y:S02]  /*118c0*/  IMAD.MOV.U32 R12, RZ, RZ, RZ ;  /* 0x000000ffff0c7224 */ /* 0x000fe400078e00ff */
[----:B------:R-:W-:-:S07]  /*118d0*/  IMAD.MOV.U32 R15, RZ, RZ, -0x1 ;  /* 0xffffffffff0f7424 */ /* 0x000fce00078e00ff */
[----:B------:R-:W-:Y:S05]  /*118e0*/  WARPSYNC.COLLECTIVE R15, `(.L_x_92) ;  /* 0x000000000f087348 */ /* 0x000fea0003c00000 */
[----:B------:R0:W1:Y:S02]  /*118f0*/  SHFL.IDX P6, R14, R13, R12, R11 ;  /* 0x0000000c0d0e7389 */ /* 0x00006400000c000b */
[----:B01----:R-:W-:Y:S01]  /*11900*/  ENDCOLLECTIVE ;  /* 0x000000000000791b */ /* 0x003fe20003800000 */
.L_x_92:
[----:B------:R-:W-:Y:S05]  /*11910*/  BSYNC B0 ;  /* 0x0000000000007941 */ /* 0x000fea0003800000 */
.L_x_91:
[----:B------:R-:W-:Y:S01]  /*11920*/  MOV R13, R0 ;  /* 0x00000000000d7202 */ /* 0x000fe20000000f00 */
[----:B------:R-:W-:Y:S01]  /*11930*/  IMAD.MOV.U32 R12, RZ, RZ, RZ ;  /* 0x000000ffff0c7224 */ /* 0x000fe200078e00ff */
[----:B------:R-:W-:Y:S01]  /*11940*/  MOV R15, 0xffffffff ;  /* 0xffffffff000f7802 */ /* 0x000fe20000000f00 */
[----:B------:R-:W-:Y:S01]  /*11950*/  IMAD.MOV.U32 R11, RZ, RZ, 0x181f ;  /* 0x0000181fff0b7424 */ /* 0x000fe200078e00ff */
[C---:B------:R-:W-:Y:S01]  /*11960*/  LOP3.LUT P4, RZ, R16.reuse, 0x10, RZ, 0xc0, !PT ;  /* 0x0000001010ff7812 */ /* 0x040fe2000788c0ff */
[----:B------:R-:W-:Y:S01]  /*11970*/  IMAD.MOV.U32 R5, RZ, RZ, R14 ;  /* 0x000000ffff057224 */ /* 0x000fe200078e000e */
[----:B------:R-:W-:-:S13]  /*11980*/  LOP3.LUT P3, RZ, R16, 0x8, RZ, 0xc0, !PT ;  /* 0x0000000810ff7812 */ /* 0x000fda000786c0ff */
[----:B------:R-:W-:Y:S05]  /*11990*/  WARPSYNC.COLLECTIVE R15, `(.L_x_93) ;  /* 0x000000000f087348 */ /* 0x000fea0003c00000 */
[----:B------:R0:W1:Y:S02]  /*119a0*/  SHFL.IDX P6, R14, R13, R12, R11 ;  /* 0x0000000c0d0e7389 */ /* 0x00006400000c000b */
[----:B01----:R-:W-:Y:S01]  /*119b0*/  ENDCOLLECTIVE ;  /* 0x000000000000791b */ /* 0x003fe20003800000 */
.L_x_93:
[C---:B------:R-:W-:Y:S01]  /*119c0*/  LOP3.LUT P2, RZ, R16.reuse, 0x4, RZ, 0xc0, !PT ;  /* 0x0000000410ff7812 */ /* 0x040fe2000784c0ff */
[----:B------:R-:W-:Y:S01]  /*119d0*/  ULDC.64 UR4, c[0x0][0x208] ;  /* 0x0000820000047ab9 */ /* 0x000fe20000000a00 */
[----:B------:R-:W-:Y:S02]  /*119e0*/  LOP3.LUT P1, RZ, R16, 0x2, RZ, 0xc0, !PT ;  /* 0x0000000210ff7812 */ /* 0x000fe4000782c0ff */
[----:B------:R-:W-:Y:S01]  /*119f0*/  @P0 LEA R9, R31, UR42, 0x1 ;  /* 0x0000002a1f090c11 */ /* 0x000fe2000f8e08ff */
[----:B------:R-:W-:Y:S01]  /*11a00*/  IMAD.MOV.U32 R13, RZ, RZ, R7 ;  /* 0x000000ffff0d7224 */ /* 0x000fe200078e0007 */
[----:B------:R-:W-:Y:S01]  /*11a10*/  MOV R12, 0x1 ;  /* 0x00000001000c7802 */ /* 0x000fe20000000f00 */
[----:B------:R-:W-:-:S04]  /*11a20*/  IMAD.MOV.U32 R4, RZ, RZ, R14 ;  /* 0x000000ffff047224 */ /* 0x000fc800078e000e */
[----:B------:R-:W-:-:S05]  /*11a30*/  @P0 IMAD.WIDE.U32 R4, R22, 0x2, R4 ;  /* 0x0000000216040825 */ /* 0x000fca00078e0004 */
[----:B------:R-:W-:Y:S01]  /*11a40*/  @!PT LDS RZ, [RZ] ;  /* 0x00000000fffff984 */ /* 0x000fe20000000800 */
[----:B------:R-:W-:Y:S01]  /*11a50*/  @!PT LDS RZ, [RZ] ;  /* 0x00000000fffff984 */ /* 0x000fe20000000800 */
[----:B------:R-:W-:Y:S01]  /*11a60*/  @!PT LDS RZ, [RZ] ;  /* 0x00000000fffff984 */ /* 0x000fe20000000800 */
[----:B------:R0:W-:Y:S04]  /*11a70*/  @P0 LDGSTS.E.BYPASS.LTC128B.128 [R9+0x24400], desc[UR4][R4.64], !P4 ;  /* 0x2440000004090fae */ /* 0x0001e8000e101d44 */
[----:B------:R0:W-:Y:S04]  /*11a80*/  @P0 LDGSTS.E.BYPASS.LTC128B.128 [R9+0x26c00], desc[UR4][R4.64+0x80], !P3 ;  /* 0x26c0008004090fae */ /* 0x0001e8000d901d44 */
[----:B------:R0:W-:Y:S04]  /*11a90*/  @P0 LDGSTS.E.BYPASS.LTC128B.128 [R9+0x29400], desc[UR4][R4.64+0x100], !P2 ;  /* 0x2940010004090fae */ /* 0x0001e8000d101d44 */
[----:B------:R0:W-:Y:S01]  /*11aa0*/  @P0 LDGSTS.E.BYPASS.LTC128B.128 [R9+0x2bc00], desc[UR4][R4.64+0x180], !P1 ;  /* 0x2bc0018004090fae */ /* 0x0001e2000c901d44 */
[----:B------:R-:W-:-:S13]  /*11ab0*/  ISETP.GE.AND P0, PT, R6, 0x11, PT ;  /* 0x000000110600780c */ /* 0x000fda0003f06270 */
[----:B0-----:R-:W-:Y:S05]  /*11ac0*/  WARPSYNC.COLLECTIVE R15, `(.L_x_94) ;  /* 0x000000000f087348 */ /* 0x001fea0003c00000 */
[----:B------:R1:W2:Y:S02]  /*11ad0*/  SHFL.IDX P6, R14, R13, R12, R11 ;  /* 0x0000000c0d0e7389 */ /* 0x0002a400000c000b */
[----:B012---:R-:W-:Y:S01]  /*11ae0*/  ENDCOLLECTIVE ;  /* 0x000000000000791b */ /* 0x007fe20003800000 */
.L_x_94:
[----:B------:R-:W-:Y:S01]  /*11af0*/  @P0 LEA R21, R31, UR42, 0x1 ;  /* 0x0000002a1f150c11 */ /* 0x000fe2000f8e08ff */
[----:B------:R-:W-:Y:S02]  /*11b00*/  IMAD.MOV.U32 R13, RZ, RZ, R0 ;  /* 0x000000ffff0d7224 */ /* 0x000fe400078e0000 */
[----:B------:R-:W-:-:S07]  /*11b10*/  IMAD.MOV.U32 R3, RZ, RZ, R14 ;  /* 0x000000ffff037224 */ /* 0x000fce00078e000e */
[----:B------:R-:W-:Y:S05]  /*11b20*/  WARPSYNC.COLLECTIVE R15, `(.L_x_95) ;  /* 0x000000000f087348 */ /* 0x000fea0003c00000 */
[----:B------:R0:W1:Y:S02]  /*11b30*/  SHFL.IDX P6, R14, R13, R12, R11 ;  /* 0x0000000c0d0e7389 */ /* 0x00006400000c000b */
[----:B01----:R-:W-:Y:S01]  /*11b40*/  ENDCOLLECTIVE ;  /* 0x000000000000791b */ /* 0x003fe20003800000 */
.L_x_95:
[----:B------:R-:W-:Y:S01]  /*11b50*/  ULDC.64 UR4, c[0x0][0x208] ;  /* 0x0000820000047ab9 */ /* 0x000fe20000000a00 */
[----:B------:R-:W-:Y:S02]  /*11b60*/  IMAD.MOV.U32 R13, RZ, RZ, R7 ;  /* 0x000000ffff0d7224 */ /* 0x000fe400078e0007 */
[----:B------:R-:W-:Y:S01]  /*11b70*/  IMAD.MOV.U32 R12, RZ, RZ, 0x2 ;  /* 0x00000002ff0c7424 */ /* 0x000fe200078e00ff */
[----:B------:R-:W-:-:S05]  /*11b80*/  MOV R2, R14 ;  /* 0x0000000e00027202 */ /* 0x000fca0000000f00 */
        /* <DEDUP_REMOVED lines=12> */
.L_x_96:
[----:B------:R-:W-:Y:S01]  /*11c50*/  @P0 LEA R9, R31, UR42, 0x1 ;  /* 0x0000002a1f090c11 */ /* 0x000fe2000f8e08ff */
[----:B------:R-:W-:Y:S01]  /*11c60*/  IMAD.MOV.U32 R13, RZ, RZ, R0 ;  /* 0x000000ffff0d7224 */ /* 0x000fe200078e0000 */
[----:B------:R-:W-:-:S07]  /*11c70*/  MOV R5, R14 ;  /* 0x0000000e00057202 */ /* 0x000fce0000000f00 */
[----:B------:R-:W-:Y:S05]  /*11c80*/  WARPSYNC.COLLECTIVE R15, `(.L_x_97) ;  /* 0x000000000f087348 */ /* 0x000fea0003c00000 */
[----:B------:R0:W1:Y:S02]  /*11c90*/  SHFL.IDX P6, R14, R13, R12, R11 ;  /* 0x0000000c0d0e7389 */ /* 0x00006400000c000b */
[----:B01----:R-:W-:Y:S01]  /*11ca0*/  ENDCOLLECTIVE ;  /* 0x000000000000791b */ /* 0x003fe20003800000 */
.L_x_97:
[----:B------:R-:W-:Y:S01]  /*11cb0*/  ULDC.64 UR4, c[0x0][0x208] ;  /* 0x0000820000047ab9 */ /* 0x000fe20000000a00 */
[----:B------:R-:W-:Y:S01]  /*11cc0*/  MOV R13, R7 ;  /* 0x00000007000d7202 */ /* 0x000fe20000000f00 */
[----:B------:R-:W-:Y:S02]  /*11cd0*/  IMAD.MOV.U32 R12, RZ, RZ, 0x3 ;  /* 0x00000003ff0c7424 */ /* 0x000fe400078e00ff */
        /* <DEDUP_REMOVED lines=13> */
.L_x_98:
[----:B------:R-:W-:Y:S02]  /*11db0*/  @P0 LEA R21, R31, UR42, 0x1 ;  /* 0x0000002a1f150c11 */ /* 0x000fe4000f8e08ff */
[----:B------:R-:W-:Y:S01]  /*11dc0*/  MOV R13, R0 ;  /* 0x00000000000d7202 */ /* 0x000fe20000000f00 */
[----:B------:R-:W-:-:S07]  /*11dd0*/  IMAD.MOV.U32 R3, RZ, RZ, R14 ;  /* 0x000000ffff037224 */ /* 0x000fce00078e000e */
[----:B------:R-:W-:Y:S05]  /*11de0*/  WARPSYNC.COLLECTIVE R15, `(.L_x_99) ;  /* 0x000000000f087348 */ /* 0x000fea0003c00000 */
[----:B------:R0:W1:Y:S02]  /*11df0*/  SHFL.IDX P6, R14, R13, R12, R11 ;  /* 0x0000000c0d0e7389 */ /* 0x00006400000c000b */
[----:B01----:R-:W-:Y:S01]  /*11e00*/  ENDCOLLECTIVE ;  /* 0x000000000000791b */ /* 0x003fe20003800000 */
.L_x_99:
[----:B------:R-:W-:Y:S01]  /*11e10*/  ULDC.64 UR4, c[0x0][0x208] ;  /* 0x0000820000047ab9 */ /* 0x000fe20000000a00 */
        /* <DEDUP_REMOVED lines=10> */
[----:B------:R0:W-:Y:S02]  /*11ec0*/  @P0 LDGSTS.E.BYPASS.LTC128B.128 [R21+0x2d400], desc[UR4][R2.64+0x180], !P1 ;  /* 0x2d40018002150fae */ /* 0x0001e4000c901d44 */
[----:B0-----:R-:W-:Y:S05]  /*11ed0*/  WARPSYNC.COLLECTIVE R15, `(.L_x_100) ;  /* 0x000000000f087348 */ /* 0x001fea0003c00000 */
[----:B------:R1:W2:Y:S02]  /*11ee0*/  SHFL.IDX P6, R14, R13, R12, R11 ;  /* 0x0000000c0d0e7389 */ /* 0x0002a400000c000b */
[----:B012---:R-:W-:Y:S01]  /*11ef0*/  ENDCOLLECTIVE ;  /* 0x000000000000791b */ /* 0x007fe20003800000 */
.L_x_100:
[----:B------:R-:W-:Y:S02]  /*11f00*/  IMAD.MOV.U32 R13, RZ, RZ, R0 ;  /* 0x000000ffff0d7224 */ /* 0x000fe400078e0000 */
[----:B------:R-:W-:-:S07]  /*11f10*/  IMAD.MOV.U32 R4, RZ, RZ, R14 ;  /* 0x000000ffff047224 */ /* 0x000fce00078e000e */
[----:B------:R-:W-:Y:S05]  /*11f20*/  WARPSYNC.COLLECTIVE R15, `(.L_x_101) ;  /* 0x000000000f087348 */ /* 0x000fea0003c00000 */
[----:B------:R0:W1:Y:S02]  /*11f30*/  SHFL.IDX P6, R14, R13, R12, R11 ;  /* 0x0000000c0d0e7389 */ /* 0x00006400000c000b */
[----:B01----:R-:W-:Y:S01]  /*11f40*/  ENDCOLLECTIVE ;  /* 0x000000000000791b */ /* 0x003fe20003800000 */
.L_x_101:
[----:B------:R-:W-:Y:S05]  /*11f50*/  BRA `(.L_x_102) ;  /* 0xffffffcc003c7947 */ /* 0x000fea000383ffff */
.L_x_53:
[----:B------:R-:W-:Y:S01]  /*11f60*/  MOV R13, R8 ;  /* 0x00000008000d7202 */ /* 0x000fe20000000f00 */
[----:B------:R-:W-:Y:S01]  /*11f70*/  IMAD.MOV.U32 R12, RZ, RZ, RZ ;  /* 0x000000ffff0c7224 */ /* 0x000fe200078e00ff */
[----:B------:R-:W-:Y:S01]  /*11f80*/  MOV R15, 0xffffffff ;  /* 0xffffffff000f7802 */ /* 0x000fe20000000f00 */
[----:B------:R-:W-:Y:S02]  /*11f90*/  IMAD.MOV.U32 R11, RZ, RZ, 0x181f ;  /* 0x0000181fff0b7424 */ /* 0x000fe400078e00ff */
[----:B------:R-:W-:-:S07]  /*11fa0*/  IMAD R7, R23, 0x80, R27 ;  /* 0x0000008017077824 */ /* 0x000fce00078e021b */
[----:B------:R-:W-:Y:S05]  /*11fb0*/  WARPSYNC.COLLECTIVE R15, `(.L_x_103) ;  /* 0x000000000f087348 */ /* 0x000fea0003c00000 */
[----:B------:R0:W1:Y:S02]  /*11fc0*/  SHFL.IDX P6, R14, R13, R12, R11 ;  /* 0x0000000c0d0e7389 */ /* 0x00006400000c000b */
[----:B01----:R-:W-:Y:S01]  /*11fd0*/  ENDCOLLECTIVE ;  /* 0x000000000000791b */ /* 0x003fe20003800000 */
.L_x_103:
[----:B------:R-:W-:Y:S02]  /*11fe0*/  VIADD R5, R7, 0x10 ;  /* 0x0000001007057836 */ /* 0x000fe40000000000 */
[----:B------:R-:W-:Y:S02]  /*11ff0*/  IMAD.MOV.U32 R13, RZ, RZ, R6 ;  /* 0x000000ffff0d7224 */ /* 0x000fe400078e0006 */
[----:B------:R-:W-:-:S07]  /*12000*/  IMAD.MOV.U32 R3, RZ, RZ, R14 ;  /* 0x000000ffff037224 */ /* 0x000fce00078e000e */
[----:B------:R-:W-:Y:S05]  /*12010*/  WARPSYNC.COLLECTIVE R15, `(.L_x_104) ;  /* 0x000000000f087348 */ /* 0x000fea0003c00000 */
[----:B------:R0:W1:Y:S02]  /*12020*/  SHFL.IDX P6, R14, R13, R12, R11 ;  /* 0x0000000c0d0e7389 */ /* 0x00006400000c000b */
[----:B01----:R-:W-:Y:S01]  /*12030*/  ENDCOLLECTIVE ;  /* 0x000000000000791b */ /* 0x003fe20003800000 */
.L_x_104:
[----:B------:R-:W-:Y:S01]  /*12040*/  ULDC UR4, c[0x0][0x288] ;  /* 0x0000a20000047ab9 */ /* 0x000fe20000000800 */
[----:B------:R-:W-:Y:S01]  /*12050*/  ULDC.64 UR6, c[0x0][0x208] ;  /* 0x0000820000067ab9 */ /* 0x000fe20000000a00 */
[----:B------:R-:W-:-:S05]  /*12060*/  IMAD R0, R0, UR4, RZ ;  /* 0x0000000400007c24 */ /* 0x000fca000f8e02ff */
[----:B------:R-:W-:Y:S02]  /*12070*/  ISETP.GE.AND P0, PT, R7, R0, PT ;  /* 0x000000000700720c */ /* 0x000fe40003f06270 */
[----:B------:R-:W-:Y:S01]  /*12080*/  MOV R13, R8 ;  /* 0x00000008000d7202 */ /* 0x000fe20000000f00 */
[----:B------:R-:W-:-:S10]  /*12090*/  IMAD.MOV.U32 R12, RZ, RZ, 0x1 ;  /* 0x00000001ff0c7424 */ /* 0x000fd400078e00ff */
[----:B------:R-:W-:Y:S02]  /*120a0*/  @!P0 LEA R9, R31, UR42, 0x1 ;  /* 0x0000002a1f098c11 */ /* 0x000fe4000f8e08ff */
[----:B------:R-:W-:-:S05]  /*120b0*/  MOV R2, R14 ;  /* 0x0000000e00027202 */ /* 0x000fca0000000f00 */
[----:B------:R-:W-:-:S05]  /*120c0*/  @!P0 IMAD.WIDE.U32 R2, R22, 0x2, R2 ;  /* 0x0000000216028825 */ /* 0x000fca00078e0002 */
[----:B------:R-:W-:Y:S01]  /*120d0*/  @!PT LDS RZ, [RZ] ;  /* 0x00000000fffff984 */ /* 0x000fe20000000800 */
[----:B------:R-:W-:Y:S01]  /*120e0*/  @!PT LDS RZ, [RZ] ;  /* 0x00000000fffff984 */ /* 0x000fe20000000800 */
[----:B------:R-:W-:Y:S01]  /*120f0*/  @!PT LDS RZ, [RZ] ;  /* 0x00000000fffff984 */ /* 0x000fe20000000800 */
[----:B------:R0:W-:Y:S04]  /*12100*/  @!P0 LDGSTS.E.BYPASS.LTC128B.128 [R9+0x14400], desc[UR6][R2.64], !P4 ;  /* 0x1440000002098fae */ /* 0x0001e8000e101d46 */
[----:B------:R0:W-:Y:S04]  /*12110*/  @!P0 LDGSTS.E.BYPASS.LTC128B.128 [R9+0x18400], desc[UR6][R2.64+0x80], !P3 ;  /* 0x1840008002098fae */ /* 0x0001e8000d901d46 */
[----:B------:R0:W-:Y:S04]  /*12120*/  @!P0 LDGSTS.E.BYPASS.LTC128B.128 [R9+0x1c400], desc[UR6][R2.64+0x100], !P2 ;  /* 0x1c40010002098fae */ /* 0x0001e8000d101d46 */
[----:B------:R0:W-:Y:S01]  /*12130*/  @!P0 LDGSTS.E.BYPASS.LTC128B.128 [R9+0x20400], desc[UR6][R2.64+0x180], !P1 ;  /* 0x2040018002098fae */ /* 0x0001e2000c901d46 */
[----:B------:R-:W-:-:S13]  /*12140*/  ISETP.GE.AND P0, PT, R5, R0, PT ;  /* 0x000000000500720c */ /* 0x000fda0003f06270 */
[----:B0-----:R-:W-:Y:S05]  /*12150*/  WARPSYNC.COLLECTIVE R15, `(.L_x_105) ;  /* 0x000000000f087348 */ /* 0x001fea0003c00000 */
[----:B------:R1:W2:Y:S02]  /*12160*/  SHFL.IDX P6, R14, R13, R12, R11 ;  /* 0x0000000c0d0e7389 */ /* 0x0002a400000c000b */
[----:B012---:R-:W-:Y:S01]  /*12170*/  ENDCOLLECTIVE ;  /* 0x000000000000791b */ /* 0x007fe20003800000 */
.L_x_105:
[----:B------:R-:W-:Y:S01]  /*12180*/  VIADD R3, R7, 0x20 ;  /* 0x0000002007037836 */ /* 0x000fe20000000000 */
[----:B------:R-:W-:Y:S02]  /*12190*/  @!P0 LEA R21, R31, UR42, 0x1 ;  /* 0x0000002a1f158c11 */ /* 0x000fe4000f8e08ff */
[----:B------:R-:W-:Y:S01]  /*121a0*/  MOV R13, R6 ;  /* 0x00000006000d7202 */ /* 0x000fe20000000f00 */
[----:B------:R-:W-:-:S07]  /*121b0*/  IMAD.MOV.U32 R5, RZ, RZ, R14 ;  /* 0x000000ffff057224 */ /* 0x000fce00078e000e */
[----:B------:R-:W-:Y:S05]  /*121c0*/  WARPSYNC.COLLECTIVE R15, `(.L_x_106) ;  /* 0x000000000f087348 */ /* 0x000fea0003c00000 */
[----:B------:R0:W1:Y:S02]  /*121d0*/  SHFL.IDX P6, R14, R13, R12, R11 ;  /* 0x0000000c0d0e7389 */ /* 0x00006400000c000b */
[----:B01----:R-:W-:Y:S01]  /*121e0*/  ENDCOLLECTIVE ;  /* 0x000000000000791b */ /* 0x003fe20003800000 */
.L_x_106:
[----:B------:R-:W-:Y:S01]  /*121f0*/  ULDC.64 UR4, c[0x0][0x208] ;  /* 0x0000820000047ab9 */ /* 0x000fe20000000a00 */
[----:B------:R-:W-:Y:S01]  /*12200*/  MOV R13, R8 ;  /* 0x00000008000d7202 */ /* 0x000fe20000000f00 */
[----:B------:R-:W-:Y:S02]  /*12210*/  IMAD.MOV.U32 R12, RZ, RZ, 0x2 ;  /* 0x00000002ff0c7424 */ /* 0x000fe400078e00ff */
[----:B------:R-:W-:-:S04]  /*12220*/  IMAD.MOV.U32 R4, RZ, RZ, R14 ;  /* 0x000000ffff047224 */ /* 0x000fc800078e000e */
        /* <DEDUP_REMOVED lines=12> */
.L_x_107:
[----:B------:R-:W-:Y:S01]  /*122f0*/  VIADD R5, R7, 0x30 ;  /* 0x0000003007057836 */ /* 0x000fe20000000000 */
[----:B------:R-:W-:Y:S02]  /*12300*/  @!P0 LEA R9, R31, UR42, 0x1 ;  /* 0x0000002a1f098c11 */ /* 0x000fe4000f8e08ff */
[----:B------:R-:W-:Y:S01]  /*12310*/  MOV R13, R6 ;  /* 0x00000006000d7202 */ /* 0x000fe20000000f00 */
[----:B------:R-:W-:-:S07]  /*12320*/  IMAD.MOV.U32 R3, RZ, RZ, R14 ;  /* 0x000000ffff037224 */ /* 0x000fce00078e000e */
[----:B------:R-:W-:Y:S05]  /*12330*/  WARPSYNC.COLLECTIVE R15, `(.L_x_108) ;  /* 0x000000000f087348 */ /* 0x000fea0003c00000 */
[----:B------:R0:W1:Y:S02]  /*12340*/  SHFL.IDX P6, R14, R13, R12, R11 ;  /* 0x0000000c0d0e7389 */ /* 0x00006400000c000b */
[----:B01----:R-:W-:Y:S01]  /*12350*/  ENDCOLLECTIVE ;  /* 0x000000000000791b */ /* 0x003fe20003800000 */
.L_x_108:
        /* <DEDUP_REMOVED lines=16> */
.L_x_109:
[----:B------:R-:W-:Y:S01]  /*12460*/  VIADD R3, R7, 0x40 ;  /* 0x0000004007037836 */ /* 0x000fe20000000000 */
[----:B------:R-:W-:Y:S02]  /*12470*/  @!P0 LEA R21, R31, UR42, 0x1 ;  /* 0x0000002a1f158c11 */ /* 0x000fe4000f8e08ff */
[----:B------:R-:W-:Y:S01]  /*12480*/  MOV R13, R6 ;  /* 0x00000006000d7202 */ /* 0x000fe20000000f00 */
[----:B------:R-:W-:-:S07]  /*12490*/  IMAD.MOV.U32 R5, RZ, RZ, R14 ;  /* 0x000000ffff057224 */ /* 0x000fce00078e000e */
[----:B------:R-:W-:Y:S05]  /*124a0*/  WARPSYNC.COLLECTIVE R15, `(.L_x_110) ;  /* 0x000000000f087348 */ /* 0x000fea0003c00000 */
[----:B------:R0:W1:Y:S02]  /*124b0*/  SHFL.IDX P6, R14, R13, R12, R11 ;  /* 0x0000000c0d0e7389 */ /* 0x00006400000c000b */
[----:B01----:R-:W-:Y:S01]  /*124c0*/  ENDCOLLECTIVE ;  /* 0x000000000000791b */ /* 0x003fe20003800000 */
.L_x_110:
        /* <DEDUP_REMOVED lines=16> */
.L_x_111:
[----:B------:R-:W-:Y:S01]  /*125d0*/  VIADD R5, R7, 0x50 ;  /* 0x0000005007057836 */ /* 0x000fe20000000000 */
[----:B------:R-:W-:Y:S02]  /*125e0*/  @!P0 LEA R9, R31, UR42, 0x1 ;  /* 0x0000002a1f098c11 */ /* 0x000fe4000f8e08ff */
[----:B------:R-:W-:Y:S01]  /*125f0*/  MOV R13, R6 ;  /* 0x00000006000d7202 */ /* 0x000fe20000000f00 */
[----:B------:R-:W-:-:S07]  /*12600*/  IMAD.MOV.U32 R3, RZ, RZ, R14 ;  /* 0x000000ffff037224 */ /* 0x000fce00078e000e */
[----:B------:R-:W-:Y:S05]  /*12610*/  WARPSYNC.COLLECTIVE R15, `(.L_x_112) ;  /* 0x000000000f087348 */ /* 0x000fea0003c00000 */
[----:B------:R0:W1:Y:S02]  /*12620*/  SHFL.IDX P6, R14, R13, R12, R11 ;  /* 0x0000000c0d0e7389 */ /* 0x00006400000c000b */
[----:B01----:R-:W-:Y:S01]  /*12630*/  ENDCOLLECTIVE ;  /* 0x000000000000791b */ /* 0x003fe20003800000 */
.L_x_112:
        /* <DEDUP_REMOVED lines=16> */
.L_x_113:
[----:B------:R-:W-:Y:S01]  /*12740*/  VIADD R3, R7, 0x60 ;  /* 0x0000006007037836 */ /* 0x000fe20000000000 */
[----:B------:R-:W-:Y:S02]  /*12750*/  @!P0 LEA R21, R31, UR42, 0x1 ;  /* 0x0000002a1f158c11 */ /* 0x000fe4000f8e08ff */
[----:B------:R-:W-:Y:S01]  /*12760*/  MOV R13, R6 ;  /* 0x00000006000d7202 */ /* 0x000fe20000000f00 */
[----:B------:R-:W-:-:S07]  /*12770*/  IMAD.MOV.U32 R5, RZ, RZ, R14 ;  /* 0x000000ffff057224 */ /* 0x000fce00078e000e */
[----:B------:R-:W-:Y:S05]  /*12780*/  WARPSYNC.COLLECTIVE R15, `(.L_x_114) ;  /* 0x000000000f087348 */ /* 0x000fea0003c00000 */
[----:B------:R0:W1:Y:S02]  /*12790*/  SHFL.IDX P6, R14, R13, R12, R11 ;  /* 0x0000000c0d0e7389 */ /* 0x00006400000c000b */
[----:B01----:R-:W-:Y:S01]  /*127a0*/  ENDCOLLECTIVE ;  /* 0x000000000000791b */ /* 0x003fe20003800000 */
.L_x_114:
        /* <DEDUP_REMOVED lines=16> */
.L_x_115:
[----:B------:R-:W-:Y:S02]  /*128b0*/  @!P0 LEA R9, R31, UR42, 0x1 ;  /* 0x0000002a1f098c11 */ /* 0x000fe4000f8e08ff */
[----:B------:R-:W-:Y:S01]  /*128c0*/  MOV R13, R6 ;  /* 0x00000006000d7202 */ /* 0x000fe20000000f00 */
[----:B------:R-:W-:-:S07]  /*128d0*/  IMAD.MOV.U32 R3, RZ, RZ, R14 ;  /* 0x000000ffff037224 */ /* 0x000fce00078e000e */
[----:B------:R-:W-:Y:S05]  /*128e0*/  WARPSYNC.COLLECTIVE R15, `(.L_x_116) ;  /* 0x000000000f087348 */ /* 0x000fea0003c00000 */
[----:B------:R0:W1:Y:S02]  /*128f0*/  SHFL.IDX P6, R14, R13, R12, R11 ;  /* 0x0000000c0d0e7389 */ /* 0x00006400000c000b */
[----:B01----:R-:W-:Y:S01]  /*12900*/  ENDCOLLECTIVE ;  /* 0x000000000000791b */ /* 0x003fe20003800000 */
.L_x_116:
[----:B------:R-:W-:Y:S01]  /*12910*/  ULDC.64 UR4, c[0x0][0x208] ;  /* 0x0000820000047ab9 */ /* 0x000fe20000000a00 */
[----:B------:R-:W-:Y:S01]  /*12920*/  IMAD.MOV.U32 R13, RZ, RZ, R8 ;  /* 0x000000ffff0d7224 */ /* 0x000fe200078e0008 */
[----:B------:R-:W-:Y:S01]  /*12930*/  MOV R12, 0x7 ;  /* 0x00000007000c7802 */ /* 0x000fe20000000f00 */
        /* <DEDUP_REMOVED lines=8> */
[----:B------:R0:W-:Y:S02]  /*129c0*/  @!P0 LDGSTS.E.BYPASS.LTC128B.128 [R9+0x23400], desc[UR4][R2.64+0x180], !P1 ;  /* 0x2340018002098fae */ /* 0x0001e4000c901d44 */
[----:B0-----:R-:W-:Y:S05]  /*129d0*/  WARPSYNC.COLLECTIVE R15, `(.L_x_117) ;  /* 0x000000000f087348 */ /* 0x001fea0003c00000 */
[----:B------:R1:W2:Y:S02]  /*129e0*/  SHFL.IDX P6, R14, R13, R12, R11 ;  /* 0x0000000c0d0e7389 */ /* 0x0002a400000c000b */
[----:B012---:R-:W-:Y:S01]  /*129f0*/  ENDCOLLECTIVE ;  /* 0x000000000000791b */ /* 0x007fe20003800000 */
.L_x_117:
[----:B------:R-:W-:Y:S02]  /*12a00*/  IMAD.MOV.U32 R13, RZ, RZ, R6 ;  /* 0x000000ffff0d7224 */ /* 0x000fe400078e0006 */
[----:B------:R-:W-:-:S07]  /*12a10*/  IMAD.MOV.U32 R8, RZ, RZ, R14 ;  /* 0x000000ffff087224 */ /* 0x000fce00078e000e */
[----:B------:R-:W-:Y:S05]  /*12a20*/  WARPSYNC.COLLECTIVE R15, `(.L_x_118) ;  /* 0x000000000f087348 */ /* 0x000fea0003c00000 */
[----:B------:R0:W1:Y:S02]  /*12a30*/  SHFL.IDX P6, R14, R13, R12, R11 ;  /* 0x0000000c0d0e7389 */ /* 0x00006400000c000b */
[----:B01----:R-:W-:Y:S01]  /*12a40*/  ENDCOLLECTIVE ;  /* 0x000000000000791b */ /* 0x003fe20003800000 */
.L_x_118:
[----:B------:R-:W-:Y:S05]  /*12a50*/  BRA `(.L_x_119) ;  /* 0xffffffcc00407947 */ /* 0x000fea000383ffff */
.L_x_56:
[----:B0-----:R-:W-:-:S04]  /*12a60*/  MOV R3, UR42 ;  /* 0x0000002a00037c02 */ /* 0x001fc80008000f00 */
[----:B------:R0:W1:Y:S03]  /*12a70*/  SYNCS.PHASECHK.TRANS64.TRYWAIT P0, [R3+URZ+0x38820], R0 ;  /* 0x03882000030075a7 */ /* 0x000066000800017f */
[----:B-1----:R-:W-:Y:S05]  /*12a80*/  @!P0 NANOSLEEP.SYNCS 0x989680 ;  /* 0x009896800000895d */ /* 0x002fea0003900000 */
[----:B------:R-:W1:Y:S02]  /*12a90*/  @!P0 SYNCS.PHASECHK.TRANS64 P0, [R3+URZ+0x38820], R0 ;  /* 0x03882000030085a7 */ /* 0x000e64000800007f */
[----:B-1----:R-:W-:Y:S05]  /*12aa0*/  @!P0 BRA `(.L_x_56) ;  /* 0xfffffffc00ec8947 */ /* 0x002fea000383ffff */
[----:B------:R-:W-:Y:S05]  /*12ab0*/  BRA `(.L_x_120) ;  /* 0xffffffcc00907947 */ /* 0x000fea000383ffff */
.L_x_60:
[----:B-1----:R1:W2:Y:S02]  /*12ac0*/  SYNCS.PHASECHK.TRANS64.TRYWAIT P0, [R19+URZ+0x38840], R2 ;  /* 0x03884002130075a7 */ /* 0x0022a4000800017f */
[----:B--2---:R-:W-:Y:S05]  /*12ad0*/  @!P0 NANOSLEEP.SYNCS 0x989680 ;  /* 0x009896800000895d */ /* 0x004fea0003900000 */
[----:B------:R-:W2:Y:S02]  /*12ae0*/  @!P0 SYNCS.PHASECHK.TRANS64 P0, [R19+URZ+0x38840], R2 ;  /* 0x03884002130085a7 */ /* 0x000ea4000800007f */
[----:B--2---:R-:W-:Y:S05]  /*12af0*/  @!P0 BRA `(.L_x_60) ;  /* 0xfffffffc00f08947 */ /* 0x004fea000383ffff */
[----:B------:R-:W-:Y:S05]  /*12b00*/  BRA `(.L_x_121) ;  /* 0xffffffd0009c7947 */ /* 0x000fea000383ffff */
.L_x_61:
        /* <DEDUP_REMOVED lines=8> */
.L_x_123:
[----:B------:R-:W-:Y:S05]  /*12b90*/  BSYNC B1 ;  /* 0x0000000000017941 */ /* 0x000fea0003800000 */
.L_x_122:
[----:B------:R-:W-:Y:S01]  /*12ba0*/  MOV R13, R24 ;  /* 0x00000018000d7202 */ /* 0x000fe20000000f00 */
[----:B------:R-:W-:Y:S01]  /*12bb0*/  IMAD.MOV.U32 R12, RZ, RZ, RZ ;  /* 0x000000ffff0c7224 */ /* 0x000fe200078e00ff */
[----:B------:R-:W-:Y:S01]  /*12bc0*/  MOV R15, 0xffffffff ;  /* 0xffffffff000f7802 */ /* 0x000fe20000000f00 */
[----:B------:R-:W-:Y:S01]  /*12bd0*/  IMAD.MOV.U32 R11, RZ, RZ, 0x181f ;  /* 0x0000181fff0b7424 */ /* 0x000fe200078e00ff */
[----:B------:R-:W-:Y:S01]  /*12be0*/  P2R R4, PR, RZ, 0x8 ;  /* 0x00000008ff047803 */ /* 0x000fe20000000000 */
[----:B------:R-:W-:Y:S01]  /*12bf0*/  IMAD.MOV.U32 R3, RZ, RZ, R14 ;  /* 0x000000ffff037224 */ /* 0x000fe200078e000e */
[----:B------:R-:W-:Y:S01]  /*12c00*/  LOP3.LUT P3, RZ, R16, 0x10, RZ, 0xc0, !PT ;  /* 0x0000001010ff7812 */ /* 0x000fe2000786c0ff */
[----:B------:R-:W-:-:S12]  /*12c10*/  IMAD.SHL.U32 R32, R22, 0x2, RZ ;  /* 0x0000000216207824 */ /* 0x000fd800078e00ff */
[----:B------:R-:W-:Y:S05]  /*12c20*/  WARPSYNC.COLLECTIVE R15, `(.L_x_124) ;  /* 0x000000000f087348 */ /* 0x000fea0003c00000 */
[----:B------:R0:W1:Y:S02]  /*12c30*/  SHFL.IDX P6, R14, R13, R12, R11 ;  /* 0x0000000c0d0e7389 */ /* 0x00006400000c000b */
[----:B01----:R-:W-:Y:S01]  /*12c40*/  ENDCOLLECTIVE ;  /* 0x000000000000791b */ /* 0x003fe20003800000 */
.L_x_124:
[----:B------:R-:W-:Y:S01]  /*12c50*/  P2R R6, PR, RZ, 0x4 ;  /* 0x00000004ff067803 */ /* 0x000fe20000000000 */
[----:B------:R-:W-:Y:S01]  /*12c60*/  ULDC.64 UR4, c[0x0][0x208] ;  /* 0x0000820000047ab9 */ /* 0x000fe20000000a00 */
[C---:B------:R-:W-:Y:S02]  /*12c70*/  LOP3.LUT P2, RZ, R16.reuse, 0x8, RZ, 0xc0, !PT ;  /* 0x0000000810ff7812 */ /* 0x040fe4000784c0ff */
[----:B------:R-:W-:Y:S02]  /*12c80*/  P2R R7, PR, RZ, 0x2 ;  /* 0x00000002ff077803 */ /* 0x000fe40000000000 */
[----:B------:R-:W-:Y:S02]  /*12c90*/  LOP3.LUT P1, RZ, R16, 0x4, RZ, 0xc0, !PT ;  /* 0x0000000410ff7812 */ /* 0x000fe4000782c0ff */
[----:B------:R-:W-:Y:S02]  /*12ca0*/  LEA R25, R25, UR42, 0x1 ;  /* 0x0000002a19197c11 */ /* 0x000fe4000f8e08ff */
[----:B------:R-:W-:Y:S01]  /*12cb0*/  MOV R13, R27 ;  /* 0x0000001b000d7202 */ /* 0x000fe20000000f00 */
[----:B------:R-:W-:Y:S01]  /*12cc0*/  IMAD.MOV.U32 R12, RZ, RZ, 0x1 ;  /* 0x00000001ff0c7424 */ /* 0x000fe200078e00ff */
[----:B------:R-:W-:-:S05]  /*12cd0*/  IADD3 R2, P0, R14, R32, RZ ;  /* 0x000000200e027210 */ /* 0x000fca0007f1e0ff */
[----:B------:R-:W-:-:S05]  /*12ce0*/  IMAD.X R3, RZ, RZ, R3, P0 ;  /* 0x000000ffff037224 */ /* 0x000fca00000e0603 */
[----:B------:R-:W-:Y:S01]  /*12cf0*/  @!PT LDS RZ, [RZ] ;  /* 0x00000000fffff984 */ /* 0x000fe20000000800 */
[----:B------:R-:W-:Y:S01]  /*12d00*/  @!PT LDS RZ, [RZ] ;  /* 0x00000000fffff984 */ /* 0x000fe20000000800 */
[----:B------:R-:W-:Y:S01]  /*12d10*/  @!PT LDS RZ, [RZ] ;  /* 0x00000000fffff984 */ /* 0x000fe20000000800 */
[----:B------:R0:W-:Y:S04]  /*12d20*/  LDGSTS.E.BYPASS.LTC128B.128 [R25+0x24400], desc[UR4][R2.64], !P3 ;  /* 0x2440000002197fae */ /* 0x0001e8000d901d44 */
[----:B------:R0:W-:Y:S04]  /*12d30*/  LDGSTS.E.BYPASS.LTC128B.128 [R25+0x26c00], desc[UR4][R2.64+0x80], !P2 ;  /* 0x26c0008002197fae */ /* 0x0001e8000d101d44 */
[----:B------:R0:W-:Y:S04]  /*12d40*/  LDGSTS.E.BYPASS.LTC128B.128 [R25+0x29400], desc[UR4][R2.64+0x100], !P1 ;  /* 0x2940010002197fae */ /* 0x0001e8000c901d44 */
[----:B------:R0:W-:Y:S02]  /*12d50*/  LDGSTS.E.BYPASS.LTC128B.128 [R25+0x2bc00], desc[UR4][R2.64+0x180], !P5 ;  /* 0x2bc0018002197fae */ /* 0x0001e4000e901d44 */
[----:B0-----:R-:W-:Y:S05]  /*12d60*/  WARPSYNC.COLLECTIVE R15, `(.L_x_125) ;  /* 0x000000000f087348 */ /* 0x001fea0003c00000 */
[----:B------:R1:W2:Y:S02]  /*12d70*/  SHFL.IDX P6, R14, R13, R12, R11 ;  /* 0x0000000c0d0e7389 */ /* 0x0002a400000c000b */
[----:B012---:R-:W-:Y:S01]  /*12d80*/  ENDCOLLECTIVE ;  /* 0x000000000000791b */ /* 0x007fe20003800000 */
.L_x_125:
[----:B------:R-:W-:Y:S01]  /*12d90*/  MOV R13, R24 ;  /* 0x00000018000d7202 */ /* 0x000fe20000000f00 */
[----:B------:R-:W-:-:S07]  /*12da0*/  IMAD.MOV.U32 R5, RZ, RZ, R14 ;  /* 0x000000ffff057224 */ /* 0x000fce00078e000e */
[----:B------:R-:W-:Y:S05]  /*12db0*/  WARPSYNC.COLLECTIVE R15, `(.L_x_126) ;  /* 0x000000000f087348 */ /* 0x000fea0003c00000 */
[----:B------:R0:W1:Y:S02]  /*12dc0*/  SHFL.IDX P6, R14, R13, R12, R11 ;  /* 0x0000000c0d0e7389 */ /* 0x00006400000c000b */
[----:B01----:R-:W-:Y:S01]  /*12dd0*/  ENDCOLLECTIVE ;  /* 0x000000000000791b */ /* 0x003fe20003800000 */
.L_x_126:
[----:B------:R-:W-:Y:S01]  /*12de0*/  ULDC.64 UR4, c[0x0][0x208] ;  /* 0x0000820000047ab9 */ /* 0x000fe20000000a00 */
[----:B------:R-:W-:Y:S01]  /*12df0*/  MOV R13, R27 ;  /* 0x0000001b000d7202 */ /* 0x000fe20000000f00 */
[----:B------:R-:W-:Y:S02]  /*12e00*/  IMAD.MOV.U32 R12, RZ, RZ, 0x2 ;  /* 0x00000002ff0c7424 */ /* 0x000fe400078e00ff */
[----:B------:R-:W-:-:S05]  /*12e10*/  IMAD.MOV.U32 R11, RZ, RZ, R14 ;  /* 0x000000ffff0b7224 */ /* 0x000fca00078e000e */
[----:B------:R-:W-:Y:S01]  /*12e20*/  IADD3 R2, P0, R11, R32, RZ ;  /* 0x000000200b027210 */ /* 0x000fe20007f1e0ff */
[----:B------:R-:W-:-:S04]  /*12e30*/  IMAD.MOV.U32 R11, RZ, RZ, 0x181f ;  /* 0x0000181fff0b7424 */ /* 0x000fc800078e00ff */
        /* <DEDUP_REMOVED lines=11> */
.L_x_127:
[----:B------:R-:W-:Y:S01]  /*12ef0*/  IMAD.MOV.U32 R13, RZ, RZ, R24 ;  /* 0x000000ffff0d7224 */ /* 0x000fe200078e0018 */
[----:B------:R-:W-:-:S07]  /*12f00*/  MOV R5, R14 ;  /* 0x0000000e00057202 */ /* 0x000fce0000000f00 */
[----:B------:R-:W-:Y:S05]  /*12f10*/  WARPSYNC.COLLECTIVE R15, `(.L_x_128) ;  /* 0x000000000f087348 */ /* 0x000fea0003c00000 */
[----:B------:R0:W1:Y:S02]  /*12f20*/  SHFL.IDX P6, R14, R13, R12, R11 ;  /* 0x0000000c0d0e7389 */ /* 0x00006400000c000b */
[----:B01----:R-:W-:Y:S01]  /*12f30*/  ENDCOLLECTIVE ;  /* 0x000000000000791b */ /* 0x003fe20003800000 */
.L_x_128:
[----:B------:R-:W-:Y:S01]  /*12f40*/  ULDC.64 UR4, c[0x0][0x208] ;  /* 0x0000820000047ab9 */ /* 0x000fe20000000a00 */
[----:B------:R-:W-:Y:S02]  /*12f50*/  IMAD.MOV.U32 R13, RZ, RZ, R27 ;  /* 0x000000ffff0d7224 */ /* 0x000fe400078e001b */
[----:B------:R-:W-:Y:S02]  /*12f60*/  IMAD.MOV.U32 R12, RZ, RZ, 0x3 ;  /* 0x00000003ff0c7424 */ /* 0x000fe400078e00ff */
[----:B------:R-:W-:-:S05]  /*12f70*/  IMAD.MOV.U32 R11, RZ, RZ, R14 ;  /* 0x000000ffff0b7224 */ /* 0x000fca00078e000e */
[----:B------:R-:W-:Y:S02]  /*12f80*/  IADD3 R2, P0, R11, R32, RZ ;  /* 0x000000200b027210 */ /* 0x000fe40007f1e0ff */
[----:B------:R-:W-:Y:S02]  /*12f90*/  MOV R11, 0x181f ;  /* 0x0000181f000b7802 */ /* 0x000fe40000000f00 */
[----:B------:R-:W-:Y:S02]  /*12fa0*/  IADD3.X R3, RZ, R5, RZ, P0, !PT ;  /* 0x00000005ff037210 */ /* 0x000fe400007fe4ff */
[----:B------:R-:W-:-:S03]  /*12fb0*/  SHF.L.U32 R5, R22, 0x1, RZ ;  /* 0x0000000116057819 */ /* 0x000fc600000006ff */
        /* <DEDUP_REMOVED lines=10> */
.L_x_129:
[----:B------:R-:W-:Y:S02]  /*13060*/  IMAD.MOV.U32 R13, RZ, RZ, R24 ;  /* 0x000000ffff0d7224 */ /* 0x000fe400078e0018 */
[----:B------:R-:W-:-:S07]  /*13070*/  IMAD.MOV.U32 R32, RZ, RZ, R14 ;  /* 0x000000ffff207224 */ /* 0x000fce00078e000e */
[----:B------:R-:W-:Y:S05]  /*13080*/  WARPSYNC.COLLECTIVE R15, `(.L_x_130) ;  /* 0x000000000f087348 */ /* 0x000fea0003c00000 */
[----:B------:R0:W1:Y:S02]  /*13090*/  SHFL.IDX P6, R14, R13, R12, R11 ;  /* 0x0000000c0d0e7389 */ /* 0x00006400000c000b */
[----:B01----:R-:W-:Y:S01]  /*130a0*/  ENDCOLLECTIVE ;  /* 0x000000000000791b */ /* 0x003fe20003800000 */
.L_x_130:
[----:B------:R-:W-:Y:S01]  /*130b0*/  ULDC.64 UR4, c[0x0][0x208] ;  /* 0x0000820000047ab9 */ /* 0x000fe20000000a00 */
[----:B------:R-:W-:Y:S01]  /*130c0*/  MOV R13, R27 ;  /* 0x0000001b000d7202 */ /* 0x000fe20000000f00 */
[----:B------:R-:W-:Y:S02]  /*130d0*/  IMAD.MOV.U32 R12, RZ, RZ, 0x4 ;  /* 0x00000004ff0c7424 */ /* 0x000fe400078e00ff */
[----:B------:R-:W-:-:S05]  /*130e0*/  IMAD.MOV.U32 R2, RZ, RZ, R14 ;  /* 0x000000ffff027224 */ /* 0x000fca00078e000e */
[----:B------:R-:W-:-:S05]  /*130f0*/  IADD3 R2, P0, R2, R5, RZ ;  /* 0x0000000502027210 */ /* 0x000fca0007f1e0ff */
[----:B------:R-:W-:-:S05]  /*13100*/  IMAD.X R3, RZ, RZ, R32, P0 ;  /* 0x000000ffff037224 */ /* 0x000fca00000e0620 */
[----:B------:R-:W-:Y:S01]  /*13110*/  @!PT LDS RZ, [RZ] ;  /* 0x00000000fffff984 */ /* 0x000fe20000000800 */
[----:B------:R-:W-:Y:S01]  /*13120*/  @!PT LDS RZ, [RZ] ;  /* 0x00000000fffff984 */ /* 0x000fe20000000800 */
[----:B------:R-:W-:Y:S01]  /*13130*/  @!PT LDS RZ, [RZ] ;  /* 0x00000000fffff984 */ /* 0x000fe20000000800 */
[----:B------:R0:W-:Y:S01]  /*13140*/  LDGSTS.E.BYPASS.LTC128B.128 [R25+0x25c00], desc[UR4][R2.64], !P3 ;  /* 0x25c0000002197fae */ /* 0x0001e2000d901d44 */
[----:B------:R-:W-:-:S03]  /*13150*/  ISETP.NE.AND P3, PT, R4, RZ, PT ;  /* 0x000000ff0400720c */ /* 0x000fc60003f65270 */
[----:B------:R0:W-:Y:S01]  /*13160*/  LDGSTS.E.BYPASS.LTC128B.128 [R25+0x28400], desc[UR4][R2.64+0x80], !P2 ;  /* 0x2840008002197fae */ /* 0x0001e2000d101d44 */
[----:B------:R-:W-:-:S03]  /*13170*/  ISETP.NE.AND P2, PT, R6, RZ, PT ;  /* 0x000000ff0600720c */ /* 0x000fc60003f45270 */
[----:B------:R0:W-:Y:S01]  /*13180*/  LDGSTS.E.BYPASS.LTC128B.128 [R25+0x2ac00], desc[UR4][R2.64+0x100], !P1 ;  /* 0x2ac0010002197fae */ /* 0x0001e2000c901d44 */
[----:B------:R-:W-:-:S03]  /*13190*/  ISETP.NE.AND P1, PT, R7, RZ, PT ;  /* 0x000000ff0700720c */ /* 0x000fc60003f25270 */
[----:B------:R0:W-:Y:S10]  /*131a0*/  LDGSTS.E.BYPASS.LTC128B.128 [R25+0x2d400], desc[UR4][R2.64+0x180], !P5 ;  /* 0x2d40018002197fae */ /* 0x0001f4000e901d44 */
[----:B0-----:R-:W-:Y:S05]  /*131b0*/  WARPSYNC.COLLECTIVE R15, `(.L_x_131) ;  /* 0x000000000f087348 */ /* 0x001fea0003c00000 */
[----:B------:R1:W2:Y:S02]  /*131c0*/  SHFL.IDX P6, R14, R13, R12, R11 ;  /* 0x0000000c0d0e7389 */ /* 0x0002a400000c000b */
[----:B012---:R-:W-:Y:S01]  /*131d0*/  ENDCOLLECTIVE ;  /* 0x000000000000791b */ /* 0x007fe20003800000 */
.L_x_131:
[----:B------:R-:W-:Y:S01]  /*131e0*/  MOV R13, R24 ;  /* 0x00000018000d7202 */ /* 0x000fe20000000f00 */
[----:B------:R-:W-:-:S07]  /*131f0*/  IMAD.MOV.U32 R27, RZ, RZ, R14 ;  /* 0x000000ffff1b7224 */ /* 0x000fce00078e000e */
[----:B------:R-:W-:Y:S05]  /*13200*/  WARPSYNC.COLLECTIVE R15, `(.L_x_132) ;  /* 0x000000000f087348 */ /* 0x000fea0003c00000 */
[----:B------:R0:W1:Y:S02]  /*13210*/  SHFL.IDX P6, R14, R13, R12, R11 ;  /* 0x0000000c0d0e7389 */ /* 0x00006400000c000b */
[----:B01----:R-:W-:Y:S01]  /*13220*/  ENDCOLLECTIVE ;  /* 0x000000000000791b */ /* 0x003fe20003800000 */
.L_x_132:
[----:B------:R-:W-:Y:S05]  /*13230*/  BRA `(.L_x_133) ;  /* 0xffffffcc00f87947 */ /* 0x000fea000383ffff */
.L_x_66:
[----:B0-----:R0:W2:Y:S02]  /*13240*/  SYNCS.PHASECHK.TRANS64.TRYWAIT P0, [R4+URZ+0x38860], R3 ;  /* 0x03886003040075a7 */ /* 0x0010a4000800017f */
[----:B--2---:R-:W-:Y:S05]  /*13250*/  @!P0 NANOSLEEP.SYNCS 0x989680 ;  /* 0x009896800000895d */ /* 0x004fea0003900000 */
[----:B------:R-:W2:Y:S02]  /*13260*/  @!P0 SYNCS.PHASECHK.TRANS64 P0, [R4+URZ+0x38860], R3 ;  /* 0x03886003040085a7 */ /* 0x000ea4000800007f */
[----:B--2---:R-:W-:Y:S05]  /*13270*/  @!P0 BRA `(.L_x_66) ;  /* 0xfffffffc00f08947 */ /* 0x004fea000383ffff */
[----:B------:R-:W-:Y:S05]  /*13280*/  BRA `(.L_x_134) ;  /* 0xffffffd000747947 */ /* 0x000fea000383ffff */
.L_x_67:
[----:B------:R-:W-:Y:S01]  /*13290*/  BSSY B1, `(.L_x_135) ;  /* 0x0000008000017945 */ /* 0x000fe20003800000 */
[----:B------:R-:W-:Y:S01]  /*132a0*/  IMAD.MOV.U32 R13, RZ, RZ, R18 ;  /* 0x000000ffff0d7224 */ /* 0x000fe200078e0012 */
[----:B------:R-:W-:Y:S01]  /*132b0*/  MOV R11, 0x181f ;  /* 0x0000181f000b7802 */ /* 0x000fe20000000f00 */
[----:B------:R-:W-:Y:S02]  /*132c0*/  IMAD.MOV.U32 R12, RZ, RZ, RZ ;  /* 0x000000ffff0c7224 */ /* 0x000fe400078e00ff */
[----:B------:R-:W-:-:S07]  /*132d0*/  IMAD.MOV.U32 R15, RZ, RZ, -0x1 ;  /* 0xffffffffff0f7424 */ /* 0x000fce00078e00ff */
[----:B01----:R-:W-:Y:S05]  /*132e0*/  WARPSYNC.COLLECTIVE R15, `(.L_x_136) ;  /* 0x000000000f087348 */ /* 0x003fea0003c00000 */
[----:B------:R2:W3:Y:S02]  /*132f0*/  SHFL.IDX P6, R14, R13, R12, R11 ;  /* 0x0000000c0d0e7389 */ /* 0x0004e400000c000b */
[----:B0123--:R-:W-:Y:S01]  /*13300*/  ENDCOLLECTIVE ;  /* 0x000000000000791b */ /* 0x00ffe20003800000 */
.L_x_136:
[----:B------:R-:W-:Y:S05]  /*13310*/  BSYNC B1 ;  /* 0x0000000000017941 */ /* 0x000fea0003800000 */
.L_x_135:
[----:B------:R-:W-:Y:S01]  /*13320*/  MOV R13, R17 ;  /* 0x00000011000d7202 */ /* 0x000fe20000000f00 */
[----:B------:R-:W-:Y:S01]  /*13330*/  IMAD.MOV.U32 R12, RZ, RZ, RZ ;  /* 0x000000ffff0c7224 */ /* 0x000fe200078e00ff */
[----:B------:R-:W-:Y:S01]  /*13340*/  MOV R15, 0xffffffff ;  /* 0xffffffff000f7802 */ /* 0x000fe20000000f00 */
[----:B------:R-:W-:Y:S01]  /*13350*/  IMAD.MOV.U32 R11, RZ, RZ, 0x181f ;  /* 0x0000181fff0b7424 */ /* 0x000fe200078e00ff */
[----:B------:R-:W-:Y:S01]  /*13360*/  LEA R5, R5, UR42, 0x1 ;  /* 0x0000002a05057c11 */ /* 0x000fe2000f8e08ff */
[----:B------:R-:W-:-:S07]  /*13370*/  IMAD.MOV.U32 R3, RZ, RZ, R14 ;  /* 0x000000ffff037224 */ /* 0x000fce00078e000e */
[----:B------:R-:W-:Y:S05]  /*13380*/  WARPSYNC.COLLECTIVE R15, `(.L_x_137) ;  /* 0x000000000f087348 */ /* 0x000fea0003c00000 */
[----:B------:R0:W1:Y:S02]  /*13390*/  SHFL.IDX P6, R14, R13, R12, R11 ;  /* 0x0000000c0d0e7389 */ /* 0x00006400000c000b */
[----:B01----:R-:W-:Y:S01]  /*133a0*/  ENDCOLLECTIVE ;  /* 0x000000000000791b */ /* 0x003fe20003800000 */
.L_x_137:
[----:B------:R-:W-:Y:S01]  /*133b0*/  ULDC.64 UR4, c[0x0][0x208] ;  /* 0x0000820000047ab9 */ /* 0x000fe20000000a00 */
[----:B------:R-:W-:Y:S01]  /*133c0*/  IMAD.MOV.U32 R13, RZ, RZ, R18 ;  /* 0x000000ffff0d7224 */ /* 0x000fe200078e0012 */
[----:B------:R-:W-:Y:S02]  /*133d0*/  MOV R12, 0x1 ;  /* 0x00000001000c7802 */ /* 0x000fe40000000f00 */
[----:B------:R-:W-:-:S05]  /*133e0*/  IADD3 R2, P0, R14, R6, RZ ;  /* 0x000000060e027210 */ /* 0x000fca0007f1e0ff */
[----:B------:R-:W-:Y:S01]  /*133f0*/  IMAD.X R3, RZ, RZ, R3, P0 ;  /* 0x000000ffff037224 */ /* 0x000fe200000e0603 */
[----:B------:R-:W-:-:S13]  /*13400*/  ISETP.LT.OR P0, PT, R0, 0x1, P4 ;  /* 0x000000010000780c */ /* 0x000fda0002701670 */
[----:B------:R-:W-:Y:S01]  /*13410*/  @!PT LDS RZ, [RZ] ;  /* 0x00000000fffff984 */ /* 0x000fe20000000800 */
[----:B------:R-:W-:Y:S01]  /*13420*/  @!PT LDS RZ, [RZ] ;  /* 0x00000000fffff984 */ /* 0x000fe20000000800 */
[----:B------:R-:W-:Y:S01]  /*13430*/  @!PT LDS RZ, [RZ] ;  /* 0x00000000fffff984 */ /* 0x000fe20000000800 */
[----:B------:R0:W-:Y:S01]  /*13440*/  LDGSTS.E.BYPASS.LTC128B.128 [R5+0x400], desc[UR4][R2.64], !P0 ;  /* 0x0040000002057fae */ /* 0x0001e2000c101d44 */
[----:B------:R-:W-:-:S13]  /*13450*/  ISETP.LT.OR P0, PT, R0, 0x1, P3 ;  /* 0x000000010000780c */ /* 0x000fda0001f01670 */
[----:B------:R0:W-:Y:S01]  /*13460*/  LDGSTS.E.BYPASS.LTC128B.128 [R5+0x2c00], desc[UR4][R2.64+0x80], !P0 ;  /* 0x02c0008002057fae */ /* 0x0001e2000c101d44 */
[----:B------:R-:W-:-:S13]  /*13470*/  ISETP.LT.OR P0, PT, R0, 0x1, P2 ;  /* 0x000000010000780c */ /* 0x000fda0001701670 */
[----:B------:R0:W-:Y:S01]  /*13480*/  LDGSTS.E.BYPASS.LTC128B.128 [R5+0x5400], desc[UR4][R2.64+0x100], !P0 ;  /* 0x0540010002057fae */ /* 0x0001e2000c101d44 */
[----:B------:R-:W-:-:S13]  /*13490*/  ISETP.LT.OR P0, PT, R0, 0x1, P1 ;  /* 0x000000010000780c */ /* 0x000fda0000f01670 */
[----:B------:R0:W-:Y:S02]  /*134a0*/  LDGSTS.E.BYPASS.LTC128B.128 [R5+0x7c00], desc[UR4][R2.64+0x180], !P0 ;  /* 0x07c0018002057fae */ /* 0x0001e4000c101d44 */
[----:B0-----:R-:W-:Y:S05]  /*134b0*/  WARPSYNC.COLLECTIVE R15, `(.L_x_138) ;  /* 0x000000000f087348 */ /* 0x001fea0003c00000 */
[----:B------:R1:W2:Y:S02]  /*134c0*/  SHFL.IDX P6, R14, R13, R12, R11 ;  /* 0x0000000c0d0e7389 */ /* 0x0002a400000c000b */
[----:B012---:R-:W-:Y:S01]  /*134d0*/  ENDCOLLECTIVE ;  /* 0x000000000000791b */ /* 0x007fe20003800000 */
.L_x_138:
[----:B------:R-:W-:Y:S02]  /*134e0*/  IMAD.MOV.U32 R13, RZ, RZ, R17 ;  /* 0x000000ffff0d7224 */ /* 0x000fe400078e0011 */
[----:B------:R-:W-:-:S07]  /*134f0*/  IMAD.MOV.U32 R3, RZ, RZ, R14 ;  /* 0x000000ffff037224 */ /* 0x000fce00078e000e */
[----:B------:R-:W-:Y:S05]  /*13500*/  WARPSYNC.COLLECTIVE R15, `(.L_x_139) ;  /* 0x000000000f087348 */ /* 0x000fea0003c00000 */
[----:B------:R0:W1:Y:S02]  /*13510*/  SHFL.IDX P6, R14, R13, R12, R11 ;  /* 0x0000000c0d0e7389 */ /* 0x00006400000c000b */
[----:B01----:R-:W-:Y:S01]  /*13520*/  ENDCOLLECTIVE ;  /* 0x000000000000791b */ /* 0x003fe20003800000 */
.L_x_139:
[----:B------:R-:W-:Y:S01]  /*13530*/  ULDC.64 UR4, c[0x0][0x208] ;  /* 0x0000820000047ab9 */ /* 0x000fe20000000a00 */
[----:B------:R-:W-:Y:S02]  /*13540*/  IMAD.MOV.U32 R13, RZ, RZ, R18 ;  /* 0x000000ffff0d7224 */ /* 0x000fe400078e0012 */
[----:B------:R-:W-:Y:S01]  /*13550*/  IMAD.MOV.U32 R12, RZ, RZ, 0x2 ;  /* 0x00000002ff0c7424 */ /* 0x000fe200078e00ff */
[----:B------:R-:W-:-:S04]  /*13560*/  IADD3 R2, P0, R14, R6, RZ ;  /* 0x000000060e027210 */ /* 0x000fc80007f1e0ff */
[----:B------:R-:W-:Y:S02]  /*13570*/  IADD3.X R3, RZ, R3, RZ, P0, !PT ;  /* 0x00000003ff037210 */ /* 0x000fe400007fe4ff */
        /* <DEDUP_REMOVED lines=14> */
.L_x_140:
[----:B------:R-:W-:Y:S01]  /*13660*/  IMAD.MOV.U32 R13, RZ, RZ, R17 ;  /* 0x000000ffff0d7224 */ /* 0x000fe200078e0011 */
[----:B------:R-:W-:-:S07]  /*13670*/  MOV R3, R14 ;  /* 0x0000000e00037202 */ /* 0x000fce0000000f00 */
[----:B------:R-:W-:Y:S05]  /*13680*/  WARPSYNC.COLLECTIVE R15, `(.L_x_141) ;  /* 0x000000000f087348 */ /* 0x000fea0003c00000 */
[----:B------:R0:W1:Y:S02]  /*13690*/  SHFL.IDX P6, R14, R13, R12, R11 ;  /* 0x0000000c0d0e7389 */ /* 0x00006400000c000b */
[----:B01----:R-:W-:Y:S01]  /*136a0*/  ENDCOLLECTIVE ;  /* 0x000000000000791b */ /* 0x003fe20003800000 */
.L_x_141:
[----:B------:R-:W-:Y:S01]  /*136b0*/  ULDC.64 UR4, c[0x0][0x208] ;  /* 0x0000820000047ab9 */ /* 0x000fe20000000a00 */
[----:B------:R-:W-:Y:S01]  /*136c0*/  MOV R13, R18 ;  /* 0x00000012000d7202 */ /* 0x000fe20000000f00 */
[----:B------:R-:W-:Y:S01]  /*136d0*/  IMAD.MOV.U32 R12, RZ, RZ, 0x3 ;  /* 0x00000003ff0c7424 */ /* 0x000fe200078e00ff */
        /* <DEDUP_REMOVED lines=16> */
.L_x_142:
[----:B------:R-:W-:Y:S01]  /*137e0*/  MOV R13, R17 ;  /* 0x00000011000d7202 */ /* 0x000fe20000000f00 */
[----:B------:R-:W-:-:S07]  /*137f0*/  IMAD.MOV.U32 R3, RZ, RZ, R14 ;  /* 0x000000ffff037224 */ /* 0x000fce00078e000e */
[----:B------:R-:W-:Y:S05]  /*13800*/  WARPSYNC.COLLECTIVE R15, `(.L_x_143) ;  /* 0x000000000f087348 */ /* 0x000fea0003c00000 */
[----:B------:R0:W1:Y:S02]  /*13810*/  SHFL.IDX P6, R14, R13, R12, R11 ;  /* 0x0000000c0d0e7389 */ /* 0x00006400000c000b */
[----:B01----:R-:W-:Y:S01]  /*13820*/  ENDCOLLECTIVE ;  /* 0x000000000000791b */ /* 0x003fe20003800000 */
.L_x_143:
        /* <DEDUP_REMOVED lines=19> */
.L_x_144:
[----:B------:R-:W-:Y:S02]  /*13960*/  IMAD.MOV.U32 R13, RZ, RZ, R17 ;  /* 0x000000ffff0d7224 */ /* 0x000fe400078e0011 */
[----:B------:R-:W-:-:S07]  /*13970*/  IMAD.MOV.U32 R18, RZ, RZ, R14 ;  /* 0x000000ffff127224 */ /* 0x000fce00078e000e */
[----:B------:R-:W-:Y:S05]  /*13980*/  WARPSYNC.COLLECTIVE R15, `(.L_x_145) ;  /* 0x000000000f087348 */ /* 0x000fea0003c00000 */
[----:B------:R0:W1:Y:S02]  /*13990*/  SHFL.IDX P6, R14, R13, R12, R11 ;  /* 0x0000000c0d0e7389 */ /* 0x00006400000c000b */
[----:B01----:R-:W-:Y:S01]  /*139a0*/  ENDCOLLECTIVE ;  /* 0x000000000000791b */ /* 0x003fe20003800000 */
.L_x_145:
[----:B------:R-:W-:Y:S05]  /*139b0*/  BRA `(.L_x_146) ;  /* 0xffffffcc008c7947 */ /* 0x000fea000383ffff */
.L_x_73:
[----:B0-----:R0:W1:Y:S02]  /*139c0*/  SYNCS.PHASECHK.TRANS64.TRYWAIT P0, [R0+URZ+0x38860], R3 ;  /* 0x03886003000075a7 */ /* 0x001064000800017f */
[----:B-1----:R-:W-:Y:S05]  /*139d0*/  @!P0 NANOSLEEP.SYNCS 0x989680 ;  /* 0x009896800000895d */ /* 0x002fea0003900000 */
[----:B------:R-:W1:Y:S02]  /*139e0*/  @!P0 SYNCS.PHASECHK.TRANS64 P0, [R0+URZ+0x38860], R3 ;  /* 0x03886003000085a7 */ /* 0x000e64000800007f */
[----:B-1----:R-:W-:Y:S05]  /*139f0*/  @!P0 BRA `(.L_x_73) ;  /* 0xfffffffc00f08947 */ /* 0x002fea000383ffff */
[----:B------:R-:W-:Y:S05]  /*13a00*/  BRA `(.L_x_147) ;  /* 0xffffffd000947947 */ /* 0x000fea000383ffff */
.L_x_74:
[----:B------:R-:W-:Y:S01]  /*13a10*/  BSSY B0, `(.L_x_148) ;  /* 0x0000008000007945 */ /* 0x000fe20003800000 */
[----:B------:R-:W-:Y:S01]  /*13a20*/  MOV R13, R18 ;  /* 0x00000012000d7202 */ /* 0x000fe20000000f00 */
[----:B------:R-:W-:Y:S01]  /*13a30*/  IMAD.MOV.U32 R12, RZ, RZ, RZ ;  /* 0x000000ffff0c7224 */ /* 0x000fe200078e00ff */
[----:B------:R-:W-:Y:S01]  /*13a40*/  MOV R15, 0xffffffff ;  /* 0xffffffff000f7802 */ /* 0x000fe20000000f00 */
[----:B------:R-:W-:-:S07]  /*13a50*/  IMAD.MOV.U32 R11, RZ, RZ, 0x181f ;  /* 0x0000181fff0b7424 */ /* 0x000fce00078e00ff */
[----:B0-----:R-:W-:Y:S05]  /*13a60*/  WARPSYNC.COLLECTIVE R15, `(.L_x_149) ;  /* 0x000000000f087348 */ /* 0x001fea0003c00000 */
[----:B------:R1:W2:Y:S02]  /*13a70*/  SHFL.IDX P6, R14, R13, R12, R11 ;  /* 0x0000000c0d0e7389 */ /* 0x0002a400000c000b */
[----:B012---:R-:W-:Y:S01]  /*13a80*/  ENDCOLLECTIVE ;  /* 0x000000000000791b */ /* 0x007fe20003800000 */
.L_x_149:
[----:B------:R-:W-:Y:S05]  /*13a90*/  BSYNC B0 ;  /* 0x0000000000007941 */ /* 0x000fea0003800000 */
.L_x_148:
[----:B------:R-:W-:Y:S01]  /*13aa0*/  IMAD.MOV.U32 R13, RZ, RZ, R17 ;  /* 0x000000ffff0d7224 */ /* 0x000fe200078e0011 */
[----:B------:R-:W-:Y:S01]  /*13ab0*/  MOV R12, RZ ;  /* 0x000000ff000c7202 */ /* 0x000fe20000000f00 */
[----:B------:R-:W-:Y:S01]  /*13ac0*/  IMAD.MOV.U32 R11, RZ, RZ, 0x181f ;  /* 0x0000181fff0b7424 */ /* 0x000fe200078e00ff */
[----:B------:R-:W-:Y:S01]  /*13ad0*/  LEA R4, R4, UR42, 0x1 ;  /* 0x0000002a04047c11 */ /* 0x000fe2000f8e08ff */
[----:B------:R-:W-:Y:S02]  /*13ae0*/  IMAD.MOV.U32 R15, RZ, RZ, -0x1 ;  /* 0xffffffffff0f7424 */ /* 0x000fe400078e00ff */
[----:B------:R-:W-:-:S07]  /*13af0*/  IMAD.MOV.U32 R3, RZ, RZ, R14 ;  /* 0x000000ffff037224 */ /* 0x000fce00078e000e */
[----:B------:R-:W-:Y:S05]  /*13b00*/  WARPSYNC.COLLECTIVE R15, `(.L_x_150) ;  /* 0x000000000f087348 */ /* 0x000fea0003c00000 */
[----:B------:R0:W1:Y:S02]  /*13b10*/  SHFL.IDX P6, R14, R13, R12, R11 ;  /* 0x0000000c0d0e7389 */ /* 0x00006400000c000b */
[----:B01----:R-:W-:Y:S01]  /*13b20*/  ENDCOLLECTIVE ;  /* 0x000000000000791b */ /* 0x003fe20003800000 */
.L_x_150:
[----:B------:R-:W-:Y:S01]  /*13b30*/  ULDC UR4, c[0x0][0x2f4] ;  /* 0x0000bd0000047ab9 */ /* 0x000fe20000000800 */
[----:B------:R-:W-:Y:S01]  /*13b40*/  ULDC.64 UR6, c[0x0][0x208] ;  /* 0x0000820000067ab9 */ /* 0x000fe20000000a00 */
[----:B------:R-:W-:Y:S02]  /*13b50*/  ISETP.GE.AND P2, PT, R22, UR4, PT ;  /* 0x0000000416007c0c */ /* 0x000fe4000bf46270 */
[----:B------:R-:W-:Y:S02]  /*13b60*/  ISETP.GE.AND P3, PT, R37, UR4, PT ;  /* 0x0000000425007c0c */ /* 0x000fe4000bf66270 */
[C---:B------:R-:W-:Y:S02]  /*13b70*/  ISETP.LT.OR P5, PT, R5.reuse, 0x1, P2 ;  /* 0x000000010500780c */ /* 0x040fe400017a1670 */
[----:B------:R-:W-:Y:S02]  /*13b80*/  ISETP.LT.OR P4, PT, R5, 0x1, P3 ;  /* 0x000000010500780c */ /* 0x000fe40001f81670 */
[----:B------:R-:W-:-:S02]  /*13b90*/  ISETP.GE.AND P1, PT, R36, UR4, PT ;  /* 0x0000000424007c0c */ /* 0x000fc4000bf26270 */
[----:B------:R-:W-:Y:S01]  /*13ba0*/  ISETP.GE.AND P0, PT, R35, UR4, PT ;  /* 0x0000000423007c0c */ /* 0x000fe2000bf06270 */
[----:B------:R-:W-:Y:S02]  /*13bb0*/  IMAD.MOV.U32 R13, RZ, RZ, R18 ;  /* 0x000000ffff0d7224 */ /* 0x000fe400078e0012 */
[----:B------:R-:W-:Y:S01]  /*13bc0*/  IMAD.MOV.U32 R12, RZ, RZ, 0x1 ;  /* 0x00000001ff0c7424 */ /* 0x000fe200078e00ff */
[----:B------:R-:W-:-:S05]  /*13bd0*/  MOV R2, R14 ;  /* 0x0000000e00027202 */ /* 0x000fca0000000f00 */
[----:B------:R-:W-:-:S05]  /*13be0*/  IMAD.WIDE.U32 R2, R22, 0x2, R2 ;  /* 0x0000000216027825 */ /* 0x000fca00078e0002 */
[----:B------:R-:W-:Y:S01]  /*13bf0*/  @!PT LDS RZ, [RZ] ;  /* 0x00000000fffff984 */ /* 0x000fe20000000800 */
[----:B------:R-:W-:Y:S01]  /*13c00*/  @!PT LDS RZ, [RZ] ;  /* 0x00000000fffff984 */ /* 0x000fe20000000800 */
[----:B------:R-:W-:Y:S01]  /*13c10*/  @!PT LDS RZ, [RZ] ;  /* 0x00000000fffff984 */ /* 0x000fe20000000800 */
[----:B------:R0:W-:Y:S01]  /*13c20*/  LDGSTS.E.BYPASS.LTC128B.128 [R4+0x400], desc[UR6][R2.64], !P5 ;  /* 0x0040000002047fae */ /* 0x0001e2000e901d46 */
[----:B------:R-:W-:-:S03]  /*13c30*/  ISETP.LT.OR P5, PT, R5, 0x1, P1 ;  /* 0x000000010500780c */ /* 0x000fc60000fa1670 */
[----:B------:R0:W-:Y:S01]  /*13c40*/  LDGSTS.E.BYPASS.LTC128B.128 [R4+0x2c00], desc[UR6][R2.64+0x80], !P4 ;  /* 0x02c0008002047fae */ /* 0x0001e2000e101d46 */
[----:B------:R-:W-:-:S09]  /*13c50*/  ISETP.LT.OR P4, PT, R5, 0x1, P0 ;  /* 0x000000010500780c */ /* 0x000fd20000781670 */
[----:B------:R0:W-:Y:S01]  /*13c60*/  LDGSTS.E.BYPASS.LTC128B.128 [R4+0x5400], desc[UR6][R2.64+0x100], !P5 ;  /* 0x0540010002047fae */ /* 0x0001e2000e901d46 */
[----:B------:R-:W-:-:S03]  /*13c70*/  ISETP.LT.OR P5, PT, R5, 0x11, P2 ;  /* 0x000000110500780c */ /* 0x000fc600017a1670 */
[----:B------:R0:W-:Y:S01]  /*13c80*/  LDGSTS.E.BYPASS.LTC128B.128 [R4+0x7c00], desc[UR6][R2.64+0x180], !P4 ;  /* 0x07c0018002047fae */ /* 0x0001e2000e101d46 */
[----:B------:R-:W-:-:S13]  /*13c90*/  ISETP.LT.OR P4, PT, R5, 0x11, P3 ;  /* 0x000000110500780c */ /* 0x000fda0001f81670 */
[----:B0-----:R-:W-:Y:S05]  /*13ca0*/  WARPSYNC.COLLECTIVE R15, `(.L_x_151) ;  /* 0x000000000f087348 */ /* 0x001fea0003c00000 */
[----:B------:R1:W2:Y:S02]  /*13cb0*/  SHFL.IDX P6, R14, R13, R12, R11 ;  /* 0x0000000c0d0e7389 */ /* 0x0002a400000c000b */
[----:B012---:R-:W-:Y:S01]  /*13cc0*/  ENDCOLLECTIVE ;  /* 0x000000000000791b */ /* 0x007fe20003800000 */
.L_x_151:
[----:B------:R-:W-:Y:S01]  /*13cd0*/  IMAD.MOV.U32 R13, RZ, RZ, R17 ;  /* 0x000000ffff0d7224 */ /* 0x000fe200078e0011 */
[----:B------:R-:W-:-:S07]  /*13ce0*/  MOV R6, R14 ;  /* 0x0000000e00067202 */ /* 0x000fce0000000f00 */
[----:B------:R-:W-:Y:S05]  /*13cf0*/  WARPSYNC.COLLECTIVE R15, `(.L_x_152) ;  /* 0x000000000f087348 */ /* 0x000fea0003c00000 */
[----:B------:R0:W1:Y:S02]  /*13d00*/  SHFL.IDX P6, R14, R13, R12, R11 ;  /* 0x0000000c0d0e7389 */ /* 0x00006400000c000b */
[----:B01----:R-:W-:Y:S01]  /*13d10*/  ENDCOLLECTIVE ;  /* 0x000000000000791b */ /* 0x003fe20003800000 */
.L_x_152:
[----:B------:R-:W-:Y:S01]  /*13d20*/  ULDC.64 UR4, c[0x0][0x208] ;  /* 0x0000820000047ab9 */ /* 0x000fe20000000a00 */
[----:B------:R-:W-:Y:S01]  /*13d30*/  MOV R3, R6 ;  /* 0x0000000600037202 */ /* 0x000fe20000000f00 */
[----:B------:R-:W-:Y:S02]  /*13d40*/  IMAD.MOV.U32 R13, RZ, RZ, R18 ;  /* 0x000000ffff0d7224 */ /* 0x000fe400078e0012 */
[----:B------:R-:W-:Y:S02]  /*13d50*/  IMAD.MOV.U32 R12, RZ, RZ, 0x2 ;  /* 0x00000002ff0c7424 */ /* 0x000fe400078e00ff */
[----:B------:R-:W-:-:S04]  /*13d60*/  IMAD.MOV.U32 R2, RZ, RZ, R14 ;  /* 0x000000ffff027224 */ /* 0x000fc800078e000e */
        /* <DEDUP_REMOVED lines=15> */
.L_x_153:
[----:B------:R-:W-:Y:S01]  /*13e60*/  IMAD.MOV.U32 R13, RZ, RZ, R17 ;  /* 0x000000ffff0d7224 */ /* 0x000fe200078e0011 */
[----:B------:R-:W-:-:S07]  /*13e70*/  MOV R6, R14 ;  /* 0x0000000e00067202 */ /* 0x000fce0000000f00 */
[----:B------:R-:W-:Y:S05]  /*13e80*/  WARPSYNC.COLLECTIVE R15, `(.L_x_154) ;  /* 0x000000000f087348 */ /* 0x000fea0003c00000 */
[----:B------:R0:W1:Y:S02]  /*13e90*/  SHFL.IDX P6, R14, R13, R12, R11 ;  /* 0x0000000c0d0e7389 */ /* 0x00006400000c000b */
[----:B01----:R-:W-:Y:S01]  /*13ea0*/  ENDCOLLECTIVE ;  /* 0x000000000000791b */ /* 0x003fe20003800000 */
.L_x_154:
        /* <DEDUP_REMOVED lines=20> */
.L_x_155:
[----:B------:R-:W-:Y:S01]  /*13ff0*/  IMAD.MOV.U32 R13, RZ, RZ, R17 ;  /* 0x000000ffff0d7224 */ /* 0x000fe200078e0011 */
[----:B------:R-:W-:-:S07]  /*14000*/  MOV R6, R14 ;  /* 0x0000000e00067202 */ /* 0x000fce0000000f00 */
[----:B------:R-:W-:Y:S05]  /*14010*/  WARPSYNC.COLLECTIVE R15, `(.L_x_156) ;  /* 0x000000000f087348 */ /* 0x000fea0003c00000 */
[----:B------:R0:W1:Y:S02]  /*14020*/  SHFL.IDX P6, R14, R13, R12, R11 ;  /* 0x0000000c0d0e7389 */ /* 0x00006400000c000b */
[----:B01----:R-:W-:Y:S01]  /*14030*/  ENDCOLLECTIVE ;  /* 0x000000000000791b */ /* 0x003fe20003800000 */
.L_x_156:
[----:B------:R-:W-:Y:S01]  /*14040*/  ULDC.64 UR4, c[0x0][0x208] ;  /* 0x0000820000047ab9 */ /* 0x000fe20000000a00 */
[----:B------:R-:W-:Y:S01]  /*14050*/  MOV R3, R6 ;  /* 0x0000000600037202 */ /* 0x000fe20000000f00 */
[----:B------:R-:W-:Y:S02]  /*14060*/  IMAD.MOV.U32 R6, RZ, RZ, RZ ;  /* 0x000000ffff067224 */ /* 0x000fe400078e00ff */
        /* <DEDUP_REMOVED lines=11> */
[----:B------:R0:W-:Y:S04]  /*14120*/  LDGSTS.E.BYPASS.LTC128B.128 [R4+0x6c00], desc[UR4][R2.64+0x100], !P5 ;  /* 0x06c0010002047fae */ /* 0x0001e8000e901d44 */
[----:B------:R0:W-:Y:S02]  /*14130*/  LDGSTS.E.BYPASS.LTC128B.128 [R4+0x9400], desc[UR4][R2.64+0x180], !P4 ;  /* 0x0940018002047fae */ /* 0x0001e4000e101d44 */
[----:B0-----:R-:W-:Y:S05]  /*14140*/  WARPSYNC.COLLECTIVE R15, `(.L_x_157) ;  /* 0x000000000f087348 */ /* 0x001fea0003c00000 */
[----:B------:R1:W2:Y:S02]  /*14150*/  SHFL.IDX P6, R14, R13, R12, R11 ;  /* 0x0000000c0d0e7389 */ /* 0x0002a400000c000b */
[----:B012---:R-:W-:Y:S01]  /*14160*/  ENDCOLLECTIVE ;  /* 0x000000000000791b */ /* 0x007fe20003800000 */
.L_x_157:
[----:B------:R-:W-:Y:S01]  /*14170*/  IMAD.MOV.U32 R13, RZ, RZ, R17 ;  /* 0x000000ffff0d7224 */ /* 0x000fe200078e0011 */
[----:B------:R-:W-:-:S07]  /*14180*/  MOV R18, R14 ;  /* 0x0000000e00127202 */ /* 0x000fce0000000f00 */
[----:B------:R-:W-:Y:S05]  /*14190*/  WARPSYNC.COLLECTIVE R15, `(.L_x_158) ;  /* 0x000000000f087348 */ /* 0x000fea0003c00000 */
[----:B------:R0:W1:Y:S02]  /*141a0*/  SHFL.IDX P6, R14, R13, R12, R11 ;  /* 0x0000000c0d0e7389 */ /* 0x00006400000c000b */
[----:B01----:R-:W-:Y:S01]  /*141b0*/  ENDCOLLECTIVE ;  /* 0x000000000000791b */ /* 0x003fe20003800000 */
.L_x_158:
[----:B------:R-:W-:Y:S05]  /*141c0*/  BRA `(.L_x_159) ;  /* 0xffffffcc00a07947 */ /* 0x000fea000383ffff */
.L_x_77:
[----:B0-----:R0:W1:Y:S02]  /*141d0*/  SYNCS.PHASECHK.TRANS64.TRYWAIT P0, [R7+URZ+0x38820], R6 ;  /* 0x03882006070075a7 */ /* 0x001064000800017f */
[----:B-1----:R-:W-:Y:S05]  /*141e0*/  @!P0 NANOSLEEP.SYNCS 0x989680 ;  /* 0x009896800000895d */ /* 0x002fea0003900000 */
[----:B------:R-:W1:Y:S02]  /*141f0*/  @!P0 SYNCS.PHASECHK.TRANS64 P0, [R7+URZ+0x38820], R6 ;  /* 0x03882006070085a7 */ /* 0x000e64000800007f */
[----:B-1----:R-:W-:Y:S05]  /*14200*/  @!P0 BRA `(.L_x_77) ;  /* 0xfffffffc00f08947 */ /* 0x002fea000383ffff */
[----:B------:R-:W-:Y:S05]  /*14210*/  BRA `(.L_x_160) ;  /* 0xffffffd000287947 */ /* 0x000fea000383ffff */
.L_x_78:
[----:B------:R-:W1:Y:S01]  /*14220*/  S2R R3, SR_TID.X ;  /* 0x0000000000037919 */ /* 0x000e620000002100 */
[----:B------:R-:W-:Y:S01]  /*14230*/  BSSY B0, `(.L_x_161) ;  /* 0x000000a000007945 */ /* 0x000fe20003800000 */
[----:B------:R-:W-:Y:S01]  /*14240*/  IMAD.MOV.U32 R12, RZ, RZ, RZ ;  /* 0x000000ffff0c7224 */ /* 0x000fe200078e00ff */
[----:B------:R-:W-:Y:S01]  /*14250*/  MOV R15, 0xffffffff ;  /* 0xffffffff000f7802 */ /* 0x000fe20000000f00 */
[----:B------:R-:W-:Y:S01]  /*14260*/  IMAD.MOV.U32 R11, RZ, RZ, 0x1f ;  /* 0x0000001fff0b7424 */ /* 0x000fe200078e00ff */
[----:B-1----:R-:W-:-:S04]  /*14270*/  SHF.R.U32.HI R3, RZ, 0x5, R3 ;  /* 0x00000005ff037819 */ /* 0x002fc80000011603 */
[----:B------:R-:W-:-:S04]  /*14280*/  LOP3.LUT R3, R3, 0x3, RZ, 0xc0, !PT ;  /* 0x0000000303037812 */ /* 0x000fc800078ec0ff */
[----:B------:R-:W-:-:S07]  /*14290*/  MOV R13, R3 ;  /* 0x00000003000d7202 */ /* 0x000fce0000000f00 */
[----:B0----5:R-:W-:Y:S05]  /*142a0*/  WARPSYNC.COLLECTIVE R15, `(.L_x_162) ;  /* 0x000000000f087348 */ /* 0x021fea0003c00000 */
[----:B------:R1:W2:Y:S02]  /*142b0*/  SHFL.IDX P6, R14, R13, R12, R11 ;  /* 0x0000000c0d0e7389 */ /* 0x0002a400000c000b */
[----:B012--5:R-:W-:Y:S01]  /*142c0*/  ENDCOLLECTIVE ;  /* 0x000000000000791b */ /* 0x027fe20003800000 */
.L_x_162:
[----:B------:R-:W-:Y:S05]  /*142d0*/  BSYNC B0 ;  /* 0x0000000000007941 */ /* 0x000fea0003800000 */
.L_x_161:
[----:B------:R-:W-:Y:S05]  /*142e0*/  BRA `(.L_x_163) ;  /* 0xffffffd0000c7947 */ /* 0x000fea000383ffff */
.L_x_79:
[----:B------:R-:W-:Y:S01]  /*142f0*/  BSSY B0, `(.L_x_164) ;  /* 0x0000006000007945 */ /* 0x000fe20003800000 */
[----:B------:R-:W-:-:S07]  /*14300*/  IMAD.MOV.U32 R15, RZ, RZ, -0x1 ;  /* 0xffffffffff0f7424 */ /* 0x000fce00078e00ff */
[----:B01---5:R-:W-:Y:S05]  /*14310*/  WARPSYNC.COLLECTIVE R15, `(.L_x_165) ;  /* 0x000000000f0c7348 */ /* 0x023fea0003c00000 */
[----:B------:R-:W-:Y:S02]  /*14320*/  ELECT P6, UR62, PT ;  /* 0x00000000003e782f */ /* 0x000fe400038c0000 */
[----:B------:R-:W-:Y:S01]  /*14330*/  MOV R14, UR62 ;  /* 0x0000003e000e7c02 */ /* 0x000fe20008000f00 */
[----:B01---5:R-:W-:Y:S10]  /*14340*/  ENDCOLLECTIVE ;  /* 0x000000000000791b */ /* 0x023ff40003800000 */
.L_x_165:
[----:B------:R-:W-:Y:S05]  /*14350*/  BSYNC B0 ;  /* 0x0000000000007941 */ /* 0x000fea0003800000 */
.L_x_164:
[----:B------:R-:W-:Y:S05]  /*14360*/  BRA `(.L_x_166) ;  /* 0xffffffd000007947 */ /* 0x000fea000383ffff */
.L_x_81:
[----:B-1----:R1:W2:Y:S02]  /*14370*/  SYNCS.PHASECHK.TRANS64.TRYWAIT P1, [R5+URZ+0x38840], R4 ;  /* 0x03884004050075a7 */ /* 0x0022a4000802017f */
[----:B--2---:R-:W-:Y:S05]  /*14380*/  @!P1 NANOSLEEP.SYNCS 0x989680 ;  /* 0x009896800000995d */ /* 0x004fea0003900000 */
[----:B------:R-:W2:Y:S02]  /*14390*/  @!P1 SYNCS.PHASECHK.TRANS64 P1, [R5+URZ+0x38840], R4 ;  /* 0x03884004050095a7 */ /* 0x000ea4000802007f */
[----:B--2---:R-:W-:Y:S05]  /*143a0*/  @!P1 BRA `(.L_x_81) ;  /* 0xfffffffc00f09947 */ /* 0x004fea000383ffff */
[----:B------:R-:W-:Y:S05]  /*143b0*/  BRA `(.L_x_167) ;  /* 0xffffffd000287947 */ /* 0x000fea000383ffff */
.L_x_83:
[----:B--2---:R2:W3:Y:S02]  /*143c0*/  SYNCS.PHASECHK.TRANS64.TRYWAIT P1, [R3+URZ+0x38840], R0 ;  /* 0x03884000030075a7 */ /* 0x0044e4000802017f */
[----:B---3--:R-:W-:Y:S05]  /*143d0*/  @!P1 NANOSLEEP.SYNCS 0x989680 ;  /* 0x009896800000995d */ /* 0x008fea0003900000 */
[----:B------:R-:W3:Y:S02]  /*143e0*/  @!P1 SYNCS.PHASECHK.TRANS64 P1, [R3+URZ+0x38840], R0 ;  /* 0x03884000030095a7 */ /* 0x000ee4000802007f */
[----:B---3--:R-:W-:Y:S05]  /*143f0*/  @!P1 BRA `(.L_x_83) ;  /* 0xfffffffc00f09947 */ /* 0x008fea000383ffff */
[----:B------:R-:W-:Y:S05]  /*14400*/  BRA `(.L_x_168) ;  /* 0xffffffd000347947 */ /* 0x000fea000383ffff */
.L_x_85:
[----:B---3--:R3:W4:Y:S02]  /*14410*/  SYNCS.PHASECHK.TRANS64.TRYWAIT P1, [R5+URZ+0x38860], R4 ;  /* 0x03886004050075a7 */ /* 0x008724000802017f */
[----:B----4-:R-:W-:Y:S05]  /*14420*/  @!P1 NANOSLEEP.SYNCS 0x989680 ;  /* 0x009896800000995d */ /* 0x010fea0003900000 */
[----:B------:R-:W4:Y:S02]  /*14430*/  @!P1 SYNCS.PHASECHK.TRANS64 P1, [R5+URZ+0x38860], R4 ;  /* 0x03886004050095a7 */ /* 0x000f24000802007f */
[----:B----4-:R-:W-:Y:S05]  /*14440*/  @!P1 BRA `(.L_x_85) ;  /* 0xfffffffc00f09947 */ /* 0x010fea000383ffff */
[----:B------:R-:W-:Y:S05]  /*14450*/  BRA `(.L_x_169) ;  /* 0xffffffd000307947 */ /* 0x000fea000383ffff */
.L_x_170:
[----:B------:R-:W-:-:S00]  /*14460*/  BRA `(.L_x_170) ;  /* 0xfffffffc00fc7947 */ /* 0x000fc0000383ffff */
[----:B------:R-:W-:-:S00]  /*14470*/  NOP ;  /* 0x0000000000007918 */ /* 0x000fc00000000000 */
        /* <DEDUP_REMOVED lines=8> */
.L_x_3271:


//--------------------- .text._ZN7cutlass13device_kernelIN5flash11enable_sm90INS1_16FlashAttnFwdSm90INS1_25CollectiveMainloopFwdSm90ILi2EN4cute5tupleIJNS5_1CILi1EEES8_S8_EEENS6_IJNS7_ILi128EEENS7_ILi80EEENS7_ILi256EEEEEELi256ENS_6half_tEfNS_4arch4Sm90ELb0ELb0ELb1ELb1ELb1ELb0ELb0ELb1ELb1ELb1ELb1ELb0EEENS1_21CollectiveEpilogueFwdINS6_IJSA_SC_SB_EEES9_SE_SG_Li256ELb1ELb1ELb1ELb0EEENS1_36VarlenDynamicPersistentTileSchedulerILi128ELi80ELi256ELi128ELb1ELb1ELb1ELb0ELb1ELb1EEEEEEEEEvNT_6ParamsE --------------------------
	.section	.text._ZN7cutlass13device_kernelIN5flash11enable_sm90INS1_16FlashAttnFwdSm90INS1_25CollectiveMainloopFwdSm90ILi2EN4cute5tupleIJNS5_1CILi1EEES8_S8_EEENS6_IJNS7_ILi128EEENS7_ILi80EEENS7_ILi256EEEEEELi256ENS_6half_tEfNS_4arch4Sm90ELb0ELb0ELb1ELb1ELb1ELb0ELb0ELb1ELb1ELb1ELb1ELb0EEENS1_21CollectiveEpilogueFwdINS6_IJSA_SC_SB_EEES9_SE_SG_Li256ELb1ELb1ELb1ELb0EEENS1_36VarlenDynamicPersistentTileSchedulerILi128ELi80ELi256ELi128ELb1ELb1ELb1ELb0ELb1ELb1EEEEEEEEEvNT_6ParamsE,"ax",@progbits
	.align	128
.text._ZN7cutlass13device_kernelIN5flash11enable_sm90INS1_16FlashAttnFwdSm90INS1_25CollectiveMainloopFwdSm90ILi2EN4cute5tupleIJNS5_1CILi1EEES8_S8_EEENS6_IJNS7_ILi128EEENS7_ILi80EEENS7_ILi256EEEEEELi256ENS_6half_tEfNS_4arch4Sm90ELb0ELb0ELb1ELb1ELb1ELb0ELb0ELb1ELb1ELb1ELb1ELb0EEENS1_21CollectiveEpilogueFwdINS6_IJSA_SC_SB_EEES9_SE_SG_Li256ELb1ELb1ELb1ELb0EEENS1_36VarlenDynamicPersistentTileSchedulerILi128ELi80ELi256ELi128ELb1ELb1ELb1ELb0ELb1ELb1EEEEEEEEEvNT_6ParamsE:
        .type           _ZN7cutlass13device_kernelIN5flash11enable_sm90INS1_16FlashAttnFwdSm90INS1_25CollectiveMainloopFwdSm90ILi2EN4cute5tupleIJNS5_1CILi1EEES8_S8_EEENS6_IJNS7_ILi128EEENS7_ILi80EEENS7_ILi256EEEEEELi256ENS_6half_tEfNS_4arch4Sm90ELb0ELb0ELb1ELb1ELb1ELb0ELb0ELb1ELb1ELb1ELb1ELb0EEENS1_21CollectiveEpilogueFwdINS6_IJSA_SC_SB_EEES9_SE_SG_Li256ELb1ELb1ELb1ELb0EEENS1_36VarlenDynamicPersistentTileSchedulerILi128ELi80ELi256ELi128ELb1ELb1ELb1ELb0ELb1ELb1EEEEEEEEEvNT_6ParamsE,@function
        .size           _ZN7cutlass13device_kernelIN5flash11enable_sm90INS1_16FlashAttnFwdSm90INS1_25CollectiveMainloopFwdSm90ILi2EN4cute5tupleIJNS5_1CILi1EEES8_S8_EEENS6_IJNS7_ILi128EEENS7_ILi80EEENS7_ILi256EEEEEELi256ENS_6half_tEfNS_4arch4Sm90ELb0ELb0ELb1ELb1ELb1ELb0ELb0ELb1ELb1ELb1ELb1ELb0EEENS1_21CollectiveEpilogueFwdINS6_IJSA_SC_SB_EEES9_SE_SG_Li256ELb1ELb1ELb1ELb0EEENS1_36VarlenDynamicPersistentTileSchedulerILi128ELi80ELi256ELi128ELb1ELb1ELb1ELb0ELb1ELb1EEEEEEEEEvNT_6ParamsE,(.L_x_3272 - _ZN7cutlass13device_kernelIN5flash11enable_sm90INS1_16FlashAttnFwdSm90INS1_25CollectiveMainloopFwdSm90ILi2EN4cute5tupleIJNS5_1CILi1EEES8_S8_EEENS6_IJNS7_ILi128EEENS7_ILi80EEENS7_ILi256EEEEEELi256ENS_6half_tEfNS_4arch4Sm90ELb0ELb0ELb1ELb1ELb1ELb0ELb0ELb1ELb1ELb1ELb1ELb0EEENS1_21CollectiveEpilogueFwdINS6_IJSA_SC_SB_EEES9_SE_SG_Li256ELb1ELb1ELb1ELb0EEENS1_36VarlenDynamicPersistentTileSchedulerILi128ELi80ELi256ELi128ELb1ELb1ELb1ELb0ELb1ELb1EEEEEEEEEvNT_6ParamsE)
        .other          _ZN7cutlass13device_kernelIN5flash11enable_sm90INS1_16FlashAttnFwdSm90INS1_25CollectiveMainloopFwdSm90ILi2EN4cute5tupleIJNS5_1CILi1EEES8_S8_EEENS6_IJNS7_ILi128EEENS7_ILi80EEENS7_ILi256EEEEEELi256ENS_6half_tEfNS_4arch4Sm90ELb0ELb0ELb1ELb1ELb1ELb0ELb0ELb1ELb1ELb1ELb1ELb0EEENS1_21CollectiveEpilogueFwdINS6_IJSA_SC_SB_EEES9_SE_SG_Li256ELb1ELb1ELb1ELb0EEENS1_36VarlenDynamicPersistentTileSchedulerILi128ELi80ELi256ELi128ELb1ELb1ELb1ELb0ELb1ELb1EEEEEEEEEvNT_6ParamsE,@"STO_CUDA_ENTRY STV_DEFAULT"
_ZN7cutlass13device_kernelIN5flash11enable_sm90INS1_16FlashAttnFwdSm90INS1_25CollectiveMainloopFwdSm90ILi2EN4cute5tupleIJNS5_1CILi1EEES8_S8_EEENS6_IJNS7_ILi128EEENS7_ILi80EEENS7_ILi256EEEEEELi256ENS_6half_tEfNS_4arch4Sm90ELb0ELb0ELb1ELb1ELb1ELb0ELb0ELb1ELb1ELb1ELb1ELb0EEENS1_21CollectiveEpilogueFwdINS6_IJSA_SC_SB_EEES9_SE_SG_Li256ELb1ELb1ELb1ELb0EEENS1_36VarlenDynamicPersistentTileSchedulerILi128ELi80ELi256ELi128ELb1ELb1ELb1ELb0ELb1ELb1EEEEEEEEEvNT_6ParamsE:
        /* <DEDUP_REMOVED lines=45> */
.L_x_171:
        /* <DEDUP_REMOVED lines=22> */
.L_x_172:
        /* <DEDUP_REMOVED lines=18> */
.L_x_173:
        /* <DEDUP_REMOVED lines=22> */
.L_x_174:
        /* <DEDUP_REMOVED lines=23> */
.L_x_175:
[----:B------:R-:W-:Y:S01]  /*0820*/  UISETP.NE.AND UP0, UPT, UR9, URZ, UPT ;  /* 0x0000003f0900728c */ /* 0x000fe2000bf05270 */
[----:B------:R-:W-:Y:S01]  /*0830*/  NOP ;  /* 0x0000000000007918 */ /* 0x000fe20000000000 */
[----:B0-----:R-:W-:Y:S01]  /*0840*/  UMOV UR4, 0x1 ;  /* 0x0000000100047882 */ /* 0x001fe20000000000 */
[----:B------:R-:W-:Y:S01]  /*0850*/  ULDC.64 UR36, c[0x0][0x208] ;  /* 0x0000820000247ab9 */ /* 0x000fe20000000a00 */
[----:B------:R-:W-:Y:S01]  /*0860*/  USEL UR4, UR4, 0x2, !UP0 ;  /* 0x0000000204047887 */ /* 0x000fe2000c000000 */
[----:B-1234-:R-:W-:Y:S01]  /*0870*/  BAR.SYNC.DEFER_BLOCKING 0x0 ;  /* 0x0000000000007b1d */ /* 0x01efe20000010000 */
[----:B------:R-:W-:-:S04]  /*0880*/  PLOP3.LUT P0, PT, PT, PT, UP0, 0x80, 0x0 ;  /* 0x000000000000781c */ /* 0x000fc80003f0f008 */
[----:B------:R-:W-:-:S05]  /*0890*/  IMAD.U32 R3, RZ, RZ, UR4 ;  /* 0x00000004ff037e24 */ /* 0x000fca000f8e00ff */
[----:B------:R0:W-:Y:S04]  /*08a0*/  STL [R1+0x50], R3 ;  /* 0x0000500301007387 */ /* 0x0001e80000100800 */
[----:B------:R-:W-:Y:S05]  /*08b0*/  @!P0 BRA `(.L_x_176) ;  /* 0x000000fc00688947 */ /* 0x000fea0003800000 */
.L_x_177:
[----:B------:R-:W-:-:S08]  /*08c0*/  NOP ;  /* 0x0000000000007918 */ /* 0x000fd00000000000 */
[----:B------:R-:W1:Y:S02]  /*08d0*/  USETMAXREG.TRY_ALLOC.CTAPOOL UP0, 0xe8 ;  /* 0x000000e8000079c8 */ /* 0x000e640008000600 */
[----:B-1----:R-:W-:-:S13]  /*08e0*/  PLOP3.LUT P0, PT, PT, PT, UP0, 0x80, 0x0 ;  /* 0x000000000000781c */ /* 0x002fda0003f0f008 */
[----:B------:R-:W-:Y:S05]  /*08f0*/  @!P0 BRA `(.L_x_177) ;  /* 0xfffffffc00f08947 */ /* 0x000fea000383ffff */
[----:B------:R-:W1:Y:S08]  /*0900*/  S2UR UR5, SR_CgaCtaId ;  /* 0x00000000000579c3 */ /* 0x000e700000008800 */
[----:B------:R-:W-:Y:S06]  /*0910*/  BAR.ARV 0x8, 0x180 ;  /* 0x0206000000007b1d */ /* 0x000fec0000002000 */
[----:B------:R-:W-:-:S02]  /*0920*/  UMOV UR4, 0x400 ;  /* 0x0000040000047882 */ /* 0x000fc40000000000 */
[----:B------:R-:W-:Y:S01]  /*0930*/  BAR.SYNC.DEFER_BLOCKING 0x5, 0x180 ;  /* 0x0146000000007b1d */ /* 0x000fe20000010000 */
[----:B-1----:R-:W-:-:S09]  /*0940*/  ULEA UR4, UR5, UR4, 0x18 ;  /* 0x0000000405047291 */ /* 0x002fd2000f8ec03f */
[----:B------:R-:W1:Y:S01]  /*0950*/  LDS.128 R8, [UR4+0x388d0] ;  /* 0x0388d004ff087984 */ /* 0x000e620008000c00 */
[----:B------:R-:W-:Y:S01]  /*0960*/  ULDC UR4, c[0x0][0xc3c] ;  /* 0x00030f0000047ab9 */ /* 0x000fe20000000800 */
[----:B------:R-:W-:Y:S06]  /*0970*/  BAR.ARV 0x4, 0x180 ;  /* 0x0106000000007b1d */ /* 0x000fec0000002000 */
[----:B-1----:R-:W-:-:S13]  /*0980*/  ISETP.GE.AND P0, PT, R11, UR4, PT ;  /* 0x000000040b007c0c */ /* 0x002fda000bf06270 */
[----:B------:R-:W-:Y:S05]  /*0990*/  @P0 EXIT ;  /* 0x000000000000094d */ /* 0x000fea0003800000 */
[----:B------:R-:W2:Y:S01]  /*09a0*/  LDL R2, [R1+0x50] ;  /* 0x0000500001027983 */ /* 0x000ea20000100800 */
[----:B------:R-:W-:Y:S01]  /*09b0*/  VIADD R0, R0, 0xffffff80 ;  /* 0xffffff8000007836 */ /* 0x000fe20000000000 */
[----:B------:R-:W-:Y:S01]  /*09c0*/  R2UR UR7, R11 ;  /* 0x000000000b0772ca */ /* 0x000fe200000e0000 */
[----:B------:R-:W-:Y:S01]  /*09d0*/  UMOV UR38, URZ ;  /* 0x0000003f00267c82 */ /* 0x000fe20008000000 */
[----:B------:R-:W-:Y:S02]  /*09e0*/  R2UR UR6, R9 ;  /* 0x00000000090672ca */ /* 0x000fe400000e0000 */
[----:B0-----:R-:W-:Y:S02]  /*09f0*/  SHF.R.S32.HI R3, RZ, 0x1f, R0 ;  /* 0x0000001fff037819 */ /* 0x001fe40000011400 */
[----:B------:R-:W-:Y:S02]  /*0a00*/  R2UR UR5, R10 ;  /* 0x000000000a0572ca */ /* 0x000fe400000e0000 */
[----:B------:R-:W-:-:S05]  /*0a10*/  LEA.HI R4, R3, R0, RZ, 0x5 ;  /* 0x0000000003047211 */ /* 0x000fca00078f28ff */
[----:B------:R-:W-:-:S05]  /*0a20*/  IMAD.SHL.U32 R6, R4, 0x20, RZ ;  /* 0x0000002004067824 */ /* 0x000fca00078e00ff */
[----:B------:R-:W-:Y:S02]  /*0a30*/  LOP3.LUT R6, R6, 0xfffffc00, RZ, 0xc0, !PT ;  /* 0xfffffc0006067812 */ /* 0x000fe400078ec0ff */
[----:B--2---:R-:W-:Y:S02]  /*0a40*/  R2UR UR4, R2 ;  /* 0x00000000020472ca */ /* 0x004fe400000e0000 */
[----:B------:R-:W-:-:S04]  /*0a50*/  LEA.HI R2, R3, R0, RZ, 0x7 ;  /* 0x0000000003027211 */ /* 0x000fc800078f38ff */
[----:B------:R-:W-:-:S05]  /*0a60*/  LOP3.LUT R5, R2, 0xffffff80, RZ, 0xc0, !PT ;  /* 0xffffff8002057812 */ /* 0x000fca00078ec0ff */
[----:B------:R-:W-:Y:S01]  /*0a70*/  IMAD.IADD R13, R0, 0x1, -R5 ;  /* 0x00000001000d7824 */ /* 0x000fe200078e0a05 */
[CC--:B------:R-:W-:Y:S01]  /*0a80*/  LEA.HI R5, R3.reuse, R0.reuse, RZ, 0x2 ;  /* 0x0000000003057211 */ /* 0x0c0fe200078f10ff */
[----:B------:R-:W-:Y:S01]  /*0a90*/  ULOP3.LUT UR8, UR4, 0x1, URZ, 0xfc, !UPT ;  /* 0x0000000104087892 */ /* 0x000fe2000f8efc3f */
[----:B------:R-:W-:Y:S02]  /*0aa0*/  LEA.HI R3, R3, R0, RZ, 0x4 ;  /* 0x0000000003037211 */ /* 0x000fe400078f20ff */
[----:B------:R-:W-:Y:S01]  /*0ab0*/  SHF.R.S32.HI R8, RZ, 0x1f, R13 ;  /* 0x0000001fff087819 */ /* 0x000fe2000001140d */
[----:B------:R-:W-:Y:S01]  /*0ac0*/  STL [R1+0x3c], R13 ;  /* 0x00003c0d01007387 */ /* 0x000fe20000100800 */
[----:B------:R-:W-:Y:S01]  /*0ad0*/  LOP3.LUT R11, R5, 0xfffffffc, RZ, 0xc0, !PT ;  /* 0xfffffffc050b7812 */ /* 0x000fe200078ec0ff */
[----:B------:R-:W-:Y:S01]  /*0ae0*/  UMOV UR4, URZ ;  /* 0x0000003f00047c82 */ /* 0x000fe20008000000 */
[----:B------:R-:W-:Y:S02]  /*0af0*/  LOP3.LUT R5, R3, 0x3fffff0, RZ, 0xc0, !PT ;  /* 0x03fffff003057812 */ /* 0x000fe400078ec0ff */
[----:B------:R-:W-:Y:S01]  /*0b00*/  LEA.HI R9, R8, R13, RZ, 0x2 ;  /* 0x0000000d08097211 */ /* 0x000fe200078f10ff */
[C---:B------:R-:W-:Y:S01]  /*0b10*/  IMAD.IADD R12, R0.reuse, 0x1, -R11 ;  /* 0x00000001000c7824 */ /* 0x040fe200078e0a0b */
[----:B------:R-:W-:Y:S01]  /*0b20*/  SHF.R.S32.HI R4, RZ, 0x4, R3 ;  /* 0x00000004ff047819 */ /* 0x000fe20000011403 */
[----:B------:R-:W-:Y:S01]  /*0b30*/  IMAD.IADD R5, R0, 0x1, -R5 ;  /* 0x0000000100057824 */ /* 0x000fe200078e0a05 */
[----:B------:R-:W-:-:S02]  /*0b40*/  SHF.R.S32.HI R10, RZ, 0x2, R9 ;  /* 0x00000002ff0a7819 */ /* 0x000fc40000011409 */
[----:B------:R-:W-:Y:S01]  /*0b50*/  SHF.R.S32.HI R7, RZ, 0x1f, R9 ;  /* 0x0000001fff077819 */ /* 0x000fe20000011409 */
[----:B------:R-:W-:Y:S01]  /*0b60*/  IMAD R6, R5, 0x40, R6 ;  /* 0x0000004005067824 */ /* 0x000fe200078e0206 */
[----:B------:R-:W-:Y:S02]  /*0b70*/  LEA.HI R0, R3, R4, RZ, 0x1 ;  /* 0x0000000403007211 */ /* 0x000fe400078f08ff */
[----:B------:R-:W-:Y:S02]  /*0b80*/  SHF.R.S32.HI R3, RZ, 0x7, R2 ;  /* 0x00000007ff037819 */ /* 0x000fe40000011402 */
[----:B------:R-:W-:Y:S02]  /*0b90*/  LEA.HI R11, R7, R10, RZ, 0x3 ;  /* 0x0000000a070b7211 */ /* 0x000fe400078f18ff */
[----:B------:R-:W-:Y:S02]  /*0ba0*/  LEA.HI R2, R2, R3, RZ, 0x1 ;  /* 0x0000000302027211 */ /* 0x000fe400078f08ff */
[----:B------:R-:W-:-:S02]  /*0bb0*/  LOP3.LUT R7, R0, 0x1ffffffe, RZ, 0xc0, !PT ;  /* 0x1ffffffe00077812 */ /* 0x000fc400078ec0ff */
[----:B------:R-:W-:Y:S02]  /*0bc0*/  LOP3.LUT R11, R11, 0xfffffff8, RZ, 0xc0, !PT ;  /* 0xfffffff80b0b7812 */ /* 0x000fe400078ec0ff */
[----:B------:R-:W-:Y:S01]  /*0bd0*/  LEA.HI R8, R8, R13, RZ, 0x5 ;  /* 0x0000000d08087211 */ /* 0x000fe200078f28ff */
[----:B------:R-:W-:Y:S01]  /*0be0*/  IMAD.IADD R7, R4, 0x1, -R7 ;  /* 0x0000000104077824 */ /* 0x000fe200078e0a07 */
[----:B------:R-:W-:Y:S01]  /*0bf0*/  LOP3.LUT R2, R2, 0x3fffffe, RZ, 0xc0, !PT ;  /* 0x03fffffe02027812 */ /* 0x000fe200078ec0ff */
[----:B------:R-:W-:Y:S01]  /*0c00*/  IMAD.IADD R11, R10, 0x1, -R11 ;  /* 0x000000010a0b7824 */ /* 0x000fe200078e0a0b */
[----:B------:R-:W-:Y:S02]  /*0c10*/  LEA.HI R0, R12, R12, RZ, 0x1 ;  /* 0x0000000c0c007211 */ /* 0x000fe400078f08ff */
[----:B------:R-:W-:Y:S01]  /*0c20*/  SHF.R.S32.HI R8, RZ, 0x5, R8 ;  /* 0x00000005ff087819 */ /* 0x000fe20000011408 */
[----:B------:R-:W-:Y:S01]  /*0c30*/  IMAD.IADD R2, R3, 0x1, -R2 ;  /* 0x0000000103027824 */ /* 0x000fe200078e0a02 */
[----:B------:R-:W-:Y:S01]  /*0c40*/  LOP3.LUT R3, R0, 0x1ffffffe, RZ, 0xc0, !PT ;  /* 0x1ffffffe00037812 */ /* 0x000fe200078ec0ff */
[----:B------:R-:W-:Y:S01]  /*0c50*/  IMAD R0, R7, 0x8, R6 ;  /* 0x0000000807007824 */ /* 0x000fe200078e0206 */
[----:B------:R-:W-:Y:S01]  /*0c60*/  LOP3.LUT R9, R9, 0x7ffffffc, RZ, 0xc0, !PT ;  /* 0x7ffffffc09097812 */ /* 0x000fe200078ec0ff */
[----:B------:R-:W-:-:S02]  /*0c70*/  IMAD R11, R8, 0x10, R11 ;  /* 0x00000010080b7824 */ /* 0x000fc400078e020b */
[----:B------:R-:W-:Y:S01]  /*0c80*/  IMAD.IADD R3, R12, 0x1, -R3 ;  /* 0x000000010c037824 */ /* 0x000fe200078e0a03 */
[----:B------:R0:W-:Y:S01]  /*0c90*/  STL [R1+0x48], R0 ;  /* 0x0000480001007387 */ /* 0x0001e20000100800 */
[----:B------:R-:W-:-:S04]  /*0ca0*/  IMAD.IADD R9, R13, 0x1, -R9 ;  /* 0x000000010d097824 */ /* 0x000fc800078e0a09 */
[----:B------:R-:W-:-:S04]  /*0cb0*/  IMAD.SHL.U32 R23, R9, 0x2, RZ ;  /* 0x0000000209177824 */ /* 0x000fc800078e00ff */
[C---:B------:R-:W-:Y:S01]  /*0cc0*/  VIADD R17, R23.reuse, 0x8 ;  /* 0x0000000817117836 */ /* 0x040fe20000000000 */
[----:B0-----:R-:W-:Y:S01]  /*0cd0*/  LEA R0, R2, R11, 0x6 ;  /* 0x0000000b02007211 */ /* 0x001fe200078e30ff */
[----:B------:R-:W-:Y:S02]  /*0ce0*/  IMAD.U32 R2, RZ, RZ, UR8 ;  /* 0x00000008ff027e24 */ /* 0x000fe4000f8e00ff */
[C---:B------:R-:W-:Y:S01]  /*0cf0*/  VIADD R16, R23.reuse, 0x10 ;  /* 0x0000001017107836 */ /* 0x040fe20000000000 */
[----:B------:R-:W-:Y:S01]  /*0d00*/  SHF.R.S32.HI R18, RZ, 0x1f, R17 ;  /* 0x0000001fff127819 */ /* 0x000fe20000011411 */
[----:B------:R0:W-:Y:S01]  /*0d10*/  STL [R1+0x40], R0 ;  /* 0x0000400001007387 */ /* 0x0001e20000100800 */
[C---:B------:R-:W-:Y:S02]  /*0d20*/  VIADD R15, R23.reuse, 0x18 ;  /* 0x00000018170f7836 */ /* 0x040fe40000000000 */
[C---:B------:R-:W-:Y:S01]  /*0d30*/  VIADD R14, R23.reuse, 0x20 ;  /* 0x00000020170e7836 */ /* 0x040fe20000000000 */
[----:B------:R1:W-:Y:S01]  /*0d40*/  STL [R1+0x4c], R2 ;  /* 0x00004c0201007387 */ /* 0x0003e20000100800 */
[C---:B------:R-:W-:Y:S01]  /*0d50*/  VIADD R13, R23.reuse, 0x28 ;  /* 0x00000028170d7836 */ /* 0x040fe20000000000 */
[----:B------:R-:W-:Y:S01]  /*0d60*/  SHF.R.S32.HI R17, RZ, 0x1f, R16 ;  /* 0x0000001fff117819 */ /* 0x000fe20000011410 */
[C---:B------:R-:W-:Y:S01]  /*0d70*/  VIADD R12, R23.reuse, 0x30 ;  /* 0x00000030170c7836 */ /* 0x040fe20000000000 */
[----:B------:R-:W-:Y:S01]  /*0d80*/  SHF.R.S32.HI R16, RZ, 0x1f, R15 ;  /* 0x0000001fff107819 */ /* 0x000fe2000001140f */
[----:B------:R-:W-:Y:S01]  /*0d90*/  VIADD R11, R23, 0x38 ;  /* 0x00000038170b7836 */ /* 0x000fe20000000000 */
[----:B------:R-:W-:Y:S01]  /*0da0*/  SHF.R.S32.HI R15, RZ, 0x1f, R14 ;  /* 0x0000001fff0f7819 */ /* 0x000fe2000001140e */
[----:B0-----:R-:W-:Y:S01]  /*0db0*/  IMAD R0, R3, 0x8, R0 ;  /* 0x0000000803007824 */ /* 0x001fe200078e0200 */
[----:B------:R-:W-:Y:S01]  /*0dc0*/  SHF.R.S32.HI R14, RZ, 0x1f, R13 ;  /* 0x0000001fff0e7819 */ /* 0x000fe2000001140d */
[C---:B------:R-:W-:Y:S01]  /*0dd0*/  VIADD R10, R23.reuse, 0x40 ;  /* 0x00000040170a7836 */ /* 0x040fe20000000000 */
[----:B------:R-:W-:Y:S01]  /*0de0*/  SHF.R.S32.HI R13, RZ, 0x1f, R12 ;  /* 0x0000001fff0d7819 */ /* 0x000fe2000001140c */
[----:B-1----:R-:W-:Y:S01]  /*0df0*/  IMAD.U32 R2, RZ, RZ, UR4 ;  /* 0x00000004ff027e24 */ /* 0x002fe2000f8e00ff */
[----:B------:R-:W-:Y:S01]  /*0e00*/  SHF.R.S32.HI R12, RZ, 0x1f, R11 ;  /* 0x0000001fff0c7819 */ /* 0x000fe2000001140b */
[C---:B------:R-:W-:Y:S01]  /*0e10*/  VIADD R9, R23.reuse, 0x48 ;  /* 0x0000004817097836 */ /* 0x040fe20000000000 */
[----:B------:R-:W-:Y:S01]  /*0e20*/  SHF.R.S32.HI R11, RZ, 0x1f, R10 ;  /* 0x0000001fff0b7819 */ /* 0x000fe2000001140a */
[C---:B------:R-:W-:Y:S01]  /*0e30*/  VIADD R8, R23.reuse, 0x50 ;  /* 0x0000005017087836 */ /* 0x040fe20000000000 */
[----:B------:R0:W-:Y:S01]  /*0e40*/  STL [R1+0x38], R2 ;  /* 0x0000380201007387 */ /* 0x0001e20000100800 */
[C---:B------:R-:W-:Y:S01]  /*0e50*/  VIADD R7, R23.reuse, 0x58 ;  /* 0x0000005817077836 */ /* 0x040fe20000000000 */
[----:B------:R-:W-:Y:S01]  /*0e60*/  SHF.R.S32.HI R10, RZ, 0x1f, R9 ;  /* 0x0000001fff0a7819 */ /* 0x000fe20000011409 */
[C---:B------:R-:W-:Y:S01]  /*0e70*/  VIADD R6, R23.reuse, 0x60 ;  /* 0x0000006017067836 */ /* 0x040fe20000000000 */
[----:B------:R1:W-:Y:S01]  /*0e80*/  STL [R1+0x44], R0 ;  /* 0x0000440001007387 */ /* 0x0003e20000100800 */
[C---:B------:R-:W-:Y:S01]  /*0e90*/  VIADD R5, R23.reuse, 0x68 ;  /* 0x0000006817057836 */ /* 0x040fe20000000000 */
[----:B------:R-:W-:Y:S01]  /*0ea0*/  SHF.R.S32.HI R9, RZ, 0x1f, R8 ;  /* 0x0000001fff097819 */ /* 0x000fe20000011408 */
[C---:B------:R-:W-:Y:S01]  /*0eb0*/  VIADD R4, R23.reuse, 0x70 ;  /* 0x0000007017047836 */ /* 0x040fe20000000000 */
[----:B------:R-:W-:Y:S01]  /*0ec0*/  SHF.R.S32.HI R8, RZ, 0x1f, R7 ;  /* 0x0000001fff087819 */ /* 0x000fe20000011407 */
[C---:B------:R-:W-:Y:S01]  /*0ed0*/  VIADD R226, R23.reuse, 0x80 ;  /* 0x0000008017e27836 */ /* 0x040fe20000000000 */
[C---:B0-----:R-:W-:Y:S01]  /*0ee0*/  IADD3 R2, R23.reuse, 0x78, RZ ;  /* 0x0000007817027810 */ /* 0x041fe20007ffe0ff */
[C---:B------:R-:W-:Y:S01]  /*0ef0*/  VIADD R225, R23.reuse, 0x88 ;  /* 0x0000008817e17836 */ /* 0x040fe20000000000 */
[----:B------:R-:W-:Y:S01]  /*0f00*/  SHF.R.S32.HI R7, RZ, 0x1f, R6 ;  /* 0x0000001fff077819 */ /* 0x000fe20000011406 */
        /* <DEDUP_REMOVED lines=18> */
[----:B------:R-:W-:Y:S01]  /*1030*/  VIADD R213, R23, 0xd8 ;  /* 0x000000d817d57836 */ /* 0x000fe20000000000 */
[----:B------:R-:W-:Y:S01]  /*1040*/  SHF.R.S32.HI R2, RZ, 0x1f, R220 ;  /* 0x0000001fff027819 */ /* 0x000fe200000114dc */
[----:B------:R-:W-:Y:S01]  /*1050*/  IMAD.U32 R16, RZ, RZ, UR4 ;  /* 0x00000004ff107e24 */ /* 0x000fe2000f8e00ff */
[----:B------:R-:W-:-:S02]  /*1060*/  SHF.R.S32.HI R5, RZ, 0x1f, R219 ;  /* 0x0000001fff057819 */ /* 0x000fc400000114db */
[----:B------:R-:W-:Y:S02]  /*1070*/  SHF.R.S32.HI R4, RZ, 0x1f, R218 ;  /* 0x0000001fff047819 */ /* 0x000fe400000114da */
[----:B-1----:R-:W-:-:S07]  /*1080*/  SHF.R.S32.HI R2, RZ, 0x1f, R217 ;  /* 0x0000001fff027819 */ /* 0x002fce00000114d9 */
.L_x_227:
[----:B------:R-:W-:Y:S01]  /*1090*/  ULDC.64 UR8, c[0x0][0xc88] ;  /* 0x0003220000087ab9 */ /* 0x000fe20000000a00 */
[----:B------:R-:W-:Y:S01]  /*10a0*/  ULDC.64 UR10, c[0x0][0xa20] ;  /* 0x00028800000a7ab9 */ /* 0x000fe20000000a00 */
[----:B------:R-:W-:Y:S02]  /*10b0*/  UIMAD.WIDE UR8, UR7, 0x4, UR8 ;  /* 0x00000004070878a5 */ /* 0x000fe4000f8e0208 */
[----:B------:R-:W-:Y:S01]  /*10c0*/  UISETP.NE.U32.AND UP1, UPT, UR10, URZ, UPT ;  /* 0x0000003f0a00728c */ /* 0x000fe2000bf25070 */
[----:B------:R-:W-:Y:S01]  /*10d0*/  UMOV UR61, URZ ;  /* 0x0000003f003d7c82 */ /* 0x000fe20008000000 */
[----:B------:R-:W-:Y:S02]  /*10e0*/  ULDC UR7, c[0x0][0x2f0] ;  /* 0x0000bc0000077ab9 */ /* 0x000fe40000000800 */
[----:B0-2---:R-:W-:Y:S02]  /*10f0*/  IMAD.U32 R2, RZ, RZ, UR8 ;  /* 0x00000008ff027e24 */ /* 0x005fe4000f8e00ff */
[----:B-1----:R-:W-:Y:S01]  /*1100*/  IMAD.U32 R3, RZ, RZ, UR9 ;  /* 0x00000009ff037e24 */ /* 0x002fe2000f8e00ff */
[----:B------:R-:W-:-:S04]  /*1110*/  ULDC.64 UR8, c[0x0][0xa28] ;  /* 0x00028a0000087ab9 */ /* 0x000fc80000000a00 */
[----:B------:R-:W2:Y:S01]  /*1120*/  LDG.E R2, desc[UR36][R2.64] ;  /* 0x0000002402027981 */ /* 0x000ea2000c1e1900 */
[----:B------:R-:W-:Y:S02]  /*1130*/  UISETP.NE.U32.AND UP0, UPT, UR8, URZ, UPT ;  /* 0x0000003f0800728c */ /* 0x000fe4000bf05070 */
[----:B------:R-:W-:Y:S02]  /*1140*/  UISETP.NE.AND.EX UP1, UPT, UR11, URZ, UPT, UP1 ;  /* 0x0000003f0b00728c */ /* 0x000fe4000bf25310 */
[----:B------:R-:W-:-:S04]  /*1150*/  UISETP.NE.AND.EX UP0, UPT, UR9, URZ, UPT, UP0 ;  /* 0x0000003f0900728c */ /* 0x000fc8000bf05300 */
[----:B------:R-:W-:Y:S02]  /*1160*/  PLOP3.LUT P1, PT, PT, PT, UP1, 0x80, 0x0 ;  /* 0x000000000000781c */ /* 0x000fe40003f2f018 */
[----:B------:R-:W-:Y:S02]  /*1170*/  PLOP3.LUT P0, PT, PT, PT, UP0, 0x80, 0x0 ;  /* 0x000000000000781c */ /* 0x000fe40003f0f008 */
[----:B--2---:R-:W-:-:S13]  /*1180*/  R2UR UR4, R2 ;  /* 0x00000000020472ca */ /* 0x004fda00000e0000 */
[----:B------:R-:W-:Y:S02]  /*1190*/  USHF.R.S32.HI UR12, URZ, 0x1f, UR4 ;  /* 0x0000001f3f0c7899 */ /* 0x000fe40008011404 */
[----:B-----5:R-:W-:Y:S01]  /*11a0*/  MOV R0, UR4 ;  /* 0x0000000400007c02 */ /* 0x020fe20008000f00 */
[----:B------:R-:W-:-:S03]  /*11b0*/  @UP0 ULEA UR8, UP2, UR4, UR8, 0x2 ;  /* 0x0000000804080291 */ /* 0x000fc6000f84103f */
[----:B------:R-:W-:Y:S01]  /*11c0*/  IMAD.U32 R2, RZ, RZ, UR12 ;  /* 0x0000000cff027e24 */ /* 0x000fe2000f8e00ff */
[----:B------:R-:W-:Y:S01]  /*11d0*/  @UP0 ULEA.HI.X UR9, UR4, UR9, UR12, 0x2, UP2 ;  /* 0x0000000904090291 */ /* 0x000fe200090f140c */
[----:B------:R-:W-:Y:S01]  /*11e0*/  STL [R1+0x30], R0 ;  /* 0x0000300001007387 */ /* 0x000fe20000100800 */
[----:B------:R-:W-:-:S03]  /*11f0*/  @UP1 ULEA UR10, UP0, UR4, UR10, 0x2 ;  /* 0x0000000a040a1291 */ /* 0x000fc6000f80103f */
[----:B------:R0:W-:Y:S01]  /*1200*/  STL [R1+0x34], R2 ;  /* 0x0000340201007387 */ /* 0x0001e20000100800 */
[----:B------:R-:W-:Y:S01]  /*1210*/  IMAD.U32 R3, RZ, RZ, UR9 ;  /* 0x00000009ff037e24 */ /* 0x000fe2000f8e00ff */
[----:B------:R-:W-:Y:S01]  /*1220*/  @UP1 ULEA.HI.X UR11, UR4, UR11, UR12, 0x2, UP0 ;  /* 0x0000000b040b1291 */ /* 0x000fe200080f140c */
[----:B------:R-:W-:Y:S02]  /*1230*/  IMAD.U32 R4, RZ, RZ, UR10 ;  /* 0x0000000aff047e24 */ /* 0x000fe4000f8e00ff */
[----:B------:R-:W-:Y:S01]  /*1240*/  ULDC UR4, c[0x0][0x424] ;  /* 0x0001090000047ab9 */ /* 0x000fe20000000800 */
[----:B0-----:R-:W-:Y:S01]  /*1250*/  IMAD.U32 R2, RZ, RZ, UR8 ;  /* 0x00000008ff027e24 */ /* 0x001fe2000f8e00ff */
[----:B------:R-:W-:-:S05]  /*1260*/  ULDC.64 UR8, c[0x0][0x418] ;  /* 0x0001060000087ab9 */ /* 0x000fca0000000a00 */
[----:B------:R-:W2:Y:S01]  /*1270*/  @P0 LDG.E R2, desc[UR36][R2.64] ;  /* 0x0000002402020981 */ /* 0x000ea2000c1e1900 */
[----:B------:R-:W-:-:S05]  /*1280*/  IMAD.U32 R5, RZ, RZ, UR11 ;  /* 0x0000000bff057e24 */ /* 0x000fca000f8e00ff */
[----:B---3--:R-:W3:Y:S01]  /*1290*/  @P1 LDG.E R4, desc[UR36][R4.64] ;  /* 0x0000002404041981 */ /* 0x008ee2000c1e1900 */
[----:B------:R-:W-:Y:S02]  /*12a0*/  UISETP.NE.U32.AND UP0, UPT, UR8, URZ, UPT ;  /* 0x0000003f0800728c */ /* 0x000fe4000bf05070 */
[----:B------:R-:W-:Y:S02]  /*12b0*/  ULOP3.LUT UR8, UR5, 0xff000000, URZ, 0xc0, !UPT ;  /* 0xff00000005087892 */ /* 0x000fe4000f8ec03f */
[----:B------:R-:W-:-:S04]  /*12c0*/  UISETP.NE.AND.EX UP0, UPT, UR9, URZ, UPT, UP0 ;  /* 0x0000003f0900728c */ /* 0x000fc8000bf05300 */
[----:B------:R-:W-:-:S04]  /*12d0*/  USEL UR4, UR4, 0x1, UP0 ;  /* 0x0000000104047887 */ /* 0x000fc80008000000 */
[----:B------:R-:W-:Y:S01]  /*12e0*/  UIMAD UR4, UR4, UR7, URZ ;  /* 0x00000007040472a4 */ /* 0x000fe2000f8e023f */
[----:B--2---:R-:W-:Y:S01]  /*12f0*/  @P0 R2UR UR61, R2 ;  /* 0x00000000023d02ca */ /* 0x004fe200000e0000 */
[----:B------:R-:W-:-:S05]  /*1300*/  IMAD.U32 R2, RZ, RZ, UR6 ;  /* 0x00000006ff027e24 */ /* 0x000fca000f8e00ff */
[----:B------:R0:W-:Y:S01]  /*1310*/  STL [R1+0x2c], R2 ;  /* 0x00002c0201007387 */ /* 0x0001e20000100800 */
[----:B---3--:R-:W-:Y:S01]  /*1320*/  @P1 R2UR UR4, R4 ;  /* 0x00000000040412ca */ /* 0x008fe200000e0000 */
[----:B----4-:R-:W-:-:S14]  /*1330*/  @P1 BRA `(.L_x_178) ;  /* 0x0000000000381947 */ /* 0x010fdc0003800000 */
[----:B------:R-:W-:Y:S02]  /*1340*/  ULDC.64 UR6, c[0x0][0xa08] ;  /* 0x0002820000067ab9 */ /* 0x000fe40000000a00 */
[----:B------:R-:W-:-:S04]  /*1350*/  ISETP.NE.U32.AND P0, PT, RZ, UR6, PT ;  /* 0x00000006ff007c0c */ /* 0x000fc8000bf05070 */
[----:B------:R-:W-:-:S13]  /*1360*/  ISETP.NE.AND.EX P0, PT, RZ, UR7, PT, P0 ;  /* 0x00000007ff007c0c */ /* 0x000fda000bf05300 */
[----:B------:R-:W-:Y:S05]  /*1370*/  @!P0 BRA `(.L_x_178) ;  /* 0x0000000000288947 */ /* 0x000fea0003800000 */
[----:B------:R-:W-:Y:S01]  /*1380*/  R2UR UR4, R0 ;  /* 0x00000000000472ca */ /* 0x000fe200000e0000 */
[----:B------:R-:W-:-:S12]  /*1390*/  ULDC.64 UR6, c[0x0][0xa08] ;  /* 0x0002820000067ab9 */ /* 0x000fd80000000a00 */
[----:B------:R-:W-:-:S06]  /*13a0*/  UIMAD.WIDE UR6, UR4, 0x4, UR6 ;  /* 0x00000004040678a5 */ /* 0x000fcc000f8e0206 */
[----:B0-----:R-:W-:Y:S02]  /*13b0*/  IMAD.U32 R2, RZ, RZ, UR6 ;  /* 0x00000006ff027e24 */ /* 0x001fe4000f8e00ff */
[----:B------:R-:W-:-:S05]  /*13c0*/  IMAD.U32 R3, RZ, RZ, UR7 ;  /* 0x00000007ff037e24 */ /* 0x000fca000f8e00ff */
[----:B------:R-:W2:Y:S04]  /*13d0*/  LDG.E R4, desc[UR36][R2.64] ;  /* 0x0000002402047981 */ /* 0x000ea8000c1e1900 */
[----:B------:R-:W3:Y:S01]  /*13e0*/  LDG.E R0, desc[UR36][R2.64+0x4] ;  /* 0x0000042402007981 */ /* 0x000ee2000c1e1900 */
[----:B--2---:R-:W-:Y:S02]  /*13f0*/  R2UR UR4, R4 ;  /* 0x00000000040472ca */ /* 0x004fe400000e0000 */
[----:B---3--:R-:W-:-:S13]  /*1400*/  R2UR UR6, R0 ;  /* 0x00000000000672ca */ /* 0x008fda00000e0000 */
[----:B------:R-:W-:-:S12]  /*1410*/  UIADD3 UR4, -UR4, UR6, URZ ;  /* 0x0000000604047290 */ /* 0x000fd8000fffe13f */
.L_x_178:
[----:B------:R-:W-:Y:S02]  /*1420*/  UIADD3 UR61, -UR61, UR4, URZ ;  /* 0x000000043d3d7290 */ /* 0x000fe4000fffe13f */
[----:B------:R-:W-:Y:S02]  /*1430*/  ULOP3.LUT UR4, UR5, 0xff0000, URZ, 0xc0, !UPT ;  /* 0x00ff000005047892 */ /* 0x000fe4000f8ec03f */
[----:B------:R-:W-:Y:S02]  /*1440*/  UISETP.GE.AND UP0, UPT, UR61, 0x1, UPT ;  /* 0x000000013d00788c */ /* 0x000fe4000bf06270 */
[----:B------:R-:W-:Y:S02]  /*1450*/  USHF.R.U32.HI UR8, URZ, 0x8, UR8 ;  /* 0x000000083f087899 */ /* 0x000fe40008011608 */
[----:B------:R-:W-:Y:S02]  /*1460*/  UIADD3 UR6, UR61, 0x4f, URZ ;  /* 0x0000004f3d067890 */ /* 0x000fe4000fffe03f */
[----:B------:R-:W-:Y:S01]  /*1470*/  PLOP3.LUT P0, PT, PT, PT, UP0, 0x80, 0x0 ;  /* 0x000000000000781c */ /* 0x000fe20003f0f008 */
[----:B------:R-:W-:-:S02]  /*1480*/  ULEA.HI UR8, UR4, UR8, URZ, 0x10 ;  /* 0x0000000804087291 */ /* 0x000fc4000f8f803f */
[----:B------:R-:W-:Y:S02]  /*1490*/  UIMAD.WIDE UR6, UR6, 0x66666667, URZ ;  /* 0x66666667060678a5 */ /* 0x000fe4000f8e023f */
[----:B------:R-:W-:Y:S02]  /*14a0*/  ULOP3.LUT UR4, UR8, 0xff, URZ, 0xc0, !UPT ;  /* 0x000000ff08047892 */ /* 0x000fe4000f8ec03f */
[----:B------:R-:W-:Y:S02]  /*14b0*/  ULOP3.LUT UR9, UR5, 0xffff, URZ, 0xc0, !UPT ;  /* 0x0000ffff05097892 */ /* 0x000fe4000f8ec03f */
[----:B------:R-:W-:Y:S02]  /*14c0*/  USHF.R.U32.HI UR5, URZ, 0x10, UR8 ;  /* 0x000000103f057899 */ /* 0x000fe40008011608 */
[----:B------:R-:W-:Y:S01]  /*14d0*/  USHF.R.U32.HI UR6, URZ, 0x1f, UR7 ;  /* 0x0000001f3f067899 */ /* 0x000fe20008011607 */
[----:B------:R-:W-:Y:S01]  /*14e0*/  IMAD.U32 R215, RZ, RZ, UR4 ;  /* 0x00000004ffd77e24 */ /* 0x000fe2000f8e00ff */
[----:B------:R-:W-:Y:S01]  /*14f0*/  UMOV UR4, URZ ;  /* 0x0000003f00047c82 */ /* 0x000fe20008000000 */
[----:B------:R-:W-:Y:S01]  /*1500*/  IMAD.U32 R216, RZ, RZ, UR9 ;  /* 0x00000009ffd87e24 */ /* 0x000fe2000f8e00ff */
[----:B------:R-:W-:Y:S01]  /*1510*/  ULEA.HI.SX32 UR9, UR7, UR6, 0x1b ;  /* 0x0000000607097291 */ /* 0x000fe2000f8fda3f */
[----:B------:R-:W-:Y:S01]  /*1520*/  IMAD.U32 R212, RZ, RZ, UR5 ;  /* 0x00000005ffd47e24 */ /* 0x000fe2000f8e00ff */
[----:B------:R-:W-:Y:S10]  /*1530*/  @!P0 BRA `(.L_x_179) ;  /* 0x0000000000948947 */ /* 0x000ff40003800000 */
[----:B------:R-:W-:Y:S01]  /*1540*/  R2UR UR5, R212 ;  /* 0x00000000d40572ca */ /* 0x000fe200000e0000 */
[----:B------:R-:W-:-:S12]  /*1550*/  ULDC UR4, c[0x0][0x9f0] ;  /* 0x00027c0000047ab9 */ /* 0x000fd80000000800 */
[----:B------:R-:W-:-:S04]  /*1560*/  UISETP.NE.AND UP0, UPT, UR5, URZ, UPT ;  /* 0x0000003f0500728c */ /* 0x000fc8000bf05270 */
[----:B------:R-:W-:-:S03]  /*1570*/  USEL UR10, UR5, UR4, UP0 ;  /* 0x00000004050a7287 */ /* 0x000fc60008000000 */
[----:B------:R-:W-:Y:S01]  /*1580*/  UMOV UR4, URZ ;  /* 0x0000003f00047c82 */ /* 0x000fe20008000000 */
[----:B------:R-:W-:Y:S02]  /*1590*/  UIADD3 UR6, UR9, -0x1, UR10 ;  /* 0xffffffff09067890 */ /* 0x000fe4000fffe00a */
[----:B------:R-:W-:-:S04]  /*15a0*/  IMAD.U32 R3, RZ, RZ, UR10 ;  /* 0x0000000aff037e24 */ /* 0x000fc8000f8e00ff */
[----:B------:R-:W-:Y:S01]  /*15b0*/  IMAD.U32 R4, RZ, RZ, UR6 ;  /* 0x00000006ff047e24 */ /* 0x000fe2000f8e00ff */
[-C--:B------:R-:W-:Y:S01]  /*15c0*/  IABS R0, R3.reuse ;  /* 0x0000000300007213 */ /* 0x080fe20000000000 */
[----:B------:R-:W-:Y:S01]  /*15d0*/  ULOP3.LUT UR6, UR6, UR10, URZ, 0x3c, !UPT ;  /* 0x0000000a06067292 */ /* 0x000fe2000f8e3c3f */
[----:B------:R-:W-:Y:S02]  /*15e0*/  IABS R5, R3 ;  /* 0x0000000300057213 */ /* 0x000fe40000000000 */
[----:B------:R-:W-:Y:S02]  /*15f0*/  R2UR UR11, R0 ;  /* 0x00000000000b72ca */ /* 0x000fe400000e0000 */
[----:B------:R-:W-:-:S05]  /*1600*/  IABS R4, R4 ;  /* 0x0000000400047213 */ /* 0x000fca0000000000 */
[----:B------:R-:W-:-:S05]  /*1610*/  IMAD.MOV.U32 R3, RZ, RZ, R4 ;  /* 0x000000ffff037224 */ /* 0x000fca00078e0004 */
[----:B------:R-:W-:Y:S01]  /*1620*/  R2UR UR8, R3 ;  /* 0x00000000030872ca */ /* 0x000fe200000e0000 */
[----:B------:R-:W1:Y:S08]  /*1630*/  I2F.RP R0, UR11 ;  /* 0x0000000b00007d06 */ /* 0x000e700008209400 */
[----:B-1----:R-:W0:Y:S02]  /*1640*/  MUFU.RCP R0, R0 ;  /* 0x0000000000007308 */ /* 0x002e240000001000 */
        /* <DEDUP_REMOVED lines=20> */
.L_x_179:
[----:B------:R-:W-:Y:S01]  /*1790*/  R2UR UR5, R215 ;  /* 0x00000000d70572ca */ /* 0x000fe200000e0000 */
[----:B------:R-:W-:Y:S01]  /*17a0*/  IMAD.U32 R3, RZ, RZ, UR4 ;  /* 0x00000004ff037e24 */ /* 0x000fe2000f8e00ff */
[----:B------:R-:W-:Y:S01]  /*17b0*/  MOV R0, UR9 ;  /* 0x0000000900007c02 */ /* 0x000fe20008000f00 */
[----:B0-----:R-:W-:Y:S01]  /*17c0*/  IMAD.MOV.U32 R2, RZ, RZ, RZ ;  /* 0x000000ffff027224 */ /* 0x001fe200078e00ff */
[----:B------:R-:W-:Y:S02]  /*17d0*/  PLOP3.LUT P0, PT, PT, PT, PT, 0x80, 0x0 ;  /* 0x000000000000781c */ /* 0x000fe40003f0f070 */
[----:B------:R-:W-:Y:S02]  /*17e0*/  CS2R R150, SRZ ;  /* 0x0000000000967805 */ /* 0x000fe4000001ff00 */
[----:B------:R-:W-:Y:S02]  /*17f0*/  CS2R R148, SRZ ;  /* 0x0000000000947805 */ /* 0x000fe4000001ff00 */
[----:B------:R-:W-:-:S02]  /*1800*/  CS2R R146, SRZ ;  /* 0x0000000000927805 */ /* 0x000fc4000001ff00 */
[----:B------:R-:W-:Y:S02]  /*1810*/  CS2R R144, SRZ ;  /* 0x0000000000907805 */ /* 0x000fe4000001ff00 */
[----:B------:R-:W-:Y:S02]  /*1820*/  CS2R R142, SRZ ;  /* 0x00000000008e7805 */ /* 0x000fe4000001ff00 */
[----:B------:R-:W-:Y:S02]  /*1830*/  CS2R R140, SRZ ;  /* 0x00000000008c7805 */ /* 0x000fe4000001ff00 */
[----:B------:R-:W-:Y:S02]  /*1840*/  CS2R R138, SRZ ;  /* 0x00000000008a7805 */ /* 0x000fe4000001ff00 */
[----:B------:R-:W-:Y:S01]  /*1850*/  CS2R R136, SRZ ;  /* 0x0000000000887805 */ /* 0x000fe2000001ff00 */
[----:B------:R-:W-:Y:S01]  /*1860*/  UIMAD UR5, UR5, UR4, URZ ;  /* 0x00000004050572a4 */ /* 0x000fe2000f8e023f */
[----:B------:R-:W-:-:S02]  /*1870*/  CS2R R134, SRZ ;  /* 0x0000000000867805 */ /* 0x000fc4000001ff00 */
[----:B------:R-:W-:Y:S02]  /*1880*/  CS2R R132, SRZ ;  /* 0x0000000000847805 */ /* 0x000fe4000001ff00 */
[----:B------:R-:W-:Y:S02]  /*1890*/  CS2R R130, SRZ ;  /* 0x0000000000827805 */ /* 0x000fe4000001ff00 */
[----:B------:R-:W-:Y:S02]  /*18a0*/  CS2R R128, SRZ ;  /* 0x0000000000807805 */ /* 0x000fe4000001ff00 */
[----:B------:R-:W-:Y:S02]  /*18b0*/  CS2R R126, SRZ ;  /* 0x00000000007e7805 */ /* 0x000fe4000001ff00 */
[----:B------:R-:W-:Y:S01]  /*18c0*/  VIADDMNMX R3, R3, UR5, R0, PT ;  /* 0x0000000503037c46 */ /* 0x000fe2000b800100 */
[----:B------:R-:W-:Y:S01]  /*18d0*/  IMAD.U32 R22, RZ, RZ, UR5 ;  /* 0x00000005ff167e24 */ /* 0x000fe2000f8e00ff */
[----:B------:R-:W-:Y:S01]  /*18e0*/  CS2R R124, SRZ ;  /* 0x00000000007c7805 */ /* 0x000fe2000001ff00 */
[----:B------:R-:W-:Y:S01]  /*18f0*/  IMAD.MOV.U32 R0, RZ, RZ, RZ ;  /* 0x000000ffff007224 */ /* 0x000fe200078e00ff */
[----:B------:R-:W-:-:S02]  /*1900*/  R2UR UR60, R3 ;  /* 0x00000000033c72ca */ /* 0x000fc400000e0000 */
        /* <DEDUP_REMOVED lines=11> */
[----:B------:R-:W-:Y:S01]  /*19c0*/  CS2R R100, SRZ ;  /* 0x0000000000647805 */ /* 0x000fe2000001ff00 */
[----:B------:R-:W-:Y:S01]  /*19d0*/  UISETP.GT.AND UP0, UPT, UR60, UR5, UPT ;  /* 0x000000053c00728c */ /* 0x000fe2000bf04270 */
[----:B------:R-:W-:-:S02]  /*19e0*/  CS2R R98, SRZ ;  /* 0x0000000000627805 */ /* 0x000fc4000001ff00 */
[----:B------:R-:W-:Y:S02]  /*19f0*/  CS2R R96, SRZ ;  /* 0x0000000000607805 */ /* 0x000fe4000001ff00 */
[----:B------:R-:W-:Y:S02]  /*1a00*/  CS2R R94, SRZ ;  /* 0x00000000005e7805 */ /* 0x000fe4000001ff00 */
[----:B------:R-:W-:Y:S02]  /*1a10*/  CS2R R92, SRZ ;  /* 0x00000000005c7805 */ /* 0x000fe4000001ff00 */
[----:B------:R-:W-:Y:S02]  /*1a20*/  CS2R R90, SRZ ;  /* 0x00000000005a7805 */ /* 0x000fe4000001ff00 */
[----:B------:R-:W-:Y:S02]  /*1a30*/  PLOP3.LUT P1, PT, PT, PT, UP0, 0x80, 0x0 ;  /* 0x000000000000781c */ /* 0x000fe40003f2f008 */
        /* <DEDUP_REMOVED lines=33> */
[----:B------:R-:W-:Y:S06]  /*1c50*/  @!P1 BRA `(.L_x_180) ;  /* 0x0000009c00509947 */ /* 0x000fec0003800000 */
[----:B------:R-:W0:Y:S01]  /*1c60*/  S2R R0, SR_TID.X ;  /* 0x0000000000007919 */ /* 0x000e220000002100 */
[----:B------:R-:W1:Y:S01]  /*1c70*/  S2UR UR7, SR_CgaCtaId ;  /* 0x00000000000779c3 */ /* 0x000e620000008800 */
[----:B------:R-:W-:Y:S02]  /*1c80*/  UMOV UR6, 0x400 ;  /* 0x0000040000067882 */ /* 0x000fe40000000000 */
[----:B-1----:R-:W-:-:S04]  /*1c90*/  ULEA UR6, UR7, UR6, 0x18 ;  /* 0x0000000607067291 */ /* 0x002fc8000f8ec03f */
[----:B------:R-:W-:Y:S01]  /*1ca0*/  UIADD3 UR6, UR6, 0x14400, URZ ;  /* 0x0001440006067890 */ /* 0x000fe2000fffe03f */
[----:B0-----:R-:W-:-:S03]  /*1cb0*/  VIADD R0, R0, 0xffffff80 ;  /* 0xffffff8000007836 */ /* 0x001fc60000000000 */
[----:B------:R-:W-:Y:S02]  /*1cc0*/  ULOP3.LUT UP0, URZ, UR6, 0x9f, URZ, 0xc0, !UPT ;  /* 0x0000009f063f7892 */ /* 0x000fe4000f80c03f */
[----:B------:R-:W-:-:S04]  /*1cd0*/  SHF.R.S32.HI R3, RZ, 0x1f, R0 ;  /* 0x0000001fff037819 */ /* 0x000fc80000011400 */
[----:B------:R-:W-:Y:S02]  /*1ce0*/  PLOP3.LUT P0, PT, PT, PT, UP0, 0x80, 0x0 ;  /* 0x000000000000781c */ /* 0x000fe40003f0f008 */
[----:B------:R-:W-:-:S04]  /*1cf0*/  LEA.HI R3, R3, R0, RZ, 0x7 ;  /* 0x0000000003037211 */ /* 0x000fc800078f38ff */
[----:B------:R-:W-:-:S06]  /*1d00*/  SHF.R.S32.HI R3, RZ, 0x7, R3 ;  /* 0x00000007ff037819 */ /* 0x000fcc0000011403 */
[----:B------:R-:W0:Y:S02]  /*1d10*/  SHFL.IDX PT, R3, R3, RZ, 0x1f ;  /* 0x00001fff03037589 */ /* 0x000e2400000e0000 */
[----:B0-----:R-:W-:-:S13]  /*1d20*/  R2UR UR4, R3 ;  /* 0x00000000030472ca */ /* 0x001fda00000e0000 */
        /* <DEDUP_REMOVED lines=10> */
[----:B------:R-:W-:Y:S01]  /*1dd0*/  IMAD.U32 R4, RZ, RZ, UR4 ;  /* 0x00000004ff047e24 */ /* 0x000fe2000f8e00ff */
[----:B------:R0:W1:Y:S01]  /*1de0*/  LDC.64 R2, c[0x4][R0] ;  /* 0x0100000000027b82 */ /* 0x0000620000000a00 */
[----:B------:R-:W-:Y:S01]  /*1df0*/  IMAD.U32 R5, RZ, RZ, UR5 ;  /* 0x00000005ff057e24 */ /* 0x000fe2000f8e00ff */
[----:B------:R-:W-:Y:S01]  /*1e00*/  ULDC.64 UR4, c[0x4][0xb0] ;  /* 0x01002c0000047ab9 */ /* 0x000fe20000000a00 */
[----:B------:R-:W-:Y:S02]  /*1e10*/  IMAD.U32 R10, RZ, RZ, UR6 ;  /* 0x00000006ff0a7e24 */ /* 0x000fe4000f8e00ff */
[----:B------:R-:W-:Y:S02]  /*1e20*/  IMAD.U32 R6, RZ, RZ, UR4 ;  /* 0x00000004ff067e24 */ /* 0x000fe4000f8e00ff */
[----:B------:R-:W-:-:S02]  /*1e30*/  IMAD.U32 R7, RZ, RZ, UR5 ;  /* 0x00000005ff077e24 */ /* 0x000fc4000f8e00ff */
[----:B------:R-:W-:Y:S02]  /*1e40*/  IMAD.U32 R11, RZ, RZ, UR7 ;  /* 0x00000007ff0b7e24 */ /* 0x000fe4000f8e00ff */
[----:B------:R-:W-:Y:S02]  /*1e50*/  IMAD.MOV.U32 R8, RZ, RZ, 0x70 ;  /* 0x00000070ff087424 */ /* 0x000fe400078e00ff */
[----:B------:R-:W-:Y:S02]  /*1e60*/  IMAD.MOV.U32 R12, RZ, RZ, 0x1 ;  /* 0x00000001ff0c7424 */ /* 0x000fe400078e00ff */
[----:B0-----:R-:W-:-:S07]  /*1e70*/  IMAD.MOV.U32 R13, RZ, RZ, RZ ;  /* 0x000000ffff0d7224 */ /* 0x001fce00078e00ff */
[----:B------:R-:W-:-:S07]  /*1e80*/  LEPC R20, `(.L_x_181) ;  /* 0x000000001014794e */ /* 0x000fce0000000000 */
[----:B-1----:R-:W-:Y:S05]  /*1e90*/  CALL.ABS.NOINC R2 ;  /* 0x0000000002007343 */ /* 0x002fea0003c00000 */
.L_x_181:
[----:B------:R-:W2:Y:S04]  /*1ea0*/  LDL R17, [R1+0x38] ;  /* 0x0000380001117983 */ /* 0x000ea80000100800 */
[----:B------:R-:W3:Y:S01]  /*1eb0*/  LDL R2, [R1+0x4c] ;  /* 0x00004c0001027983 */ /* 0x000ee20000100800 */
[----:B------:R-:W0:Y:S01]  /*1ec0*/  S2UR UR5, SR_CgaCtaId ;  /* 0x00000000000579c3 */ /* 0x000e220000008800 */
[----:B------:R-:W-:Y:S01]  /*1ed0*/  MOV R5, 0x400 ;  /* 0x0000040000057802 */ /* 0x000fe20000000f00 */
[----:B0-----:R-:W-:-:S05]  /*1ee0*/  IMAD.U32 R6, RZ, RZ, UR5 ;  /* 0x00000005ff067e24 */ /* 0x001fca000f8e00ff */
[----:B------:R-:W-:Y:S02]  /*1ef0*/  LEA R5, R6, R5, 0x18 ;  /* 0x0000000506057211 */ /* 0x000fe400078ec0ff */
[----:B--2---:R-:W-:Y:S02]  /*1f00*/  R2UR UR7, R17 ;  /* 0x00000000110772ca */ /* 0x004fe400000e0000 */
[----:B---3--:R-:W-:-:S11]  /*1f10*/  R2UR UR6, R2 ;  /* 0x00000000020672ca */ /* 0x008fd600000e0000 */
[----:B------:R-:W-:-:S04]  /*1f20*/  ULEA.HI UR4, UR7, UR7, URZ, 0x1 ;  /* 0x0000000707047291 */ /* 0x000fc8000f8f083f */
[----:B------:R-:W-:Y:S01]  /*1f30*/  ULOP3.LUT UR4, UR4, 0xfffffffe, URZ, 0xc0, !UPT ;  /* 0xfffffffe04047892 */ /* 0x000fe2000f8ec03f */
[----:B------:R-:W-:-:S03]  /*1f40*/  MOV R2, UR6 ;  /* 0x0000000600027c02 */ /* 0x000fc60008000f00 */
[----:B------:R-:W-:Y:S01]  /*1f50*/  UIADD3 UR4, UR7, -UR4, URZ ;  /* 0x8000000407047290 */ /* 0x000fe2000fffe03f */
[----:B------:R-:W-:-:S05]  /*1f60*/  ISETP.NE.AND P0, PT, R2, 0x3, PT ;  /* 0x000000030200780c */ /* 0x000fca0003f05270 */
[----:B------:R-:W-:-:S05]  /*1f70*/  IMAD.U32 R0, RZ, RZ, UR4 ;  /* 0x00000004ff007e24 */ /* 0x000fca000f8e00ff */
[----:B------:R-:W-:-:S04]  /*1f80*/  SHF.L.U32 R0, R0, 0x1f, RZ ;  /* 0x0000001f00007819 */ /* 0x000fc800000006ff */
[----:B------:R-:W0:Y:S02]  /*1f90*/  SYNCS.PHASECHK.TRANS64.TRYWAIT P1, [R5+URZ+0x38800], R0 ;  /* 0x03880000050075a7 */ /* 0x000e24000802017f */
[----:B0-----:R-:W-:Y:S05]  /*1fa0*/  @!P1 BRA `(.L_x_182) ;  /* 0x00000140009c9947 */ /* 0x001fea0003800000 */
.L_x_314:
[----:B------:R-:W-:Y:S05]  /*1fb0*/  @!P0 BRA `(.L_x_183) ;  /* 0x0000000000048947 */ /* 0x000fea0003800000 */
[----:B------:R-:W-:Y:S01]  /*1fc0*/  BPT.TRAP 0x1 ;  /* 0x000000040000795c */ /* 0x000fe20000300000 */
.L_x_183:
[----:B------:R-:W-:Y:S01]  /*1fd0*/  R2UR UR4, R16 ;  /* 0x00000000100472ca */ /* 0x000fe200000e0000 */
[----:B0-----:R-:W-:-:S04]  /*1fe0*/  IMAD.U32 R0, RZ, RZ, UR38 ;  /* 0x00000026ff007e24 */ /* 0x001fc8000f8e00ff */
[----:B------:R-:W-:-:S08]  /*1ff0*/  IMAD R0, R0, 0x8, R5 ;  /* 0x0000000800007824 */ /* 0x000fd000078e0205 */
[----:B------:R-:W-:-:S05]  /*2000*/  IMAD.U32 R3, RZ, RZ, UR4 ;  /* 0x00000004ff037e24 */ /* 0x000fca000f8e00ff */
[----:B------:R-:W-:-:S04]  /*2010*/  SHF.L.U32 R3, R3, 0x1f, RZ ;  /* 0x0000001f03037819 */ /* 0x000fc800000006ff */
[----:B------:R0:W1:Y:S01]  /*2020*/  SYNCS.PHASECHK.TRANS64.TRYWAIT P1, [R0+URZ+0x38830], R3 ;  /* 0x03883003000075a7 */ /* 0x000062000802017f */
[----:B------:R-:W-:Y:S05]  /*2030*/  @!P0 BRA `(.L_x_184) ;  /* 0x0000000000048947 */ /* 0x000fea0003800000 */
[----:B------:R-:W-:Y:S01]  /*2040*/  BPT.TRAP 0x1 ;  /* 0x000000040000795c */ /* 0x000fe20000300000 */
.L_x_184:
[----:B------:R-:W-:Y:S01]  /*2050*/  IMAD.MOV.U32 R151, RZ, RZ, RZ ;  /* 0x000000ffff977224 */ /* 0x000fe200078e00ff */
[----:B-1----:R-:W-:Y:S06]  /*2060*/  @P1 BRA `(.L_x_185) ;  /* 0x0000000000081947 */ /* 0x002fec0003800000 */
[----:B------:R-:W1:Y:S02]  /*2070*/  SYNCS.PHASECHK.TRANS64.TRYWAIT P1, [R0+URZ+0x38830], R3 ;  /* 0x03883003000075a7 */ /* 0x000e64000802017f */
[----:B-1----:R-:W-:Y:S05]  /*2080*/  @!P1 BRA `(.L_x_186) ;  /* 0x0000014000789947 */ /* 0x002fea0003800000 */
.L_x_185:
[----:B------:R-:W-:Y:S05]  /*2090*/  WARPSYNC.ALL ;  /* 0x0000000000007948 */ /* 0x000fea0003800000 */
[----:B------:R-:W-:Y:S01]  /*20a0*/  R2UR UR4, R5 ;  /* 0x00000000050472ca */ /* 0x000fe200000e0000 */
[----:B------:R-:W-:Y:S01]  /*20b0*/  ULOP3.LUT UR5, UR39, 0x10000, URZ, 0xfc, !UPT ;  /* 0x0001000027057892 */ /* 0x000fe2000f8efc3f */
[----:B------:R-:W-:Y:S01]  /*20c0*/  WARPGROUP.ARRIVE ;  /* 0x00000000000079c5 */ /* 0x000fe20000000000 */
[----:B------:R-:W-:Y:S01]  /*20d0*/  UMOV UR17, 0x40000040 ;  /* 0x4000004000117882 */ /* 0x000fe20000000000 */
[----:B------:R-:W-:Y:S01]  /*20e0*/  UMOV UR19, 0x40000040 ;  /* 0x4000004000137882 */ /* 0x000fe20000000000 */
[----:B------:R-:W-:Y:S01]  /*20f0*/  UMOV UR9, UR17 ;  /* 0x0000001100097c82 */ /* 0x000fe20008000000 */
[----:B------:R-:W-:Y:S01]  /*2100*/  UMOV UR11, 0x40000040 ;  /* 0x40000040000b7882 */ /* 0x000fe20000000000 */
[----:B------:R-:W-:Y:S01]  /*2110*/  UMOV UR13, UR17 ;  /* 0x00000011000d7c82 */ /* 0x000fe20008000000 */
[----:B------:R-:W-:Y:S01]  /*2120*/  UMOV UR16, UR5 ;  /* 0x0000000500107c82 */ /* 0x000fe20008000000 */
[----:B------:R-:W-:Y:S01]  /*2130*/  UMOV UR15, 0x40000040 ;  /* 0x40000040000f7882 */ /* 0x000fe20000000000 */
[----:B------:R-:W-:Y:S01]  /*2140*/  UMOV UR8, UR16 ;  /* 0x0000001000087c82 */ /* 0x000fe20008000000 */
[----:B------:R-:W-:Y:S01]  /*2150*/  UMOV UR12, UR16 ;  /* 0x00000010000c7c82 */ /* 0x000fe20008000000 */
[----:B------:R-:W-:Y:S01]  /*2160*/  IMAD.U32 R18, RZ, RZ, UR16 ;  /* 0x00000010ff127e24 */ /* 0x000fe2000f8e00ff */
[----:B------:R-:W-:Y:S01]  /*2170*/  UIADD3 UR4, UR4, 0x24400, URZ ;  /* 0x0002440004047890 */ /* 0x000fe2000fffe03f */
[----:B------:R-:W-:Y:S01]  /*2180*/  IMAD.U32 R19, RZ, RZ, UR17 ;  /* 0x00000011ff137e24 */ /* 0x000fe2000f8e00ff */
[----:B------:R-:W-:Y:S01]  /*2190*/  UMOV UR23, 0x40000040 ;  /* 0x4000004000177882 */ /* 0x000fe20000000000 */
[----:B------:R-:W-:Y:S01]  /*21a0*/  UMOV UR27, 0x40000040 ;  /* 0x40000040001b7882 */ /* 0x000fe20000000000 */
[----:B------:R-:W-:Y:S01]  /*21b0*/  USHF.R.U32.HI UR4, URZ, 0x4, UR4 ;  /* 0x000000043f047899 */ /* 0x000fe20008011604 */
[----:B------:R-:W-:Y:S01]  /*21c0*/  MOV R7, UR38 ;  /* 0x0000002600077c02 */ /* 0x000fe20008000f00 */
[----:B------:R-:W-:Y:S01]  /*21d0*/  UMOV UR31, 0x40000040 ;  /* 0x40000040001f7882 */ /* 0x000fe20000000000 */
[----:B------:R-:W-:Y:S01]  /*21e0*/  UMOV UR35, 0x40000040 ;  /* 0x4000004000237882 */ /* 0x000fe20000000000 */
[----:B------:R-:W-:Y:S01]  /*21f0*/  ULOP3.LUT UR4, UR4, 0x3fff, URZ, 0xc0, !UPT ;  /* 0x00003fff04047892 */ /* 0x000fe2000f8ec03f */
[----:B------:R-:W-:Y:S01]  /*2200*/  MOV R17, UR37 ;  /* 0x0000002500117c02 */ /* 0x000fe20008000f00 */
[----:B------:R-:W-:Y:S01]  /*2210*/  UMOV UR43, 0x40000040 ;  /* 0x40000040002b7882 */ /* 0x000fe20000000000 */
[----:B------:R-:W-:Y:S01]  /*2220*/  UMOV UR47, 0x40000040 ;  /* 0x40000040002f7882 */ /* 0x000fe20000000000 */
[----:B------:R-:W-:Y:S01]  /*2230*/  ULOP3.LUT UR39, UR4, 0x10000, URZ, 0xfc, !UPT ;  /* 0x0001000004277892 */ /* 0x000fe2000f8efc3f */
[----:B------:R-:W-:Y:S01]  /*2240*/  MOV R20, UR36 ;  /* 0x0000002400147c02 */ /* 0x000fe20008000f00 */
[----:B------:R-:W-:Y:S01]  /*2250*/  UMOV UR51, 0x40000040 ;  /* 0x4000004000337882 */ /* 0x000fe20000000000 */
[----:B------:R-:W-:Y:S01]  /*2260*/  UMOV UR55, 0x40000040 ;  /* 0x4000004000377882 */ /* 0x000fe20000000000 */
[----:B------:R-:W-:Y:S01]  /*2270*/  UIMAD UR4, UR38, 0xa00, UR39 ;  /* 0x00000a00260478a4 */ /* 0x000fe2000f8e0227 */
[----:B------:R-:W-:Y:S01]  /*2280*/  UMOV UR59, 0x40000040 ;  /* 0x40000040003b7882 */ /* 0x000fe20000000000 */
[----:B------:R-:W-:-:S02]  /*2290*/  MOV R4, UR39 ;  /* 0x0000002700047c02 */ /* 0x000fc40008000f00 */
[----:B------:R-:W-:Y:S02]  /*22a0*/  UIADD3 UR10, UR4, 0x80, URZ ;  /* 0x00000080040a7890 */ /* 0x000fe4000fffe03f */
[----:B------:R-:W-:Y:S02]  /*22b0*/  UIADD3 UR14, UR4, 0x100, URZ ;  /* 0x00000100040e7890 */ /* 0x000fe4000fffe03f */
[----:B------:R-:W-:Y:S01]  /*22c0*/  UMOV UR18, UR4 ;  /* 0x0000000400127c82 */ /* 0x000fe20008000000 */
[----:B------:R-:W-:Y:S01]  /*22d0*/  UIADD3 UR6, UR4, 0x180, URZ ;  /* 0x0000018004067890 */ /* 0x000fe2000fffe03f */
[----:B------:R-:W-:Y:S01]  /*22e0*/  HGMMA.64x16x16.F32 R56, gdesc[UR16], RZ, !UPT, gsb0 ;  /* 0x00200000103879f0 */ /* 0x000fe2000c0008ff */
[----:B------:R-:W-:Y:S01]  /*22f0*/  UIADD3 UR7, UR4, 0x200, URZ ;  /* 0x0000020004077890 */ /* 0x000fe2000fffe03f */
[----:B------:R-:W-:Y:S01]  /*2300*/  UMOV UR19, 0x40000040 ;  /* 0x4000004000137882 */ /* 0x000fe20000000000 */
        /* <DEDUP_REMOVED lines=8> */
[----:B------:R-:W-:Y:S01]  /*2390*/  UIADD3 UR58, UR4, 0x804, URZ ;  /* 0x00000804043a7890 */ /* 0x000fe2000fffe03f */
[----:B------:R-:W-:Y:S01]  /*23a0*/  UMOV UR39, 0x40000040 ;  /* 0x4000004000277882 */ /* 0x000fe20000000000 */
[----:B------:R-:W-:Y:S02]  /*23b0*/  WARPGROUP.DEPBAR.LE gsb0, 0x0 ;  /* 0x00008000000079c5 */ /* 0x000fe40000010000 */
[----:B------:R-:W-:-:S06]  /*23c0*/  WARPGROUP.ARRIVE ;  /* 0x00000000000079c5 */ /* 0x000fcc0000000000 */
[----:B------:R-:W-:Y:S01]  /*23d0*/  HGMMA.64x16x16.F32 R48, gdesc[UR8], RZ, !UPT, gsb0 ;  /* 0x00200000083079f0 */ /* 0x000fe2000c0008ff */
[----:B------:R-:W-:Y:S01]  /*23e0*/  UMOV UR8, UR16 ;  /* 0x0000001000087c82 */ /* 0x000fe20008000000 */
[----:B------:R-:W-:Y:S01]  /*23f0*/  UMOV UR9, UR17 ;  /* 0x0000001100097c82 */ /* 0x000fe20008000000 */
[----:B------:R-:W-:Y:S01]  /*2400*/  UMOV UR10, UR6 ;  /* 0x00000006000a7c82 */ /* 0x000fe20008000000 */
[----:B------:R-:W-:Y:S01]  /*2410*/  UMOV UR11, 0x40000040 ;  /* 0x40000040000b7882 */ /* 0x000fe20000000000 */
[----:B------:R-:W-:Y:S01]  /*2420*/  UIADD3 UR6, UR5, 0x2, URZ ;  /* 0x0000000205067890 */ /* 0x000fe2000fffe03f */
[----:B------:R-:W-:Y:S02]  /*2430*/  WARPGROUP.DEPBAR.LE gsb0, 0x0 ;  /* 0x00008000000079c5 */ /* 0x000fe40000010000 */
[----:B------:R-:W-:-:S06]  /*2440*/  WARPGROUP.ARRIVE ;  /* 0x00000000000079c5 */ /* 0x000fcc0000000000 */
[----:B------:R-:W-:Y:S01]  /*2450*/  HGMMA.64x16x16.F32 R40, gdesc[UR12], RZ, !UPT, gsb0 ;  /* 0x002000000c2879f0 */ /* 0x000fe2000c0008ff */
        /* <DEDUP_REMOVED lines=9> */
[----:B------:R-:W-:Y:S01]  /*24f0*/  UMOV UR16, UR6 ;  /* 0x0000000600107c82 */ /* 0x000fe20008000000 */
[----:B------:R-:W-:Y:S01]  /*2500*/  UIADD3 UR6, UR4, 0x2, URZ ;  /* 0x0000000204067890 */ /* 0x000fe2000fffe03f */
[----:B------:R-:W-:Y:S01]  /*2510*/  IMAD.U32 R14, RZ, RZ, UR16 ;  /* 0x00000010ff0e7e24 */ /* 0x000fe2000f8e00ff */
[----:B------:R-:W-:Y:S01]  /*2520*/  UMOV UR17, 0x40000040 ;  /* 0x4000004000117882 */ /* 0x000fe20000000000 */
[----:B------:R-:W-:Y:S01]  /*2530*/  UMOV UR12, UR16 ;  /* 0x00000010000c7c82 */ /* 0x000fe20008000000 */
[----:B------:R-:W-:Y:S01]  /*2540*/  UMOV UR13, UR17 ;  /* 0x00000011000d7c82 */ /* 0x000fe20008000000 */
[----:B------:R-:W-:Y:S01]  /*2550*/  UIADD3 UR7, UR4, 0x202, URZ ;  /* 0x0000020204077890 */ /* 0x000fe2000fffe03f */
[----:B------:R-:W-:Y:S01]  /*2560*/  IMAD.U32 R15, RZ, RZ, UR17 ;  /* 0x00000011ff0f7e24 */ /* 0x000fe2000f8e00ff */
[----:B------:R-:W-:Y:S01]  /*2570*/  UMOV UR18, UR6 ;  /* 0x0000000600127c82 */ /* 0x000fe20008000000 */
[----:B------:R-:W-:Y:S01]  /*2580*/  UIADD3 UR6, UR4, 0x182, URZ ;  /* 0x0000018204067890 */ /* 0x000fe2000fffe03f */
        /* <DEDUP_REMOVED lines=10> */
[----:B------:R-:W-:Y:S02]  /*2630*/  UMOV UR19, 0x40000040 ;  /* 0x4000004000137882 */ /* 0x000fe40000000000 */
        /* <DEDUP_REMOVED lines=134> */
[----:B------:R-:W-:Y:S02]  /*2ea0*/  MOV R2, UR13 ;  /* 0x0000000d00027c02 */ /* 0x000fe40008000f00 */
[----:B01----:R-:W-:Y:S01]  /*2eb0*/  MOV R3, UR12 ;  /* 0x0000000c00037c02 */ /* 0x003fe20008000f00 */
[----:B------:R-:W-:-:S02]  /*2ec0*/  WARPGROUP.DEPBAR.LE gsb0, 0x0 ;  /* 0x00008000000079c5 */ /* 0x000fc40000010000 */
        /* <DEDUP_REMOVED lines=39> */
[----:B------:R-:W-:Y:S01]  /*3140*/  UMOV UR13, 0x40000040 ;  /* 0x40000040000d7882 */ /* 0x000fe20000000000 */
[----:B------:R-:W-:Y:S01]  /*3150*/  UMOV UR15, 0x40000040 ;  /* 0x40000040000f7882 */ /* 0x000fe20000000000 */
[----:B------:R-:W-:Y:S01]  /*3160*/  UMOV UR37, UR13 ;  /* 0x0000000d00257c82 */ /* 0x000fe20008000000 */
[----:B------:R-:W-:Y:S01]  /*3170*/  IMAD.U32 R9, RZ, RZ, UR13 ;  /* 0x0000000dff097e24 */ /* 0x000fe2000f8e00ff */
        /* <DEDUP_REMOVED lines=225> */
[----:B------:R-:W-:-:S07]  /*3f90*/  UIADD3 UR5, UR5, 0xc06, URZ ;  /* 0x00000c0605057890 */ /* 0x000fce000fffe03f */
[----:B------:R-:W-:Y:S01]  /*3fa0*/  UMOV UR12, UR5 ;  /* 0x00000005000c7c82 */ /* 0x000fe20008000000 */
[----:B------:R-:W-:Y:S01]  /*3fb0*/  UIADD3 UR5, UR4, 0x806, URZ ;  /* 0x0000080604057890 */ /* 0x000fe2000fffe03f */
[----:B------:R-:W-:Y:S01]  /*3fc0*/  IMAD.U32 R8, RZ, RZ, UR12 ;  /* 0x0000000cff087e24 */ /* 0x000fe2000f8e00ff */
[----:B------:R-:W-:-:S05]  /*3fd0*/  UMOV UR36, UR12 ;  /* 0x0000000c00247c82 */ /* 0x000fca0008000000 */
        /* <DEDUP_REMOVED lines=58> */
[----:B------:R-:W-:Y:S02]  /*4380*/  R2UR UR39, R4 ;  /* 0x00000000042772ca */ /* 0x000fe400000e0000 */
[----:B------:R-:W-:Y:S02]  /*4390*/  R2UR UR38, R7 ;  /* 0x00000000072672ca */ /* 0x000fe400000e0000 */
[----:B------:R-:W-:Y:S02]  /*43a0*/  R2UR UR37, R17 ;  /* 0x00000000112572ca */ /* 0x000fe400000e0000 */
[----:B------:R-:W-:Y:S01]  /*43b0*/  R2UR UR36, R20 ;  /* 0x00000000142472ca */ /* 0x000fe200000e0000 */
        /* <DEDUP_REMOVED lines=16> */
.L_x_187:
[----:B------:R-:W-:Y:S01]  /*44c0*/  ULDC UR4, c[0x0][0x9d8] ;  /* 0x0002760000047ab9 */ /* 0x000fe20000000800 */
[----:B------:R-:W-:Y:S01]  /*44d0*/  ULDC UR5, c[0x0][0x988] ;  /* 0x0002620000057ab9 */ /* 0x000fe20000000800 */
[----:B------:R-:W-:Y:S01]  /*44e0*/  FMUL.FTZ R58, R58, UR4 ;  /* 0x000000043a3a7c20 */ /* 0x000fe20008410000 */
[----:B------:R-:W-:Y:S01]  /*44f0*/  FMUL.FTZ R56, R56, UR4 ;  /* 0x0000000438387c20 */ /* 0x000fe20008410000 */
[----:B------:R-:W-:Y:S01]  /*4500*/  FMUL.FTZ R57, R57, UR4 ;  /* 0x0000000439397c20 */ /* 0x000fe20008410000 */
[----:B------:R-:W-:Y:S01]  /*4510*/  FMUL.FTZ R60, R60, UR4 ;  /* 0x000000043c3c7c20 */ /* 0x000fe20008410000 */
[----:B------:R0:W-:Y:S01]  /*4520*/  MUFU.TANH R2, R58 ;  /* 0x0000003a00027308 */ /* 0x0001e20000002400 */
[----:B------:R-:W-:Y:S01]  /*4530*/  FMUL.FTZ R59, R59, UR4 ;  /* 0x000000043b3b7c20 */ /* 0x000fe20008410000 */
[----:B------:R-:W-:Y:S01]  /*4540*/  FMUL.FTZ R61, R61, UR4 ;  /* 0x000000043d3d7c20 */ /* 0x000fe20008410000 */
[----:B------:R-:W-:Y:S01]  /*4550*/  FMUL.FTZ R48, R48, UR4 ;  /* 0x0000000430307c20 */ /* 0x000fe20008410000 */
[----:B------:R-:W-:Y:S01]  /*4560*/  FMUL.FTZ R49, R49, UR4 ;  /* 0x0000000431317c20 */ /* 0x000fe20008410000 */
[----:B------:R-:W-:Y:S01]  /*4570*/  FMUL.FTZ R62, R62, UR4 ;  /* 0x000000043e3e7c20 */ /* 0x000fe20008410000 */
[----:B------:R-:W-:Y:S01]  /*4580*/  FMUL.FTZ R63, R63, UR4 ;  /* 0x000000043f3f7c20 */ /* 0x000fe20008410000 */
[----:B------:R-:W-:Y:S01]  /*4590*/  FMUL.FTZ R52, R52, UR4 ;  /* 0x0000000434347c20 */ /* 0x000fe20008410000 */
[----:B------:R-:W-:Y:S01]  /*45a0*/  MUFU.TANH R56, R56 ;  /* 0x0000003800387308 */ /* 0x000fe20000002400 */
[----:B0-----:R-:W-:-:S02]  /*45b0*/  IMAD.U32 R58, RZ, RZ, UR61 ;  /* 0x0000003dff3a7e24 */ /* 0x001fc4000f8e00ff */
[----:B------:R-:W-:Y:S01]  /*45c0*/  FMUL.FTZ R35, R35, UR4 ;  /* 0x0000000423237c20 */ /* 0x000fe20008410000 */
[----:B------:R-:W-:Y:S01]  /*45d0*/  FMUL.FTZ R50, R50, UR4 ;  /* 0x0000000432327c20 */ /* 0x000fe20008410000 */
[----:B------:R-:W-:Y:S01]  /*45e0*/  FMUL.FTZ R53, R53, UR4 ;  /* 0x0000000435357c20 */ /* 0x000fe20008410000 */
[----:B------:R-:W-:Y:S01]  /*45f0*/  FMUL.FTZ R24, R24, UR4 ;  /* 0x0000000418187c20 */ /* 0x000fe20008410000 */
[----:B------:R-:W-:Y:S01]  /*4600*/  IADD3 R58, R58, 0x50, -R23 ;  /* 0x000000503a3a7810 */ /* 0x000fe20007ffe817 */
[----:B------:R-:W-:Y:S01]  /*4610*/  FMUL.FTZ R40, R40, UR4 ;  /* 0x0000000428287c20 */ /* 0x000fe20008410000 */
[----:B------:R-:W-:Y:S01]  /*4620*/  MUFU.TANH R57, R57 ;  /* 0x0000003900397308 */ /* 0x000fe20000002400 */
[----:B------:R-:W-:Y:S01]  /*4630*/  FMUL.FTZ R25, R25, UR4 ;  /* 0x0000000419197c20 */ /* 0x000fe20008410000 */
[----:B------:R-:W-:Y:S01]  /*4640*/  FMUL.FTZ R41, R41, UR4 ;  /* 0x0000000429297c20 */ /* 0x000fe20008410000 */
[----:B------:R-:W-:Y:S01]  /*4650*/  FMUL.FTZ R51, R51, UR4 ;  /* 0x0000000433337c20 */ /* 0x000fe20008410000 */
        /* <DEDUP_REMOVED lines=12> */
[----:B------:R-:W1:Y:S01]  /*4720*/  MUFU.TANH R60, R60 ;  /* 0x0000003c003c7308 */ /* 0x000e620000002400 */
[----:B0-----:R-:W-:-:S02]  /*4730*/  IMAD.U32 R59, RZ, RZ, UR60 ;  /* 0x0000003cff3b7e24 */ /* 0x001fc4000f8e00ff */
[----:B------:R-:W-:Y:S01]  /*4740*/  FMUL.FTZ R46, R46, UR4 ;  /* 0x000000042e2e7c20 */ /* 0x000fe20008410000 */
[----:B------:R-:W-:Y:S01]  /*4750*/  FMUL.FTZ R37, R37, UR4 ;  /* 0x0000000425257c20 */ /* 0x000fe20008410000 */
[----:B------:R-:W-:Y:S01]  /*4760*/  FMUL.FTZ R34, R34, UR4 ;  /* 0x0000000422227c20 */ /* 0x000fe20008410000 */
[----:B------:R-:W-:Y:S02]  /*4770*/  IMAD R59, R59, -0x50, R58 ;  /* 0xffffffb03b3b7824 */ /* 0x000fe400078e023a */
[----:B------:R-:W-:Y:S01]  /*4780*/  FMUL.FTZ R47, R47, UR4 ;  /* 0x000000042f2f7c20 */ /* 0x000fe20008410000 */
[----:B------:R-:W-:Y:S01]  /*4790*/  P2R R64, PR, RZ, 0x1 ;  /* 0x00000001ff407803 */ /* 0x000fe20000000000 */
[----:B------:R-:W0:Y:S01]  /*47a0*/  MUFU.TANH R61, R61 ;  /* 0x0000003d003d7308 */ /* 0x000e220000002400 */
[----:B------:R-:W-:Y:S01]  /*47b0*/  FMUL.FTZ R27, R27, UR4 ;  /* 0x000000041b1b7c20 */ /* 0x000fe20008410000 */
[C---:B------:R-:W-:Y:S01]  /*47c0*/  ISETP.GT.AND P2, PT, R59.reuse, RZ, PT ;  /* 0x000000ff3b00720c */ /* 0x040fe20003f44270 */
[----:B------:R-:W-:Y:S01]  /*47d0*/  FMUL.FTZ R38, R38, UR4 ;  /* 0x0000000426267c20 */ /* 0x000fe20008410000 */
[----:B------:R-:W-:Y:S01]  /*47e0*/  ISETP.GT.AND P1, PT, R59, 0x1, PT ;  /* 0x000000013b00780c */ /* 0x000fe20003f24270 */
[----:B------:R-:W-:Y:S01]  /*47f0*/  FMUL.FTZ R39, R39, UR4 ;  /* 0x0000000427277c20 */ /* 0x000fe20008410000 */
[C---:B------:R-:W-:Y:S01]  /*4800*/  ISETP.GT.AND P6, PT, R59.reuse, 0x8, PT ;  /* 0x000000083b00780c */ /* 0x040fe20003fc4270 */
[----:B------:R-:W-:Y:S01]  /*4810*/  FMUL.FTZ R26, R26, UR4 ;  /* 0x000000041a1a7c20 */ /* 0x000fe20008410000 */
[----:B------:R-:W2:Y:S01]  /*4820*/  MUFU.TANH R48, R48 ;  /* 0x0000003000307308 */ /* 0x000ea20000002400 */
[----:B------:R-:W-:Y:S01]  /*4830*/  ISETP.GT.AND P5, PT, R59, 0x9, PT ;  /* 0x000000093b00780c */ /* 0x000fe20003fa4270 */
[----:B------:R-:W-:Y:S01]  /*4840*/  FMUL.FTZ R31, R31, UR4 ;  /* 0x000000041f1f7c20 */ /* 0x000fe20008410000 */
[----:B-1----:R-:W-:Y:S01]  /*4850*/  FSEL R60, R60, -INF , P6 ;  /* 0xff8000003c3c7808 */ /* 0x002fe20003000000 */
[----:B------:R-:W-:Y:S01]  /*4860*/  FMUL.FTZ R30, R30, UR4 ;  /* 0x000000041e1e7c20 */ /* 0x000fe20008410000 */
[C---:B------:R-:W-:Y:S01]  /*4870*/  ISETP.GT.AND P4, PT, R59.reuse, 0x10, PT ;  /* 0x000000103b00780c */ /* 0x040fe20003f84270 */
[----:B------:R-:W-:Y:S01]  /*4880*/  UIADD3 UR60, UR60, -0x2, URZ ;  /* 0xfffffffe3c3c7890 */ /* 0x000fe2000fffe03f */
[----:B------:R-:W-:Y:S01]  /*4890*/  ISETP.GT.AND P3, PT, R59, 0x11, PT ;  /* 0x000000113b00780c */ /* 0x000fe20003f64270 */
[----:B------:R1:W3:Y:S01]  /*48a0*/  MUFU.TANH R17, R62 ;  /* 0x0000003e00117308 */ /* 0x0002e20000002400 */
[----:B0-----:R-:W-:Y:S01]  /*48b0*/  FSEL R61, R61, -INF , P5 ;  /* 0xff8000003d3d7808 */ /* 0x001fe20002800000 */
[--C-:B------:R-:W-:Y:S01]  /*48c0*/  IMAD.MOV.U32 R150, RZ, RZ, R151.reuse ;  /* 0x000000ffff967224 */ /* 0x100fe200078e0097 */
[----:B------:R-:W-:Y:S01]  /*48d0*/  FSEL R2, R2, -INF , P2 ;  /* 0xff80000002027808 */ /* 0x000fe20001000000 */
[--C-:B------:R-:W-:Y:S01]  /*48e0*/  IMAD.MOV.U32 R149, RZ, RZ, R151.reuse ;  /* 0x000000ffff957224 */ /* 0x100fe200078e0097 */
[----:B------:R-:W-:Y:S01]  /*48f0*/  FSEL R7, R7, -INF , P1 ;  /* 0xff80000007077808 */ /* 0x000fe20000800000 */
[--C-:B------:R-:W-:Y:S01]  /*4900*/  IMAD.MOV.U32 R148, RZ, RZ, R151.reuse ;  /* 0x000000ffff947224 */ /* 0x100fe200078e0097 */
[----:B------:R-:W-:Y:S01]  /*4910*/  R2UR UR6, R22 ;  /* 0x00000000160672ca */ /* 0x000fe200000e0000 */
[----:B------:R0:W4:Y:S01]  /*4920*/  MUFU.TANH R20, R63 ;  /* 0x0000003f00147308 */ /* 0x0001220000002400 */
[----:B-1----:R-:W-:Y:S01]  /*4930*/  FSEL R62, R56, -INF , P2 ;  /* 0xff800000383e7808 */ /* 0x002fe20001000000 */
[--C-:B------:R-:W-:Y:S01]  /*4940*/  IMAD.MOV.U32 R147, RZ, RZ, R151.reuse ;  /* 0x000000ffff937224 */ /* 0x100fe200078e0097 */
[----:B--2---:R-:W-:Y:S01]  /*4950*/  FSEL R48, R48, -INF , P4 ;  /* 0xff80000030307808 */ /* 0x004fe20002000000 */
[--C-:B------:R-:W-:Y:S01]  /*4960*/  IMAD.MOV.U32 R146, RZ, RZ, R151.reuse ;  /* 0x000000ffff927224 */ /* 0x100fe200078e0097 */
[----:B------:R-:W-:Y:S01]  /*4970*/  ISETP.GT.AND P2, PT, R59, 0x18, PT ;  /* 0x000000183b00780c */ /* 0x000fe20003f44270 */
[--C-:B------:R-:W-:Y:S01]  /*4980*/  IMAD.MOV.U32 R145, RZ, RZ, R151.reuse ;  /* 0x000000ffff917224 */ /* 0x100fe200078e0097 */
[-C--:B------:R-:W-:Y:S01]  /*4990*/  MOV R136, R151.reuse ;  /* 0x0000009700887202 */ /* 0x080fe20000000f00 */
[----:B------:R-:W1:Y:S01]  /*49a0*/  MUFU.TANH R49, R49 ;  /* 0x0000003100317308 */ /* 0x000e620000002400 */
[----:B0-----:R-:W-:Y:S01]  /*49b0*/  FSEL R63, R57, -INF , P1 ;  /* 0xff800000393f7808 */ /* 0x001fe20000800000 */
[--C-:B------:R-:W-:Y:S01]  /*49c0*/  IMAD.MOV.U32 R144, RZ, RZ, R151.reuse ;  /* 0x000000ffff907224 */ /* 0x100fe200078e0097 */
[----:B------:R-:W-:Y:S01]  /*49d0*/  ISETP.GT.AND P1, PT, R59, 0x19, PT ;  /* 0x000000193b00780c */ /* 0x000fe20003f24270 */
[----:B------:R-:W-:Y:S01]  /*49e0*/  UISETP.GE.AND UP0, UPT, UR60, UR6, UPT ;  /* 0x000000063c00728c */ /* 0x000fe2000bf06270 */
[----:B---3--:R-:W-:Y:S01]  /*49f0*/  FSEL R17, R17, -INF , P6 ;  /* 0xff80000011117808 */ /* 0x008fe20003000000 */
[--C-:B------:R-:W-:Y:S01]  /*4a00*/  IMAD.MOV.U32 R143, RZ, RZ, R151.reuse ;  /* 0x000000ffff8f7224 */ /* 0x100fe200078e0097 */
[C---:B------:R-:W-:Y:S01]  /*4a10*/  ISETP.GT.AND P6, PT, R59.reuse, 0x20, PT ;  /* 0x000000203b00780c */ /* 0x040fe20003fc4270 */
[----:B------:R-:W0:Y:S01]  /*4a20*/  MUFU.TANH R52, R52 ;  /* 0x0000003400347308 */ /* 0x000e220000002400 */
[----:B----4-:R-:W-:Y:S01]  /*4a30*/  FSEL R20, R20, -INF , P5 ;  /* 0xff80000014147808 */ /* 0x010fe20002800000 */
[--C-:B------:R-:W-:Y:S01]  /*4a40*/  IMAD.MOV.U32 R142, RZ, RZ, R151.reuse ;  /* 0x000000ffff8e7224 */ /* 0x100fe200078e0097 */
[----:B------:R-:W-:Y:S01]  /*4a50*/  ISETP.GT.AND P5, PT, R59, 0x21, PT ;  /* 0x000000213b00780c */ /* 0x000fe20003fa4270 */
[--C-:B------:R-:W-:Y:S01]  /*4a60*/  IMAD.MOV.U32 R141, RZ, RZ, R151.reuse ;  /* 0x000000ffff8d7224 */ /* 0x100fe200078e0097 */
[-C--:B------:R-:W-:Y:S01]  /*4a70*/  MOV R119, R151.reuse ;  /* 0x0000009700777202 */ /* 0x080fe20000000f00 */
[--C-:B------:R-:W-:Y:S01]  /*4a80*/  IMAD.MOV.U32 R140, RZ, RZ, R151.reuse ;  /* 0x000000ffff8c7224 */ /* 0x100fe200078e0097 */
[-C--:B------:R-:W-:Y:S01]  /*4a90*/  MOV R102, R151.reuse ;  /* 0x0000009700667202 */ /* 0x080fe20000000f00 */
[----:B------:R2:W-:Y:S01]  /*4aa0*/  MUFU.TANH R4, R35 ;  /* 0x0000002300047308 */ /* 0x0005e20000002400 */
[----:B-1----:R-:W-:Y:S01]  /*4ab0*/  FSEL R49, R49, -INF , P3 ;  /* 0xff80000031317808 */ /* 0x002fe20001800000 */
[--C-:B------:R-:W-:Y:S01]  /*4ac0*/  IMAD.MOV.U32 R139, RZ, RZ, R151.reuse ;  /* 0x000000ffff8b7224 */ /* 0x100fe200078e0097 */
[-C--:B------:R-:W-:Y:S01]  /*4ad0*/  MOV R85, R151.reuse ;  /* 0x0000009700557202 */ /* 0x080fe20000000f00 */
[--C-:B------:R-:W-:Y:S01]  /*4ae0*/  IMAD.MOV.U32 R138, RZ, RZ, R151.reuse ;  /* 0x000000ffff8a7224 */ /* 0x100fe200078e0097 */
[----:B------:R-:W-:Y:S01]  /*4af0*/  MOV R68, R151 ;  /* 0x0000009700447202 */ /* 0x000fe20000000f00 */
[----:B------:R-:W-:-:S02]  /*4b00*/  IMAD.MOV.U32 R137, RZ, RZ, R151 ;  /* 0x000000ffff897224 */ /* 0x000fc400078e0097 */
[----:B------:R-:W1:Y:S01]  /*4b10*/  MUFU.TANH R21, R50 ;  /* 0x0000003200157308 */ /* 0x000e620000002400 */
[----:B--2---:R-:W-:Y:S01]  /*4b20*/  FMNMX.FTZ R35, R62, R63, !PT ;  /* 0x0000003f3e237209 */ /* 0x004fe20007810000 */
[--C-:B------:R-:W-:Y:S01]  /*4b30*/  IMAD.MOV.U32 R135, RZ, RZ, R151.reuse ;  /* 0x000000ffff877224 */ /* 0x100fe200078e0097 */
[----:B0-----:R-:W-:Y:S01]  /*4b40*/  FSEL R52, R52, -INF , P2 ;  /* 0xff80000034347808 */ /* 0x001fe20001000000 */
[--C-:B------:R-:W-:Y:S02]  /*4b50*/  IMAD.MOV.U32 R134, RZ, RZ, R151.reuse ;  /* 0x000000ffff867224 */ /* 0x100fe400078e0097 */
[--C-:B------:R-:W-:Y:S02]  /*4b60*/  IMAD.MOV.U32 R133, RZ, RZ, R151.reuse ;  /* 0x000000ffff857224 */ /* 0x100fe400078e0097 */
[----:B------:R-:W0:Y:S01]  /*4b70*/  MUFU.TANH R53, R53 ;  /* 0x0000003500357308 */ /* 0x000e220000002400 */
[--C-:B------:R-:W-:Y:S02]  /*4b80*/  IMAD.MOV.U32 R132, RZ, RZ, R151.reuse ;  /* 0x000000ffff847224 */ /* 0x100fe400078e0097 */
[----:B------:R-:W-:-:S02]  /*4b90*/  IMAD.MOV.U32 R131, RZ, RZ, R151 ;  /* 0x000000ffff837224 */ /* 0x000fc400078e0097 */
[--C-:B------:R-:W-:Y:S02]  /*4ba0*/  IMAD.MOV.U32 R130, RZ, RZ, R151.reuse ;  /* 0x000000ffff827224 */ /* 0x100fe400078e0097 */
[--C-:B------:R-:W-:Y:S01]  /*4bb0*/  IMAD.MOV.U32 R129, RZ, RZ, R151.reuse ;  /* 0x000000ffff817224 */ /* 0x100fe200078e0097 */
[----:B------:R2:W-:Y:S01]  /*4bc0*/  MUFU.TANH R50, R24 ;  /* 0x0000001800327308 */ /* 0x0005e20000002400 */
[----:B-1----:R-:W-:Y:S01]  /*4bd0*/  FSEL R21, R21, -INF , P4 ;  /* 0xff80000015157808 */ /* 0x002fe20002000000 */
[--C-:B------:R-:W-:Y:S01]  /*4be0*/  IMAD.MOV.U32 R128, RZ, RZ, R151.reuse ;  /* 0x000000ffff807224 */ /* 0x100fe200078e0097 */
[----:B------:R-:W-:Y:S01]  /*4bf0*/  ISETP.GT.AND P4, PT, R59, 0x28, PT ;  /* 0x000000283b00780c */ /* 0x000fe20003f84270 */
[--C-:B------:R-:W-:Y:S02]  /*4c00*/  IMAD.MOV.U32 R127, RZ, RZ, R151.reuse ;  /* 0x000000ffff7f7224 */ /* 0x100fe400078e0097 */
[--C-:B------:R-:W-:Y:S02]  /*4c10*/  IMAD.MOV.U32 R126, RZ, RZ, R151.reuse ;  /* 0x000000ffff7e7224 */ /* 0x100fe400078e0097 */
[----:B------:R-:W1:Y:S01]  /*4c20*/  MUFU.TANH R40, R40 ;  /* 0x0000002800287308 */ /* 0x000e620000002400 */
[----:B--2---:R-:W-:Y:S01]  /*4c30*/  FMNMX.FTZ R24, R60, R35, !PT ;  /* 0x000000233c187209 */ /* 0x004fe20007810000 */
[--C-:B------:R-:W-:Y:S01]  /*4c40*/  IMAD.MOV.U32 R125, RZ, RZ, R151.reuse ;  /* 0x000000ffff7d7224 */ /* 0x100fe200078e0097 */
[----:B0-----:R-:W-:Y:S01]  /*4c50*/  FSEL R53, R53, -INF , P1 ;  /* 0xff80000035357808 */ /* 0x001fe20000800000 */
[----:B------:R-:W-:-:S02]  /*4c60*/  IMAD.MOV.U32 R124, RZ, RZ, R151 ;  /* 0x000000ffff7c7224 */ /* 0x000fc400078e0097 */
[--C-:B------:R-:W-:Y:S02]  /*4c70*/  IMAD.MOV.U32 R123, RZ, RZ, R151.reuse ;  /* 0x000000ffff7b7224 */ /* 0x100fe400078e0097 */
[----:B------:R0:W-:Y:S01]  /*4c80*/  MUFU.TANH R58, R25 ;  /* 0x00000019003a7308 */ /* 0x0001e20000002400 */
[--C-:B------:R-:W-:Y:S02]  /*4c90*/  IMAD.MOV.U32 R122, RZ, RZ, R151.reuse ;  /* 0x000000ffff7a7224 */ /* 0x100fe400078e0097 */
[--C-:B------:R-:W-:Y:S02]  /*4ca0*/  IMAD.MOV.U32 R121, RZ, RZ, R151.reuse ;  /* 0x000000ffff797224 */ /* 0x100fe400078e0097 */
[--C-:B------:R-:W-:Y:S02]  /*4cb0*/  IMAD.MOV.U32 R120, RZ, RZ, R151.reuse ;  /* 0x000000ffff787224 */ /* 0x100fe400078e0097 */
[--C-:B------:R-:W-:Y:S01]  /*4cc0*/  IMAD.MOV.U32 R118, RZ, RZ, R151.reuse ;  /* 0x000000ffff767224 */ /* 0x100fe200078e0097 */
[----:B------:R-:W2:Y:S01]  /*4cd0*/  MUFU.TANH R41, R41 ;  /* 0x0000002900297308 */ /* 0x000ea20000002400 */
[----:B0-----:R-:W-:Y:S01]  /*4ce0*/  FMNMX.FTZ R25, R61, R24, !PT ;  /* 0x000000183d197209 */ /* 0x001fe20007810000 */
[--C-:B------:R-:W-:Y:S01]  /*4cf0*/  IMAD.MOV.U32 R117, RZ, RZ, R151.reuse ;  /* 0x000000ffff757224 */ /* 0x100fe200078e0097 */
[----:B-1----:R-:W-:Y:S01]  /*4d00*/  FSEL R40, R40, -INF , P6 ;  /* 0xff80000028287808 */ /* 0x002fe20003000000 */
[--C-:B------:R-:W-:Y:S01]  /*4d10*/  IMAD.MOV.U32 R116, RZ, RZ, R151.reuse ;  /* 0x000000ffff747224 */ /* 0x100fe200078e0097 */
[----:B------:R-:W-:Y:S01]  /*4d20*/  FMNMX.FTZ R24, R48, R25, !PT ;  /* 0x0000001930187209 */ /* 0x000fe20007810000 */
[----:B------:R-:W-:-:S02]  /*4d30*/  IMAD.MOV.U32 R115, RZ, RZ, R151 ;  /* 0x000000ffff737224 */ /* 0x000fc400078e0097 */
[----:B------:R-:W0:Y:S01]  /*4d40*/  MUFU.TANH R51, R51 ;  /* 0x0000003300337308 */ /* 0x000e220000002400 */
[----:B------:R-:W-:Y:S01]  /*4d50*/  FMNMX.FTZ R25, R49, R24, !PT ;  /* 0x0000001831197209 */ /* 0x000fe20007810000 */
[--C-:B------:R-:W-:Y:S02]  /*4d60*/  IMAD.MOV.U32 R114, RZ, RZ, R151.reuse ;  /* 0x000000ffff727224 */ /* 0x100fe400078e0097 */
[--C-:B------:R-:W-:Y:S01]  /*4d70*/  IMAD.MOV.U32 R113, RZ, RZ, R151.reuse ;  /* 0x000000ffff717224 */ /* 0x100fe200078e0097 */
[----:B------:R-:W-:Y:S01]  /*4d80*/  FMNMX.FTZ R24, R52, R25, !PT ;  /* 0x0000001934187209 */ /* 0x000fe20007810000 */
[--C-:B------:R-:W-:Y:S02]  /*4d90*/  IMAD.MOV.U32 R112, RZ, RZ, R151.reuse ;  /* 0x000000ffff707224 */ /* 0x100fe400078e0097 */
[----:B------:R-:W1:Y:S01]  /*4da0*/  MUFU.TANH R44, R44 ;  /* 0x0000002c002c7308 */ /* 0x000e620000002400 */
[----:B------:R-:W-:Y:S01]  /*4db0*/  FMNMX.FTZ R25, R53, R24, !PT ;  /* 0x0000001835197209 */ /* 0x000fe20007810000 */
[--C-:B------:R-:W-:Y:S01]  /*4dc0*/  IMAD.MOV.U32 R111, RZ, RZ, R151.reuse ;  /* 0x000000ffff6f7224 */ /* 0x100fe200078e0097 */
[----:B--2---:R-:W-:Y:S01]  /*4dd0*/  FSEL R41, R41, -INF , P5 ;  /* 0xff80000029297808 */ /* 0x004fe20002800000 */
[----:B------:R-:W-:-:S02]  /*4de0*/  IMAD.MOV.U32 R110, RZ, RZ, R151 ;  /* 0x000000ffff6e7224 */ /* 0x000fc400078e0097 */
[--C-:B------:R-:W-:Y:S02]  /*4df0*/  IMAD.MOV.U32 R109, RZ, RZ, R151.reuse ;  /* 0x000000ffff6d7224 */ /* 0x100fe400078e0097 */
[----:B------:R-:W-:Y:S01]  /*4e00*/  MUFU.TANH R54, R54 ;  /* 0x0000003600367308 */ /* 0x000fe20000002400 */
[----:B0-----:R-:W-:Y:S01]  /*4e10*/  FSEL R24, R51, -INF , P3 ;  /* 0xff80000033187808 */ /* 0x001fe20001800000 */
[--C-:B------:R-:W-:Y:S01]  /*4e20*/  IMAD.MOV.U32 R108, RZ, RZ, R151.reuse ;  /* 0x000000ffff6c7224 */ /* 0x100fe200078e0097 */
[----:B------:R-:W-:Y:S01]  /*4e30*/  ISETP.GT.AND P3, PT, R59, 0x29, PT ;  /* 0x000000293b00780c */ /* 0x000fe20003f64270 */
[--C-:B------:R-:W-:Y:S02]  /*4e40*/  IMAD.MOV.U32 R107, RZ, RZ, R151.reuse ;  /* 0x000000ffff6b7224 */ /* 0x100fe400078e0097 */
[--C-:B------:R-:W-:Y:S02]  /*4e50*/  IMAD.MOV.U32 R106, RZ, RZ, R151.reuse ;  /* 0x000000ffff6a7224 */ /* 0x100fe400078e0097 */
[----:B------:R-:W0:Y:S01]  /*4e60*/  MUFU.TANH R45, R45 ;  /* 0x0000002d002d7308 */ /* 0x000e220000002400 */
[----:B-1----:R-:W-:Y:S01]  /*4e70*/  FSEL R44, R44, -INF , P4 ;  /* 0xff8000002c2c7808 */ /* 0x002fe20002000000 */
[----:B------:R-:W-:-:S02]  /*4e80*/  IMAD.MOV.U32 R105, RZ, RZ, R151 ;  /* 0x000000ffff697224 */ /* 0x000fc400078e0097 */
[--C-:B------:R-:W-:Y:S02]  /*4e90*/  IMAD.MOV.U32 R104, RZ, RZ, R151.reuse ;  /* 0x000000ffff687224 */ /* 0x100fe400078e0097 */
[--C-:B------:R-:W-:Y:S02]  /*4ea0*/  IMAD.MOV.U32 R103, RZ, RZ, R151.reuse ;  /* 0x000000ffff677224 */ /* 0x100fe400078e0097 */
[----:B------:R-:W-:Y:S01]  /*4eb0*/  MUFU.TANH R55, R55 ;  /* 0x0000003700377308 */ /* 0x000fe20000002400 */
[--C-:B------:R-:W-:Y:S02]  /*4ec0*/  IMAD.MOV.U32 R101, RZ, RZ, R151.reuse ;  /* 0x000000ffff657224 */ /* 0x100fe400078e0097 */
[--C-:B------:R-:W-:Y:S02]  /*4ed0*/  IMAD.MOV.U32 R100, RZ, RZ, R151.reuse ;  /* 0x000000ffff647224 */ /* 0x100fe400078e0097 */
[--C-:B------:R-:W-:Y:S02]  /*4ee0*/  IMAD.MOV.U32 R99, RZ, RZ, R151.reuse ;  /* 0x000000ffff637224 */ /* 0x100fe400078e0097 */
[--C-:B------:R-:W-:Y:S01]  /*4ef0*/  IMAD.MOV.U32 R98, RZ, RZ, R151.reuse ;  /* 0x000000ffff627224 */ /* 0x100fe200078e0097 */
[----:B------:R-:W1:Y:S01]  /*4f00*/  MUFU.TANH R32, R32 ;  /* 0x0000002000207308 */ /* 0x000e620000002400 */
[----:B0-----:R-:W-:Y:S01]  /*4f10*/  FSEL R45, R45, -INF , P3 ;  /* 0xff8000002d2d7808 */ /* 0x001fe20001800000 */
        /* <DEDUP_REMOVED lines=8> */
[----:B------:R-:W-:Y:S01]  /*4fa0*/  MUFU.TANH R33, R33 ;  /* 0x0000002100217308 */ /* 0x000fe20000002400 */
[----:B------:R-:W-:-:S02]  /*4fb0*/  IMAD.MOV.U32 R90, RZ, RZ, R151 ;  /* 0x000000ffff5a7224 */ /* 0x000fc400078e0097 */
[--C-:B------:R-:W-:Y:S02]  /*4fc0*/  IMAD.MOV.U32 R89, RZ, RZ, R151.reuse ;  /* 0x000000ffff597224 */ /* 0x100fe400078e0097 */
[--C-:B------:R-:W-:Y:S02]  /*4fd0*/  IMAD.MOV.U32 R88, RZ, RZ, R151.reuse ;  /* 0x000000ffff587224 */ /* 0x100fe400078e0097 */
[--C-:B------:R-:W-:Y:S01]  /*4fe0*/  IMAD.MOV.U32 R87, RZ, RZ, R151.reuse ;  /* 0x000000ffff577224 */ /* 0x100fe200078e0097 */
[----:B------:R0:W-:Y:S01]  /*4ff0*/  MUFU.TANH R56, R28 ;  /* 0x0000001c00387308 */ /* 0x0001e20000002400 */
[--C-:B------:R-:W-:Y:S02]  /*5000*/  IMAD.MOV.U32 R86, RZ, RZ, R151.reuse ;  /* 0x000000ffff567224 */ /* 0x100fe400078e0097 */
[--C-:B------:R-:W-:Y:S02]  /*5010*/  IMAD.MOV.U32 R84, RZ, RZ, R151.reuse ;  /* 0x000000ffff547224 */ /* 0x100fe400078e0097 */
[----:B------:R-:W-:-:S02]  /*5020*/  IMAD.MOV.U32 R83, RZ, RZ, R151 ;  /* 0x000000ffff537224 */ /* 0x000fc400078e0097 */
[--C-:B------:R-:W-:Y:S01]  /*5030*/  IMAD.MOV.U32 R82, RZ, RZ, R151.reuse ;  /* 0x000000ffff527224 */ /* 0x100fe200078e0097 */
[----:B------:R-:W2:Y:S01]  /*5040*/  MUFU.TANH R43, R43 ;  /* 0x0000002b002b7308 */ /* 0x000ea20000002400 */
[----:B0-----:R-:W-:Y:S01]  /*5050*/  FMNMX.FTZ R28, R40, R25, !PT ;  /* 0x00000019281c7209 */ /* 0x001fe20007810000 */
[--C-:B------:R-:W-:Y:S01]  /*5060*/  IMAD.MOV.U32 R81, RZ, RZ, R151.reuse ;  /* 0x000000ffff517224 */ /* 0x100fe200078e0097 */
[----:B------:R-:W-:Y:S01]  /*5070*/  FSEL R25, R54, -INF , P2 ;  /* 0xff80000036197808 */ /* 0x000fe20001000000 */
[--C-:B------:R-:W-:Y:S01]  /*5080*/  IMAD.MOV.U32 R80, RZ, RZ, R151.reuse ;  /* 0x000000ffff507224 */ /* 0x100fe200078e0097 */
[----:B------:R-:W-:Y:S01]  /*5090*/  ISETP.GT.AND P2, PT, R59, 0x30, PT ;  /* 0x000000303b00780c */ /* 0x000fe20003f44270 */
[--C-:B------:R-:W-:Y:S01]  /*50a0*/  IMAD.MOV.U32 R79, RZ, RZ, R151.reuse ;  /* 0x000000ffff4f7224 */ /* 0x100fe200078e0097 */
[----:B------:R-:W-:Y:S01]  /*50b0*/  FMNMX.FTZ R54, R2, R7, !PT ;  /* 0x0000000702367209 */ /* 0x000fe20007810000 */
[----:B------:R-:W0:Y:S01]  /*50c0*/  MUFU.TANH R36, R36 ;  /* 0x0000002400247308 */ /* 0x000e220000002400 */
[----:B-1----:R-:W-:Y:S01]  /*50d0*/  FSEL R51, R32, -INF , P2 ;  /* 0xff80000020337808 */ /* 0x002fe20001000000 */
[----:B------:R-:W-:-:S02]  /*50e0*/  IMAD.MOV.U32 R78, RZ, RZ, R151 ;  /* 0x000000ffff4e7224 */ /* 0x000fc400078e0097 */
[--C-:B------:R-:W-:Y:S02]  /*50f0*/  IMAD.MOV.U32 R77, RZ, RZ, R151.reuse ;  /* 0x000000ffff4d7224 */ /* 0x100fe400078e0097 */
[--C-:B------:R-:W-:Y:S02]  /*5100*/  IMAD.MOV.U32 R76, RZ, RZ, R151.reuse ;  /* 0x000000ffff4c7224 */ /* 0x100fe400078e0097 */
[----:B------:R1:W-:Y:S01]  /*5110*/  MUFU.TANH R57, R29 ;  /* 0x0000001d00397308 */ /* 0x0003e20000002400 */
[----:B--2---:R-:W-:Y:S01]  /*5120*/  FSEL R32, R43, -INF , P5 ;  /* 0xff8000002b207808 */ /* 0x004fe20002800000 */
[--C-:B------:R-:W-:Y:S01]  /*5130*/  IMAD.MOV.U32 R75, RZ, RZ, R151.reuse ;  /* 0x000000ffff4b7224 */ /* 0x100fe200078e0097 */
[----:B------:R-:W-:Y:S01]  /*5140*/  ISETP.GT.AND P5, PT, R59, 0x39, PT ;  /* 0x000000393b00780c */ /* 0x000fe20003fa4270 */
[--C-:B------:R-:W-:Y:S02]  /*5150*/  IMAD.MOV.U32 R74, RZ, RZ, R151.reuse ;  /* 0x000000ffff4a7224 */ /* 0x100fe400078e0097 */
[----:B------:R-:W-:-:S02]  /*5160*/  IMAD.MOV.U32 R73, RZ, RZ, R151 ;  /* 0x000000ffff497224 */ /* 0x000fc400078e0097 */
[----:B------:R-:W2:Y:S01]  /*5170*/  MUFU.TANH R46, R46 ;  /* 0x0000002e002e7308 */ /* 0x000ea20000002400 */
[----:B-1----:R-:W-:Y:S01]  /*5180*/  FMNMX.FTZ R29, R41, R28, !PT ;  /* 0x0000001c291d7209 */ /* 0x002fe20007810000 */
[--C-:B------:R-:W-:Y:S01]  /*5190*/  IMAD.MOV.U32 R72, RZ, RZ, R151.reuse ;  /* 0x000000ffff487224 */ /* 0x100fe200078e0097 */
[----:B------:R-:W-:Y:S01]  /*51a0*/  FSEL R28, R55, -INF , P1 ;  /* 0xff800000371c7808 */ /* 0x000fe20000800000 */
[--C-:B------:R-:W-:Y:S01]  /*51b0*/  IMAD.MOV.U32 R71, RZ, RZ, R151.reuse ;  /* 0x000000ffff477224 */ /* 0x100fe200078e0097 */
[----:B------:R-:W-:Y:S01]  /*51c0*/  ISETP.GT.AND P1, PT, R59, 0x31, PT ;  /* 0x000000313b00780c */ /* 0x000fe20003f24270 */
[--C-:B------:R-:W-:Y:S02]  /*51d0*/  IMAD.MOV.U32 R70, RZ, RZ, R151.reuse ;  /* 0x000000ffff467224 */ /* 0x100fe400078e0097 */
[----:B------:R1:W-:Y:S01]  /*51e0*/  MUFU.TANH R3, R34 ;  /* 0x0000002200037308 */ /* 0x0003e20000002400 */
[--C-:B------:R-:W-:Y:S02]  /*51f0*/  IMAD.MOV.U32 R69, RZ, RZ, R151.reuse ;  /* 0x000000ffff457224 */ /* 0x100fe400078e0097 */
[----:B------:R-:W-:-:S02]  /*5200*/  IMAD.MOV.U32 R67, RZ, RZ, R151 ;  /* 0x000000ffff437224 */ /* 0x000fc400078e0097 */
[--C-:B------:R-:W-:Y:S02]  /*5210*/  IMAD.MOV.U32 R66, RZ, RZ, R151.reuse ;  /* 0x000000ffff427224 */ /* 0x100fe400078e0097 */
[----:B------:R-:W-:Y:S01]  /*5220*/  IMAD.MOV.U32 R65, RZ, RZ, R151 ;  /* 0x000000ffff417224 */ /* 0x000fe200078e0097 */
[----:B------:R-:W3:Y:S01]  /*5230*/  MUFU.TANH R37, R37 ;  /* 0x0000002500257308 */ /* 0x000ee20000002400 */
[----:B-1----:R-:W-:Y:S02]  /*5240*/  FMNMX.FTZ R34, R44, R29, !PT ;  /* 0x0000001d2c227209 */ /* 0x002fe40007810000 */
[----:B------:R-:W-:Y:S02]  /*5250*/  FSEL R29, R42, -INF , P6 ;  /* 0xff8000002a1d7808 */ /* 0x000fe40003000000 */
[----:B------:R-:W-:Y:S02]  /*5260*/  FMNMX.FTZ R34, R45, R34, !PT ;  /* 0x000000222d227209 */ /* 0x000fe40007810000 */
[----:B------:R-:W-:Y:S01]  /*5270*/  FSEL R42, R33, -INF , P1 ;  /* 0xff800000212a7808 */ /* 0x000fe20000800000 */
[----:B------:R-:W1:Y:S01]  /*5280*/  MUFU.TANH R47, R47 ;  /* 0x0000002f002f7308 */ /* 0x000e620000002400 */
[----:B------:R-:W-:-:S02]  /*5290*/  ISETP.GT.AND P6, PT, R59, 0x38, PT ;  /* 0x000000383b00780c */ /* 0x000fc40003fc4270 */
[----:B------:R-:W-:Y:S02]  /*52a0*/  FMNMX.FTZ R33, R51, R34, !PT ;  /* 0x0000002233217209 */ /* 0x000fe40007810000 */
[----:B0-----:R-:W-:Y:S02]  /*52b0*/  FSEL R43, R36, -INF , P6 ;  /* 0xff800000242b7808 */ /* 0x001fe40003000000 */
[----:B------:R-:W-:Y:S01]  /*52c0*/  FMNMX.FTZ R34, R42, R33, !PT ;  /* 0x000000212a227209 */ /* 0x000fe20007810000 */
[----:B------:R-:W0:Y:S01]  /*52d0*/  MUFU.TANH R38, R38 ;  /* 0x0000002600267308 */ /* 0x000e220000002400 */
[----:B--2---:R-:W-:Y:S02]  /*52e0*/  FSEL R33, R46, -INF , P4 ;  /* 0xff8000002e217808 */ /* 0x004fe40002000000 */
[----:B------:R-:W-:Y:S02]  /*52f0*/  ISETP.GT.AND P4, PT, R59, 0x40, PT ;  /* 0x000000403b00780c */ /* 0x000fe40003f84270 */
[----:B---3--:R-:W-:-:S02]  /*5300*/  FSEL R46, R37, -INF , P5 ;  /* 0xff800000252e7808 */ /* 0x008fc40002800000 */
[----:B------:R-:W-:Y:S01]  /*5310*/  FMNMX.FTZ R35, R43, R34, !PT ;  /* 0x000000222b237209 */ /* 0x000fe20007810000 */
[----:B------:R-:W2:Y:S01]  /*5320*/  MUFU.TANH R39, R39 ;  /* 0x0000002700277308 */ /* 0x000ea20000002400 */
[----:B-1----:R-:W-:Y:S02]  /*5330*/  FSEL R34, R47, -INF , P3 ;  /* 0xff8000002f227808 */ /* 0x002fe40001800000 */
[----:B------:R-:W-:Y:S02]  /*5340*/  ISETP.GT.AND P3, PT, R59, 0x41, PT ;  /* 0x000000413b00780c */ /* 0x000fe40003f64270 */
[----:B------:R-:W-:Y:S02]  /*5350*/  FSEL R50, R50, -INF , P4 ;  /* 0xff80000032327808 */ /* 0x000fe40002000000 */
[----:B------:R-:W-:Y:S01]  /*5360*/  FMNMX.FTZ R37, R46, R35, !PT ;  /* 0x000000232e257209 */ /* 0x000fe20007810000 */
[----:B------:R-:W1:Y:S01]  /*5370*/  MUFU.TANH R26, R26 ;  /* 0x0000001a001a7308 */ /* 0x000e620000002400 */
[----:B------:R-:W-:-:S02]  /*5380*/  FSEL R35, R3, -INF , P2 ;  /* 0xff80000003237808 */ /* 0x000fc40001000000 */
[C---:B------:R-:W-:Y:S02]  /*5390*/  ISETP.GT.AND P2, PT, R59.reuse, 0x48, PT ;  /* 0x000000483b00780c */ /* 0x040fe40003f44270 */
[----:B------:R-:W-:Y:S02]  /*53a0*/  FSEL R58, R58, -INF , P3 ;  /* 0xff8000003a3a7808 */ /* 0x000fe40001800000 */
[----:B------:R-:W-:Y:S01]  /*53b0*/  FMNMX.FTZ R37, R50, R37, !PT ;  /* 0x0000002532257209 */ /* 0x000fe20007810000 */
[----:B------:R-:W3:Y:S01]  /*53c0*/  MUFU.TANH R30, R30 ;  /* 0x0000001e001e7308 */ /* 0x000ee20000002400 */
[----:B------:R-:W-:Y:S02]  /*53d0*/  FSEL R36, R4, -INF , P1 ;  /* 0xff80000004247808 */ /* 0x000fe40000800000 */
[----:B------:R-:W-:Y:S02]  /*53e0*/  ISETP.GT.AND P1, PT, R59, 0x49, PT ;  /* 0x000000493b00780c */ /* 0x000fe40003f24270 */
[----:B------:R-:W-:-:S02]  /*53f0*/  FSEL R56, R56, -INF , P2 ;  /* 0xff80000038387808 */ /* 0x000fc40001000000 */
[----:B------:R-:W-:Y:S02]  /*5400*/  FMNMX.FTZ R37, R58, R37, !PT ;  /* 0x000000253a257209 */ /* 0x000fe40007810000 */
[----:B------:R-:W-:Y:S02]  /*5410*/  FSEL R57, R57, -INF , P1 ;  /* 0xff80000039397808 */ /* 0x000fe40000800000 */
[----:B------:R-:W-:Y:S02]  /*5420*/  FMNMX.FTZ R4, R56, R37, !PT ;  /* 0x0000002538047209 */ /* 0x000fe40007810000 */
[----:B0-----:R-:W-:Y:S02]  /*5430*/  FSEL R38, R38, -INF , P6 ;  /* 0xff80000026267808 */ /* 0x001fe40003000000 */
[----:B------:R-:W-:Y:S02]  /*5440*/  FMNMX.FTZ R3, R57, R4, !PT ;  /* 0x0000000439037209 */ /* 0x000fe40007810000 */
[----:B--2---:R-:W-:-:S02]  /*5450*/  FSEL R39, R39, -INF , P5 ;  /* 0xff80000027277808 */ /* 0x004fc40002800000 */
[----:B-1----:R-:W-:Y:S01]  /*5460*/  FSEL R26, R26, -INF , P4 ;  /* 0xff8000001a1a7808 */ /* 0x002fe20002000000 */
[----:B------:R-:W0:Y:S01]  /*5470*/  SHFL.BFLY PT, R4, R3, 0x2, 0x1f ;  /* 0x0c401f0003047f89 */ /* 0x000e2200000e0000 */
[----:B---3--:R-:W-:Y:S02]  /*5480*/  FSEL R30, R30, -INF , P2 ;  /* 0xff8000001e1e7808 */ /* 0x008fe40001000000 */
[----:B0-----:R-:W-:Y:S02]  /*5490*/  FMNMX.FTZ R37, R3, R4, !PT ;  /* 0x0000000403257209 */ /* 0x001fe40007810000 */
[----:B------:R0:W-:Y:S03]  /*54a0*/  MUFU.TANH R3, R27 ;  /* 0x0000001b00037308 */ /* 0x0001e60000002400 */
[----:B------:R-:W1:Y:S02]  /*54b0*/  SHFL.BFLY PT, R4, R37, 0x1, 0x1f ;  /* 0x0c201f0025047f89 */ /* 0x000e6400000e0000 */
[----:B-1----:R-:W-:-:S02]  /*54c0*/  FMNMX.FTZ R4, R37, R4, !PT ;  /* 0x0000000425047209 */ /* 0x002fc40007810000 */
[----:B------:R-:W-:Y:S02]  /*54d0*/  FMNMX.FTZ R37, R17, R54, !PT ;  /* 0x0000003611257209 */ /* 0x000fe40007810000 */
[C---:B------:R-:W-:Y:S01]  /*54e0*/  FSETP.NEU.FTZ.AND P0, PT, R4.reuse, -INF , PT ;  /* 0xff8000000400780b */ /* 0x040fe20003f1d000 */
[----:B------:R-:W-:Y:S01]  /*54f0*/  FMUL.FTZ R47, R4, UR5 ;  /* 0x00000005042f7c20 */ /* 0x000fe20008410000 */
[----:B------:R-:W-:-:S04]  /*5500*/  FMNMX.FTZ R54, R20, R37, !PT ;  /* 0x0000002514367209 */ /* 0x000fc80007810000 */
[----:B------:R-:W-:Y:S02]  /*5510*/  FMNMX.FTZ R37, R21, R54, !PT ;  /* 0x0000003615257209 */ /* 0x000fe40007810000 */
[----:B------:R-:W-:Y:S02]  /*5520*/  FSEL R59, R47, RZ, P0 ;  /* 0x000000ff2f3b7208 */ /* 0x000fe40000000000 */
[----:B------:R-:W-:Y:S02]  /*5530*/  FMNMX.FTZ R54, R24, R37, !PT ;  /* 0x0000002518367209 */ /* 0x000fe40007810000 */
[----:B------:R-:W1:Y:S01]  /*5540*/  MUFU.TANH R37, R31 ;  /* 0x0000001f00257308 */ /* 0x000e620000002400 */
[--C-:B------:R-:W-:Y:S01]  /*5550*/  FFMA.FTZ R204, R48, UR5, -R59.reuse ;  /* 0x0000000530cc7c23 */ /* 0x100fe2000801083b */
[----:B------:R-:W-:Y:S01]  /*5560*/  FMNMX.FTZ R47, R25, R54, !PT ;  /* 0x00000036192f7209 */ /* 0x000fe20007810000 */
[--C-:B------:R-:W-:Y:S01]  /*5570*/  FFMA.FTZ R208, R62, UR5, -R59.reuse ;  /* 0x000000053ed07c23 */ /* 0x100fe2000801083b */
[--C-:B------:R-:W-:Y:S01]  /*5580*/  FFMA.FTZ R63, R63, UR5, -R59.reuse ;  /* 0x000000053f3f7c23 */ /* 0x100fe2000801083b */
[--C-:B------:R-:W-:Y:S01]  /*5590*/  FFMA.FTZ R210, R60, UR5, -R59.reuse ;  /* 0x000000053cd27c23 */ /* 0x100fe2000801083b */
[----:B------:R-:W-:Y:S01]  /*55a0*/  FMNMX.FTZ R54, R28, R47, !PT ;  /* 0x0000002f1c367209 */ /* 0x000fe20007810000 */
[--C-:B------:R-:W-:Y:S01]  /*55b0*/  FFMA.FTZ R61, R61, UR5, -R59.reuse ;  /* 0x000000053d3d7c23 */ /* 0x100fe2000801083b */
[--C-:B------:R-:W-:Y:S01]  /*55c0*/  FFMA.FTZ R49, R49, UR5, -R59.reuse ;  /* 0x0000000531317c23 */ /* 0x100fe2000801083b */
[----:B------:R-:W-:Y:S01]  /*55d0*/  MUFU.EX2 R208, R208 ;  /* 0x000000d000d07308 */ /* 0x000fe20000000800 */
[----:B0-----:R-:W-:Y:S01]  /*55e0*/  FMNMX.FTZ R27, R29, R54, !PT ;  /* 0x000000361d1b7209 */ /* 0x001fe20007810000 */
[--C-:B------:R-:W-:Y:S01]  /*55f0*/  FFMA.FTZ R52, R52, UR5, -R59.reuse ;  /* 0x0000000534347c23 */ /* 0x100fe2000801083b */
[--C-:B------:R-:W-:Y:S01]  /*5600*/  FFMA.FTZ R53, R53, UR5, -R59.reuse ;  /* 0x0000000535357c23 */ /* 0x100fe2000801083b */
[--C-:B------:R-:W-:Y:S01]  /*5610*/  FFMA.FTZ R58, R58, UR5, -R59.reuse ;  /* 0x000000053a3a7c23 */ /* 0x100fe2000801083b */
[----:B------:R-:W-:Y:S01]  /*5620*/  FMNMX.FTZ R54, R32, R27, !PT ;  /* 0x0000001b20367209 */ /* 0x000fe20007810000 */
[--C-:B------:R-:W-:Y:S01]  /*5630*/  FFMA.FTZ R41, R41, UR5, -R59.reuse ;  /* 0x0000000529297c23 */ /* 0x100fe2000801083b */
[--C-:B------:R-:W-:Y:S01]  /*5640*/  FFMA.FTZ R44, R44, UR5, -R59.reuse ;  /* 0x000000052c2c7c23 */ /* 0x100fe2000801083b */
[----:B-1----:R-:W-:Y:S01]  /*5650*/  FSEL R37, R37, -INF , P1 ;  /* 0xff80000025257808 */ /* 0x002fe20000800000 */
[----:B------:R0:W-:Y:S01]  /*5660*/  MUFU.EX2 R27, R63 ;  /* 0x0000003f001b7308 */ /* 0x0001e20000000800 */
        /* <DEDUP_REMOVED lines=8> */
[----:B------:R-:W-:Y:S01]  /*56f0*/  FMNMX.FTZ R31, R35, R54, !PT ;  /* 0x00000036231f7209 */ /* 0x000fe20007810000 */
[--C-:B------:R-:W-:Y:S01]  /*5700*/  FFMA.FTZ R50, R50, UR5, -R59.reuse ;  /* 0x0000000532327c23 */ /* 0x100fe2000801083b */
[--C-:B------:R-:W-:Y:S01]  /*5710*/  FFMA.FTZ R56, R56, UR5, -R59.reuse ;  /* 0x0000000538387c23 */ /* 0x100fe2000801083b */
[----:B------:R-:W-:Y:S01]  /*5720*/  FFMA.FTZ R57, R57, UR5, -R59 ;  /* 0x0000000539397c23 */ /* 0x000fe2000801083b */
[----:B------:R-:W-:Y:S01]  /*5730*/  FMNMX.FTZ R47, R36, R31, !PT ;  /* 0x0000001f242f7209 */ /* 0x000fe20007810000 */
[--C-:B0-----:R-:W-:Y:S01]  /*5740*/  IMAD.MOV.U32 R63, RZ, RZ, R151.reuse ;  /* 0x000000ffff3f7224 */ /* 0x101fe200078e0097 */
[----:B------:R-:W-:Y:S01]  /*5750*/  ISETP.NE.AND P0, PT, R64, RZ, PT ;  /* 0x000000ff4000720c */ /* 0x000fe20003f05270 */
[----:B------:R0:W-:Y:S01]  /*5760*/  MUFU.EX2 R31, R61 ;  /* 0x0000003d001f7308 */ /* 0x0001e20000000800 */
[----:B------:R-:W-:Y:S01]  /*5770*/  FMNMX.FTZ R54, R38, R47, !PT ;  /* 0x0000002f26367209 */ /* 0x000fe20007810000 */
[--C-:B------:R-:W-:Y:S01]  /*5780*/  IMAD.MOV.U32 R64, RZ, RZ, R151.reuse ;  /* 0x000000ffff407224 */ /* 0x100fe200078e0097 */
[----:B------:R-:W-:Y:S01]  /*5790*/  FSEL R47, R3, -INF , P3 ;  /* 0xff800000032f7808 */ /* 0x000fe20001800000 */
[----:B------:R-:W-:Y:S01]  /*57a0*/  IMAD.MOV.U32 R62, RZ, RZ, R151 ;  /* 0x000000ffff3e7224 */ /* 0x000fe200078e0097 */
[----:B------:R-:W-:Y:S01]  /*57b0*/  FMNMX.FTZ R55, R39, R54, !PT ;  /* 0x0000003627377209 */ /* 0x000fe20007810000 */
[----:B------:R-:W-:Y:S01]  /*57c0*/  FFMA.FTZ R54, R40, UR5, -R59 ;  /* 0x0000000528367c23 */ /* 0x000fe2000801083b */
[--C-:B------:R-:W-:Y:S01]  /*57d0*/  IMAD.MOV.U32 R60, RZ, RZ, R151.reuse ;  /* 0x000000ffff3c7224 */ /* 0x100fe200078e0097 */
[----:B------:R-:W-:Y:S01]  /*57e0*/  MUFU.EX2 R204, R204 ;  /* 0x000000cc00cc7308 */ /* 0x000fe20000000800 */
[----:B------:R-:W-:Y:S01]  /*57f0*/  FMNMX.FTZ R48, R26, R55, !PT ;  /* 0x000000371a307209 */ /* 0x000fe20007810000 */
[----:B0-----:R-:W-:-:S03]  /*5800*/  IMAD.MOV.U32 R61, RZ, RZ, R151 ;  /* 0x000000ffff3d7224 */ /* 0x001fc600078e0097 */
[----:B------:R-:W-:-:S03]  /*5810*/  FMNMX.FTZ R3, R47, R48, !PT ;  /* 0x000000302f037209 */ /* 0x000fc60007810000 */
[----:B------:R-:W-:Y:S01]  /*5820*/  MUFU.EX2 R49, R49 ;  /* 0x0000003100317308 */ /* 0x000fe20000000800 */
[----:B------:R-:W-:-:S04]  /*5830*/  FMNMX.FTZ R48, R30, R3, !PT ;  /* 0x000000031e307209 */ /* 0x000fc80007810000 */
[----:B------:R-:W-:-:S03]  /*5840*/  FMNMX.FTZ R48, R37, R48, !PT ;  /* 0x0000003025307209 */ /* 0x000fc60007810000 */
[----:B------:R-:W-:Y:S02]  /*5850*/  MUFU.EX2 R52, R52 ;  /* 0x0000003400347308 */ /* 0x000fe40000000800 */
[----:B------:R-:W0:Y:S06]  /*5860*/  SHFL.BFLY PT, R3, R48, 0x2, 0x1f ;  /* 0x0c401f0030037f89 */ /* 0x000e2c00000e0000 */
[----:B------:R-:W1:Y:S08]  /*5870*/  MUFU.EX2 R53, R53 ;  /* 0x0000003500357308 */ /* 0x000e700000000800 */
[----:B------:R-:W-:Y:S08]  /*5880*/  MUFU.EX2 R54, R54 ;  /* 0x0000003600367308 */ /* 0x000ff00000000800 */
[----:B------:R-:W-:Y:S01]  /*5890*/  MUFU.EX2 R55, R58 ;  /* 0x0000003a00377308 */ /* 0x000fe20000000800 */
[----:B-1----:R-:W-:-:S02]  /*58a0*/  F2FP.F16.F32.PACK_AB R206, R53, R52 ;  /* 0x0000003435ce723e */ /* 0x002fc400000000ff */
[----:B0-----:R-:W-:-:S05]  /*58b0*/  FMNMX.FTZ R40, R48, R3, !PT ;  /* 0x0000000330287209 */ /* 0x001fca0007810000 */
[----:B------:R-:W0:Y:S01]  /*58c0*/  SHFL.BFLY PT, R3, R40, 0x1, 0x1f ;  /* 0x0c201f0028037f89 */ /* 0x000e2200000e0000 */
[----:B------:R-:W1:Y:S08]  /*58d0*/  MUFU.EX2 R41, R41 ;  /* 0x0000002900297308 */ /* 0x000e700000000800 */
[----:B------:R-:W-:Y:S08]  /*58e0*/  MUFU.EX2 R44, R44 ;  /* 0x0000002c002c7308 */ /* 0x000ff00000000800 */
[----:B------:R-:W2:Y:S01]  /*58f0*/  MUFU.EX2 R45, R45 ;  /* 0x0000002d002d7308 */ /* 0x000ea20000000800 */
[----:B-1----:R-:W-:-:S02]  /*5900*/  F2FP.F16.F32.PACK_AB R200, R41, R54 ;  /* 0x0000003629c8723e */ /* 0x002fc400000000ff */
[----:B0-----:R-:W-:-:S05]  /*5910*/  FMNMX.FTZ R3, R40, R3, !PT ;  /* 0x0000000328037209 */ /* 0x001fca0007810000 */
[----:B------:R-:W-:Y:S01]  /*5920*/  MUFU.EX2 R51, R51 ;  /* 0x0000003300337308 */ /* 0x000fe20000000800 */
[C---:B------:R-:W-:Y:S01]  /*5930*/  FSETP.NEU.FTZ.AND P1, PT, R3.reuse, -INF , PT ;  /* 0xff8000000300780b */ /* 0x040fe20003f3d000 */
[----:B------:R-:W-:-:S06]  /*5940*/  FMUL.FTZ R40, R3, UR5 ;  /* 0x0000000503287c20 */ /* 0x000fcc0008410000 */
[----:B------:R-:W-:Y:S01]  /*5950*/  MUFU.EX2 R42, R42 ;  /* 0x0000002a002a7308 */ /* 0x000fe20000000800 */
[----:B------:R-:W-:Y:S02]  /*5960*/  FSEL R40, R40, RZ, P1 ;  /* 0x000000ff28287208 */ /* 0x000fe40000800000 */
[----:B------:R-:W-:Y:S02]  /*5970*/  PLOP3.LUT P1, PT, PT, PT, UP0, 0x80, 0x0 ;  /* 0x000000000000781c */ /* 0x000fe40003f2f008 */
[----:B--2---:R-:W-:Y:S01]  /*5980*/  F2FP.F16.F32.PACK_AB R202, R45, R44 ;  /* 0x0000002c2dca723e */ /* 0x004fe200000000ff */
[--C-:B------:R-:W-:Y:S01]  /*5990*/  FFMA.FTZ R2, R2, UR5, -R40.reuse ;  /* 0x0000000502027c23 */ /* 0x100fe20008010828 */
[--C-:B------:R-:W-:Y:S01]  /*59a0*/  FFMA.FTZ R7, R7, UR5, -R40.reuse ;  /* 0x0000000507077c23 */ /* 0x100fe20008010828 */
[--C-:B------:R-:W-:Y:S01]  /*59b0*/  FFMA.FTZ R17, R17, UR5, -R40.reuse ;  /* 0x0000000511117c23 */ /* 0x100fe20008010828 */
[--C-:B------:R-:W-:Y:S01]  /*59c0*/  FFMA.FTZ R20, R20, UR5, -R40.reuse ;  /* 0x0000000514147c23 */ /* 0x100fe20008010828 */
[--C-:B------:R-:W-:Y:S01]  /*59d0*/  FFMA.FTZ R21, R21, UR5, -R40.reuse ;  /* 0x0000000515157c23 */ /* 0x100fe20008010828 */
[----:B------:R0:W-:Y:S01]  /*59e0*/  MUFU.EX2 R209, R7 ;  /* 0x0000000700d17308 */ /* 0x0001e20000000800 */
        /* <DEDUP_REMOVED lines=8> */
[----:B0-----:R-:W-:Y:S01]  /*5a70*/  FADD.FTZ R7, R208, R27 ;  /* 0x0000001bd0077221 */ /* 0x001fe20000010000 */
[--C-:B------:R-:W-:Y:S01]  /*5a80*/  FFMA.FTZ R35, R35, UR5, -R40.reuse ;  /* 0x0000000523237c23 */ /* 0x100fe20008010828 */
[--C-:B------:R-:W-:Y:S01]  /*5a90*/  FFMA.FTZ R36, R36, UR5, -R40.reuse ;  /* 0x0000000524247c23 */ /* 0x100fe20008010828 */
[--C-:B------:R-:W-:Y:S01]  /*5aa0*/  FFMA.FTZ R38, R38, UR5, -R40.reuse ;  /* 0x0000000526267c23 */ /* 0x100fe20008010828 */
[----:B------:R-:W-:Y:S01]  /*5ab0*/  FADD.FTZ R48, R210, R7 ;  /* 0x00000007d2307221 */ /* 0x000fe20000010000 */
[--C-:B------:R-:W-:Y:S01]  /*5ac0*/  FFMA.FTZ R39, R39, UR5, -R40.reuse ;  /* 0x0000000527277c23 */ /* 0x100fe20008010828 */
[----:B------:R-:W-:Y:S01]  /*5ad0*/  FFMA.FTZ R26, R26, UR5, -R40 ;  /* 0x000000051a1a7c23 */ /* 0x000fe20008010828 */
[----:B------:R0:W2:Y:S01]  /*5ae0*/  MUFU.EX2 R211, R17 ;  /* 0x0000001100d37308 */ /* 0x0000a20000000800 */
[----:B------:R-:W-:Y:S01]  /*5af0*/  FADD.FTZ R7, R31, R48 ;  /* 0x000000301f077221 */ /* 0x000fe20000010000 */
[--C-:B------:R-:W-:Y:S01]  /*5b00*/  FFMA.FTZ R47, R47, UR5, -R40.reuse ;  /* 0x000000052f2f7c23 */ /* 0x100fe20008010828 */
[--C-:B------:R-:W-:Y:S01]  /*5b10*/  FFMA.FTZ R30, R30, UR5, -R40.reuse ;  /* 0x000000051e1e7c23 */ /* 0x100fe20008010828 */
[----:B------:R-:W-:Y:S01]  /*5b20*/  FFMA.FTZ R37, R37, UR5, -R40 ;  /* 0x0000000525257c23 */ /* 0x000fe20008010828 */
[----:B------:R-:W-:Y:S01]  /*5b30*/  FADD.FTZ R58, R204, R7 ;  /* 0x00000007cc3a7221 */ /* 0x000fe20000010000 */
[----:B------:R-:W-:Y:S01]  /*5b40*/  F2FP.F16.F32.PACK_AB R208, R27, R208 ;  /* 0x000000d01bd0723e */ /* 0x000fe200000000ff */
[----:B------:R-:W-:Y:S01]  /*5b50*/  IMAD.MOV.U32 R27, RZ, RZ, R151 ;  /* 0x000000ffff1b7224 */ /* 0x000fe200078e0097 */
[----:B------:R-:W3:Y:S01]  /*5b60*/  MUFU.EX2 R20, R20 ;  /* 0x0000001400147308 */ /* 0x000ee20000000800 */
[----:B-1----:R-:W-:Y:S01]  /*5b70*/  FADD.FTZ R48, R2, R209 ;  /* 0x000000d102307221 */ /* 0x002fe20000010000 */
[----:B0-----:R-:W-:Y:S01]  /*5b80*/  FADD.FTZ R17, R49, R58 ;  /* 0x0000003a31117221 */ /* 0x001fe20000010000 */
[----:B------:R-:W-:Y:S01]  /*5b90*/  F2FP.F16.F32.PACK_AB R210, R31, R210 ;  /* 0x000000d21fd2723e */ /* 0x000fe200000000ff */
[----:B------:R-:W-:Y:S01]  /*5ba0*/  IMAD.MOV.U32 R31, RZ, RZ, R151 ;  /* 0x000000ffff1f7224 */ /* 0x000fe200078e0097 */
[----:B------:R-:W-:Y:S01]  /*5bb0*/  F2FP.F16.F32.PACK_AB R204, R49, R204 ;  /* 0x000000cc31cc723e */ /* 0x000fe200000000ff */
[----:B------:R-:W-:Y:S01]  /*5bc0*/  FADD.FTZ R58, R52, R17 ;  /* 0x00000011343a7221 */ /* 0x000fe20000010000 */
[----:B------:R-:W-:Y:S01]  /*5bd0*/  F2FP.F16.F32.PACK_AB R196, R42, R51 ;  /* 0x000000332ac4723e */ /* 0x000fe200000000ff */
[----:B------:R-:W0:Y:S01]  /*5be0*/  MUFU.EX2 R21, R21 ;  /* 0x0000001500157308 */ /* 0x000e220000000800 */
[----:B--2---:R-:W-:Y:S01]  /*5bf0*/  FADD.FTZ R7, R211, R48 ;  /* 0x00000030d3077221 */ /* 0x004fe20000010000 */
[----:B------:R-:W-:Y:S01]  /*5c00*/  FADD.FTZ R59, R53, R58 ;  /* 0x0000003a353b7221 */ /* 0x000fe20000010000 */
[----:B------:R-:W-:Y:S01]  /*5c10*/  F2FP.F16.F32.PACK_AB R209, R209, R2 ;  /* 0x00000002d1d1723e */ /* 0x000fe200000000ff */
[----:B------:R-:W-:Y:S01]  /*5c20*/  IMAD.MOV.U32 R2, RZ, RZ, 0x3f800000 ;  /* 0x3f800000ff027424 */ /* 0x000fe200078e00ff */
[----:B------:R-:W-:Y:S01]  /*5c30*/  MOV R52, R151 ;  /* 0x0000009700347202 */ /* 0x000fe20000000f00 */
[----:B------:R-:W-:-:S02]  /*5c40*/  IMAD.MOV.U32 R58, RZ, RZ, R151 ;  /* 0x000000ffff3a7224 */ /* 0x000fc400078e0097 */
[----:B------:R-:W1:Y:S01]  /*5c50*/  MUFU.EX2 R24, R24 ;  /* 0x0000001800187308 */ /* 0x000e620000000800 */
[----:B---3--:R-:W-:Y:S01]  /*5c60*/  FADD.FTZ R48, R20, R7 ;  /* 0x0000000714307221 */ /* 0x008fe20000010000 */
[----:B------:R-:W-:Y:S01]  /*5c70*/  IADD3 R7, R0, 0x38840, RZ ;  /* 0x0003884000077810 */ /* 0x000fe20007ffe0ff */
[--C-:B------:R-:W-:Y:S01]  /*5c80*/  IMAD.MOV.U32 R53, RZ, RZ, R151.reuse ;  /* 0x000000ffff357224 */ /* 0x100fe200078e0097 */
[----:B------:R-:W-:Y:S01]  /*5c90*/  F2FP.F16.F32.PACK_AB R211, R20, R211 ;  /* 0x000000d314d3723e */ /* 0x000fe200000000ff */
[----:B------:R-:W-:Y:S01]  /*5ca0*/  IMAD.MOV.U32 R49, RZ, RZ, R151 ;  /* 0x000000ffff317224 */ /* 0x000fe200078e0097 */
[----:B------:R-:W-:Y:S02]  /*5cb0*/  PRMT R7, R6, 0x654, R7 ;  /* 0x0000065406077816 */ /* 0x000fe40000000007 */
[----:B------:R-:W2:Y:S01]  /*5cc0*/  MUFU.EX2 R25, R25 ;  /* 0x0000001900197308 */ /* 0x000ea20000000800 */
[----:B0-----:R-:W-:Y:S01]  /*5cd0*/  FADD.FTZ R17, R21, R48 ;  /* 0x0000003015117221 */ /* 0x001fe20000010000 */
[----:B------:R-:W-:Y:S01]  /*5ce0*/  FADD.FTZ R48, R54, R59 ;  /* 0x0000003b36307221 */ /* 0x000fe20000010000 */
[----:B------:R0:W-:Y:S01]  /*5cf0*/  SYNCS.ARRIVE.TRANS64.RED.A1T0 RZ, [R7+URZ], RZ ;  /* 0x000000ff07ff79a7 */ /* 0x0001e2000810043f */
[----:B------:R-:W-:-:S02]  /*5d00*/  IMAD.MOV.U32 R54, RZ, RZ, R151 ;  /* 0x000000ffff367224 */ /* 0x000fc400078e0097 */
[----:B------:R-:W-:Y:S01]  /*5d10*/  FADD.FTZ R59, R41, R48 ;  /* 0x00000030293b7221 */ /* 0x000fe20000010000 */
[----:B------:R-:W-:Y:S01]  /*5d20*/  IMAD.MOV.U32 R41, RZ, RZ, R151 ;  /* 0x000000ffff297224 */ /* 0x000fe200078e0097 */
[----:B------:R-:W3:Y:S01]  /*5d30*/  MUFU.EX2 R28, R28 ;  /* 0x0000001c001c7308 */ /* 0x000ee20000000800 */
[----:B-1----:R-:W-:Y:S01]  /*5d40*/  FADD.FTZ R0, R24, R17 ;  /* 0x0000001118007221 */ /* 0x002fe20000010000 */
[----:B------:R-:W-:Y:S01]  /*5d50*/  FADD.FTZ R48, R44, R59 ;  /* 0x0000003b2c307221 */ /* 0x000fe20000010000 */
[----:B------:R-:W-:Y:S01]  /*5d60*/  F2FP.F16.F32.PACK_AB R205, R24, R21 ;  /* 0x0000001518cd723e */ /* 0x000fe200000000ff */
[--C-:B------:R-:W-:Y:S02]  /*5d70*/  IMAD.MOV.U32 R59, RZ, RZ, R151.reuse ;  /* 0x000000ffff3b7224 */ /* 0x100fe400078e0097 */
[----:B------:R-:W-:Y:S01]  /*5d80*/  FADD.FTZ R48, R45, R48 ;  /* 0x000000302d307221 */ /* 0x000fe20000010000 */
[--C-:B------:R-:W-:Y:S01]  /*5d90*/  IMAD.MOV.U32 R45, RZ, RZ, R151.reuse ;  /* 0x000000ffff2d7224 */ /* 0x100fe200078e0097 */
[----:B------:R-:W0:Y:S01]  /*5da0*/  MUFU.EX2 R29, R29 ;  /* 0x0000001d001d7308 */ /* 0x000e220000000800 */
[----:B--2---:R-:W-:Y:S01]  /*5db0*/  FADD.FTZ R17, R25, R0 ;  /* 0x0000000019117221 */ /* 0x004fe20000010000 */
[----:B------:R-:W-:-:S02]  /*5dc0*/  IMAD.MOV.U32 R44, RZ, RZ, R151 ;  /* 0x000000ffff2c7224 */ /* 0x000fc400078e0097 */
[----:B------:R-:W-:-:S04]  /*5dd0*/  IMAD.MOV.U32 R24, RZ, RZ, R151 ;  /* 0x000000ffff187224 */ /* 0x000fc800078e0097 */
[----:B------:R-:W1:Y:S01]  /*5de0*/  MUFU.EX2 R32, R32 ;  /* 0x0000002000207308 */ /* 0x000e620000000800 */
[C---:B---3--:R-:W-:Y:S01]  /*5df0*/  FADD.FTZ R0, R28.reuse, R17 ;  /* 0x000000111c007221 */ /* 0x048fe20000010000 */
[----:B------:R-:W-:Y:S01]  /*5e00*/  FADD.FTZ R17, R51, R48 ;  /* 0x0000003033117221 */ /* 0x000fe20000010000 */
[----:B------:R-:W-:Y:S01]  /*5e10*/  F2FP.F16.F32.PACK_AB R207, R28, R25 ;  /* 0x000000191ccf723e */ /* 0x000fe200000000ff */
[----:B------:R-:W-:Y:S02]  /*5e20*/  IMAD.MOV.U32 R51, RZ, RZ, R151 ;  /* 0x000000ffff337224 */ /* 0x000fe400078e0097 */
[----:B------:R-:W-:Y:S01]  /*5e30*/  FADD.FTZ R40, R42, R17 ;  /* 0x000000112a287221 */ /* 0x000fe20000010000 */
[--C-:B------:R-:W-:Y:S01]  /*5e40*/  IMAD.MOV.U32 R48, RZ, RZ, R151.reuse ;  /* 0x000000ffff307224 */ /* 0x100fe200078e0097 */
[----:B------:R-:W2:Y:S01]  /*5e50*/  MUFU.EX2 R33, R33 ;  /* 0x0000002100217308 */ /* 0x000ea20000000800 */
[----:B0-----:R-:W-:Y:S01]  /*5e60*/  FADD.FTZ R7, R29, R0 ;  /* 0x000000001d077221 */ /* 0x001fe20000010000 */
[----:B------:R-:W-:-:S02]  /*5e70*/  IMAD.MOV.U32 R42, RZ, RZ, R151 ;  /* 0x000000ffff2a7224 */ /* 0x000fc400078e0097 */
[--C-:B------:R-:W-:Y:S02]  /*5e80*/  IMAD.MOV.U32 R28, RZ, RZ, R151.reuse ;  /* 0x000000ffff1c7224 */ /* 0x100fe400078e0097 */
[----:B------:R-:W-:Y:S02]  /*5e90*/  IMAD.MOV.U32 R25, RZ, RZ, R151 ;  /* 0x000000ffff197224 */ /* 0x000fe400078e0097 */
[----:B------:R-:W0:Y:S01]  /*5ea0*/  MUFU.EX2 R43, R43 ;  /* 0x0000002b002b7308 */ /* 0x000e220000000800 */
[C---:B-1----:R-:W-:Y:S01]  /*5eb0*/  FADD.FTZ R0, R32.reuse, R7 ;  /* 0x0000000720007221 */ /* 0x042fe20000010000 */
[----:B------:R-:W-:Y:S01]  /*5ec0*/  F2FP.F16.F32.PACK_AB R201, R32, R29 ;  /* 0x0000001d20c9723e */ /* 0x000fe200000000ff */
[--C-:B------:R-:W-:Y:S02]  /*5ed0*/  IMAD.MOV.U32 R32, RZ, RZ, R151.reuse ;  /* 0x000000ffff207224 */ /* 0x100fe400078e0097 */
[----:B------:R-:W-:-:S03]  /*5ee0*/  IMAD.MOV.U32 R29, RZ, RZ, R151 ;  /* 0x000000ffff1d7224 */ /* 0x000fc600078e0097 */
[----:B------:R-:W1:Y:S01]  /*5ef0*/  MUFU.EX2 R34, R34 ;  /* 0x0000002200227308 */ /* 0x000e620000000800 */
[----:B--2---:R-:W-:-:S07]  /*5f00*/  FADD.FTZ R7, R33, R0 ;  /* 0x0000000021077221 */ /* 0x004fce0000010000 */
[----:B------:R-:W2:Y:S01]  /*5f10*/  MUFU.EX2 R46, R46 ;  /* 0x0000002e002e7308 */ /* 0x000ea20000000800 */
[----:B0-----:R-:W-:-:S07]  /*5f20*/  FADD.FTZ R17, R43, R40 ;  /* 0x000000282b117221 */ /* 0x001fce0000010000 */
[----:B------:R-:W0:Y:S01]  /*5f30*/  MUFU.EX2 R35, R35 ;  /* 0x0000002300237308 */ /* 0x000e220000000800 */
[C---:B-1----:R-:W-:Y:S01]  /*5f40*/  FADD.FTZ R0, R34.reuse, R7 ;  /* 0x0000000722007221 */ /* 0x042fe20000010000 */
[----:B------:R-:W-:Y:S01]  /*5f50*/  F2FP.F16.F32.PACK_AB R203, R34, R33 ;  /* 0x0000002122cb723e */ /* 0x000fe200000000ff */
[--C-:B------:R-:W-:Y:S02]  /*5f60*/  IMAD.MOV.U32 R34, RZ, RZ, R151.reuse ;  /* 0x000000ffff227224 */ /* 0x100fe400078e0097 */
[----:B------:R-:W-:-:S03]  /*5f70*/  IMAD.MOV.U32 R33, RZ, RZ, R151 ;  /* 0x000000ffff217224 */ /* 0x000fc600078e0097 */
        /* <DEDUP_REMOVED lines=8> */
[----:B-1----:R-:W-:Y:S01]  /*6000*/  FADD.FTZ R0, R50, R17 ;  /* 0x0000001132007221 */ /* 0x002fe20000010000 */
[C---:B------:R-:W-:Y:S01]  /*6010*/  F2FP.F16.F32.PACK_AB R192, R55.reuse, R50 ;  /* 0x0000003237c0723e */ /* 0x040fe200000000ff */
[--C-:B------:R-:W-:Y:S02]  /*6020*/  IMAD.MOV.U32 R50, RZ, RZ, R151.reuse ;  /* 0x000000ffff327224 */ /* 0x100fe400078e0097 */
[----:B------:R-:W-:Y:S01]  /*6030*/  FADD.FTZ R17, R55, R0 ;  /* 0x0000000037117221 */ /* 0x000fe20000010000 */
[----:B------:R-:W-:Y:S02]  /*6040*/  IMAD.MOV.U32 R55, RZ, RZ, R151 ;  /* 0x000000ffff377224 */ /* 0x000fe400078e0097 */
        /* <DEDUP_REMOVED lines=20> */
[----:B-1----:R-:W-:-:S07]  /*6190*/  FADD.FTZ R40, R56, R17 ;  /* 0x0000001138287221 */ /* 0x002fce0000010000 */
[----:B------:R-:W1:Y:S01]  /*61a0*/  MUFU.EX2 R37, R37 ;  /* 0x0000002500257308 */ /* 0x000e620000000800 */
[----:B--2---:R-:W-:Y:S01]  /*61b0*/  FADD.FTZ R0, R30, R7 ;  /* 0x000000071e007221 */ /* 0x004fe20000010000 */
[C---:B0-----:R-:W-:Y:S01]  /*61c0*/  FADD.FTZ R17, R57.reuse, R40 ;  /* 0x0000002839117221 */ /* 0x041fe20000010000 */
[----:B------:R-:W-:Y:S01]  /*61d0*/  F2FP.F16.F32.PACK_AB R194, R57, R56 ;  /* 0x0000003839c2723e */ /* 0x000fe200000000ff */
[--C-:B------:R-:W-:Y:S02]  /*61e0*/  IMAD.MOV.U32 R57, RZ, RZ, R151.reuse ;  /* 0x000000ffff397224 */ /* 0x100fe400078e0097 */
[--C-:B------:R-:W-:Y:S02]  /*61f0*/  IMAD.MOV.U32 R56, RZ, RZ, R151.reuse ;  /* 0x000000ffff387224 */ /* 0x100fe400078e0097 */
[----:B------:R-:W-:Y:S02]  /*6200*/  IMAD.MOV.U32 R40, RZ, RZ, R151 ;  /* 0x000000ffff287224 */ /* 0x000fe400078e0097 */
[C---:B-1----:R-:W-:Y:S01]  /*6210*/  FADD.FTZ R7, R37.reuse, R0 ;  /* 0x0000000025077221 */ /* 0x042fe20000010000 */
[----:B------:R-:W-:Y:S01]  /*6220*/  F2FP.F16.F32.PACK_AB R195, R37, R30 ;  /* 0x0000001e25c3723e */ /* 0x000fe200000000ff */
[----:B------:R-:W-:-:S02]  /*6230*/  IMAD.MOV.U32 R0, RZ, RZ, 0x3f800000 ;  /* 0x3f800000ff007424 */ /* 0x000fc400078e00ff */
[--C-:B------:R-:W-:Y:S02]  /*6240*/  IMAD.MOV.U32 R37, RZ, RZ, R151.reuse ;  /* 0x000000ffff257224 */ /* 0x100fe400078e0097 */
[----:B------:R-:W-:Y:S01]  /*6250*/  IMAD.MOV.U32 R30, RZ, RZ, R151 ;  /* 0x000000ffff1e7224 */ /* 0x000fe200078e0097 */
[----:B------:R-:W-:Y:S06]  /*6260*/  @!P1 BRA `(.L_x_188) ;  /* 0x00000040003c9947 */ /* 0x000fec0003800000 */
[----:B------:R-:W-:Y:S01]  /*6270*/  R2UR UR4, R16 ;  /* 0x00000000100472ca */ /* 0x000fe200000e0000 */
[----:B------:R-:W-:Y:S01]  /*6280*/  IMAD.MOV.U32 R21, RZ, RZ, R3 ;  /* 0x000000ffff157224 */ /* 0x000fe200078e0003 */
[----:B------:R-:W-:Y:S01]  /*6290*/  MOV R2, 0x3f800000 ;  /* 0x3f80000000027802 */ /* 0x000fe20000000f00 */
[----:B------:R-:W-:Y:S01]  /*62a0*/  IMAD.MOV.U32 R227, RZ, RZ, R4 ;  /* 0x000000ffffe37224 */ /* 0x000fe200078e0004 */
        /* <DEDUP_REMOVED lines=9> */
[----:B------:R-:W-:Y:S01]  /*6340*/  IMAD.U32 R228, RZ, RZ, UR4 ;  /* 0x00000004ffe47e24 */ /* 0x000fe2000f8e00ff */
        /* <DEDUP_REMOVED lines=55> */
[----:B------:R-:W-:Y:S01]  /*66c0*/  IMAD.U32 R20, RZ, RZ, UR60 ;  /* 0x0000003cff147e24 */ /* 0x000fe2000f8e00ff */
[----:B------:R-:W-:Y:S01]  /*66d0*/  UMOV UR61, UR38 ;  /* 0x00000026003d7c82 */ /* 0x000fe20008000000 */
[----:B------:R-:W-:-:S05]  /*66e0*/  ULDC UR60, c[0x0][0x9d8] ;  /* 0x00027600003c7ab9 */ /* 0x000fca0000000800 */
.L_x_199:
[----:B------:R-:W-:Y:S01]  /*66f0*/  R2UR UR5, R228 ;  /* 0x00000000e40572ca */ /* 0x000fe200000e0000 */
[----:B------:R-:W-:-:S04]  /*6700*/  UISETP.NE.AND UP0, UPT, UR61, 0x1, UPT ;  /* 0x000000013d00788c */ /* 0x000fc8000bf05270 */
[----:B------:R-:W-:-:S08]  /*6710*/  USEL UR4, URZ, 0x1, UP0 ;  /* 0x000000013f047887 */ /* 0x000fd00008000000 */
[----:B------:R-:W-:-:S06]  /*6720*/  ULOP3.LUT UR4, UR5, UR4, URZ, 0x3c, !UPT ;  /* 0x0000000405047292 */ /* 0x000fcc000f8e3c3f */
[----:B------:R-:W-:Y:S01]  /*6730*/  IMAD.U32 R16, RZ, RZ, UR4 ;  /* 0x00000004ff107e24 */ /* 0x000fe2000f8e00ff */
[----:B------:R-:W-:Y:S06]  /*6740*/  @!P0 BRA `(.L_x_189) ;  /* 0x0000000000048947 */ /* 0x000fec0003800000 */
[----:B------:R-:W-:Y:S01]  /*6750*/  BPT.TRAP 0x1 ;  /* 0x000000040000795c */ /* 0x000fe20000300000 */
.L_x_189:
[----:B------:R-:W0:Y:S01]  /*6760*/  S2UR UR4, SR_CgaCtaId ;  /* 0x00000000000479c3 */ /* 0x000e220000008800 */
[----:B------:R-:W-:Y:S01]  /*6770*/  MOV R5, 0x400 ;  /* 0x0000040000057802 */ /* 0x000fe20000000f00 */
[----:B------:R-:W-:Y:S01]  /*6780*/  UIADD3 UR38, UR61, 0x1, URZ ;  /* 0x000000013d267890 */ /* 0x000fe2000fffe03f */
[----:B------:R-:W-:-:S03]  /*6790*/  R2UR UR6, R16 ;  /* 0x00000000100672ca */ /* 0x000fc600000e0000 */
[----:B------:R-:W-:-:S04]  /*67a0*/  UISETP.NE.AND UP0, UPT, UR38, 0x2, UPT ;  /* 0x000000022600788c */ /* 0x000fc8000bf05270 */
[----:B------:R-:W-:-:S06]  /*67b0*/  USEL UR38, UR38, URZ, UP0 ;  /* 0x0000003f26267287 */ /* 0x000fcc0008000000 */
[----:B------:R-:W-:-:S05]  /*67c0*/  IMAD.U32 R3, RZ, RZ, UR6 ;  /* 0x00000006ff037e24 */ /* 0x000fca000f8e00ff */
[----:B------:R-:W-:Y:S01]  /*67d0*/  SHF.L.U32 R3, R3, 0x1f, RZ ;  /* 0x0000001f03037819 */ /* 0x000fe200000006ff */
[----:B0-----:R-:W-:-:S05]  /*67e0*/  IMAD.U32 R6, RZ, RZ, UR4 ;  /* 0x00000004ff067e24 */ /* 0x001fca000f8e00ff */
[----:B------:R-:W-:-:S04]  /*67f0*/  LEA R5, R6, R5, 0x18 ;  /* 0x0000000506057211 */ /* 0x000fc800078ec0ff */
[----:B------:R-:W-:-:S13]  /*6800*/  R2UR UR4, R5 ;  /* 0x00000000050472ca */ /* 0x000fda00000e0000 */
[----:B------:R-:W-:-:S06]  /*6810*/  ULEA UR5, UR38, UR4, 0x3 ;  /* 0x0000000426057291 */ /* 0x000fcc000f8e183f */
[----:B------:R-:W-:-:S03]  /*6820*/  IMAD.U32 R229, RZ, RZ, UR5 ;  /* 0x00000005ffe57e24 */ /* 0x000fc6000f8e00ff */
[----:B------:R0:W1:Y:S01]  /*6830*/  SYNCS.PHASECHK.TRANS64.TRYWAIT P1, [UR5+0x38830], R3 ;  /* 0x03883003ff0075a7 */ /* 0x0000620008020145 */
[----:B------:R-:W-:Y:S05]  /*6840*/  @!P0 BRA `(.L_x_190) ;  /* 0x0000000000048947 */ /* 0x000fea0003800000 */
[----:B------:R-:W-:Y:S01]  /*6850*/  BPT.TRAP 0x1 ;  /* 0x000000040000795c */ /* 0x000fe20000300000 */
.L_x_190:
[----:B-1----:R-:W-:Y:S05]  /*6860*/  @P1 BRA `(.L_x_191) ;  /* 0x00000000000c1947 */ /* 0x002fea0003800000 */
[----:B------:R-:W-:-:S13]  /*6870*/  R2UR UR4, R229 ;  /* 0x00000000e50472ca */ /* 0x000fda00000e0000 */
[----:B------:R-:W1:Y:S02]  /*6880*/  SYNCS.PHASECHK.TRANS64.TRYWAIT P1, [UR4+0x38830], R3 ;  /* 0x03883003ff0075a7 */ /* 0x000e640008020144 */
[----:B-1----:R-:W-:Y:S05]  /*6890*/  @!P1 BRA `(.L_x_192) ;  /* 0x000000f800889947 */ /* 0x002fea0003800000 */
.L_x_191:
[----:B------:R-:W-:Y:S01]  /*68a0*/  R2UR UR6, R18 ;  /* 0x00000000120672ca */ /* 0x000fe200000e0000 */
[----:B------:R-:W-:Y:S01]  /*68b0*/  UIMAD UR4, UR38, 0xa00, UR39 ;  /* 0x00000a00260478a4 */ /* 0x000fe2000f8e0227 */
[----:B------:R-:W-:Y:S01]  /*68c0*/  R2UR UR7, R19 ;  /* 0x00000000130772ca */ /* 0x000fe200000e0000 */
[----:B------:R-:W-:Y:S01]  /*68d0*/  WARPGROUP.ARRIVE ;  /* 0x00000000000079c5 */ /* 0x000fe20000000000 */
[----:B------:R-:W-:Y:S01]  /*68e0*/  UMOV UR59, 0x40000040 ;  /* 0x40000040003b7882 */ /* 0x000fe20000000000 */
[----:B------:R-:W-:Y:S01]  /*68f0*/  R2UR UR14, R14 ;  /* 0x000000000e0e72ca */ /* 0x000fe200000e0000 */
[----:B------:R-:W-:Y:S01]  /*6900*/  UIADD3 UR18, UR4, 0x284, URZ ;  /* 0x0000028404127890 */ /* 0x000fe2000fffe03f */
[----:B------:R-:W-:Y:S01]  /*6910*/  R2UR UR15, R15 ;  /* 0x000000000f0f72ca */ /* 0x000fe200000e0000 */
[----:B------:R-:W-:Y:S01]  /*6920*/  UMOV UR58, UR4 ;  /* 0x00000004003a7c82 */ /* 0x000fe20008000000 */
[----:B------:R-:W-:Y:S01]  /*6930*/  R2UR UR10, R12 ;  /* 0x000000000c0a72ca */ /* 0x000fe200000e0000 */
[----:B------:R-:W-:Y:S01]  /*6940*/  UMOV UR19, 0x40000040 ;  /* 0x4000004000137882 */ /* 0x000fe20000000000 */
[----:B------:R-:W-:Y:S01]  /*6950*/  R2UR UR11, R13 ;  /* 0x000000000d0b72ca */ /* 0x000fe200000e0000 */
[----:B------:R-:W-:Y:S01]  /*6960*/  UIADD3 UR22, UR4, 0x286, URZ ;  /* 0x0000028604167890 */ /* 0x000fe2000fffe03f */
[-C--:B------:R-:W-:Y:S01]  /*6970*/  FMUL.FTZ R24, R24, R0.reuse ;  /* 0x0000000018187220 */ /* 0x080fe20000410000 */
[----:B------:R-:W-:Y:S01]  /*6980*/  UMOV UR56, UR6 ;  /* 0x0000000600387c82 */ /* 0x000fe20008000000 */
[----:B------:R-:W-:Y:S01]  /*6990*/  UMOV UR57, UR7 ;  /* 0x0000000700397c82 */ /* 0x000fe20008000000 */
[----:B------:R-:W-:Y:S01]  /*69a0*/  UMOV UR23, 0x40000040 ;  /* 0x4000004000177882 */ /* 0x000fe20000000000 */
[----:B------:R-:W-:Y:S01]  /*69b0*/  HGMMA.64x16x16.F32 R184, gdesc[UR56], RZ, !UPT, gsb0 ;  /* 0x0020000038b879f0 */ /* 0x000fe2000c0008ff */
[----:B------:R-:W-:Y:S01]  /*69c0*/  UIADD3 UR58, UR4, 0x80, URZ ;  /* 0x00000080043a7890 */ /* 0x000fe2000fffe03f */
[-C--:B------:R-:W-:Y:S01]  /*69d0*/  FMUL.FTZ R25, R25, R0.reuse ;  /* 0x0000000019197220 */ /* 0x080fe20000410000 */
[----:B------:R-:W-:Y:S01]  /*69e0*/  UMOV UR56, UR6 ;  /* 0x0000000600387c82 */ /* 0x000fe20008000000 */
[----:B------:R-:W-:Y:S01]  /*69f0*/  UMOV UR57, UR7 ;  /* 0x0000000700397c82 */ /* 0x000fe20008000000 */
[----:B------:R-:W-:Y:S01]  /*6a00*/  UMOV UR59, 0x40000040 ;  /* 0x40000040003b7882 */ /* 0x000fe20000000000 */
        /* <DEDUP_REMOVED lines=54> */
[----:B------:R-:W-:Y:S01]  /*6d70*/  UIADD3 UR58, UR4, 0x100, URZ ;  /* 0x00000100043a7890 */ /* 0x000fe2000fffe03f */
[-C--:B------:R-:W-:Y:S01]  /*6d80*/  FMUL.FTZ R101, R101, R0.reuse ;  /* 0x0000000065657220 */ /* 0x080fe20000410000 */
[----:B------:R-:W-:Y:S01]  /*6d90*/  UMOV UR56, UR6 ;  /* 0x0000000600387c82 */ /* 0x000fe20008000000 */
[----:B------:R-:W-:Y:S01]  /*6da0*/  UMOV UR57, UR7 ;  /* 0x0000000700397c82 */ /* 0x000fe20008000000 */
        /* <DEDUP_REMOVED lines=103> */
[----:B------:R-:W-:Y:S02]  /*7420*/  R2UR UR6, R10 ;  /* 0x000000000a0672ca */ /* 0x000fe400000e0000 */
[----:B------:R-:W-:Y:S01]  /*7430*/  R2UR UR7, R11 ;  /* 0x000000000b0772ca */ /* 0x000fe200000e0000 */
        /* <DEDUP_REMOVED lines=35> */
[----:B------:R-:W-:Y:S01]  /*7670*/  UIADD3 UR14, UR4, 0x282, URZ ;  /* 0x00000282040e7890 */ /* 0x000fe2000fffe03f */
        /* <DEDUP_REMOVED lines=127> */
[----:B------:R-:W-:Y:S02]  /*7e70*/  R2UR UR14, R8 ;  /* 0x00000000080e72ca */ /* 0x000fe400000e0000 */
[----:B------:R-:W-:-:S11]  /*7e80*/  R2UR UR15, R9 ;  /* 0x00000000090f72ca */ /* 0x000fd600000e0000 */
[----:B------:R-:W-:Y:S02]  /*7e90*/  UMOV UR56, UR14 ;  /* 0x0000000e00387c82 */ /* 0x000fe40008000000 */
[----:B------:R-:W-:Y:S01]  /*7ea0*/  UMOV UR57, UR15 ;  /* 0x0000000f00397c82 */ /* 0x000fe20008000000 */
[----:B------:R-:W-:Y:S01]  /*7eb0*/  UMOV UR5, UR15 ;  /* 0x0000000f00057c82 */ /* 0x000fe20008000000 */
        /* <DEDUP_REMOVED lines=221> */
[----:B------:R-:W-:Y:S01]  /*8c90*/  UMOV UR4, UR14 ;  /* 0x0000000e00047c82 */ /* 0x000fe20008000000 */
        /* <DEDUP_REMOVED lines=16> */
.L_x_193:
[----:B------:R-:W-:Y:S02]  /*8da0*/  R2UR UR5, R228 ;  /* 0x00000000e40572ca */ /* 0x000fe400000e0000 */
[----:B------:R-:W-:-:S11]  /*8db0*/  R2UR UR4, R5 ;  /* 0x00000000050472ca */ /* 0x000fd600000e0000 */
[----:B------:R-:W-:Y:S02]  /*8dc0*/  IMAD.U32 R0, RZ, RZ, UR5 ;  /* 0x00000005ff007e24 */ /* 0x000fe4000f8e00ff */
[----:B------:R-:W-:-:S03]  /*8dd0*/  ULEA UR4, UR61, UR4, 0x3 ;  /* 0x000000043d047291 */ /* 0x000fc6000f8e183f */
[----:B------:R-:W-:-:S06]  /*8de0*/  SHF.L.U32 R0, R0, 0x1f, RZ ;  /* 0x0000001f00007819 */ /* 0x000fcc00000006ff */
[----:B------:R2:W3:Y:S01]  /*8df0*/  SYNCS.PHASECHK.TRANS64.TRYWAIT P1, [UR4+0x38850], R0 ;  /* 0x03885000ff0075a7 */ /* 0x0004e20008020144 */
[----:B------:R-:W-:Y:S05]  /*8e00*/  @!P0 BRA `(.L_x_194) ;  /* 0x0000000000048947 */ /* 0x000fea0003800000 */
[----:B------:R-:W-:Y:S01]  /*8e10*/  BPT.TRAP 0x1 ;  /* 0x000000040000795c */ /* 0x000fe20000300000 */
.L_x_194:
[----:B---3--:R-:W-:Y:S05]  /*8e20*/  @P1 BRA `(.L_x_195) ;  /* 0x0000000000081947 */ /* 0x008fea0003800000 */
[----:B------:R-:W3:Y:S02]  /*8e30*/  SYNCS.PHASECHK.TRANS64.TRYWAIT P1, [UR4+0x38850], R0 ;  /* 0x03885000ff0075a7 */ /* 0x000ee40008020144 */
[----:B---3--:R-:W-:Y:S05]  /*8e40*/  @!P1 BRA `(.L_x_196) ;  /* 0x000000d400389947 */ /* 0x008fea0003800000 */
.L_x_195:
[----:B------:R-:W-:Y:S01]  /*8e50*/  R2UR UR5, R5 ;  /* 0x00000000050572ca */ /* 0x000fe200000e0000 */
[----:B------:R-:W-:Y:S01]  /*8e60*/  WARPGROUP.ARRIVE ;  /* 0x00000000000079c5 */ /* 0x000fe20000000000 */
[----:B------:R-:W-:-:S11]  /*8e70*/  UMOV UR7, 0x40000040 ;  /* 0x4000004000077882 */ /* 0x000fd60000000000 */
        /* <DEDUP_REMOVED lines=34> */
.L_x_197:
[----:B--23--:R-:W-:Y:S01]  /*90a0*/  FMUL.FTZ R0, R184, UR60 ;  /* 0x0000003cb8007c20 */ /* 0x00cfe20008410000 */
        /* <DEDUP_REMOVED lines=14> */
[----:B------:R-:W-:Y:S01]  /*9190*/  FMUL.FTZ R160, R161, UR60 ;  /* 0x0000003ca1a07c20 */ /* 0x000fe20008410000 */
[----:B------:R-:W-:Y:S01]  /*91a0*/  FMUL.FTZ R161, R164, UR60 ;  /* 0x0000003ca4a17c20 */ /* 0x000fe20008410000 */
[----:B------:R-:W-:Y:S01]  /*91b0*/  FMUL.FTZ R164, R165, UR60 ;  /* 0x0000003ca5a47c20 */ /* 0x000fe20008410000 */
[----:B------:R-:W-:Y:S01]  /*91c0*/  FMUL.FTZ R152, R152, UR60 ;  /* 0x0000003c98987c20 */ /* 0x000fe20008410000 */
[----:B------:R-:W-:Y:S01]  /*91d0*/  FMUL.FTZ R153, R153, UR60 ;  /* 0x0000003c99997c20 */ /* 0x000fe20008410000 */
[----:B------:R-:W-:Y:S01]  /*91e0*/  FMUL.FTZ R156, R156, UR60 ;  /* 0x0000003c9c9c7c20 */ /* 0x000fe20008410000 */
[----:B------:R-:W-:Y:S01]  /*91f0*/  FMUL.FTZ R157, R157, UR60 ;  /* 0x0000003c9d9d7c20 */ /* 0x000fe20008410000 */
[----:B------:R-:W3:Y:S01]  /*9200*/  MUFU.TANH R184, R184 ;  /* 0x000000b800b87308 */ /* 0x000ee20000002400 */
[----:B01----:R-:W-:Y:S01]  /*9210*/  FMNMX.FTZ R3, R0, R227, !PT ;  /* 0x000000e300037209 */ /* 0x003fe20007810000 */
        /* <DEDUP_REMOVED lines=14> */
[----:B------:R-:W1:Y:S01]  /*9300*/  MUFU.TANH R176, R176 ;  /* 0x000000b000b07308 */ /* 0x000e620000002400 */
[----:B---3--:R-:W-:Y:S01]  /*9310*/  FMNMX.FTZ R3, R184, R3, !PT ;  /* 0x00000003b8037209 */ /* 0x008fe20007810000 */
[----:B------:R-:W-:Y:S01]  /*9320*/  FMUL.FTZ R162, R162, UR60 ;  /* 0x0000003ca2a27c20 */ /* 0x000fe20008410000 */
[----:B------:R-:W-:Y:S01]  /*9330*/  FMUL.FTZ R163, R163, UR60 ;  /* 0x0000003ca3a37c20 */ /* 0x000fe20008410000 */
[----:B------:R-:W-:Y:S01]  /*9340*/  FMUL.FTZ R166, R166, UR60 ;  /* 0x0000003ca6a67c20 */ /* 0x000fe20008410000 */
[----:B------:R-:W-:Y:S01]  /*9350*/  FMUL.FTZ R167, R167, UR60 ;  /* 0x0000003ca7a77c20 */ /* 0x000fe20008410000 */
[----:B------:R-:W-:Y:S01]  /*9360*/  FMUL.FTZ R154, R154, UR60 ;  /* 0x0000003c9a9a7c20 */ /* 0x000fe20008410000 */
[----:B------:R-:W-:Y:S01]  /*9370*/  FMUL.FTZ R155, R155, UR60 ;  /* 0x0000003c9b9b7c20 */ /* 0x000fe20008410000 */
[----:B------:R-:W2:Y:S01]  /*9380*/  MUFU.TANH R188, R188 ;  /* 0x000000bc00bc7308 */ /* 0x000ea20000002400 */
[----:B0-----:R-:W-:Y:S01]  /*9390*/  FMNMX.FTZ R3, R185, R3, !PT ;  /* 0x00000003b9037209 */ /* 0x001fe20007810000 */
[----:B------:R-:W-:Y:S01]  /*93a0*/  FMUL.FTZ R158, R158, UR60 ;  /* 0x0000003c9e9e7c20 */ /* 0x000fe20008410000 */
[----:B------:R-:W-:Y:S01]  /*93b0*/  FMUL.FTZ R159, R159, UR60 ;  /* 0x0000003c9f9f7c20 */ /* 0x000fe20008410000 */
[----:B------:R-:W-:Y:S01]  /*93c0*/  ULDC UR5, c[0x0][0x988] ;  /* 0x0002620000057ab9 */ /* 0x000fe20000000800 */
[----:B------:R-:W-:-:S02]  /*93d0*/  R2UR UR6, R229 ;  /* 0x00000000e50672ca */ /* 0x000fc400000e0000 */
[----:B------:R-:W-:Y:S01]  /*93e0*/  R2UR UR7, R6 ;  /* 0x00000000060772ca */ /* 0x000fe200000e0000 */
[----:B------:R-:W0:Y:S01]  /*93f0*/  MUFU.TANH R177, R177 ;  /* 0x000000b100b17308 */ /* 0x000e220000002400 */
[----:B-1----:R-:W-:-:S07]  /*9400*/  FMNMX.FTZ R3, R176, R3, !PT ;  /* 0x00000003b0037209 */ /* 0x002fce0007810000 */
[----:B------:R-:W1:Y:S01]  /*9410*/  MUFU.TANH R180, R180 ;  /* 0x000000b400b47308 */ /* 0x000e620000002400 */
[----:B--2---:R-:W-:Y:S01]  /*9420*/  FMNMX.FTZ R3, R188, R3, !PT ;  /* 0x00000003bc037209 */ /* 0x004fe20007810000 */
[----:B------:R-:W-:-:S04]  /*9430*/  UIADD3 UR6, UR6, 0x38840, URZ ;  /* 0x0003884006067890 */ /* 0x000fc8000fffe03f */
[----:B------:R-:W-:Y:S02]  /*9440*/  UPRMT UR6, UR7, 0x654, UR6 ;  /* 0x0000065407067896 */ /* 0x000fe40008000006 */
[----:B------:R-:W2:Y:S01]  /*9450*/  MUFU.TANH R168, R168 ;  /* 0x000000a800a87308 */ /* 0x000ea20000002400 */
[----:B0-----:R-:W-:-:S06]  /*9460*/  FMNMX.FTZ R3, R177, R3, !PT ;  /* 0x00000003b1037209 */ /* 0x001fcc0007810000 */
[----:B------:R-:W-:Y:S01]  /*9470*/  SYNCS.ARRIVE.TRANS64.RED.A1T0 RZ, [UR6], RZ ;  /* 0x000000ffffff79a7 */ /* 0x000fe20008100406 */
[----:B------:R-:W0:Y:S01]  /*9480*/  MUFU.TANH R169, R169 ;  /* 0x000000a900a97308 */ /* 0x000e220000002400 */
[----:B-1----:R-:W-:-:S07]  /*9490*/  FMNMX.FTZ R3, R180, R3, !PT ;  /* 0x00000003b4037209 */ /* 0x002fce0007810000 */
[----:B------:R-:W1:Y:S01]  /*94a0*/  MUFU.TANH R172, R172 ;  /* 0x000000ac00ac7308 */ /* 0x000e620000002400 */
[----:B--2---:R-:W-:-:S07]  /*94b0*/  FMNMX.FTZ R3, R168, R3, !PT ;  /* 0x00000003a8037209 */ /* 0x004fce0007810000 */
[----:B------:R-:W2:Y:S01]  /*94c0*/  MUFU.TANH R173, R173 ;  /* 0x000000ad00ad7308 */ /* 0x000ea20000002400 */
[----:B0-----:R-:W-:-:S07]  /*94d0*/  FMNMX.FTZ R3, R169, R3, !PT ;  /* 0x00000003a9037209 */ /* 0x001fce0007810000 */
        /* <DEDUP_REMOVED lines=19> */
[----:B-1----:R-:W-:-:S05]  /*9610*/  FMNMX.FTZ R4, R157, R3, !PT ;  /* 0x000000039d047209 */ /* 0x002fca0007810000 */
[----:B------:R-:W1:Y:S02]  /*9620*/  SHFL.BFLY PT, R3, R4, 0x2, 0x1f ;  /* 0x0c401f0004037f89 */ /* 0x000e6400000e0000 */
[----:B------:R-:W3:Y:S08]  /*9630*/  MUFU.TANH R187, R187 ;  /* 0x000000bb00bb7308 */ /* 0x000ef00000002400 */
[----:B------:R-:W4:Y:S08]  /*9640*/  MUFU.TANH R189, R189 ;  /* 0x000000bd00bd7308 */ /* 0x000f300000002400 */
[----:B------:R-:W5:Y:S01]  /*9650*/  MUFU.TANH R178, R178 ;  /* 0x000000b200b27308 */ /* 0x000f620000002400 */
[----:B-1----:R-:W-:-:S07]  /*9660*/  FMNMX.FTZ R4, R4, R3, !PT ;  /* 0x0000000304047209 */ /* 0x002fce0007810000 */
[----:B------:R-:W1:Y:S01]  /*9670*/  MUFU.TANH R179, R179 ;  /* 0x000000b300b37308 */ /* 0x000e620000002400 */
[----:B------:R-:W2:Y:S07]  /*9680*/  SHFL.BFLY PT, R3, R4, 0x1, 0x1f ;  /* 0x0c201f0004037f89 */ /* 0x000eae00000e0000 */
[----:B------:R-:W1:Y:S08]  /*9690*/  MUFU.TANH R182, R182 ;  /* 0x000000b600b67308 */ /* 0x000e700000002400 */
[----:B------:R-:W1:Y:S08]  /*96a0*/  MUFU.TANH R183, R183 ;  /* 0x000000b700b77308 */ /* 0x000e700000002400 */
[----:B------:R-:W1:Y:S01]  /*96b0*/  MUFU.TANH R170, R170 ;  /* 0x000000aa00aa7308 */ /* 0x000e620000002400 */
[----:B--2---:R-:W-:-:S02]  /*96c0*/  FMNMX.FTZ R4, R4, R3, !PT ;  /* 0x0000000304047209 */ /* 0x004fc40007810000 */
[----:B------:R-:W-:-:S05]  /*96d0*/  FMNMX.FTZ R3, R165, R21, !PT ;  /* 0x00000015a5037209 */ /* 0x000fca0007810000 */
[----:B------:R-:W2:Y:S01]  /*96e0*/  MUFU.TANH R171, R171 ;  /* 0x000000ab00ab7308 */ /* 0x000ea20000002400 */
[----:B0-----:R-:W-:Y:S01]  /*96f0*/  FMNMX.FTZ R3, R186, R3, !PT ;  /* 0x00000003ba037209 */ /* 0x001fe20007810000 */
[----:B------:R-:W-:-:S03]  /*9700*/  FADD.FTZ R193, -R4, R227 ;  /* 0x000000e304c17221 */ /* 0x000fc60000010100 */
[----:B---3--:R-:W-:Y:S01]  /*9710*/  FMNMX.FTZ R3, R187, R3, !PT ;  /* 0x00000003bb037209 */ /* 0x008fe20007810000 */
[----:B------:R-:W-:Y:S02]  /*9720*/  FMUL.FTZ R193, R193, UR5 ;  /* 0x00000005c1c17c20 */ /* 0x000fe40008410000 */
[----:B------:R-:W0:Y:S01]  /*9730*/  MUFU.TANH R174, R174 ;  /* 0x000000ae00ae7308 */ /* 0x000e220000002400 */
[----:B----4-:R-:W-:-:S04]  /*9740*/  FMNMX.FTZ R3, R189, R3, !PT ;  /* 0x00000003bd037209 */ /* 0x010fc80007810000 */
[----:B-----5:R-:W-:-:S03]  /*9750*/  FMNMX.FTZ R3, R178, R3, !PT ;  /* 0x00000003b2037209 */ /* 0x020fc60007810000 */
[----:B------:R-:W3:Y:S01]  /*9760*/  MUFU.TANH R175, R175 ;  /* 0x000000af00af7308 */ /* 0x000ee20000002400 */
[----:B-1----:R-:W-:-:S04]  /*9770*/  FMNMX.FTZ R3, R179, R3, !PT ;  /* 0x00000003b3037209 */ /* 0x002fc80007810000 */
[----:B------:R-:W-:-:S03]  /*9780*/  FMNMX.FTZ R3, R182, R3, !PT ;  /* 0x00000003b6037209 */ /* 0x000fc60007810000 */
[----:B------:R-:W1:Y:S01]  /*9790*/  MUFU.TANH R162, R162 ;  /* 0x000000a200a27308 */ /* 0x000e620000002400 */
[----:B------:R-:W-:-:S04]  /*97a0*/  FMNMX.FTZ R3, R183, R3, !PT ;  /* 0x00000003b7037209 */ /* 0x000fc80007810000 */
[----:B------:R-:W-:-:S03]  /*97b0*/  FMNMX.FTZ R3, R170, R3, !PT ;  /* 0x00000003aa037209 */ /* 0x000fc60007810000 */
[----:B------:R-:W4:Y:S01]  /*97c0*/  MUFU.TANH R163, R163 ;  /* 0x000000a300a37308 */ /* 0x000f220000002400 */
[----:B--2---:R-:W-:-:S04]  /*97d0*/  FMNMX.FTZ R3, R171, R3, !PT ;  /* 0x00000003ab037209 */ /* 0x004fc80007810000 */
[----:B0-----:R-:W-:-:S03]  /*97e0*/  FMNMX.FTZ R3, R174, R3, !PT ;  /* 0x00000003ae037209 */ /* 0x001fc60007810000 */
[----:B------:R-:W0:Y:S01]  /*97f0*/  MUFU.TANH R166, R166 ;  /* 0x000000a600a67308 */ /* 0x000e220000002400 */
[----:B---3--:R-:W-:-:S04]  /*9800*/  FMNMX.FTZ R3, R175, R3, !PT ;  /* 0x00000003af037209 */ /* 0x008fc80007810000 */
[----:B-1----:R-:W-:-:S03]  /*9810*/  FMNMX.FTZ R3, R162, R3, !PT ;  /* 0x00000003a2037209 */ /* 0x002fc60007810000 */
[----:B------:R-:W1:Y:S01]  /*9820*/  MUFU.TANH R167, R167 ;  /* 0x000000a700a77308 */ /* 0x000e620000002400 */
[----:B----4-:R-:W-:-:S07]  /*9830*/  FMNMX.FTZ R3, R163, R3, !PT ;  /* 0x00000003a3037209 */ /* 0x010fce0007810000 */
[----:B------:R-:W2:Y:S01]  /*9840*/  MUFU.TANH R154, R154 ;  /* 0x0000009a009a7308 */ /* 0x000ea20000002400 */
[----:B0-----:R-:W-:-:S07]  /*9850*/  FMNMX.FTZ R3, R166, R3, !PT ;  /* 0x00000003a6037209 */ /* 0x001fce0007810000 */
[----:B------:R-:W0:Y:S01]  /*9860*/  MUFU.TANH R155, R155 ;  /* 0x0000009b009b7308 */ /* 0x000e220000002400 */
[----:B-1----:R-:W-:-:S07]  /*9870*/  FMNMX.FTZ R3, R167, R3, !PT ;  /* 0x00000003a7037209 */ /* 0x002fce0007810000 */
[----:B------:R-:W1:Y:S01]  /*9880*/  MUFU.TANH R158, R158 ;  /* 0x0000009e009e7308 */ /* 0x000e620000002400 */
[----:B--2---:R-:W-:-:S07]  /*9890*/  FMNMX.FTZ R3, R154, R3, !PT ;  /* 0x000000039a037209 */ /* 0x004fce0007810000 */
[----:B------:R-:W2:Y:S01]  /*98a0*/  MUFU.TANH R159, R159 ;  /* 0x0000009f009f7308 */ /* 0x000ea20000002400 */
[----:B0-----:R-:W-:-:S04]  /*98b0*/  FMNMX.FTZ R3, R155, R3, !PT ;  /* 0x000000039b037209 */ /* 0x001fc80007810000 */
[----:B-1----:R-:W-:-:S04]  /*98c0*/  FMNMX.FTZ R3, R158, R3, !PT ;  /* 0x000000039e037209 */ /* 0x002fc80007810000 */
[----:B--2---:R-:W-:-:S05]  /*98d0*/  FMNMX.FTZ R3, R159, R3, !PT ;  /* 0x000000039f037209 */ /* 0x004fca0007810000 */
[----:B------:R-:W0:Y:S02]  /*98e0*/  SHFL.BFLY PT, R190, R3, 0x2, 0x1f ;  /* 0x0c401f0003be7f89 */ /* 0x000e2400000e0000 */
[----:B0-----:R-:W-:-:S05]  /*98f0*/  FMNMX.FTZ R3, R3, R190, !PT ;  /* 0x000000be03037209 */ /* 0x001fca0007810000 */
[----:B------:R-:W0:Y:S02]  /*9900*/  SHFL.BFLY PT, R190, R3, 0x1, 0x1f ;  /* 0x0c201f0003be7f89 */ /* 0x000e2400000e0000 */
[----:B0-----:R-:W-:-:S05]  /*9910*/  FMNMX.FTZ R3, R3, R190, !PT ;  /* 0x000000be03037209 */ /* 0x001fca0007810000 */
[----:B------:R-:W-:Y:S01]  /*9920*/  FADD.FTZ R192, -R3, R21 ;  /* 0x0000001503c07221 */ /* 0x000fe20000010100 */
[----:B------:R-:W-:-:S03]  /*9930*/  FMUL.FTZ R21, R4, UR5 ;  /* 0x0000000504157c20 */ /* 0x000fc60008410000 */
[----:B------:R-:W-:Y:S01]  /*9940*/  FMUL.FTZ R192, R192, UR5 ;  /* 0x00000005c0c07c20 */ /* 0x000fe20008410000 */
[--C-:B------:R-:W-:Y:S01]  /*9950*/  FFMA.FTZ R190, R0, UR5, -R21.reuse ;  /* 0x0000000500be7c23 */ /* 0x100fe20008010815 */
        /* <DEDUP_REMOVED lines=18> */
[----:B------:R-:W-:Y:S01]  /*9a80*/  FFMA.FTZ R21, R157, UR5, -R21 ;  /* 0x000000059d157c23 */ /* 0x000fe20008010815 */
[----:B------:R-:W-:Y:S01]  /*9a90*/  FMUL.FTZ R157, R3, UR5 ;  /* 0x00000005039d7c20 */ /* 0x000fe20008410000 */
[----:B------:R-:W-:Y:S03]  /*9aa0*/  MUFU.EX2 R0, R193 ;  /* 0x000000c100007308 */ /* 0x000fe60000000800 */
        /* <DEDUP_REMOVED lines=22> */
[----:B0-----:R-:W-:Y:S01]  /*9c10*/  FFMA.FTZ R17, R0, R17, R190 ;  /* 0x0000001100117223 */ /* 0x001fe200000100be */
[----:B------:R-:W-:-:S06]  /*9c20*/  FFMA.FTZ R195, R159, UR5, -R157 ;  /* 0x000000059fc37c23 */ /* 0x000fcc000801089d */
[----:B------:R-:W0:Y:S08]  /*9c30*/  MUFU.EX2 R191, R191 ;  /* 0x000000bf00bf7308 */ /* 0x000e300000000800 */
[----:B------:R-:W2:Y:S01]  /*9c40*/  MUFU.EX2 R186, R186 ;  /* 0x000000ba00ba7308 */ /* 0x000ea20000000800 */
[----:B-1----:R-:W-:-:S07]  /*9c50*/  FFMA.FTZ R7, R2, R7, R165 ;  /* 0x0000000702077223 */ /* 0x002fce00000100a5 */
[----:B------:R-:W1:Y:S01]  /*9c60*/  MUFU.EX2 R184, R184 ;  /* 0x000000b800b87308 */ /* 0x000e620000000800 */
[----:B0-----:R-:W-:-:S07]  /*9c70*/  FADD.FTZ R17, R191, R17 ;  /* 0x00000011bf117221 */ /* 0x001fce0000010000 */
[----:B------:R-:W0:Y:S01]  /*9c80*/  MUFU.EX2 R187, R187 ;  /* 0x000000bb00bb7308 */ /* 0x000e220000000800 */
[----:B--2---:R-:W-:-:S07]  /*9c90*/  FADD.FTZ R157, R186, R7 ;  /* 0x00000007ba9d7221 */ /* 0x004fce0000010000 */
[----:B------:R-:W2:Y:S01]  /*9ca0*/  MUFU.EX2 R185, R185 ;  /* 0x000000b900b97308 */ /* 0x000ea20000000800 */
[----:B-1----:R-:W-:-:S07]  /*9cb0*/  FADD.FTZ R7, R184, R17 ;  /* 0x00000011b8077221 */ /* 0x002fce0000010000 */
        /* <DEDUP_REMOVED lines=65> */
[----:B-1----:R-:W-:Y:S01]  /*a0d0*/  FADD.FTZ R157, R158, R17 ;  /* 0x000000119e9d7221 */ /* 0x002fe20000010000 */
[----:B0-----:R-:W-:-:S03]  /*a0e0*/  FADD.FTZ R17, R21, R7 ;  /* 0x0000000715117221 */ /* 0x001fc60000010000 */
[----:B--2---:R-:W-:Y:S01]  /*a0f0*/  FADD.FTZ R7, R195, R157 ;  /* 0x0000009dc3077221 */ /* 0x004fe20000010000 */
[----:B------:R-:W-:Y:S06]  /*a100*/  @!P0 BRA `(.L_x_198) ;  /* 0x0000000000048947 */ /* 0x000fec0003800000 */
[----:B------:R-:W-:Y:S01]  /*a110*/  BPT.TRAP 0x1 ;  /* 0x000000040000795c */ /* 0x000fe20000300000 */
.L_x_198:
[----:B------:R-:W-:Y:S01]  /*a120*/  R2UR UR10, R22 ;  /* 0x00000000160a72ca */ /* 0x000fe200000e0000 */
[----:B------:R-:W-:Y:S01]  /*a130*/  UIADD3 UR4, UR4, 0x38860, URZ ;  /* 0x0003886004047890 */ /* 0x000fe2000fffe03f */
[----:B------:R-:W-:Y:S01]  /*a140*/  R2UR UR7, R20 ;  /* 0x00000000140772ca */ /* 0x000fe200000e0000 */
[----:B------:R-:W-:Y:S01]  /*a150*/  UMOV UR61, UR38 ;  /* 0x00000026003d7c82 */ /* 0x000fe20008000000 */
[----:B------:R-:W-:Y:S01]  /*a160*/  R2UR UR6, R6 ;  /* 0x00000000060672ca */ /* 0x000fe200000e0000 */
[----:B------:R-:W-:Y:S01]  /*a170*/  IMAD.MOV.U32 R227, RZ, RZ, R4 ;  /* 0x000000ffffe37224 */ /* 0x000fe200078e0004 */
[----:B------:R-:W-:Y:S01]  /*a180*/  F2FP.F16.F32.PACK_AB R194, R21, R156 ;  /* 0x0000009c15c2723e */ /* 0x000fe200000000ff */
[----:B------:R-:W-:Y:S01]  /*a190*/  IMAD.MOV.U32 R21, RZ, RZ, R3 ;  /* 0x000000ffff157224 */ /* 0x000fe200078e0003 */
[----:B------:R-:W-:Y:S02]  /*a1a0*/  F2FP.F16.F32.PACK_AB R208, R191, R190 ;  /* 0x000000bebfd0723e */ /* 0x000fe400000000ff */
[----:B------:R-:W-:-:S02]  /*a1b0*/  F2FP.F16.F32.PACK_AB R209, R186, R165 ;  /* 0x000000a5bad1723e */ /* 0x000fc400000000ff */
[----:B------:R-:W-:Y:S02]  /*a1c0*/  F2FP.F16.F32.PACK_AB R210, R185, R184 ;  /* 0x000000b8b9d2723e */ /* 0x000fe400000000ff */
[----:B------:R-:W-:Y:S01]  /*a1d0*/  F2FP.F16.F32.PACK_AB R211, R189, R187 ;  /* 0x000000bbbdd3723e */ /* 0x000fe200000000ff */
[----:B------:R-:W-:Y:S01]  /*a1e0*/  UISETP.GT.AND UP0, UPT, UR7, UR10, UPT ;  /* 0x0000000a0700728c */ /* 0x000fe2000bf04270 */
[----:B------:R-:W-:Y:S01]  /*a1f0*/  F2FP.F16.F32.PACK_AB R204, R188, R176 ;  /* 0x000000b0bccc723e */ /* 0x000fe200000000ff */
[----:B------:R-:W-:Y:S01]  /*a200*/  UPRMT UR4, UR6, 0x654, UR4 ;  /* 0x0000065406047896 */ /* 0x000fe20008000004 */
[----:B------:R-:W-:Y:S02]  /*a210*/  R2UR UR6, R16 ;  /* 0x00000000100672ca */ /* 0x000fe400000e0000 */
[----:B------:R-:W-:Y:S02]  /*a220*/  F2FP.F16.F32.PACK_AB R205, R179, R178 ;  /* 0x000000b2b3cd723e */ /* 0x000fe400000000ff */
[----:B------:R-:W-:-:S02]  /*a230*/  PLOP3.LUT P1, PT, PT, PT, UP0, 0x80, 0x0 ;  /* 0x000000000000781c */ /* 0x000fc40003f2f008 */
[----:B------:R-:W-:Y:S02]  /*a240*/  F2FP.F16.F32.PACK_AB R206, R180, R177 ;  /* 0x000000b1b4ce723e */ /* 0x000fe400000000ff */
[----:B------:R-:W-:Y:S01]  /*a250*/  SYNCS.ARRIVE.TRANS64.RED.A1T0 RZ, [UR4], RZ ;  /* 0x000000ffffff79a7 */ /* 0x000fe20008100404 */
[----:B------:R-:W-:Y:S01]  /*a260*/  UIADD3 UR4, UR7, -0x1, URZ ;  /* 0xffffffff07047890 */ /* 0x000fe2000fffe03f */
[----:B------:R-:W-:Y:S02]  /*a270*/  F2FP.F16.F32.PACK_AB R207, R183, R182 ;  /* 0x000000b6b7cf723e */ /* 0x000fe400000000ff */
[----:B------:R-:W-:Y:S01]  /*a280*/  F2FP.F16.F32.PACK_AB R200, R169, R168 ;  /* 0x000000a8a9c8723e */ /* 0x000fe200000000ff */
[----:B------:R-:W-:Y:S01]  /*a290*/  IMAD.U32 R228, RZ, RZ, UR6 ;  /* 0x00000006ffe47e24 */ /* 0x000fe2000f8e00ff */
[----:B------:R-:W-:Y:S01]  /*a2a0*/  F2FP.F16.F32.PACK_AB R201, R171, R170 ;  /* 0x000000aaabc9723e */ /* 0x000fe200000000ff */
[----:B------:R-:W-:Y:S01]  /*a2b0*/  IMAD.U32 R20, RZ, RZ, UR4 ;  /* 0x00000004ff147e24 */ /* 0x000fe2000f8e00ff */
[----:B------:R-:W-:-:S02]  /*a2c0*/  F2FP.F16.F32.PACK_AB R202, R173, R172 ;  /* 0x000000acadca723e */ /* 0x000fc400000000ff */
[----:B------:R-:W-:Y:S02]  /*a2d0*/  F2FP.F16.F32.PACK_AB R203, R175, R174 ;  /* 0x000000aeafcb723e */ /* 0x000fe400000000ff */
[----:B------:R-:W-:Y:S02]  /*a2e0*/  F2FP.F16.F32.PACK_AB R196, R160, R181 ;  /* 0x000000b5a0c4723e */ /* 0x000fe400000000ff */
[----:B------:R-:W-:Y:S02]  /*a2f0*/  F2FP.F16.F32.PACK_AB R197, R163, R162 ;  /* 0x000000a2a3c5723e */ /* 0x000fe400000000ff */
[----:B------:R-:W-:Y:S02]  /*a300*/  F2FP.F16.F32.PACK_AB R198, R164, R161 ;  /* 0x000000a1a4c6723e */ /* 0x000fe400000000ff */
[----:B------:R-:W-:Y:S02]  /*a310*/  F2FP.F16.F32.PACK_AB R199, R167, R166 ;  /* 0x000000a6a7c7723e */ /* 0x000fe400000000ff */
[----:B------:R-:W-:-:S02]  /*a320*/  F2FP.F16.F32.PACK_AB R192, R153, R152 ;  /* 0x0000009899c0723e */ /* 0x000fc400000000ff */
[----:B------:R-:W-:Y:S02]  /*a330*/  F2FP.F16.F32.PACK_AB R193, R155, R154 ;  /* 0x0000009a9bc1723e */ /* 0x000fe400000000ff */
[----:B------:R-:W-:Y:S01]  /*a340*/  F2FP.F16.F32.PACK_AB R195, R195, R158 ;  /* 0x0000009ec3c3723e */ /* 0x000fe200000000ff */
[----:B------:R-:W-:Y:S06]  /*a350*/  @P1 BRA `(.L_x_199) ;  /* 0xffffffc000e41947 */ /* 0x000fec000383ffff */
.L_x_188:
        /* <DEDUP_REMOVED lines=131> */
.L_x_200:
[----:B------:R-:W-:Y:S01]  /*ab90*/  R2UR UR4, R16 ;  /* 0x00000000100472ca */ /* 0x000fe200000e0000 */
[----:B------:R-:W-:-:S04]  /*aba0*/  IMAD.U32 R12, RZ, RZ, UR38 ;  /* 0x00000026ff0c7e24 */ /* 0x000fc8000f8e00ff */
[----:B------:R-:W-:-:S08]  /*abb0*/  IMAD R12, R12, 0x8, R5 ;  /* 0x000000080c0c7824 */ /* 0x000fd000078e0205 */
[----:B------:R-:W-:-:S05]  /*abc0*/  IMAD.U32 R9, RZ, RZ, UR4 ;  /* 0x00000004ff097e24 */ /* 0x000fca000f8e00ff */
[----:B------:R-:W-:-:S04]  /*abd0*/  SHF.L.U32 R9, R9, 0x1f, RZ ;  /* 0x0000001f09097819 */ /* 0x000fc800000006ff */
[----:B------:R0:W1:Y:S01]  /*abe0*/  SYNCS.PHASECHK.TRANS64.TRYWAIT P1, [R12+URZ+0x38850], R9 ;  /* 0x038850090c0075a7 */ /* 0x000062000802017f */
[----:B------:R-:W-:Y:S05]  /*abf0*/  @!P0 BRA `(.L_x_201) ;  /* 0x0000000000048947 */ /* 0x000fea0003800000 */
[----:B------:R-:W-:Y:S01]  /*ac00*/  BPT.TRAP 0x1 ;  /* 0x000000040000795c */ /* 0x000fe20000300000 */
.L_x_201:
[----:B------:R-:W-:-:S05]  /*ac10*/  VIADD R5, R5, 0x400 ;  /* 0x0000040005057836 */ /* 0x000fca0000000000 */
[----:B------:R-:W-:-:S04]  /*ac20*/  SHF.R.U32.HI R5, RZ, 0x4, R5 ;  /* 0x00000004ff057819 */ /* 0x000fc80000011605 */
[----:B------:R-:W-:Y:S01]  /*ac30*/  LOP3.LUT R5, R5, 0x3fff, RZ, 0xc0, !PT ;  /* 0x00003fff05057812 */ /* 0x000fe200078ec0ff */
[----:B-1----:R-:W-:Y:S06]  /*ac40*/  @P1 BRA `(.L_x_202) ;  /* 0x0000000000081947 */ /* 0x002fec0003800000 */
[----:B------:R-:W1:Y:S02]  /*ac50*/  SYNCS.PHASECHK.TRANS64.TRYWAIT P1, [R12+URZ+0x38850], R9 ;  /* 0x038850090c0075a7 */ /* 0x000e64000802017f */
[----:B-1----:R-:W-:Y:S05]  /*ac60*/  @!P1 BRA `(.L_x_203) ;  /* 0x000000b400c89947 */ /* 0x002fea0003800000 */
.L_x_202:
[----:B------:R-:W-:Y:S01]  /*ac70*/  LOP3.LUT R5, R5, 0x2800000, RZ, 0xfc, !PT ;  /* 0x0280000005057812 */ /* 0x000fe200078efcff */
[----:B------:R-:W-:Y:S01]  /*ac80*/  IMAD.U32 R8, RZ, RZ, UR38 ;  /* 0x00000026ff087e24 */ /* 0x000fe2000f8e00ff */
[----:B01----:R-:W-:Y:S01]  /*ac90*/  MOV R9, 0x40000040 ;  /* 0x4000004000097802 */ /* 0x003fe20000000f00 */
[----:B------:R-:W-:Y:S05]  /*aca0*/  WARPSYNC.ALL ;  /* 0x0000000000007948 */ /* 0x000fea0003800000 */
[----:B------:R-:W-:Y:S01]  /*acb0*/  IMAD R8, R8, 0xa00, R5 ;  /* 0x00000a0008087824 */ /* 0x000fe200078e0205 */
[----:B------:R-:W-:Y:S01]  /*acc0*/  R2UR UR7, R9 ;  /* 0x00000000090772ca */ /* 0x000fe200000e0000 */
[----:B------:R-:W-:Y:S01]  /*acd0*/  WARPGROUP.ARRIVE ;  /* 0x00000000000079c5 */ /* 0x000fe20000000000 */
[----:B------:R-:W-:Y:S01]  /*ace0*/  IMAD.MOV.U32 R11, RZ, RZ, 0x40000040 ;  /* 0x40000040ff0b7424 */ /* 0x000fe200078e00ff */
[----:B------:R-:W0:Y:S01]  /*acf0*/  SHFL.BFLY PT, R0, R17, 0x2, 0x1f ;  /* 0x0c401f0011007f89 */ /* 0x000e2200000e0000 */
[C---:B------:R-:W-:Y:S01]  /*ad00*/  R2UR UR6, R8.reuse ;  /* 0x00000000080672ca */ /* 0x040fe200000e0000 */
[----:B------:R-:W-:-:S02]  /*ad10*/  VIADD R10, R8, 0x80 ;  /* 0x00000080080a7836 */ /* 0x000fc40000000000 */
[----:B------:R-:W-:Y:S01]  /*ad20*/  IMAD.MOV.U32 R9, RZ, RZ, 0x40000040 ;  /* 0x40000040ff097424 */ /* 0x000fe200078e00ff */
[----:B------:R-:W1:Y:S01]  /*ad30*/  SHFL.BFLY PT, R2, R7, 0x2, 0x1f ;  /* 0x0c401f0007027f89 */ /* 0x000e6200000e0000 */
[----:B------:R-:W-:-:S08]  /*ad40*/  IMAD.U32 R15, RZ, RZ, UR5 ;  /* 0x00000005ff0f7e24 */ /* 0x000fd0000f8e00ff */
[----:B------:R-:W-:Y:S01]  /*ad50*/  HGMMA.64x256x16.F32 R24, R208, gdesc[UR4].tnspB, R24, gsb0 ;  /* 0x43e00004d0187df0 */ /* 0x000fe20008000818 */
[----:B------:R-:W-:Y:S01]  /*ad60*/  R2UR UR6, R10 ;  /* 0x000000000a0672ca */ /* 0x000fe200000e0000 */
[----:B------:R-:W-:Y:S01]  /*ad70*/  VIADD R10, R8, 0x100 ;  /* 0x00000100080a7836 */ /* 0x000fe20000000000 */
[----:B------:R-:W-:Y:S01]  /*ad80*/  R2UR UR7, R11 ;  /* 0x000000000b0772ca */ /* 0x000fe200000e0000 */
[----:B------:R-:W-:Y:S02]  /*ad90*/  IMAD.MOV.U32 R11, RZ, RZ, 0x40000040 ;  /* 0x40000040ff0b7424 */ /* 0x000fe400078e00ff */
[----:B0-----:R-:W-:Y:S01]  /*ada0*/  FADD.FTZ R0, R0, R17 ;  /* 0x0000001100007221 */ /* 0x001fe20000010000 */
[----:B-1----:R-:W-:-:S04]  /*adb0*/  FADD.FTZ R2, R2, R7 ;  /* 0x0000000702027221 */ /* 0x002fc80000010000 */
[----:B------:R-:W0:Y:S01]  /*adc0*/  SHFL.BFLY PT, R5, R0, 0x1, 0x1f ;  /* 0x0c201f0000057f89 */ /* 0x000e2200000e0000 */
[----:B------:R-:W-:Y:S01]  /*add0*/  IMAD.MOV.U32 R7, RZ, RZ, RZ ;  /* 0x000000ffff077224 */ /* 0x000fe200078e00ff */
[----:B------:R-:W-:Y:S02]  /*ade0*/  WARPGROUP.DEPBAR.LE gsb0, 0x0 ;  /* 0x00008000000079c5 */ /* 0x000fe40000010000 */
[----:B------:R-:W-:-:S13]  /*adf0*/  WARPGROUP.ARRIVE ;  /* 0x00000000000079c5 */ /* 0x000fda0000000000 */
[----:B------:R-:W-:Y:S01]  /*ae00*/  HGMMA.64x256x16.F32 R24, R204, gdesc[UR4].tnspB, R24, gsb0 ;  /* 0x43e00004cc187df0 */ /* 0x000fe20008000818 */
[----:B------:R-:W-:Y:S01]  /*ae10*/  R2UR UR6, R10 ;  /* 0x000000000a0672ca */ /* 0x000fe200000e0000 */
[C---:B------:R-:W-:Y:S01]  /*ae20*/  VIADD R10, R8.reuse, 0x180 ;  /* 0x00000180080a7836 */ /* 0x040fe20000000000 */
[----:B------:R-:W-:Y:S01]  /*ae30*/  R2UR UR7, R11 ;  /* 0x000000000b0772ca */ /* 0x000fe200000e0000 */
[----:B------:R-:W-:Y:S02]  /*ae40*/  IMAD.MOV.U32 R11, RZ, RZ, 0x40000040 ;  /* 0x40000040ff0b7424 */ /* 0x000fe400078e00ff */
[----:B------:R-:W-:Y:S01]  /*ae50*/  VIADD R8, R8, 0x200 ;  /* 0x0000020008087836 */ /* 0x000fe20000000000 */
[----:B------:R-:W-:Y:S02]  /*ae60*/  WARPGROUP.DEPBAR.LE gsb0, 0x0 ;  /* 0x00008000000079c5 */ /* 0x000fe40000010000 */
[----:B------:R-:W-:-:S15]  /*ae70*/  WARPGROUP.ARRIVE ;  /* 0x00000000000079c5 */ /* 0x000fde0000000000 */
[----:B------:R-:W-:-:S04]  /*ae80*/  NOP ;  /* 0x0000000000007918 */ /* 0x000fc80000000000 */
[----:B------:R-:W-:Y:S01]  /*ae90*/  HGMMA.64x256x16.F32 R24, R200, gdesc[UR4].tnspB, R24, gsb0 ;  /* 0x43e00004c8187df0 */ /* 0x000fe20008000818 */
[----:B------:R-:W-:Y:S02]  /*aea0*/  R2UR UR6, R10 ;  /* 0x000000000a0672ca */ /* 0x000fe400000e0000 */
[----:B------:R-:W-:Y:S01]  /*aeb0*/  R2UR UR7, R11 ;  /* 0x000000000b0772ca */ /* 0x000fe200000e0000 */
[----:B0-----:R-:W-:Y:S01]  /*aec0*/  FADD.FTZ R11, R0, R5 ;  /* 0x00000005000b7221 */ /* 0x001fe20000010000 */
[----:B------:R-:W-:Y:S02]  /*aed0*/  IMAD.MOV.U32 R5, RZ, RZ, RZ ;  /* 0x000000ffff057224 */ /* 0x000fe400078e00ff */
[----:B------:R-:W-:Y:S02]  /*aee0*/  IMAD.MOV.U32 R0, RZ, RZ, -0x800000 ;  /* 0xff800000ff007424 */ /* 0x000fe400078e00ff */
[----:B------:R-:W-:-:S13]  /*aef0*/  FSETP.NE.FTZ.AND P1, PT, R11, RZ, PT ;  /* 0x000000ff0b00720b */ /* 0x000fda0003f35000 */
[----:B------:R-:W-:Y:S01]  /*af00*/  @P1 MUFU.RCP R7, R11 ;  /* 0x0000000b00071308 */ /* 0x000fe20000001000 */
[----:B------:R-:W-:Y:S02]  /*af10*/  WARPGROUP.DEPBAR.LE gsb0, 0x0 ;  /* 0x00008000000079c5 */ /* 0x000fe40000010000 */
[----:B------:R-:W-:-:S06]  /*af20*/  WARPGROUP.ARRIVE ;  /* 0x00000000000079c5 */ /* 0x000fcc0000000000 */
[----:B------:R-:W-:Y:S01]  /*af30*/  HGMMA.64x256x16.F32 R24, R196, gdesc[UR4].tnspB, R24, gsb0 ;  /* 0x43e00004c4187df0 */ /* 0x000fe20008000818 */
[----:B------:R-:W-:Y:S02]  /*af40*/  R2UR UR6, R8 ;  /* 0x00000000080672ca */ /* 0x000fe400000e0000 */
[----:B------:R-:W-:Y:S01]  /*af50*/  R2UR UR7, R9 ;  /* 0x00000000090772ca */ /* 0x000fe200000e0000 */
[----:B------:R-:W0:Y:S01]  /*af60*/  @P1 MUFU.LG2 R8, R11 ;  /* 0x0000000b00081308 */ /* 0x000e220000000c00 */
[----:B------:R-:W1:Y:S01]  /*af70*/  SHFL.BFLY PT, R9, R2, 0x1, 0x1f ;  /* 0x0c201f0002097f89 */ /* 0x000e6200000e0000 */
[----:B0-----:R-:W-:Y:S01]  /*af80*/  @P1 FMUL.FTZ R8, R8, 0.69314718246459960938 ;  /* 0x3f31721808081820 */ /* 0x001fe20000410000 */
[----:B-1----:R-:W-:Y:S01]  /*af90*/  FADD.FTZ R13, R2, R9 ;  /* 0x00000009020d7221 */ /* 0x002fe20000010000 */
[----:B------:R-:W-:Y:S02]  /*afa0*/  IMAD.U32 R9, RZ, RZ, UR5 ;  /* 0x00000005ff097e24 */ /* 0x000fe4000f8e00ff */
[----:B------:R-:W-:-:S02]  /*afb0*/  IMAD.MOV.U32 R2, RZ, RZ, -0x800000 ;  /* 0xff800000ff027424 */ /* 0x000fc400078e00ff */
[----:B------:R-:W-:Y:S01]  /*afc0*/  FSETP.NE.FTZ.AND P2, PT, R13, RZ, PT ;  /* 0x000000ff0d00720b */ /* 0x000fe20003f55000 */
[----:B------:R-:W-:-:S04]  /*afd0*/  @P1 FMUL.FTZ R9, R9, 0.69314718246459960938 ;  /* 0x3f31721809091820 */ /* 0x000fc80000410000 */
[----:B------:R-:W-:-:S08]  /*afe0*/  @P1 FFMA.FTZ R2, R9, R4, R8 ;  /* 0x0000000409021223 */ /* 0x000fd00000010008 */
[----:B------:R-:W0:Y:S01]  /*aff0*/  @P2 MUFU.LG2 R10, R13 ;  /* 0x0000000d000a2308 */ /* 0x000e220000000c00 */
[----:B------:R-:W-:-:S07]  /*b000*/  @P2 FMUL.FTZ R15, R15, 0.69314718246459960938 ;  /* 0x3f3172180f0f2820 */ /* 0x000fce0000410000 */
[----:B------:R1:W2:Y:S01]  /*b010*/  @P2 MUFU.RCP R5, R13 ;  /* 0x0000000d00052308 */ /* 0x0002a20000001000 */
[----:B0-----:R-:W-:-:S04]  /*b020*/  @P2 FMUL.FTZ R10, R10, 0.69314718246459960938 ;  /* 0x3f3172180a0a2820 */ /* 0x001fc80000410000 */
[----:B------:R-:W-:Y:S01]  /*b030*/  @P2 FFMA.FTZ R0, R15, R3, R10 ;  /* 0x000000030f002223 */ /* 0x000fe2000001000a */
[----:B------:R-:W-:Y:S02]  /*b040*/  WARPGROUP.DEPBAR.LE gsb0, 0x0 ;  /* 0x00008000000079c5 */ /* 0x000fe40000010000 */
[----:B------:R-:W-:-:S06]  /*b050*/  WARPGROUP.ARRIVE ;  /* 0x00000000000079c5 */ /* 0x000fcc0000000000 */
[----:B------:R-:W-:Y:S03]  /*b060*/  HGMMA.64x256x16.F32 R24, R192, gdesc[UR4].tnspB, R24, gsb0 ;  /* 0x43e00004c0187df0 */ /* 0x000fe60008000818 */
[----:B------:R-:W-:Y:S02]  /*b070*/  WARPGROUP.DEPBAR.LE gsb0, 0x0 ;  /* 0x00008000000079c5 */ /* 0x000fe40000010000 */
[----:B-12---:R-:W-:Y:S05]  /*b080*/  @!P0 BRA `(.L_x_204) ;  /* 0x0000000000048947 */ /* 0x006fea0003800000 */
[----:B------:R-:W-:Y:S01]  /*b090*/  BPT.TRAP 0x1 ;  /* 0x000000040000795c */ /* 0x000fe20000300000 */
.L_x_204:
[----:B------:R-:W2:Y:S01]  /*b0a0*/  LDL.LU R3, [R1+0x38] ;  /* 0x0000380001037983 */ /* 0x000ea20000300800 */
[----:B------:R-:W-:Y:S01]  /*b0b0*/  R2UR UR5, R16 ;  /* 0x00000000100572ca */ /* 0x000fe200000e0000 */
[----:B------:R-:W-:Y:S01]  /*b0c0*/  UIADD3 UR38, UR38, 0x1, URZ ;  /* 0x0000000126267890 */ /* 0x000fe2000fffe03f */
[-C--:B------:R-:W-:Y:S01]  /*b0d0*/  FMUL.FTZ R24, R24, R7.reuse ;  /* 0x0000000718187220 */ /* 0x080fe20000410000 */
[-C--:B------:R-:W-:Y:S01]  /*b0e0*/  FMUL.FTZ R25, R25, R7.reuse ;  /* 0x0000000719197220 */ /* 0x080fe20000410000 */
[-C--:B------:R-:W-:Y:S01]  /*b0f0*/  FMUL.FTZ R28, R28, R7.reuse ;  /* 0x000000071c1c7220 */ /* 0x080fe20000410000 */
[----:B------:R-:W-:Y:S01]  /*b100*/  UISETP.NE.AND UP0, UPT, UR38, 0x2, UPT ;  /* 0x000000022600788c */ /* 0x000fe2000bf05270 */
        /* <DEDUP_REMOVED lines=126> */
[----:B------:R-:W-:Y:S01]  /*b8f0*/  USEL UR38, UR38, URZ, UP0 ;  /* 0x0000003f26267287 */ /* 0x000fe20008000000 */
[----:B--2---:R-:W-:Y:S01]  /*b900*/  R2UR UR4, R3 ;  /* 0x00000000030472ca */ /* 0x004fe200000e0000 */
[----:B------:R-:W-:-:S05]  /*b910*/  VIADD R3, R12, 0x38860 ;  /* 0x000388600c037836 */ /* 0x000fca0000000000 */
[----:B------:R-:W-:-:S04]  /*b920*/  PRMT R3, R6, 0x654, R3 ;  /* 0x0000065406037816 */ /* 0x000fc80000000003 */
[----:B------:R0:W-:Y:S03]  /*b930*/  SYNCS.ARRIVE.TRANS64.RED.A1T0 RZ, [R3+URZ], RZ ;  /* 0x000000ff03ff79a7 */ /* 0x0001e6000810043f */
[----:B------:R-:W-:-:S06]  /*b940*/  UIADD3 UR4, UR4, 0x1, URZ ;  /* 0x0000000104047890 */ /* 0x000fcc000fffe03f */
[----:B0-----:R-:W-:Y:S01]  /*b950*/  MOV R3, UR4 ;  /* 0x0000000400037c02 */ /* 0x001fe20008000f00 */
[----:B------:R-:W-:-:S04]  /*b960*/  USEL UR4, URZ, 0x1, UP0 ;  /* 0x000000013f047887 */ /* 0x000fc80008000000 */
[----:B------:R0:W-:Y:S01]  /*b970*/  STL [R1+0x38], R3 ;  /* 0x0000380301007387 */ /* 0x0001e20000100800 */
[----:B------:R-:W-:-:S06]  /*b980*/  ULOP3.LUT UR5, UR5, UR4, URZ, 0x3c, !UPT ;  /* 0x0000000405057292 */ /* 0x000fcc000f8e3c3f */
[----:B------:R-:W-:-:S07]  /*b990*/  IMAD.U32 R16, RZ, RZ, UR5 ;  /* 0x00000005ff107e24 */ /* 0x000fce000f8e00ff */
.L_x_180:
[----:B------:R-:W1:Y:S08]  /*b9a0*/  S2UR UR4, SR_CgaCtaId ;  /* 0x00000000000479c3 */ /* 0x000e700000008800 */
[----:B------:R-:W-:Y:S06]  /*b9b0*/  BAR.SYNC.DEFER_BLOCKING 0x5, 0x180 ;  /* 0x0146000000007b1d */ /* 0x000fec0000010000 */
[----:B------:R-:W-:Y:S01]  /*b9c0*/  UMOV UR8, 0x400 ;  /* 0x0000040000087882 */ /* 0x000fe20000000000 */
[----:B------:R-:W-:Y:S01]  /*b9d0*/  BSSY B0, `(.L_x_205) ;  /* 0x00004c3000007945 */ /* 0x000fe20003800000 */
[----:B-1----:R-:W-:-:S09]  /*b9e0*/  ULEA UR8, UR4, UR8, 0x18 ;  /* 0x0000000804087291 */ /* 0x002fd2000f8ec03f */
[----:B------:R-:W1:Y:S02]  /*b9f0*/  LDS.128 R4, [UR8+0x388d0] ;  /* 0x0388d008ff047984 */ /* 0x000e640008000c00 */
[----:B-1----:R-:W-:Y:S02]  /*ba00*/  R2UR UR6, R5 ;  /* 0x00000000050672ca */ /* 0x002fe400000e0000 */
[----:B------:R-:W-:Y:S02]  /*ba10*/  R2UR UR5, R6 ;  /* 0x00000000060572ca */ /* 0x000fe400000e0000 */
[----:B------:R-:W-:Y:S01]  /*ba20*/  R2UR UR7, R7 ;  /* 0x00000000070772ca */ /* 0x000fe200000e0000 */
[----:B------:R-:W-:Y:S06]  /*ba30*/  BAR.ARV 0x4, 0x180 ;  /* 0x0106000000007b1d */ /* 0x000fec0000002000 */
[----:B------:R-:W-:Y:S08]  /*ba40*/  @P0 BRA `(.L_x_206) ;  /* 0x0000003800d00947 */ /* 0x000ff00003800000 */
[----:B------:R-:W2:Y:S01]  /*ba50*/  LDL.LU R9, [R1+0x30] ;  /* 0x0000300001097983 */ /* 0x000ea20000300800 */
[----:B------:R-:W1:Y:S01]  /*ba60*/  S2UR UR4, SR_SWINHI ;  /* 0x00000000000479c3 */ /* 0x000e620000002f00 */
[----:B------:R-:W-:Y:S01]  /*ba70*/  IMAD.MOV.U32 R12, RZ, RZ, 0x2 ;  /* 0x00000002ff0c7424 */ /* 0x000fe200078e00ff */
[----:B------:R-:W-:Y:S01]  /*ba80*/  F2FP.F16.F32.PACK_AB R6, R29, R28 ;  /* 0x0000001c1d06723e */ /* 0x000fe200000000ff */
[----:B------:R-:W3:Y:S01]  /*ba90*/  LDL.LU R8, [R1+0x34] ;  /* 0x0000340001087983 */ /* 0x000ee20000300800 */
[----:B------:R-:W-:Y:S01]  /*baa0*/  F2FP.F16.F32.PACK_AB R7, R31, R30 ;  /* 0x0000001e1f07723e */ /* 0x000fe200000000ff */
[----:B------:R-:W-:Y:S01]  /*bab0*/  ULDC.64 UR14, c[0x0][0xc00] ;  /* 0x00030000000e7ab9 */ /* 0x000fe20000000a00 */
[----:B------:R-:W-:Y:S01]  /*bac0*/  R2UR UR22, R212 ;  /* 0x00000000d41672ca */ /* 0x000fe200000e0000 */
[----:B0-----:R-:W4:Y:S01]  /*bad0*/  LDL R3, [R1+0x48] ;  /* 0x0000480001037983 */ /* 0x001f220000100800 */
[----:B------:R-:W-:-:S03]  /*bae0*/  ULDC UR20, c[0x0][0xbe8] ;  /* 0x0002fa0000147ab9 */ /* 0x000fc60000000800 */
[----:B------:R-:W5:Y:S01]  /*baf0*/  LDL R170, [R1+0x2c] ;  /* 0x00002c0001aa7983 */ /* 0x000f620000100800 */
[----:B------:R-:W-:Y:S02]  /*bb00*/  R2UR UR21, R215 ;  /* 0x00000000d71572ca */ /* 0x000fe400000e0000 */
[----:B------:R-:W-:Y:S01]  /*bb10*/  R2UR UR24, R216 ;  /* 0x00000000d81872ca */ /* 0x000fe200000e0000 */
[----:B------:R-:W5:Y:S01]  /*bb20*/  LDL R171, [R1+0x44] ;  /* 0x0000440001ab7983 */ /* 0x000f620000100800 */
[----:B------:R-:W-:Y:S01]  /*bb30*/  UMOV UR10, UR8 ;  /* 0x00000008000a7c82 */ /* 0x000fe20008000000 */
[----:B-1----:R-:W-:Y:S01]  /*bb40*/  UMOV UR11, UR4 ;  /* 0x00000004000b7c82 */ /* 0x002fe20008000000 */
[----:B------:R-:W-:Y:S01]  /*bb50*/  BAR.SYNC.DEFER_BLOCKING 0x1, 0x100 ;  /* 0x0044000000007b1d */ /* 0x000fe20000010000 */
[----:B--2---:R-:W-:Y:S02]  /*bb60*/  R2UR UR19, R9 ;  /* 0x00000000091372ca */ /* 0x004fe400000e0000 */
[----:B---3--:R-:W-:Y:S01]  /*bb70*/  R2UR UR17, R8 ;  /* 0x00000000081172ca */ /* 0x008fe200000e0000 */
[----:B----4-:R-:W-:Y:S01]  /*bb80*/  IMAD.WIDE R12, R3, R12, UR10 ;  /* 0x0000000a030c7e25 */ /* 0x010fe2000f8e020c */
[----:B-----5:R-:W-:-:S02]  /*bb90*/  R2UR UR18, R170 ;  /* 0x00000000aa1272ca */ /* 0x020fc400000e0000 */
[C---:B------:R-:W-:Y:S02]  /*bba0*/  IADD3 R15, P1, R12.reuse, 0x20, RZ ;  /* 0x000000200c0f7810 */ /* 0x040fe40007f3e0ff */
[----:B------:R-:W-:Y:S02]  /*bbb0*/  IADD3 R157, P4, R12, 0x60, RZ ;  /* 0x000000600c9d7810 */ /* 0x000fe40007f9e0ff */
[----:B------:R-:W-:Y:S02]  /*bbc0*/  LOP3.LUT R14, R15, 0x380, RZ, 0xc0, !PT ;  /* 0x000003800f0e7812 */ /* 0x000fe400078ec0ff */
[----:B------:R-:W-:Y:S02]  /*bbd0*/  LOP3.LUT R156, R157, 0x380, RZ, 0xc0, !PT ;  /* 0x000003809d9c7812 */ /* 0x000fe400078ec0ff */
[----:B------:R-:W-:Y:S02]  /*bbe0*/  SHF.R.U64 R14, R14, 0x3, RZ ;  /* 0x000000030e0e7819 */ /* 0x000fe400000012ff */
[----:B------:R-:W-:-:S02]  /*bbf0*/  IADD3 R161, P6, R12, 0x4020, RZ ;  /* 0x000040200ca17810 */ /* 0x000fc40007fde0ff */
[----:B------:R-:W-:Y:S02]  /*bc00*/  LOP3.LUT R5, R12, 0x380, RZ, 0xc0, !PT ;  /* 0x000003800c057812 */ /* 0x000fe400078ec0ff */
[----:B------:R-:W-:Y:S02]  /*bc10*/  SHF.R.U64 R156, R156, 0x3, RZ ;  /* 0x000000039c9c7819 */ /* 0x000fe400000012ff */
[----:B------:R-:W-:Y:S01]  /*bc20*/  LOP3.LUT R14, R14, R15, RZ, 0x3c, !PT ;  /* 0x0000000f0e0e7212 */ /* 0x000fe200078e3cff */
[----:B------:R-:W-:Y:S01]  /*bc30*/  IMAD.X R15, RZ, RZ, R13, P1 ;  /* 0x000000ffff0f7224 */ /* 0x000fe200008e060d */
[----:B------:R-:W-:Y:S02]  /*bc40*/  IADD3 R159, P3, R12, 0x4000, RZ ;  /* 0x000040000c9f7810 */ /* 0x000fe40007f7e0ff */
[----:B------:R-:W-:Y:S02]  /*bc50*/  LOP3.LUT R160, R161, 0x380, RZ, 0xc0, !PT ;  /* 0x00000380a1a07812 */ /* 0x000fe400078ec0ff */
[----:B------:R-:W-:-:S02]  /*bc60*/  SHF.R.U64 R5, R5, 0x3, RZ ;  /* 0x0000000305057819 */ /* 0x000fc400000012ff */
[C---:B------:R-:W-:Y:S02]  /*bc70*/  IADD3 R155, P0, R12.reuse, 0x40, RZ ;  /* 0x000000400c9b7810 */ /* 0x040fe40007f1e0ff */
[C---:B------:R-:W-:Y:S02]  /*bc80*/  IADD3 R163, P5, R12.reuse, 0x4040, RZ ;  /* 0x000040400ca37810 */ /* 0x040fe40007fbe0ff */
[C---:B------:R-:W-:Y:S02]  /*bc90*/  IADD3 R165, P2, R12.reuse, 0x4060, RZ ;  /* 0x000040600ca57810 */ /* 0x040fe40007f5e0ff */
[----:B------:R-:W-:Y:S02]  /*bca0*/  IADD3 R167, P1, R12, 0x8000, RZ ;  /* 0x000080000ca77810 */ /* 0x000fe40007f3e0ff */
[----:B------:R-:W-:Y:S01]  /*bcb0*/  LOP3.LUT R156, R156, R157, RZ, 0x3c, !PT ;  /* 0x0000009d9c9c7212 */ /* 0x000fe200078e3cff */
[----:B------:R-:W-:Y:S01]  /*bcc0*/  IMAD.X R157, RZ, RZ, R13, P4 ;  /* 0x000000ffff9d7224 */ /* 0x000fe200020e060d */
[----:B------:R-:W-:-:S02]  /*bcd0*/  LOP3.LUT R158, R159, 0x380, RZ, 0xc0, !PT ;  /* 0x000003809f9e7812 */ /* 0x000fc400078ec0ff */
[----:B------:R-:W-:Y:S02]  /*bce0*/  SHF.R.U64 R160, R160, 0x3, RZ ;  /* 0x00000003a0a07819 */ /* 0x000fe400000012ff */
[----:B------:R-:W-:Y:S01]  /*bcf0*/  LOP3.LUT R4, R5, R12, RZ, 0x3c, !PT ;  /* 0x0000000c05047212 */ /* 0x000fe200078e3cff */
[----:B------:R-:W-:Y:S01]  /*bd00*/  IMAD.MOV.U32 R5, RZ, RZ, R13 ;  /* 0x000000ffff057224 */ /* 0x000fe200078e000d */
[----:B------:R-:W-:Y:S02]  /*bd10*/  IADD3 R9, P4, R12, 0x8040, RZ ;  /* 0x000080400c097810 */ /* 0x000fe40007f9e0ff */
[----:B------:R-:W-:Y:S02]  /*bd20*/  LOP3.LUT R154, R155, 0x380, RZ, 0xc0, !PT ;  /* 0x000003809b9a7812 */ /* 0x000fe400078ec0ff */
[----:B------:R-:W-:Y:S02]  /*bd30*/  LOP3.LUT R162, R163, 0x380, RZ, 0xc0, !PT ;  /* 0x00000380a3a27812 */ /* 0x000fe400078ec0ff */
[----:B------:R-:W-:-:S02]  /*bd40*/  LOP3.LUT R164, R165, 0x380, RZ, 0xc0, !PT ;  /* 0x00000380a5a47812 */ /* 0x000fc400078ec0ff */
[----:B------:R-:W-:Y:S02]  /*bd50*/  LOP3.LUT R166, R167, 0x380, RZ, 0xc0, !PT ;  /* 0x00000380a7a67812 */ /* 0x000fe400078ec0ff */
[----:B------:R-:W-:Y:S02]  /*bd60*/  SHF.R.U64 R158, R158, 0x3, RZ ;  /* 0x000000039e9e7819 */ /* 0x000fe400000012ff */
[----:B------:R-:W-:Y:S01]  /*bd70*/  LOP3.LUT R160, R160, R161, RZ, 0x3c, !PT ;  /* 0x000000a1a0a07212 */ /* 0x000fe200078e3cff */
[----:B------:R-:W-:Y:S01]  /*bd80*/  IMAD.X R161, RZ, RZ, R13, P6 ;  /* 0x000000ffffa17224 */ /* 0x000fe200030e060d */
[----:B------:R-:W-:Y:S02]  /*bd90*/  LOP3.LUT R8, R9, 0x380, RZ, 0xc0, !PT ;  /* 0x0000038009087812 */ /* 0x000fe400078ec0ff */
[----:B------:R-:W-:Y:S02]  /*bda0*/  SHF.R.U64 R154, R154, 0x3, RZ ;  /* 0x000000039a9a7819 */ /* 0x000fe400000012ff */
[----:B------:R-:W-:-:S02]  /*bdb0*/  SHF.R.U64 R162, R162, 0x3, RZ ;  /* 0x00000003a2a27819 */ /* 0x000fc400000012ff */
[----:B------:R-:W-:Y:S02]  /*bdc0*/  SHF.R.U64 R164, R164, 0x3, RZ ;  /* 0x00000003a4a47819 */ /* 0x000fe400000012ff */
[----:B------:R-:W-:Y:S02]  /*bdd0*/  SHF.R.U64 R166, R166, 0x3, RZ ;  /* 0x00000003a6a67819 */ /* 0x000fe400000012ff */
[----:B------:R-:W-:Y:S02]  /*bde0*/  MOV R3, R4 ;  /* 0x0000000400037202 */ /* 0x000fe40000000f00 */
[----:B------:R-:W-:Y:S02]  /*bdf0*/  IADD3 R17, P6, R12, 0xc000, RZ ;  /* 0x0000c0000c117810 */ /* 0x000fe40007fde0ff */
[----:B------:R-:W-:Y:S02]  /*be00*/  F2FP.F16.F32.PACK_AB R4, R25, R24 ;  /* 0x000000181904723e */ /* 0x000fe400000000ff */
[----:B------:R-:W-:-:S02]  /*be10*/  F2FP.F16.F32.PACK_AB R5, R27, R26 ;  /* 0x0000001a1b05723e */ /* 0x000fc400000000ff */
[----:B------:R-:W-:Y:S01]  /*be20*/  LOP3.LUT R158, R158, R159, RZ, 0x3c, !PT ;  /* 0x0000009f9e9e7212 */ /* 0x000fe200078e3cff */
[--C-:B------:R-:W-:Y:S01]  /*be30*/  IMAD.X R159, RZ, RZ, R13.reuse, P3 ;  /* 0x000000ffff9f7224 */ /* 0x100fe200018e060d */
[----:B------:R-:W-:Y:S02]  /*be40*/  SHF.R.U64 R8, R8, 0x3, RZ ;  /* 0x0000000308087819 */ /* 0x000fe400000012ff */
[----:B------:R-:W-:Y:S01]  /*be50*/  LOP3.LUT R154, R154, R155, RZ, 0x3c, !PT ;  /* 0x0000009b9a9a7212 */ /* 0x000fe200078e3cff */
[--C-:B------:R-:W-:Y:S01]  /*be60*/  IMAD.X R155, RZ, RZ, R13.reuse, P0 ;  /* 0x000000ffff9b7224 */ /* 0x100fe200000e060d */
[----:B------:R-:W-:Y:S01]  /*be70*/  LOP3.LUT R162, R162, R163, RZ, 0x3c, !PT ;  /* 0x000000a3a2a27212 */ /* 0x000fe200078e3cff */
[--C-:B------:R-:W-:Y:S01]  /*be80*/  IMAD.X R163, RZ, RZ, R13.reuse, P5 ;  /* 0x000000ffffa37224 */ /* 0x100fe200028e060d */
[----:B------:R-:W-:Y:S01]  /*be90*/  LOP3.LUT R164, R164, R165, RZ, 0x3c, !PT ;  /* 0x000000a5a4a47212 */ /* 0x000fe200078e3cff */
[--C-:B------:R-:W-:Y:S01]  /*bea0*/  IMAD.X R165, RZ, RZ, R13.reuse, P2 ;  /* 0x000000ffffa57224 */ /* 0x100fe200010e060d */
[----:B------:R-:W-:Y:S01]  /*beb0*/  LOP3.LUT R166, R166, R167, RZ, 0x3c, !PT ;  /* 0x000000a7a6a67212 */ /* 0x000fe200078e3cff */
[----:B------:R-:W-:Y:S01]  /*bec0*/  IMAD.X R167, RZ, RZ, R13, P1 ;  /* 0x000000ffffa77224 */ /* 0x000fe200008e060d */
[----:B------:R-:W-:-:S02]  /*bed0*/  IADD3 R11, P3, R12, 0x8060, RZ ;  /* 0x000080600c0b7810 */ /* 0x000fc40007f7e0ff */
[----:B------:R-:W-:Y:S01]  /*bee0*/  LOP3.LUT R10, R17, 0x380, RZ, 0xc0, !PT ;  /* 0x00000380110a7812 */ /* 0x000fe200078ec0ff */
[----:B------:R0:W-:Y:S01]  /*bef0*/  STSM.16.M88.4 [R3], R4 ;  /* 0x0000000403007844 */ /* 0x0001e20000000200 */
[C---:B------:R-:W-:Y:S02]  /*bf00*/  IADD3 R169, P0, R12.reuse, 0x8020, RZ ;  /* 0x000080200ca97810 */ /* 0x040fe40007f1e0ff */
[C---:B------:R-:W-:Y:S02]  /*bf10*/  IADD3 R20, P5, R12.reuse, 0xc020, RZ ;  /* 0x0000c0200c147810 */ /* 0x040fe40007fbe0ff */
[C---:B------:R-:W-:Y:S02]  /*bf20*/  IADD3 R153, P2, R12.reuse, 0xc040, RZ ;  /* 0x0000c0400c997810 */ /* 0x040fe40007f5e0ff */
[----:B------:R-:W-:Y:S02]  /*bf30*/  IADD3 R18, P1, R12, 0xc060, RZ ;  /* 0x0000c0600c127810 */ /* 0x000fe40007f3e0ff */
[----:B------:R-:W-:-:S02]  /*bf40*/  SHF.R.U64 R10, R10, 0x3, RZ ;  /* 0x000000030a0a7819 */ /* 0x000fc400000012ff */
[----:B------:R-:W-:Y:S02]  /*bf50*/  LOP3.LUT R168, R169, 0x380, RZ, 0xc0, !PT ;  /* 0x00000380a9a87812 */ /* 0x000fe400078ec0ff */
[----:B------:R-:W-:Y:S02]  /*bf60*/  LOP3.LUT R21, R20, 0x380, RZ, 0xc0, !PT ;  /* 0x0000038014157812 */ /* 0x000fe400078ec0ff */
[----:B0-----:R-:W-:Y:S01]  /*bf70*/  LOP3.LUT R4, R8, R9, RZ, 0x3c, !PT ;  /* 0x0000000908047212 */ /* 0x001fe200078e3cff */
[----:B------:R-:W-:Y:S01]  /*bf80*/  IMAD.X R5, RZ, RZ, R13, P4 ;  /* 0x000000ffff057224 */ /* 0x000fe200020e060d */
[----:B------:R-:W-:Y:S02]  /*bf90*/  LOP3.LUT R8, R11, 0x380, RZ, 0xc0, !PT ;  /* 0x000003800b087812 */ /* 0x000fe400078ec0ff */
[----:B------:R-:W-:Y:S02]  /*bfa0*/  LOP3.LUT R152, R153, 0x380, RZ, 0xc0, !PT ;  /* 0x0000038099987812 */ /* 0x000fe400078ec0ff */
[----:B------:R-:W-:-:S02]  /*bfb0*/  LOP3.LUT R19, R18, 0x380, RZ, 0xc0, !PT ;  /* 0x0000038012137812 */ /* 0x000fc400078ec0ff */
[----:B------:R-:W-:Y:S02]  /*bfc0*/  SHF.R.U64 R8, R8, 0x3, RZ ;  /* 0x0000000308087819 */ /* 0x000fe400000012ff */
[----:B------:R-:W-:Y:S02]  /*bfd0*/  LOP3.LUT R10, R10, R17, RZ, 0x3c, !PT ;  /* 0x000000110a0a7212 */ /* 0x000fe400078e3cff */
[----:B------:R-:W-:Y:S02]  /*bfe0*/  MOV R17, R4 ;  /* 0x0000000400117202 */ /* 0x000fe40000000f00 */
[----:B------:R-:W-:Y:S02]  /*bff0*/  SHF.R.U64 R168, R168, 0x3, RZ ;  /* 0x00000003a8a87819 */ /* 0x000fe400000012ff */
[----:B------:R-:W-:Y:S02]  /*c000*/  SHF.R.U64 R21, R21, 0x3, RZ ;  /* 0x0000000315157819 */ /* 0x000fe400000012ff */
[----:B------:R-:W-:-:S02]  /*c010*/  SHF.R.U64 R152, R152, 0x3, RZ ;  /* 0x0000000398987819 */ /* 0x000fc400000012ff */
[----:B------:R-:W-:Y:S02]  /*c020*/  SHF.R.U64 R19, R19, 0x3, RZ ;  /* 0x0000000313137819 */ /* 0x000fe400000012ff */
[----:B------:R-:W-:Y:S02]  /*c030*/  MOV R14, R14 ;  /* 0x0000000e000e7202 */ /* 0x000fe40000000f00 */
[----:B------:R-:W-:Y:S02]  /*c040*/  F2FP.F16.F32.PACK_AB R4, R33, R32 ;  /* 0x000000202104723e */ /* 0x000fe400000000ff */
[----:B------:R-:W-:Y:S02]  /*c050*/  F2FP.F16.F32.PACK_AB R5, R35, R34 ;  /* 0x000000222305723e */ /* 0x000fe400000000ff */
[----:B------:R-:W-:Y:S02]  /*c060*/  F2FP.F16.F32.PACK_AB R6, R37, R36 ;  /* 0x000000242506723e */ /* 0x000fe400000000ff */
[----:B------:R-:W-:Y:S01]  /*c070*/  F2FP.F16.F32.PACK_AB R7, R39, R38 ;  /* 0x000000262707723e */ /* 0x000fe200000000ff */
[--C-:B------:R-:W-:Y:S01]  /*c080*/  IMAD.X R9, RZ, RZ, R13.reuse, P3 ;  /* 0x000000ffff097224 */ /* 0x100fe200018e060d */
[----:B------:R-:W-:Y:S01]  /*c090*/  LOP3.LUT R8, R8, R11, RZ, 0x3c, !PT ;  /* 0x0000000b08087212 */ /* 0x000fe200078e3cff */
[--C-:B------:R-:W-:Y:S01]  /*c0a0*/  IMAD.X R11, RZ, RZ, R13.reuse, P6 ;  /* 0x000000ffff0b7224 */ /* 0x100fe200030e060d */
[----:B------:R-:W-:Y:S01]  /*c0b0*/  LOP3.LUT R168, R168, R169, RZ, 0x3c, !PT ;  /* 0x000000a9a8a87212 */ /* 0x000fe200078e3cff */
[--C-:B------:R-:W-:Y:S01]  /*c0c0*/  IMAD.X R169, RZ, RZ, R13.reuse, P0 ;  /* 0x000000ffffa97224 */ /* 0x100fe200000e060d */
[----:B------:R-:W-:Y:S01]  /*c0d0*/  LOP3.LUT R20, R21, R20, RZ, 0x3c, !PT ;  /* 0x0000001415147212 */ /* 0x000fe200078e3cff */
[----:B------:R0:W-:Y:S01]  /*c0e0*/  STSM.16.M88.4 [R14], R4 ;  /* 0x000000040e007844 */ /* 0x0001e20000000200 */
[----:B------:R-:W-:Y:S01]  /*c0f0*/  LOP3.LUT R152, R152, R153, RZ, 0x3c, !PT ;  /* 0x0000009998987212 */ /* 0x000fe200078e3cff */
[--C-:B------:R-:W-:Y:S01]  /*c100*/  IMAD.X R153, RZ, RZ, R13.reuse, P2 ;  /* 0x000000ffff997224 */ /* 0x100fe200010e060d */
[----:B------:R-:W-:Y:S01]  /*c110*/  LOP3.LUT R18, R19, R18, RZ, 0x3c, !PT ;  /* 0x0000001213127212 */ /* 0x000fe200078e3cff */
[----:B------:R-:W-:Y:S01]  /*c120*/  IMAD.X R19, RZ, RZ, R13, P1 ;  /* 0x000000ffff137224 */ /* 0x000fe200008e060d */
[----:B------:R-:W-:-:S02]  /*c130*/  IADD3.X R21, RZ, R13, RZ, P5, !PT ;  /* 0x0000000dff157210 */ /* 0x000fc40002ffe4ff */
[----:B------:R-:W-:Y:S02]  /*c140*/  MOV R154, R154 ;  /* 0x0000009a009a7202 */ /* 0x000fe40000000f00 */
[----:B------:R-:W-:Y:S02]  /*c150*/  F2FP.F16.F32.PACK_AB R12, R41, R40 ;  /* 0x00000028290c723e */ /* 0x000fe400000000ff */
[----:B------:R-:W-:Y:S02]  /*c160*/  F2FP.F16.F32.PACK_AB R13, R43, R42 ;  /* 0x0000002a2b0d723e */ /* 0x000fe400000000ff */
[----:B------:R-:W-:Y:S02]  /*c170*/  F2FP.F16.F32.PACK_AB R15, R47, R46 ;  /* 0x0000002e2f0f723e */ /* 0x000fe400000000ff */
[----:B0-----:R-:W-:Y:S02]  /*c180*/  F2FP.F16.F32.PACK_AB R14, R45, R44 ;  /* 0x0000002c2d0e723e */ /* 0x001fe400000000ff */
[----:B------:R-:W-:-:S02]  /*c190*/  MOV R156, R156 ;  /* 0x0000009c009c7202 */ /* 0x000fc40000000f00 */
[----:B------:R-:W-:Y:S02]  /*c1a0*/  MOV R22, R8 ;  /* 0x0000000800167202 */ /* 0x000fe40000000f00 */
[----:B------:R-:W-:Y:S02]  /*c1b0*/  MOV R3, R10 ;  /* 0x0000000a00037202 */ /* 0x000fe40000000f00 */
[----:B------:R-:W-:Y:S02]  /*c1c0*/  F2FP.F16.F32.PACK_AB R4, R49, R48 ;  /* 0x000000303104723e */ /* 0x000fe400000000ff */
[----:B------:R-:W-:Y:S02]  /*c1d0*/  F2FP.F16.F32.PACK_AB R5, R51, R50 ;  /* 0x000000323305723e */ /* 0x000fe400000000ff */
[----:B------:R-:W-:Y:S02]  /*c1e0*/  F2FP.F16.F32.PACK_AB R6, R53, R52 ;  /* 0x000000343506723e */ /* 0x000fe400000000ff */
[----:B------:R-:W-:-:S02]  /*c1f0*/  F2FP.F16.F32.PACK_AB R7, R55, R54 ;  /* 0x000000363707723e */ /* 0x000fc400000000ff */
[----:B------:R-:W-:Y:S02]  /*c200*/  MOV R158, R158 ;  /* 0x0000009e009e7202 */ /* 0x000fe40000000f00 */
[----:B------:R-:W-:Y:S02]  /*c210*/  F2FP.F16.F32.PACK_AB R8, R57, R56 ;  /* 0x000000383908723e */ /* 0x000fe400000000ff */
[----:B------:R-:W-:Y:S02]  /*c220*/  F2FP.F16.F32.PACK_AB R9, R59, R58 ;  /* 0x0000003a3b09723e */ /* 0x000fe400000000ff */
[----:B------:R-:W-:Y:S02]  /*c230*/  F2FP.F16.F32.PACK_AB R10, R61, R60 ;  /* 0x0000003c3d0a723e */ /* 0x000fe400000000ff */
[----:B------:R-:W-:Y:S01]  /*c240*/  F2FP.F16.F32.PACK_AB R11, R63, R62 ;  /* 0x0000003e3f0b723e */ /* 0x000fe200000000ff */
[----:B------:R0:W-:Y:S01]  /*c250*/  STSM.16.M88.4 [R154], R12 ;  /* 0x0000000c9a007844 */ /* 0x0001e20000000200 */
[----:B------:R-:W-:-:S02]  /*c260*/  MOV R160, R160 ;  /* 0x000000a000a07202 */ /* 0x000fc40000000f00 */
[----:B------:R-:W-:Y:S01]  /*c270*/  MOV R20, R20 ;  /* 0x0000001400147202 */ /* 0x000fe20000000f00 */
[----:B------:R1:W-:Y:S01]  /*c280*/  STSM.16.M88.4 [R156], R4 ;  /* 0x000000049c007844 */ /* 0x0003e20000000200 */
[----:B------:R-:W-:Y:S02]  /*c290*/  MOV R21, R152 ;  /* 0x0000009800157202 */ /* 0x000fe40000000f00 */
[----:B------:R-:W-:Y:S01]  /*c2a0*/  MOV R162, R162 ;  /* 0x000000a200a27202 */ /* 0x000fe20000000f00 */
[----:B------:R2:W-:Y:S01]  /*c2b0*/  STSM.16.M88.4 [R158], R8 ;  /* 0x000000089e007844 */ /* 0x0005e20000000200 */
[----:B------:R-:W-:Y:S02]  /*c2c0*/  F2FP.F16.F32.PACK_AB R152, R73, R72 ;  /* 0x000000484998723e */ /* 0x000fe400000000ff */
[----:B------:R-:W-:Y:S02]  /*c2d0*/  F2FP.F16.F32.PACK_AB R153, R75, R74 ;  /* 0x0000004a4b99723e */ /* 0x000fe400000000ff */
[----:B------:R-:W-:-:S02]  /*c2e0*/  F2FP.F16.F32.PACK_AB R155, R79, R78 ;  /* 0x0000004e4f9b723e */ /* 0x000fc400000000ff */
[----:B0-----:R-:W-:Y:S02]  /*c2f0*/  F2FP.F16.F32.PACK_AB R12, R65, R64 ;  /* 0x00000040410c723e */ /* 0x001fe400000000ff */
[----:B------:R-:W-:Y:S02]  /*c300*/  F2FP.F16.F32.PACK_AB R13, R67, R66 ;  /* 0x00000042430d723e */ /* 0x000fe400000000ff */
[----:B------:R-:W-:Y:S02]  /*c310*/  F2FP.F16.F32.PACK_AB R14, R69, R68 ;  /* 0x00000044450e723e */ /* 0x000fe400000000ff */
[----:B------:R-:W-:Y:S02]  /*c320*/  F2FP.F16.F32.PACK_AB R15, R71, R70 ;  /* 0x00000046470f723e */ /* 0x000fe400000000ff */
[----:B------:R-:W-:Y:S02]  /*c330*/  F2FP.F16.F32.PACK_AB R154, R77, R76 ;  /* 0x0000004c4d9a723e */ /* 0x000fe400000000ff */
[----:B------:R-:W-:-:S02]  /*c340*/  MOV R164, R164 ;  /* 0x000000a400a47202 */ /* 0x000fc40000000f00 */
[----:B-1----:R-:W-:Y:S02]  /*c350*/  F2FP.F16.F32.PACK_AB R156, R81, R80 ;  /* 0x00000050519c723e */ /* 0x002fe400000000ff */
[----:B------:R-:W-:Y:S02]  /*c360*/  F2FP.F16.F32.PACK_AB R157, R83, R82 ;  /* 0x00000052539d723e */ /* 0x000fe400000000ff */
[----:B--2---:R-:W-:Y:S02]  /*c370*/  F2FP.F16.F32.PACK_AB R158, R85, R84 ;  /* 0x00000054559e723e */ /* 0x004fe400000000ff */
[----:B------:R-:W-:Y:S01]  /*c380*/  F2FP.F16.F32.PACK_AB R159, R87, R86 ;  /* 0x00000056579f723e */ /* 0x000fe200000000ff */
[----:B------:R0:W-:Y:S01]  /*c390*/  STSM.16.M88.4 [R160], R12 ;  /* 0x0000000ca0007844 */ /* 0x0001e20000000200 */
[----:B------:R-:W-:Y:S02]  /*c3a0*/  MOV R166, R166 ;  /* 0x000000a600a67202 */ /* 0x000fe40000000f00 */
[----:B------:R-:W-:-:S02]  /*c3b0*/  F2FP.F16.F32.PACK_AB R4, R89, R88 ;  /* 0x000000585904723e */ /* 0x000fc400000000ff */
[----:B------:R-:W-:Y:S02]  /*c3c0*/  F2FP.F16.F32.PACK_AB R5, R91, R90 ;  /* 0x0000005a5b05723e */ /* 0x000fe400000000ff */
[----:B------:R-:W-:Y:S02]  /*c3d0*/  F2FP.F16.F32.PACK_AB R6, R93, R92 ;  /* 0x0000005c5d06723e */ /* 0x000fe400000000ff */
[----:B------:R-:W-:Y:S02]  /*c3e0*/  F2FP.F16.F32.PACK_AB R7, R95, R94 ;  /* 0x0000005e5f07723e */ /* 0x000fe400000000ff */
[----:B------:R-:W-:Y:S02]  /*c3f0*/  MOV R168, R168 ;  /* 0x000000a800a87202 */ /* 0x000fe40000000f00 */
[----:B------:R-:W-:Y:S02]  /*c400*/  F2FP.F16.F32.PACK_AB R8, R97, R96 ;  /* 0x000000606108723e */ /* 0x000fe400000000ff */
[----:B------:R-:W-:-:S02]  /*c410*/  F2FP.F16.F32.PACK_AB R9, R99, R98 ;  /* 0x000000626309723e */ /* 0x000fc400000000ff */
[----:B------:R-:W-:Y:S02]  /*c420*/  F2FP.F16.F32.PACK_AB R10, R101, R100 ;  /* 0x00000064650a723e */ /* 0x000fe400000000ff */
[----:B------:R-:W-:Y:S01]  /*c430*/  F2FP.F16.F32.PACK_AB R11, R103, R102 ;  /* 0x00000066670b723e */ /* 0x000fe200000000ff */
[----:B------:R1:W-:Y:S01]  /*c440*/  STSM.16.M88.4 [R162], R152 ;  /* 0x00000098a2007844 */ /* 0x0003e20000000200 */
[----:B0-----:R-:W-:Y:S02]  /*c450*/  F2FP.F16.F32.PACK_AB R12, R105, R104 ;  /* 0x00000068690c723e */ /* 0x001fe400000000ff */
[----:B------:R-:W-:Y:S02]  /*c460*/  F2FP.F16.F32.PACK_AB R13, R107, R106 ;  /* 0x0000006a6b0d723e */ /* 0x000fe400000000ff */
[----:B------:R-:W-:Y:S02]  /*c470*/  F2FP.F16.F32.PACK_AB R14, R109, R108 ;  /* 0x0000006c6d0e723e */ /* 0x000fe400000000ff */
[----:B------:R-:W-:Y:S01]  /*c480*/  F2FP.F16.F32.PACK_AB R15, R111, R110 ;  /* 0x0000006e6f0f723e */ /* 0x000fe200000000ff */
[----:B------:R0:W-:Y:S01]  /*c490*/  STSM.16.M88.4 [R164], R156 ;  /* 0x0000009ca4007844 */ /* 0x0001e20000000200 */
[----:B------:R-:W-:-:S03]  /*c4a0*/  MOV R161, R18 ;  /* 0x0000001200a17202 */ /* 0x000fc60000000f00 */
[----:B------:R2:W-:Y:S01]  /*c4b0*/  STSM.16.M88.4 [R166], R4 ;  /* 0x00000004a6007844 */ /* 0x0005e20000000200 */
[----:B-1----:R-:W-:Y:S02]  /*c4c0*/  F2FP.F16.F32.PACK_AB R152, R113, R112 ;  /* 0x000000707198723e */ /* 0x002fe400000000ff */
[----:B------:R-:W-:Y:S02]  /*c4d0*/  F2FP.F16.F32.PACK_AB R153, R115, R114 ;  /* 0x000000727399723e */ /* 0x000fe400000000ff */
[----:B------:R-:W-:Y:S02]  /*c4e0*/  F2FP.F16.F32.PACK_AB R154, R117, R116 ;  /* 0x00000074759a723e */ /* 0x000fe400000000ff */
[----:B------:R-:W-:Y:S01]  /*c4f0*/  F2FP.F16.F32.PACK_AB R155, R119, R118 ;  /* 0x00000076779b723e */ /* 0x000fe200000000ff */
[----:B------:R1:W-:Y:S01]  /*c500*/  STSM.16.M88.4 [R168], R8 ;  /* 0x00000008a8007844 */ /* 0x0003e20000000200 */
[----:B0-----:R-:W-:Y:S02]  /*c510*/  F2FP.F16.F32.PACK_AB R156, R121, R120 ;  /* 0x00000078799c723e */ /* 0x001fe400000000ff */
[----:B------:R-:W-:-:S02]  /*c520*/  F2FP.F16.F32.PACK_AB R157, R123, R122 ;  /* 0x0000007a7b9d723e */ /* 0x000fc400000000ff */
[----:B------:R-:W-:Y:S02]  /*c530*/  F2FP.F16.F32.PACK_AB R158, R125, R124 ;  /* 0x0000007c7d9e723e */ /* 0x000fe400000000ff */
[----:B------:R-:W-:Y:S01]  /*c540*/  F2FP.F16.F32.PACK_AB R159, R127, R126 ;  /* 0x0000007e7f9f723e */ /* 0x000fe200000000ff */
[----:B------:R0:W-:Y:S01]  /*c550*/  STSM.16.M88.4 [R17], R12 ;  /* 0x0000000c11007844 */ /* 0x0001e20000000200 */
[----:B--2---:R-:W-:Y:S02]  /*c560*/  F2FP.F16.F32.PACK_AB R4, R129, R128 ;  /* 0x000000808104723e */ /* 0x004fe400000000ff */
[----:B------:R-:W-:Y:S02]  /*c570*/  F2FP.F16.F32.PACK_AB R5, R131, R130 ;  /* 0x000000828305723e */ /* 0x000fe400000000ff */
[----:B------:R-:W-:Y:S02]  /*c580*/  F2FP.F16.F32.PACK_AB R6, R133, R132 ;  /* 0x000000848506723e */ /* 0x000fe400000000ff */
[----:B------:R-:W-:-:S02]  /*c590*/  F2FP.F16.F32.PACK_AB R7, R135, R134 ;  /* 0x000000868707723e */ /* 0x000fc400000000ff */
[----:B-1----:R-:W-:Y:S02]  /*c5a0*/  F2FP.F16.F32.PACK_AB R8, R137, R136 ;  /* 0x000000888908723e */ /* 0x002fe400000000ff */
[----:B------:R-:W-:Y:S02]  /*c5b0*/  F2FP.F16.F32.PACK_AB R9, R139, R138 ;  /* 0x0000008a8b09723e */ /* 0x000fe400000000ff */
[----:B------:R-:W-:Y:S02]  /*c5c0*/  F2FP.F16.F32.PACK_AB R10, R141, R140 ;  /* 0x0000008c8d0a723e */ /* 0x000fe400000000ff */
[----:B------:R-:W-:Y:S01]  /*c5d0*/  F2FP.F16.F32.PACK_AB R11, R143, R142 ;  /* 0x0000008e8f0b723e */ /* 0x000fe200000000ff */
[----:B------:R-:W-:Y:S01]  /*c5e0*/  STSM.16.M88.4 [R22], R152 ;  /* 0x0000009816007844 */ /* 0x000fe20000000200 */
[----:B0-----:R-:W-:Y:S02]  /*c5f0*/  F2FP.F16.F32.PACK_AB R12, R145, R144 ;  /* 0x00000090910c723e */ /* 0x001fe400000000ff */
[----:B------:R-:W-:-:S02]  /*c600*/  F2FP.F16.F32.PACK_AB R13, R147, R146 ;  /* 0x00000092930d723e */ /* 0x000fc400000000ff */
[----:B------:R-:W-:Y:S02]  /*c610*/  F2FP.F16.F32.PACK_AB R14, R149, R148 ;  /* 0x00000094950e723e */ /* 0x000fe400000000ff */
[----:B------:R-:W-:Y:S01]  /*c620*/  F2FP.F16.F32.PACK_AB R15, R151, R150 ;  /* 0x00000096970f723e */ /* 0x000fe200000000ff */
[----:B------:R-:W-:Y:S04]  /*c630*/  STSM.16.M88.4 [R3], R156 ;  /* 0x0000009c03007844 */ /* 0x000fe80000000200 */
[----:B------:R0:W-:Y:S04]  /*c640*/  STSM.16.M88.4 [R20], R4 ;  /* 0x0000000414007844 */ /* 0x0001e80000000200 */
[----:B------:R1:W-:Y:S04]  /*c650*/  STSM.16.M88.4 [R21], R8 ;  /* 0x0000000815007844 */ /* 0x0003e80000000200 */
[----:B------:R2:W-:Y:S01]  /*c660*/  STSM.16.M88.4 [R161], R12 ;  /* 0x0000000ca1007844 */ /* 0x0005e20000000200 */
[----:B------:R-:W-:Y:S01]  /*c670*/  USHF.L.U32 UR4, UR19, 0x2, URZ ;  /* 0x0000000213047899 */ /* 0x000fe2000800063f */
[----:B------:R-:W-:Y:S01]  /*c680*/  BAR.SYNC.DEFER_BLOCKING 0x1, 0x100 ;  /* 0x0044000000007b1d */ /* 0x000fe20000010000 */
[----:B------:R-:W-:Y:S01]  /*c690*/  ISETP.NE.U32.AND P0, PT, RZ, UR14, PT ;  /* 0x0000000eff007c0c */ /* 0x000fe2000bf05070 */
[----:B------:R-:W-:-:S02]  /*c6a0*/  USHF.L.U64.HI UR16, UR19, 0x2, UR17 ;  /* 0x0000000213107899 */ /* 0x000fc40008010211 */
[----:B------:R-:W-:Y:S01]  /*c6b0*/  UIADD3 UR9, UP0, UR4, UR14, URZ ;  /* 0x0000000e04097290 */ /* 0x000fe2000ff1e03f */
[----:B------:R-:W-:-:S03]  /*c6c0*/  ISETP.NE.AND.EX P0, PT, RZ, UR15, PT, P0 ;  /* 0x0000000fff007c0c */ /* 0x000fc6000bf05300 */
[----:B------:R-:W-:Y:S02]  /*c6d0*/  UIADD3.X UR12, UR16, UR15, URZ, UP0, !UPT ;  /* 0x0000000f100c7290 */ /* 0x000fe400087fe43f */
[----:B------:R-:W-:-:S04]  /*c6e0*/  IMAD.U32 R18, RZ, RZ, UR9 ;  /* 0x00000009ff127e24 */ /* 0x000fc8000f8e00ff */
[----:B------:R-:W-:Y:S01]  /*c6f0*/  IMAD.U32 R19, RZ, RZ, UR12 ;  /* 0x0000000cff137e24 */ /* 0x000fe2000f8e00ff */
[----:B------:R-:W-:-:S04]  /*c700*/  ULDC.64 UR12, c[0x0][0xc08] ;  /* 0x00030200000c7ab9 */ /* 0x000fc80000000a00 */
[----:B------:R-:W3:Y:S01]  /*c710*/  @P0 LDG.E R17, desc[UR36][R18.64] ;  /* 0x0000002412110981 */ /* 0x000ee2000c1e1900 */
[----:B------:R-:W-:-:S04]  /*c720*/  UISETP.NE.U32.AND UP0, UPT, UR12, URZ, UPT ;  /* 0x0000003f0c00728c */ /* 0x000fc8000bf05070 */
[----:B------:R-:W-:-:S06]  /*c730*/  UISETP.NE.AND.EX UP0, UPT, UR13, URZ, UPT, UP0 ;  /* 0x0000003f0d00728c */ /* 0x000fcc000bf05300 */
[----:B------:R-:W-:-:S05]  /*c740*/  PLOP3.LUT P4, PT, PT, PT, UP0, 0x80, 0x0 ;  /* 0x000000000000781c */ /* 0x000fca0003f8f008 */
[----:B------:R-:W-:-:S03]  /*c750*/  @UP0 UIADD3 UR12, UP1, UR4, UR12, URZ ;  /* 0x0000000c040c0290 */ /* 0x000fc6000ff3e03f */
[----:B------:R-:W-:Y:S01]  /*c760*/  ULDC UR4, c[0x0][0xad4] ;  /* 0x0002b50000047ab9 */ /* 0x000fe20000000800 */
[----:B------:R-:W-:Y:S02]  /*c770*/  @UP0 UIADD3.X UR13, UR16, UR13, URZ, UP1, !UPT ;  /* 0x0000000d100d0290 */ /* 0x000fe40008ffe43f */
[----:B0-----:R-:W-:-:S04]  /*c780*/  IMAD.U32 R4, RZ, RZ, UR12 ;  /* 0x0000000cff047e24 */ /* 0x001fc8000f8e00ff */
[----:B------:R-:W-:-:S05]  /*c790*/  IMAD.U32 R5, RZ, RZ, UR13 ;  /* 0x0000000dff057e24 */ /* 0x000fca000f8e00ff */
[----:B------:R0:W4:Y:S01]  /*c7a0*/  @P4 LDG.E R3, desc[UR36][R4.64] ;  /* 0x0000002404034981 */ /* 0x000122000c1e1900 */
[----:B------:R-:W-:Y:S02]  /*c7b0*/  UISETP.NE.AND UP0, UPT, UR22, URZ, UPT ;  /* 0x0000003f1600728c */ /* 0x000fe4000bf05270 */
[----:B------:R-:W-:Y:S02]  /*c7c0*/  UISETP.NE.AND UP1, UPT, UR20, 0x1, UPT ;  /* 0x000000011400788c */ /* 0x000fe4000bf25270 */
[----:B------:R-:W-:Y:S01]  /*c7d0*/  USEL UR4, UR22, UR4, UP0 ;  /* 0x0000000416047287 */ /* 0x000fe20008000000 */
[----:B------:R-:W-:-:S03]  /*c7e0*/  UMOV UR23, 0x9b8 ;  /* 0x000009b800177882 */ /* 0x000fc60000000000 */
[----:B------:R-:W-:Y:S01]  /*c7f0*/  UISETP.GT.AND UP2, UPT, UR4, 0x1, UPT ;  /* 0x000000010400788c */ /* 0x000fe2000bf44270 */
[----:B------:R-:W-:Y:S01]  /*c800*/  PLOP3.LUT P1, PT, PT, PT, UP1, 0x80, 0x0 ;  /* 0x000000000000781c */ /* 0x000fe20003f2f018 */
[----:B------:R-:W-:Y:S02]  /*c810*/  UISETP.NE.U32.AND UP0, UPT, UR14, URZ, UPT ;  /* 0x0000003f0e00728c */ /* 0x000fe4000bf05070 */
[----:B------:R-:W-:Y:S01]  /*c820*/  USEL UR23, UR23, 0x978, UP2 ;  /* 0x0000097817177887 */ /* 0x000fe20009000000 */
[----:B-1----:R-:W-:Y:S01]  /*c830*/  IMAD.U32 R8, RZ, RZ, UR18 ;  /* 0x00000012ff087e24 */ /* 0x002fe2000f8e00ff */
[----:B------:R-:W-:Y:S01]  /*c840*/  UISETP.NE.AND.EX UP0, UPT, UR15, URZ, UPT, UP0 ;  /* 0x0000003f0f00728c */ /* 0x000fe2000bf05300 */
[----:B------:R-:W-:Y:S02]  /*c850*/  UMOV UR4, URZ ;  /* 0x0000003f00047c82 */ /* 0x000fe40008000000 */
[----:B------:R-:W-:Y:S01]  /*c860*/  IMAD R8, R8, 0x80, R171 ;  /* 0x0000008008087824 */ /* 0x000fe200078e02ab */
[----:B------:R-:W-:Y:S01]  /*c870*/  USEL UR9, UR19, URZ, !UP0 ;  /* 0x0000003f13097287 */ /* 0x000fe2000c000000 */
[----:B------:R-:W-:Y:S01]  /*c880*/  @UP1 ULDC UR25, c[0x0][0xbec] ;  /* 0x0002fb0000191ab9 */ /* 0x000fe20000000800 */
[----:B------:R-:W-:-:S02]  /*c890*/  USEL UR22, UR17, URZ, !UP0 ;  /* 0x0000003f11167287 */ /* 0x000fc4000c000000 */
[----:B0-----:R-:W-:Y:S01]  /*c8a0*/  @P1 IMAD.HI.U32 R4, R8, UR25, RZ ;  /* 0x0000001908041c27 */ /* 0x001fe2000f8e00ff */
[----:B------:R-:W-:Y:S01]  /*c8b0*/  USEL UR21, UR21, URZ, UP2 ;  /* 0x0000003f15157287 */ /* 0x000fe20009000000 */
[----:B------:R-:W-:Y:S01]  /*c8c0*/  ULDC.64 UR16, c[0x0][UR23+0x220] ;  /* 0x0000880017107abb */ /* 0x000fe20008000a00 */
[----:B------:R-:W-:Y:S01]  /*c8d0*/  ULDC.64 UR14, c[0x0][UR23+0x218] ;  /* 0x00008600170e7abb */ /* 0x000fe20008000a00 */
[----:B------:R-:W-:Y:S01]  /*c8e0*/  ULDC.64 UR18, c[0x0][UR23+0x228] ;  /* 0x00008a0017127abb */ /* 0x000fe20008000a00 */
[----:B------:R-:W-:Y:S02]  /*c8f0*/  UIMAD UR17, UR17, UR9, URZ ;  /* 0x00000009111172a4 */ /* 0x000fe4000f8e023f */
[----:B------:R-:W-:Y:S01]  /*c900*/  UIMAD.WIDE.U32 UR12, UR14, UR24, URZ ;  /* 0x000000180e0c72a5 */ /* 0x000fe2000f8e003f */
[----:B------:R-:W-:Y:S01]  /*c910*/  IMAD.MOV.U32 R5, RZ, RZ, R8 ;  /* 0x000000ffff057224 */ /* 0x000fe200078e0008 */
[----:B------:R-:W-:Y:S01]  /*c920*/  @UP1 ULDC UR28, c[0x0][0xbf0] ;  /* 0x0002fc00001c1ab9 */ /* 0x000fe20000000800 */
[----:B------:R-:W-:-:S02]  /*c930*/  UIMAD UR24, UR15, UR24, URZ ;  /* 0x000000180f1872a4 */ /* 0x000fc4000f8e023f */
[----:B------:R-:W-:Y:S01]  /*c940*/  UIMAD.WIDE.U32 UR26, UR18, UR21, URZ ;  /* 0x00000015121a72a5 */ /* 0x000fe2000f8e003f */
[----:B------:R-:W-:Y:S01]  /*c950*/  @P1 SHF.R.U32.HI R5, RZ, UR28, R4 ;  /* 0x0000001cff051c19 */ /* 0x000fe20008011604 */
[----:B------:R-:W-:Y:S02]  /*c960*/  UIMAD.WIDE.U32 UR14, UR16, UR9, URZ ;  /* 0x00000009100e72a5 */ /* 0x000fe4000f8e003f */
[----:B------:R-:W-:Y:S02]  /*c970*/  UIMAD UR18, UR19, UR21, URZ ;  /* 0x00000015131272a4 */ /* 0x000fe4000f8e023f */
[----:B------:R-:W-:Y:S01]  /*c980*/  UIMAD UR17, UR16, UR22, UR17 ;  /* 0x00000016101172a4 */ /* 0x000fe2000f8e0211 */
[----:B------:R-:W-:Y:S01]  /*c990*/  IMAD.U32 R4, RZ, RZ, UR26 ;  /* 0x0000001aff047e24 */ /* 0x000fe2000f8e00ff */
[----:B------:R-:W-:Y:S01]  /*c9a0*/  UIADD3 UR18, UR27, UR18, URZ ;  /* 0x000000121b127290 */ /* 0x000fe2000fffe03f */
[----:B------:R-:W-:Y:S01]  /*c9b0*/  IMAD.MOV R7, RZ, RZ, -R5 ;  /* 0x000000ffff077224 */ /* 0x000fe200078e0a05 */
[----:B------:R-:W-:-:S02]  /*c9c0*/  UIADD3 UR24, UR13, UR24, URZ ;  /* 0x000000180d187290 */ /* 0x000fc4000fffe03f */
[----:B------:R-:W-:Y:S01]  /*c9d0*/  UIADD3 UR17, UR15, UR17, URZ ;  /* 0x000000110f117290 */ /* 0x000fe2000fffe03f */
[----:B------:R-:W-:Y:S02]  /*c9e0*/  IMAD R7, R7, UR20, R8 ;  /* 0x0000001407077c24 */ /* 0x000fe4000f8e0208 */
[----:B------:R-:W-:-:S03]  /*c9f0*/  IMAD.U32 R10, RZ, RZ, UR18 ;  /* 0x00000012ff0a7e24 */ /* 0x000fc6000f8e00ff */
[----:B------:R-:W-:Y:S02]  /*ca00*/  SHF.R.S32.HI R6, RZ, 0x1f, R7 ;  /* 0x0000001fff067819 */ /* 0x000fe40000011407 */
[----:B---3--:R-:W-:-:S13]  /*ca10*/  @P0 R2UR UR4, R17 ;  /* 0x00000000110402ca */ /* 0x008fda00000e0000 */
[----:B------:R-:W-:Y:S02]  /*ca20*/  UIADD3 UR12, UP0, UP3, UR14, UR12, UR4 ;  /* 0x0000000c0e0c7290 */ /* 0x000fe4000fb1e004 */
[----:B------:R-:W-:-:S04]  /*ca30*/  USHF.R.S32.HI UR16, URZ, 0x1f, UR4 ;  /* 0x0000001f3f107899 */ /* 0x000fc80008011404 */
[----:B------:R-:W-:Y:S01]  /*ca40*/  UIADD3.X UR14, UR17, UR24, UR16, UP0, UP3 ;  /* 0x00000018110e7290 */ /* 0x000fe200087e6410 */
[----:B------:R-:W-:Y:S02]  /*ca50*/  IADD3 R4, P2, P3, R5, UR12, R4 ;  /* 0x0000000c05047c10 */ /* 0x000fe4000fb5e004 */
[----:B------:R-:W-:Y:S01]  /*ca60*/  SHF.R.S32.HI R5, RZ, 0x1f, R5 ;  /* 0x0000001fff057819 */ /* 0x000fe20000011405 */
[----:B------:R-:W-:Y:S02]  /*ca70*/  ULDC.64 UR12, c[0x0][UR23+0x210] ;  /* 0x00008400170c7abb */ /* 0x000fe40008000a00 */
[----:B------:R-:W-:Y:S01]  /*ca80*/  IMAD R9, R7, UR13, RZ ;  /* 0x0000000d07097c24 */ /* 0x000fe2000f8e02ff */
[----:B------:R-:W-:Y:S01]  /*ca90*/  IADD3.X R5, R5, UR14, R10, P2, P3 ;  /* 0x0000000e05057c10 */ /* 0x000fe200097e640a */
[----:B------:R-:W-:Y:S01]  /*caa0*/  ULDC.64 UR14, c[0x0][0xba8] ;  /* 0x0002ea00000e7ab9 */ /* 0x000fe20000000a00 */
[----:B------:R-:W-:Y:S01]  /*cab0*/  @!UP2 ULDC UR14, c[0x0][0xb50] ;  /* 0x0002d400000eaab9 */ /* 0x000fe20000000800 */
[----:B------:R-:W-:Y:S01]  /*cac0*/  IMAD R9, R6, UR12, R9 ;  /* 0x0000000c06097c24 */ /* 0x000fe2000f8e0209 */
[----:B------:R-:W-:Y:S01]  /*cad0*/  @!UP2 ULDC UR15, c[0x0][0xb54] ;  /* 0x0002d500000faab9 */ /* 0x000fe20000000800 */
[----:B------:R-:W-:-:S04]  /*cae0*/  IMAD.WIDE.U32 R4, R7, UR12, R4 ;  /* 0x0000000c07047c25 */ /* 0x000fc8000f8e0004 */
[----:B------:R-:W-:Y:S01]  /*caf0*/  IMAD.IADD R5, R5, 0x1, R9 ;  /* 0x0000000105057824 */ /* 0x000fe200078e0209 */
[C---:B------:R-:W-:Y:S01]  /*cb00*/  LEA R9, P2, R4.reuse, UR14, 0x2 ;  /* 0x0000000e04097c11 */ /* 0x040fe2000f8410ff */
[----:B------:R-:W-:Y:S01]  /*cb10*/  ULDC UR12, c[0x0][0xa88] ;  /* 0x0002a200000c7ab9 */ /* 0x000fe20000000800 */
[----:B----4-:R-:W-:Y:S02]  /*cb20*/  @P4 R2UR UR12, R3 ;  /* 0x00000000030c42ca */ /* 0x010fe400000e0000 */
[----:B------:R-:W-:Y:S01]  /*cb30*/  LEA.HI.X R10, R4, UR15, R5, 0x2, P2 ;  /* 0x0000000f040a7c11 */ /* 0x000fe200090f1405 */
[----:B--2---:R-:W-:-:S12]  /*cb40*/  @P4 BRA `(.L_x_207) ;  /* 0x0000000000184947 */ /* 0x004fd80003800000 */
[----:B------:R-:W-:Y:S05]  /*cb50*/  @!P0 BRA `(.L_x_207) ;  /* 0x0000000000148947 */ /* 0x000fea0003800000 */
[----:B------:R-:W2:Y:S04]  /*cb60*/  LDG.E R4, desc[UR36][R18.64] ;  /* 0x0000002412047981 */ /* 0x000ea8000c1e1900 */
[----:B------:R-:W3:Y:S01]  /*cb70*/  LDG.E R3, desc[UR36][R18.64+0x4] ;  /* 0x0000042412037981 */ /* 0x000ee2000c1e1900 */
[----:B--2---:R-:W-:Y:S02]  /*cb80*/  R2UR UR13, R4 ;  /* 0x00000000040d72ca */ /* 0x004fe400000e0000 */
[----:B---3--:R-:W-:-:S13]  /*cb90*/  R2UR UR12, R3 ;  /* 0x00000000030c72ca */ /* 0x008fda00000e0000 */
[----:B------:R-:W-:-:S12]  /*cba0*/  UIADD3 UR12, -UR13, UR12, URZ ;  /* 0x0000000c0d0c7290 */ /* 0x000fd8000fffe13f */
.L_x_207:
[----:B------:R-:W2:Y:S04]  /*cbb0*/  LDL R12, [R1+0x40] ;  /* 0x00004000010c7983 */ /* 0x000ea80000100800 */
[----:B------:R-:W3:Y:S01]  /*cbc0*/  LDL R3, [R1+0x3c] ;  /* 0x00003c0001037983 */ /* 0x000ee20000100800 */
[----:B------:R-:W-:Y:S01]  /*cbd0*/  R2UR UR13, R170 ;  /* 0x00000000aa0d72ca */ /* 0x000fe200000e0000 */
[----:B------:R-:W-:Y:S01]  /*cbe0*/  UIMAD UR17, UR12, UR20, URZ ;  /* 0x000000140c1172a4 */ /* 0x000fe2000f8e023f */
[----:B------:R-:W-:Y:S01]  /*cbf0*/  PLOP3.LUT P3, PT, PT, PT, UP2, 0x80, 0x0 ;  /* 0x000000000000781c */ /* 0x000fe20003f6f028 */
[----:B------:R-:W-:Y:S04]  /*cc00*/  SHFL.IDX PT, R4, R9, RZ, 0x1c1f ;  /* 0x001c1fff09047589 */ /* 0x000fe800000e0000 */
[----:B------:R-:W0:Y:S04]  /*cc10*/  SHFL.IDX PT, R5, R10, RZ, 0x1c1f ;  /* 0x001c1fff0a057589 */ /* 0x000e2800000e0000 */
[----:B------:R-:W-:Y:S02]  /*cc20*/  SHFL.IDX PT, R6, R9, 0x1, 0x1c1f ;  /* 0x003c1f0009067f89 */ /* 0x000fe400000e0000 */
[----:B------:R-:W-:-:S02]  /*cc30*/  IMAD.U32 R11, RZ, RZ, UR13 ;  /* 0x0000000dff0b7e24 */ /* 0x000fc4000f8e00ff */
[----:B------:R-:W1:Y:S02]  /*cc40*/  SHFL.IDX PT, R7, R10, 0x1, 0x1c1f ;  /* 0x003c1f000a077f89 */ /* 0x000e6400000e0000 */
[----:B--2---:R-:W-:Y:S01]  /*cc50*/  IMAD R11, R11, 0x80, R12 ;  /* 0x000000800b0b7824 */ /* 0x004fe200078e020c */
[----:B---3--:R-:W-:-:S04]  /*cc60*/  LOP3.LUT P0, RZ, R3, 0x3, RZ, 0xc0, !PT ;  /* 0x0000000303ff7812 */ /* 0x008fc8000780c0ff */
[C---:B------:R-:W-:Y:S02]  /*cc70*/  IADD3 R3, R11.reuse, 0x8, RZ ;  /* 0x000000080b037810 */ /* 0x040fe40007ffe0ff */
[----:B------:R-:W-:Y:S02]  /*cc80*/  ISETP.GE.OR P2, PT, R11, UR17, P0 ;  /* 0x000000110b007c0c */ /* 0x000fe40008746670 */
[----:B------:R-:W-:-:S11]  /*cc90*/  ISETP.GE.OR P0, PT, R3, UR17, P0 ;  /* 0x0000001103007c0c */ /* 0x000fd60008706670 */
[----:B0-----:R0:W-:Y:S01]  /*cca0*/  @!P2 ST.E desc[UR36][R4.64], R2 ;  /* 0x000000020400a985 */ /* 0x0011e2000c101924 */
[----:B------:R-:W-:-:S03]  /*ccb0*/  ISETP.GE.AND P2, PT, R11, UR17, PT ;  /* 0x000000110b007c0c */ /* 0x000fc6000bf46270 */
[----:B-1----:R0:W-:Y:S01]  /*ccc0*/  @!P0 ST.E desc[UR36][R6.64], R0 ;  /* 0x0000000006008985 */ /* 0x0021e2000c101924 */
[----:B------:R-:W-:Y:S01]  /*ccd0*/  ISETP.GE.AND P0, PT, R3, UR17, PT ;  /* 0x0000001103007c0c */ /* 0x000fe2000bf06270 */
[----:B------:R-:W-:-:S12]  /*cce0*/  @P3 BRA `(.L_x_208) ;  /* 0x0000001000183947 */ /* 0x000fd80003800000 */
[----:B0-----:R-:W0:Y:S01]  /*ccf0*/  S2R R0, SR_TID.X ;  /* 0x0000000000007919 */ /* 0x001e220000002100 */
[----:B------:R-:W-:Y:S01]  /*cd00*/  ULDC.64 UR14, c[0x0][0xaa0] ;  /* 0x0002a800000e7ab9 */ /* 0x000fe20000000a00 */
[----:B------:R-:W-:Y:S02]  /*cd10*/  R2UR UR19, R216 ;  /* 0x00000000d81372ca */ /* 0x000fe400000e0000 */
[----:B------:R-:W-:Y:S01]  /*cd20*/  R2UR UR18, R170 ;  /* 0x00000000aa1272ca */ /* 0x000fe200000e0000 */
[----:B0-----:R-:W-:-:S05]  /*cd30*/  VIADD R0, R0, 0xffffff80 ;  /* 0xffffff8000007836 */ /* 0x001fca0000000000 */
[----:B------:R-:W-:-:S04]  /*cd40*/  SHF.R.S32.HI R3, RZ, 0x1f, R0 ;  /* 0x0000001fff037819 */ /* 0x000fc80000011400 */
[----:B------:R-:W-:-:S04]  /*cd50*/  LEA.HI R3, R3, R0, RZ, 0x3 ;  /* 0x0000000003037211 */ /* 0x000fc800078f18ff */
[----:B------:R-:W-:Y:S02]  /*cd60*/  LOP3.LUT R5, R3, 0xfffffff8, RZ, 0xc0, !PT ;  /* 0xfffffff803057812 */ /* 0x000fe400078ec0ff */
[----:B------:R-:W-:Y:S01]  /*cd70*/  SHF.R.S32.HI R17, RZ, 0x3, R3 ;  /* 0x00000003ff117819 */ /* 0x000fe20000011403 */
[----:B------:R-:W-:Y:S02]  /*cd80*/  IMAD.MOV.U32 R3, RZ, RZ, 0x2 ;  /* 0x00000002ff037424 */ /* 0x000fe400078e00ff */
[----:B------:R-:W-:-:S04]  /*cd90*/  IMAD.IADD R18, R0, 0x1, -R5 ;  /* 0x0000000100127824 */ /* 0x000fc800078e0a05 */
[----:B------:R-:W-:-:S04]  /*cda0*/  IMAD.SHL.U32 R0, R18, 0x8, RZ ;  /* 0x0000000812007824 */ /* 0x000fc800078e00ff */
[----:B------:R-:W-:-:S04]  /*cdb0*/  IMAD R2, R17, 0x40, R0 ;  /* 0x0000004011027824 */ /* 0x000fc800078e0200 */
[----:B------:R-:W-:-:S03]  /*cdc0*/  IMAD.WIDE R2, R2, R3, UR10 ;  /* 0x0000000a02027e25 */ /* 0x000fc6000f8e0203 */
[C---:B------:R-:W-:Y:S02]  /*cdd0*/  IADD3 R25, P2, R2.reuse, 0x3000, RZ ;  /* 0x0000300002197810 */ /* 0x040fe40007f5e0ff */
[C---:B------:R-:W-:Y:S02]  /*cde0*/  IADD3 R9, P4, R2.reuse, 0x1000, RZ ;  /* 0x0000100002097810 */ /* 0x040fe40007f9e0ff */
[----:B------:R-:W-:Y:S02]  /*cdf0*/  IADD3 R13, P3, R2, 0x2000, RZ ;  /* 0x00002000020d7810 */ /* 0x000fe40007f7e0ff */
[----:B------:R-:W-:Y:S02]  /*ce00*/  LOP3.LUT R24, R25, 0x380, RZ, 0xc0, !PT ;  /* 0x0000038019187812 */ /* 0x000fe400078ec0ff */
[----:B------:R-:W-:Y:S02]  /*ce10*/  LOP3.LUT R8, R9, 0x380, RZ, 0xc0, !PT ;  /* 0x0000038009087812 */ /* 0x000fe400078ec0ff */
[----:B------:R-:W-:-:S02]  /*ce20*/  LOP3.LUT R12, R13, 0x380, RZ, 0xc0, !PT ;  /* 0x000003800d0c7812 */ /* 0x000fc400078ec0ff */
[----:B------:R-:W-:Y:S02]  /*ce30*/  SHF.R.U64 R24, R24, 0x3, RZ ;  /* 0x0000000318187819 */ /* 0x000fe400000012ff */
[----:B------:R-:W-:Y:S02]  /*ce40*/  SHF.R.U64 R8, R8, 0x3, RZ ;  /* 0x0000000308087819 */ /* 0x000fe400000012ff */
[----:B------:R-:W-:Y:S02]  /*ce50*/  SHF.R.U64 R12, R12, 0x3, RZ ;  /* 0x000000030c0c7819 */ /* 0x000fe400000012ff */
[----:B------:R-:W-:Y:S01]  /*ce60*/  LOP3.LUT R24, R24, R25, RZ, 0x3c, !PT ;  /* 0x0000001918187212 */ /* 0x000fe200078e3cff */
[--C-:B------:R-:W-:Y:S01]  /*ce70*/  IMAD.X R25, RZ, RZ, R3.reuse, P2 ;  /* 0x000000ffff197224 */ /* 0x100fe200010e0603 */
[----:B------:R-:W-:Y:S01]  /*ce80*/  LOP3.LUT R8, R8, R9, RZ, 0x3c, !PT ;  /* 0x0000000908087212 */ /* 0x000fe200078e3cff */
[--C-:B------:R-:W-:Y:S01]  /*ce90*/  IMAD.X R9, RZ, RZ, R3.reuse, P4 ;  /* 0x000000ffff097224 */ /* 0x100fe200020e0603 */
[----:B------:R-:W-:Y:S01]  /*cea0*/  LOP3.LUT R12, R12, R13, RZ, 0x3c, !PT ;  /* 0x0000000d0c0c7212 */ /* 0x000fe200078e3cff */
[----:B------:R-:W-:Y:S01]  /*ceb0*/  IMAD.X R13, RZ, RZ, R3, P3 ;  /* 0x000000ffff0d7224 */ /* 0x000fe200018e0603 */
[C---:B------:R-:W-:Y:S01]  /*cec0*/  IADD3 R49, P2, R2.reuse, 0x9000, RZ ;  /* 0x0000900002317810 */ /* 0x040fe20007f5e0ff */
[----:B------:R-:W-:Y:S01]  /*ced0*/  UIMAD UR12, UR16, UR14, URZ ;  /* 0x0000000e100c72a4 */ /* 0x000fe2000f8e023f */
[C---:B------:R-:W-:Y:S01]  /*cee0*/  IADD3 R29, P0, R2.reuse, 0x4000, RZ ;  /* 0x00004000021d7810 */ /* 0x040fe20007f1e0ff */
[----:B------:R-:W-:Y:S01]  /*cef0*/  UIMAD.WIDE.U32 UR10, UR4, UR14, URZ ;  /* 0x0000000e040a72a5 */ /* 0x000fe2000f8e003f */
[C---:B------:R-:W-:Y:S01]  /*cf00*/  IADD3 R33, P6, R2.reuse, 0x5000, RZ ;  /* 0x0000500002217810 */ /* 0x040fe20007fde0ff */
[----:B------:R-:W-:Y:S01]  /*cf10*/  IMAD.U32 R78, RZ, RZ, UR18 ;  /* 0x00000012ff4e7e24 */ /* 0x000fe2000f8e00ff */
[C---:B------:R-:W-:Y:S01]  /*cf20*/  IADD3 R37, P5, R2.reuse, 0x6000, RZ ;  /* 0x0000600002257810 */ /* 0x040fe20007fbe0ff */
[----:B------:R-:W5:Y:S01]  /*cf30*/  LD.E.128 R8, desc[UR36][R8.64] ;  /* 0x0000002408087980 */ /* 0x000f62000c101d00 */
[----:B------:R-:W-:-:S02]  /*cf40*/  IADD3 R41, P4, R2, 0x7000, RZ ;  /* 0x0000700002297810 */ /* 0x000fc40007f9e0ff */
[C---:B------:R-:W-:Y:S01]  /*cf50*/  IADD3 R45, P3, R2.reuse, 0x8000, RZ ;  /* 0x00008000022d7810 */ /* 0x040fe20007f7e0ff */
[----:B------:R-:W5:Y:S01]  /*cf60*/  LD.E.128 R12, desc[UR36][R12.64] ;  /* 0x000000240c0c7980 */ /* 0x000f62000c101d00 */
[----:B------:R-:W-:Y:S02]  /*cf70*/  LOP3.LUT R48, R49, 0x380, RZ, 0xc0, !PT ;  /* 0x0000038031307812 */ /* 0x000fe400078ec0ff */
[----:B------:R-:W-:Y:S01]  /*cf80*/  LOP3.LUT R7, R2, 0x380, RZ, 0xc0, !PT ;  /* 0x0000038002077812 */ /* 0x000fe200078ec0ff */
[----:B------:R-:W-:Y:S01]  /*cf90*/  UIMAD UR12, UR4, UR15, UR12 ;  /* 0x0000000f040c72a4 */ /* 0x000fe2000f8e020c */
[----:B------:R-:W-:Y:S01]  /*cfa0*/  LOP3.LUT R28, R29, 0x380, RZ, 0xc0, !PT ;  /* 0x000003801d1c7812 */ /* 0x000fe200078ec0ff */
[----:B------:R-:W-:Y:S01]  /*cfb0*/  @UP1 ULDC UR14, c[0x0][0xbec] ;  /* 0x0002fb00000e1ab9 */ /* 0x000fe20000000800 */
[----:B------:R-:W-:Y:S01]  /*cfc0*/  LOP3.LUT R32, R33, 0x380, RZ, 0xc0, !PT ;  /* 0x0000038021207812 */ /* 0x000fe200078ec0ff */
[----:B------:R-:W5:Y:S01]  /*cfd0*/  LD.E.128 R24, desc[UR36][R24.64] ;  /* 0x0000002418187980 */ /* 0x000f62000c101d00 */
[----:B------:R-:W-:-:S02]  /*cfe0*/  LOP3.LUT R36, R37, 0x380, RZ, 0xc0, !PT ;  /* 0x0000038025247812 */ /* 0x000fc400078ec0ff */
[----:B------:R-:W-:Y:S02]  /*cff0*/  LOP3.LUT R40, R41, 0x380, RZ, 0xc0, !PT ;  /* 0x0000038029287812 */ /* 0x000fe400078ec0ff */
[----:B------:R-:W-:Y:S02]  /*d000*/  LOP3.LUT R44, R45, 0x380, RZ, 0xc0, !PT ;  /* 0x000003802d2c7812 */ /* 0x000fe400078ec0ff */
[----:B------:R-:W-:Y:S02]  /*d010*/  SHF.R.U64 R48, R48, 0x3, RZ ;  /* 0x0000000330307819 */ /* 0x000fe400000012ff */
[----:B------:R-:W-:Y:S02]  /*d020*/  SHF.R.U64 R28, R28, 0x3, RZ ;  /* 0x000000031c1c7819 */ /* 0x000fe400000012ff */
[----:B------:R-:W-:Y:S02]  /*d030*/  SHF.R.U64 R32, R32, 0x3, RZ ;  /* 0x0000000320207819 */ /* 0x000fe400000012ff */
[----:B------:R-:W-:-:S02]  /*d040*/  SHF.R.U64 R36, R36, 0x3, RZ ;  /* 0x0000000324247819 */ /* 0x000fc400000012ff */
[----:B------:R-:W-:Y:S02]  /*d050*/  SHF.R.U64 R40, R40, 0x3, RZ ;  /* 0x0000000328287819 */ /* 0x000fe400000012ff */
        /* <DEDUP_REMOVED lines=14> */
[----:B------:R-:W-:Y:S01]  /*d140*/  SHF.R.U64 R7, R7, 0x3, RZ ;  /* 0x0000000307077819 */ /* 0x000fe200000012ff */
[----:B------:R-:W-:Y:S01]  /*d150*/  UIADD3 UR11, UR11, UR12, URZ ;  /* 0x0000000c0b0b7290 */ /* 0x000fe2000fffe03f */
[C---:B------:R-:W-:Y:S01]  /*d160*/  IADD3 R53, P0, R2.reuse, 0xa000, RZ ;  /* 0x0000a00002357810 */ /* 0x040fe20007f1e0ff */
[----:B------:R-:W-:Y:S01]  /*d170*/  IMAD.X R73, RZ, RZ, R3, P2 ;  /* 0x000000ffff497224 */ /* 0x000fe200010e0603 */
[C---:B------:R-:W-:Y:S01]  /*d180*/  IADD3 R57, P6, R2.reuse, 0xb000, RZ ;  /* 0x0000b00002397810 */ /* 0x040fe20007fde0ff */
[----:B------:R-:W-:Y:S01]  /*d190*/  ULDC.64 UR12, c[0x0][0xae8] ;  /* 0x0002ba00000c7ab9 */ /* 0x000fe20000000a00 */
[C---:B------:R-:W-:Y:S01]  /*d1a0*/  IADD3 R61, P5, R2.reuse, 0xc000, RZ ;  /* 0x0000c000023d7810 */ /* 0x040fe20007fbe0ff */
[----:B------:R-:W-:Y:S01]  /*d1b0*/  USHF.R.S32.HI UR4, URZ, 0x1f, UR9 ;  /* 0x0000001f3f047899 */ /* 0x000fe20008011409 */
[C---:B------:R-:W-:Y:S01]  /*d1c0*/  IADD3 R65, P4, R2.reuse, 0xd000, RZ ;  /* 0x0000d00002417810 */ /* 0x040fe20007f9e0ff */
[----:B------:R-:W5:Y:S01]  /*d1d0*/  LD.E.128 R28, desc[UR36][R28.64] ;  /* 0x000000241c1c7980 */ /* 0x000f62000c101d00 */
[----:B------:R-:W-:-:S02]  /*d1e0*/  IADD3 R69, P3, R2, 0xe000, RZ ;  /* 0x0000e00002457810 */ /* 0x000fc40007f7e0ff */
[----:B------:R-:W-:Y:S01]  /*d1f0*/  LOP3.LUT R4, R5, 0x380, RZ, 0xc0, !PT ;  /* 0x0000038005047812 */ /* 0x000fe200078ec0ff */
[----:B------:R-:W5:Y:S01]  /*d200*/  LD.E.128 R32, desc[UR36][R32.64] ;  /* 0x0000002420207980 */ /* 0x000f62000c101d00 */
[----:B------:R-:W-:Y:S02]  /*d210*/  LOP3.LUT R52, R53, 0x380, RZ, 0xc0, !PT ;  /* 0x0000038035347812 */ /* 0x000fe400078ec0ff */
[----:B------:R-:W-:Y:S01]  /*d220*/  LOP3.LUT R56, R57, 0x380, RZ, 0xc0, !PT ;  /* 0x0000038039387812 */ /* 0x000fe200078ec0ff */
[----:B------:R-:W5:Y:S01]  /*d230*/  LD.E.128 R36, desc[UR36][R36.64] ;  /* 0x0000002424247980 */ /* 0x000f62000c101d00 */
[----:B------:R-:W-:Y:S02]  /*d240*/  LOP3.LUT R60, R61, 0x380, RZ, 0xc0, !PT ;  /* 0x000003803d3c7812 */ /* 0x000fe400078ec0ff */
[----:B------:R-:W-:Y:S01]  /*d250*/  LOP3.LUT R64, R65, 0x380, RZ, 0xc0, !PT ;  /* 0x0000038041407812 */ /* 0x000fe200078ec0ff */
[----:B------:R-:W5:Y:S01]  /*d260*/  LD.E.128 R40, desc[UR36][R40.64] ;  /* 0x0000002428287980 */ /* 0x000f62000c101d00 */
[----:B------:R-:W-:-:S02]  /*d270*/  LOP3.LUT R68, R69, 0x380, RZ, 0xc0, !PT ;  /* 0x0000038045447812 */ /* 0x000fc400078ec0ff */
[----:B------:R-:W-:Y:S01]  /*d280*/  SHF.R.U64 R4, R4, 0x3, RZ ;  /* 0x0000000304047819 */ /* 0x000fe200000012ff */
[----:B------:R-:W5:Y:S01]  /*d290*/  LD.E.128 R44, desc[UR36][R44.64] ;  /* 0x000000242c2c7980 */ /* 0x000f62000c101d00 */
[----:B------:R-:W-:Y:S02]  /*d2a0*/  SHF.R.U64 R52, R52, 0x3, RZ ;  /* 0x0000000334347819 */ /* 0x000fe400000012ff */
[----:B------:R-:W-:Y:S01]  /*d2b0*/  SHF.R.U64 R56, R56, 0x3, RZ ;  /* 0x0000000338387819 */ /* 0x000fe200000012ff */
[----:B------:R-:W5:Y:S01]  /*d2c0*/  LD.E.128 R48, desc[UR36][R48.64] ;  /* 0x0000002430307980 */ /* 0x000f62000c101d00 */
[----:B------:R-:W-:Y:S02]  /*d2d0*/  SHF.R.U64 R60, R60, 0x3, RZ ;  /* 0x000000033c3c7819 */ /* 0x000fe400000012ff */
[----:B------:R-:W-:Y:S02]  /*d2e0*/  SHF.R.U64 R64, R64, 0x3, RZ ;  /* 0x0000000340407819 */ /* 0x000fe400000012ff */
[----:B------:R-:W-:-:S02]  /*d2f0*/  SHF.R.U64 R68, R68, 0x3, RZ ;  /* 0x0000000344447819 */ /* 0x000fc400000012ff */
[----:B------:R-:W-:Y:S01]  /*d300*/  LOP3.LUT R2, R7, R2, RZ, 0x3c, !PT ;  /* 0x0000000207027212 */ /* 0x000fe200078e3cff */
[----:B------:R-:W-:Y:S01]  /*d310*/  UIMAD.WIDE.U32 UR10, UR19, UR12, UR10 ;  /* 0x0000000c130a72a5 */ /* 0x000fe2000f8e000a */
[----:B------:R-:W-:Y:S01]  /*d320*/  LOP3.LUT R52, R52, R53, RZ, 0x3c, !PT ;  /* 0x0000003534347212 */ /* 0x000fe200078e3cff */
[--C-:B------:R-:W-:Y:S01]  /*d330*/  IMAD.X R53, RZ, RZ, R3.reuse, P0 ;  /* 0x000000ffff357224 */ /* 0x100fe200000e0603 */
[----:B------:R-:W-:Y:S02]  /*d340*/  LOP3.LUT R56, R56, R57, RZ, 0x3c, !PT ;  /* 0x0000003938387212 */ /* 0x000fe400078e3cff */
[----:B------:R-:W-:Y:S01]  /*d350*/  LOP3.LUT R60, R60, R61, RZ, 0x3c, !PT ;  /* 0x0000003d3c3c7212 */ /* 0x000fe200078e3cff */
[--C-:B------:R-:W-:Y:S01]  /*d360*/  IMAD.X R61, RZ, RZ, R3.reuse, P5 ;  /* 0x000000ffff3d7224 */ /* 0x100fe200028e0603 */
[----:B------:R-:W-:Y:S01]  /*d370*/  LOP3.LUT R64, R64, R65, RZ, 0x3c, !PT ;  /* 0x0000004140407212 */ /* 0x000fe200078e3cff */
[--C-:B------:R-:W-:Y:S01]  /*d380*/  IMAD.X R65, RZ, RZ, R3.reuse, P4 ;  /* 0x000000ffff417224 */ /* 0x100fe200020e0603 */
[----:B------:R-:W-:Y:S01]  /*d390*/  LOP3.LUT R68, R68, R69, RZ, 0x3c, !PT ;  /* 0x0000004544447212 */ /* 0x000fe200078e3cff */
[----:B------:R-:W-:Y:S01]  /*d3a0*/  IMAD.X R69, RZ, RZ, R3, P3 ;  /* 0x000000ffff457224 */ /* 0x000fe200018e0603 */
[----:B------:R-:W-:Y:S01]  /*d3b0*/  LOP3.LUT R72, R4, R5, RZ, 0x3c, !PT ;  /* 0x0000000504487212 */ /* 0x000fe200078e3cff */
[----:B------:R-:W-:Y:S01]  /*d3c0*/  UIMAD UR11, UR19, UR13, UR11 ;  /* 0x0000000d130b72a4 */ /* 0x000fe2000f8e020b */
[----:B------:R-:W-:Y:S01]  /*d3d0*/  IADD3.X R57, RZ, R3, RZ, P6, !PT ;  /* 0x00000003ff397210 */ /* 0x000fe200037fe4ff */
[----:B------:R0:W5:Y:S01]  /*d3e0*/  LD.E.128 R4, desc[UR36][R2.64] ;  /* 0x0000002402047980 */ /* 0x000162000c101d00 */
[----:B------:R-:W-:-:S02]  /*d3f0*/  ULDC.64 UR12, c[0x0][0xaf0] ;  /* 0x0002bc00000c7ab9 */ /* 0x000fc40000000a00 */
[----:B------:R-:W-:Y:S01]  /*d400*/  UIMAD UR4, UR4, UR12, URZ ;  /* 0x0000000c040472a4 */ /* 0x000fe2000f8e023f */
[----:B------:R-:W5:Y:S01]  /*d410*/  LD.E.128 R52, desc[UR36][R52.64] ;  /* 0x0000002434347980 */ /* 0x000f62000c101d00 */
[----:B------:R-:W-:-:S03]  /*d420*/  IMAD R78, R78, 0x80, R17 ;  /* 0x000000804e4e7824 */ /* 0x000fc600078e0211 */
[----:B------:R-:W5:Y:S01]  /*d430*/  LD.E.128 R56, desc[UR36][R56.64] ;  /* 0x0000002438387980 */ /* 0x000f62000c101d00 */
[----:B0-----:R-:W-:Y:S02]  /*d440*/  IMAD.U32 R3, RZ, RZ, UR18 ;  /* 0x00000012ff037e24 */ /* 0x001fe4000f8e00ff */
[----:B------:R-:W-:Y:S01]  /*d450*/  IMAD R2, R18, 0x20, R17 ;  /* 0x0000002012027824 */ /* 0x000fe200078e0211 */
[----:B------:R-:W5:Y:S03]  /*d460*/  LD.E.128 R60, desc[UR36][R60.64] ;  /* 0x000000243c3c7980 */ /* 0x000f66000c101d00 */
[----:B------:R-:W-:Y:S01]  /*d470*/  IMAD R20, R3, 0x80, R2 ;  /* 0x0000008003147824 */ /* 0x000fe200078e0202 */
[----:B------:R-:W-:Y:S01]  /*d480*/  UIMAD UR4, UR9, UR13, UR4 ;  /* 0x0000000d090472a4 */ /* 0x000fe2000f8e0204 */
[----:B------:R-:W5:Y:S02]  /*d490*/  LD.E.128 R64, desc[UR36][R64.64] ;  /* 0x0000002440407980 */ /* 0x000f64000c101d00 */
[----:B------:R-:W-:Y:S01]  /*d4a0*/  @P1 IMAD.HI.U32 R2, R20, UR14, RZ ;  /* 0x0000000e14021c27 */ /* 0x000fe2000f8e00ff */
[----:B------:R-:W-:Y:S01]  /*d4b0*/  UIMAD.WIDE.U32 UR10, UR9, UR12, UR10 ;  /* 0x0000000c090a72a5 */ /* 0x000fe2000f8e000a */
[----:B------:R-:W5:Y:S02]  /*d4c0*/  LD.E.128 R68, desc[UR36][R68.64] ;  /* 0x0000002444447980 */ /* 0x000f64000c101d00 */
[----:B------:R-:W-:Y:S01]  /*d4d0*/  @UP1 ULDC UR9, c[0x0][0xbf0] ;  /* 0x0002fc0000091ab9 */ /* 0x000fe20000000800 */
[----:B------:R-:W-:Y:S01]  /*d4e0*/  IMAD.MOV.U32 R19, RZ, RZ, R20 ;  /* 0x000000ffff137224 */ /* 0x000fe200078e0014 */
[----:B------:R-:W-:Y:S01]  /*d4f0*/  @P1 SHF.R.U32.HI R19, RZ, UR9, R2 ;  /* 0x00000009ff131c19 */ /* 0x000fe20008011602 */
[----:B------:R-:W-:Y:S01]  /*d500*/  UIADD3 UR4, UR11, UR4, URZ ;  /* 0x000000040b047290 */ /* 0x000fe2000fffe03f */
[----:B------:R-:W-:Y:S01]  /*d510*/  IMAD.U32 R2, RZ, RZ, UR10 ;  /* 0x0000000aff027e24 */ /* 0x000fe2000f8e00ff */
[----:B------:R-:W5:Y:S01]  /*d520*/  LD.E.128 R72, desc[UR36][R72.64] ;  /* 0x0000002448487980 */ /* 0x000f62000c101d00 */
[--C-:B------:R-:W-:Y:S01]  /*d530*/  SHF.R.S32.HI R18, RZ, 0x1f, R19.reuse ;  /* 0x0000001fff127819 */ /* 0x100fe20000011413 */
[----:B------:R-:W-:-:S02]  /*d540*/  IMAD.MOV R21, RZ, RZ, -R19 ;  /* 0x000000ffff157224 */ /* 0x000fc400078e0a13 */
[----:B------:R-:W-:Y:S01]  /*d550*/  IMAD.U32 R3, RZ, RZ, UR11 ;  /* 0x0000000bff037e24 */ /* 0x000fe2000f8e00ff */
[----:B------:R-:W-:Y:S01]  /*d560*/  ULDC.64 UR10, c[0x0][0xae0] ;  /* 0x0002b800000a7ab9 */ /* 0x000fe20000000a00 */
[----:B------:R-:W-:Y:S01]  /*d570*/  IMAD.U32 R3, RZ, RZ, UR4 ;  /* 0x00000004ff037e24 */ /* 0x000fe2000f8e00ff */
[----:B------:R-:W-:Y:S01]  /*d580*/  @!PT LDS RZ, [RZ] ;  /* 0x00000000fffff984 */ /* 0x000fe20000000800 */
[----:B------:R-:W-:Y:S01]  /*d590*/  @!PT LDS RZ, [RZ] ;  /* 0x00000000fffff984 */ /* 0x000fe20000000800 */
[----:B------:R-:W-:Y:S01]  /*d5a0*/  @!PT LDS RZ, [RZ] ;  /* 0x00000000fffff984 */ /* 0x000fe20000000800 */
[----:B------:R-:W-:Y:S01]  /*d5b0*/  @!PT LDS RZ, [RZ] ;  /* 0x00000000fffff984 */ /* 0x000fe20000000800 */
[----:B------:R0:W-:Y:S06]  /*d5c0*/  MEMBAR.ALL.CTA ;  /* 0x0000000000007992 */ /* 0x0001ec0000008000 */
[----:B0-----:R-:W0:Y:S01]  /*d5d0*/  FENCE.VIEW.ASYNC.S ;  /* 0x00000000000073c6 */ /* 0x001e220000000000 */
[----:B------:R-:W-:-:S02]  /*d5e0*/  IMAD R18, R18, UR10, RZ ;  /* 0x0000000a12127c24 */ /* 0x000fc4000f8e02ff */
[----:B------:R-:W-:Y:S02]  /*d5f0*/  IMAD R21, R21, UR20, R20 ;  /* 0x0000001415157c24 */ /* 0x000fe4000f8e0214 */
[----:B------:R-:W-:-:S04]  /*d600*/  IMAD.WIDE.U32 R2, R19, UR10, R2 ;  /* 0x0000000a13027c25 */ /* 0x000fc8000f8e0002 */
[----:B------:R-:W-:Y:S01]  /*d610*/  IMAD R19, R19, UR11, R18 ;  /* 0x0000000b13137c24 */ /* 0x000fe2000f8e0212 */
[----:B------:R-:W-:Y:S01]  /*d620*/  SHF.R.S32.HI R18, RZ, 0x1f, R21 ;  /* 0x0000001fff127819 */ /* 0x000fe20000011415 */
[----:B------:R-:W-:Y:S02]  /*d630*/  ULDC.64 UR10, c[0x0][0xad8] ;  /* 0x0002b600000a7ab9 */ /* 0x000fe40000000a00 */
[----:B------:R-:W-:Y:S02]  /*d640*/  IMAD.IADD R3, R3, 0x1, R19 ;  /* 0x0000000103037824 */ /* 0x000fe400078e0213 */
[----:B------:R-:W-:Y:S02]  /*d650*/  IMAD R18, R18, UR10, RZ ;  /* 0x0000000a12127c24 */ /* 0x000fe4000f8e02ff */
[----:B------:R-:W-:-:S04]  /*d660*/  IMAD.WIDE.U32 R2, R21, UR10, R2 ;  /* 0x0000000a15027c25 */ /* 0x000fc8000f8e0002 */
[----:B------:R-:W-:Y:S01]  /*d670*/  IMAD R17, R21, UR11, R18 ;  /* 0x0000000b15117c24 */ /* 0x000fe2000f8e0212 */
[----:B------:R-:W-:-:S03]  /*d680*/  ULDC.64 UR10, c[0x0][0xa80] ;  /* 0x0002a000000a7ab9 */ /* 0x000fc60000000a00 */
[----:B------:R-:W-:Y:S01]  /*d690*/  IMAD.IADD R3, R3, 0x1, R17 ;  /* 0x0000000103037824 */ /* 0x000fe200078e0211 */
[----:B------:R-:W-:Y:S01]  /*d6a0*/  LEA R17, P2, R2, UR10, 0x1 ;  /* 0x0000000a02117c11 */ /* 0x000fe2000f8408ff */
[----:B------:R-:W-:-:S03]  /*d6b0*/  UIADD3 UR8, UR8, 0x38820, URZ ;  /* 0x0003882008087890 */ /* 0x000fc6000fffe03f */
[----:B------:R-:W-:Y:S02]  /*d6c0*/  LEA.HI.X R22, R2, UR11, R3, 0x1, P2 ;  /* 0x0000000b02167c11 */ /* 0x000fe400090f0c03 */
[C---:B------:R-:W-:Y:S01]  /*d6d0*/  ISETP.GE.AND P2, PT, R78.reuse, UR17, PT ;  /* 0x000000114e007c0c */ /* 0x040fe2000bf46270 */
[----:B------:R-:W-:Y:S01]  /*d6e0*/  UPRMT UR8, URZ, 0x654, UR8 ;  /* 0x000006543f087896 */ /* 0x000fe20008000008 */
[C---:B------:R-:W-:Y:S01]  /*d6f0*/  VIADD R19, R78.reuse, 0x40 ;  /* 0x000000404e137836 */ /* 0x040fe20000000000 */
[----:B------:R-:W-:Y:S01]  /*d700*/  IADD3 R18, R78, 0x20, RZ ;  /* 0x000000204e127810 */ /* 0x000fe20007ffe0ff */
[C---:B------:R-:W-:Y:S02]  /*d710*/  VIADD R82, R0.reuse, 0x80 ;  /* 0x0000008000527836 */ /* 0x040fe40000000000 */
[C---:B------:R-:W-:Y:S02]  /*d720*/  VIADD R84, R0.reuse, 0xc0 ;  /* 0x000000c000547836 */ /* 0x040fe40000000000 */
[----:B------:R-:W-:Y:S01]  /*d730*/  VIADD R80, R0, 0x40 ;  /* 0x0000004000507836 */ /* 0x000fe20000000000 */
[----:B0-----:R0:W1:Y:S01]  /*d740*/  SHFL.IDX PT, R79, R17, RZ, 0x181f ;  /* 0x00181fff114f7589 */ /* 0x00106200000e0000 */
[----:B------:R-:W-:Y:S01]  /*d750*/  SYNCS.ARRIVE.TRANS64.RED.A1T0 RZ, [UR8], RZ ;  /* 0x000000ffffff79a7 */ /* 0x000fe20008100408 */
[----:B------:R-:W-:Y:S02]  /*d760*/  BSSY B1, `(.L_x_209) ;  /* 0x000001a000017945 */ /* 0x000fe40003800000 */
[----:B------:R0:W2:Y:S01]  /*d770*/  SHFL.IDX PT, R77, R22, RZ, 0x181f ;  /* 0x00181fff164d7589 */ /* 0x0000a200000e0000 */
[----:B------:R-:W-:-:S02]  /*d780*/  ISETP.GE.AND P1, PT, R18, UR17, PT ;  /* 0x0000001112007c0c */ /* 0x000fc4000bf26270 */
[----:B------:R-:W-:Y:S02]  /*d790*/  ISETP.GE.AND P0, PT, R19, UR17, PT ;  /* 0x0000001113007c0c */ /* 0x000fe4000bf06270 */
[----:B------:R-:W-:Y:S02]  /*d7a0*/  SHF.R.S32.HI R86, RZ, 0x1f, R0 ;  /* 0x0000001fff567819 */ /* 0x000fe40000011400 */
[----:B------:R-:W-:Y:S02]  /*d7b0*/  SHF.R.S32.HI R81, RZ, 0x1f, R82 ;  /* 0x0000001fff517819 */ /* 0x000fe40000011452 */
[----:B------:R-:W-:Y:S02]  /*d7c0*/  SHF.R.S32.HI R83, RZ, 0x1f, R84 ;  /* 0x0000001fff537819 */ /* 0x000fe40000011454 */
[----:B------:R-:W-:Y:S01]  /*d7d0*/  SHF.R.S32.HI R85, RZ, 0x1f, R80 ;  /* 0x0000001fff557819 */ /* 0x000fe20000011450 */
[----:B0-----:R-:W-:Y:S06]  /*d7e0*/  @P2 BRA `(.L_x_210) ;  /* 0x0000000000442947 */ /* 0x001fec0003800000 */
[----:B------:R-:W-:Y:S02]  /*d7f0*/  ULDC UR4, c[0x0][0xac8] ;  /* 0x0002b20000047ab9 */ /* 0x000fe40000000800 */
[----:B------:R-:W-:Y:S02]  /*d800*/  ISETP.GE.AND P5, PT, R0, UR4, PT ;  /* 0x0000000400007c0c */ /* 0x000fe4000bfa6270 */
[----:B------:R-:W-:Y:S02]  /*d810*/  ISETP.GE.AND P4, PT, R80, UR4, PT ;  /* 0x0000000450007c0c */ /* 0x000fe4000bf86270 */
[----:B------:R-:W-:Y:S02]  /*d820*/  ISETP.GE.AND P3, PT, R82, UR4, PT ;  /* 0x0000000452007c0c */ /* 0x000fe4000bf66270 */
[----:B------:R-:W-:-:S07]  /*d830*/  ISETP.GE.AND P2, PT, R84, UR4, PT ;  /* 0x0000000454007c0c */ /* 0x000fce000bf46270 */
[----:B-1----:R-:W-:-:S04]  /*d840*/  @!P5 LEA R2, P6, R0, R79, 0x1 ;  /* 0x0000004f0002d211 */ /* 0x002fc800078c08ff */
[----:B--2---:R-:W-:Y:S02]  /*d850*/  @!P5 LEA.HI.X R3, R0, R77, R86, 0x1, P6 ;  /* 0x0000004d0003d211 */ /* 0x004fe400030f0c56 */
[----:B------:R-:W-:-:S03]  /*d860*/  @!P4 LEA R18, P6, R80, R79, 0x1 ;  /* 0x0000004f5012c211 */ /* 0x000fc600078c08ff */
[----:B-----5:R0:W-:Y:S01]  /*d870*/  @!P5 ST.E.128 desc[UR36][R2.64], R4 ;  /* 0x000000040200d985 */ /* 0x0201e2000c101d24 */
[----:B------:R-:W-:Y:S02]  /*d880*/  @!P4 LEA.HI.X R19, R80, R77, R85, 0x1, P6 ;  /* 0x0000004d5013c211 */ /* 0x000fe400030f0c55 */
[----:B------:R-:W-:-:S03]  /*d890*/  @!P3 LEA R20, P6, R82, R79, 0x1 ;  /* 0x0000004f5214b211 */ /* 0x000fc600078c08ff */
[----:B------:R0:W-:Y:S01]  /*d8a0*/  @!P4 ST.E.128 desc[UR36][R18.64], R28 ;  /* 0x0000001c1200c985 */ /* 0x0001e2000c101d24 */
[----:B------:R-:W-:Y:S02]  /*d8b0*/  @!P3 LEA.HI.X R21, R82, R77, R81, 0x1, P6 ;  /* 0x0000004d5215b211 */ /* 0x000fe400030f0c51 */
[----:B------:R-:W-:-:S03]  /*d8c0*/  @!P2 LEA R76, P6, R84, R79, 0x1 ;  /* 0x0000004f544ca211 */ /* 0x000fc600078c08ff */
[----:B------:R0:W-:Y:S01]  /*d8d0*/  @!P3 ST.E.128 desc[UR36][R20.64], R44 ;  /* 0x0000002c1400b985 */ /* 0x0001e2000c101d24 */
[----:B------:R-:W-:-:S05]  /*d8e0*/  @!P2 LEA.HI.X R77, R84, R77, R83, 0x1, P6 ;  /* 0x0000004d544da211 */ /* 0x000fca00030f0c53 */
[----:B------:R0:W-:Y:S04]  /*d8f0*/  @!P2 ST.E.128 desc[UR36][R76.64], R60 ;  /* 0x0000003c4c00a985 */ /* 0x0001e8000c101d24 */
.L_x_210:
[----:B------:R-:W-:Y:S05]  /*d900*/  BSYNC B1 ;  /* 0x0000000000017941 */ /* 0x000fea0003800000 */
.L_x_209:
[----:B0-----:R0:W3:Y:S01]  /*d910*/  SHFL.IDX PT, R19, R22, 0x1, 0x181f ;  /* 0x00381f0016137f89 */ /* 0x0010e200000e0000 */
[----:B------:R-:W-:Y:S03]  /*d920*/  BSSY B1, `(.L_x_211) ;  /* 0x0000014000017945 */ /* 0x000fe60003800000 */
[----:B-----5:R0:W4:Y:S01]  /*d930*/  SHFL.IDX PT, R7, R17, 0x1, 0x181f ;  /* 0x00381f0011077f89 */ /* 0x02012200000e0000 */
[----:B------:R-:W-:Y:S05]  /*d940*/  @P1 BRA `(.L_x_212) ;  /* 0x0000000000441947 */ /* 0x000fea0003800000 */
[----:B------:R-:W-:Y:S02]  /*d950*/  ULDC UR4, c[0x0][0xac8] ;  /* 0x0002b20000047ab9 */ /* 0x000fe40000000800 */
[----:B------:R-:W-:Y:S02]  /*d960*/  ISETP.GE.AND P4, PT, R0, UR4, PT ;  /* 0x0000000400007c0c */ /* 0x000fe4000bf86270 */
[----:B------:R-:W-:Y:S02]  /*d970*/  ISETP.GE.AND P3, PT, R80, UR4, PT ;  /* 0x0000000450007c0c */ /* 0x000fe4000bf66270 */
[----:B------:R-:W-:Y:S02]  /*d980*/  ISETP.GE.AND P2, PT, R82, UR4, PT ;  /* 0x0000000452007c0c */ /* 0x000fe4000bf46270 */
[----:B------:R-:W-:-:S07]  /*d990*/  ISETP.GE.AND P1, PT, R84, UR4, PT ;  /* 0x0000000454007c0c */ /* 0x000fce000bf26270 */
[-C--:B----4-:R-:W-:Y:S02]  /*d9a0*/  @!P4 LEA R2, P6, R0, R7.reuse, 0x1 ;  /* 0x000000070002c211 */ /* 0x090fe400078c08ff */
[----:B------:R-:W-:Y:S02]  /*d9b0*/  @!P3 LEA R4, P5, R80, R7, 0x1 ;  /* 0x000000075004b211 */ /* 0x000fe400078a08ff */
[----:B---3--:R-:W-:Y:S02]  /*d9c0*/  @!P4 LEA.HI.X R3, R0, R19, R86, 0x1, P6 ;  /* 0x000000130003c211 */ /* 0x008fe400030f0c56 */
[----:B------:R-:W-:Y:S02]  /*d9d0*/  @!P2 LEA R6, P6, R82, R7, 0x1 ;  /* 0x000000075206a211 */ /* 0x000fe400078c08ff */
[----:B------:R-:W-:Y:S01]  /*d9e0*/  @!P3 LEA.HI.X R5, R80, R19, R85, 0x1, P5 ;  /* 0x000000135005b211 */ /* 0x000fe200028f0c55 */
[----:B------:R3:W-:Y:S01]  /*d9f0*/  @!P4 ST.E.128 desc[UR36][R2.64], R8 ;  /* 0x000000080200c985 */ /* 0x0007e2000c101d24 */
[----:B------:R-:W-:-:S02]  /*da00*/  @!P1 LEA R18, P5, R84, R7, 0x1 ;  /* 0x0000000754129211 */ /* 0x000fc400078a08ff */
[-C--:B------:R-:W-:Y:S01]  /*da10*/  @!P2 LEA.HI.X R7, R82, R19.reuse, R81, 0x1, P6 ;  /* 0x000000135207a211 */ /* 0x080fe200030f0c51 */
[----:B------:R3:W-:Y:S01]  /*da20*/  @!P3 ST.E.128 desc[UR36][R4.64], R32 ;  /* 0x000000200400b985 */ /* 0x0007e2000c101d24 */
[----:B------:R-:W-:-:S03]  /*da30*/  @!P1 LEA.HI.X R19, R84, R19, R83, 0x1, P5 ;  /* 0x0000001354139211 */ /* 0x000fc600028f0c53 */
[----:B------:R3:W-:Y:S04]  /*da40*/  @!P2 ST.E.128 desc[UR36][R6.64], R48 ;  /* 0x000000300600a985 */ /* 0x0007e8000c101d24 */
[----:B------:R3:W-:Y:S02]  /*da50*/  @!P1 ST.E.128 desc[UR36][R18.64], R64 ;  /* 0x0000004012009985 */ /* 0x0007e4000c101d24 */
.L_x_212:
[----:B------:R-:W-:Y:S05]  /*da60*/  BSYNC B1 ;  /* 0x0000000000017941 */ /* 0x000fea0003800000 */
.L_x_211:
[----:B---3--:R3:W0:Y:S01]  /*da70*/  SHFL.IDX PT, R9, R22, 0x2, 0x181f ;  /* 0x00581f0016097f89 */ /* 0x00862200000e0000 */
[----:B------:R-:W-:Y:S03]  /*da80*/  BSSY B1, `(.L_x_213) ;  /* 0x0000014000017945 */ /* 0x000fe60003800000 */
[----:B------:R3:W0:Y:S01]  /*da90*/  SHFL.IDX PT, R5, R17, 0x2, 0x181f ;  /* 0x00581f0011057f89 */ /* 0x00062200000e0000 */
[----:B------:R-:W-:Y:S05]  /*daa0*/  @P0 BRA `(.L_x_214) ;  /* 0x0000000000440947 */ /* 0x000fea0003800000 */
[----:B------:R-:W-:Y:S02]  /*dab0*/  ULDC UR4, c[0x0][0xac8] ;  /* 0x0002b20000047ab9 */ /* 0x000fe40000000800 */
[----:B------:R-:W-:Y:S02]  /*dac0*/  ISETP.GE.AND P3, PT, R0, UR4, PT ;  /* 0x0000000400007c0c */ /* 0x000fe4000bf66270 */
[----:B------:R-:W-:Y:S02]  /*dad0*/  ISETP.GE.AND P2, PT, R80, UR4, PT ;  /* 0x0000000450007c0c */ /* 0x000fe4000bf46270 */
[----:B------:R-:W-:Y:S02]  /*dae0*/  ISETP.GE.AND P1, PT, R82, UR4, PT ;  /* 0x0000000452007c0c */ /* 0x000fe4000bf26270 */
[----:B------:R-:W-:-:S07]  /*daf0*/  ISETP.GE.AND P0, PT, R84, UR4, PT ;  /* 0x0000000454007c0c */ /* 0x000fce000bf06270 */
[-C--:B0-----:R-:W-:Y:S02]  /*db00*/  @!P3 LEA R2, P6, R0, R5.reuse, 0x1 ;  /* 0x000000050002b211 */ /* 0x081fe400078c08ff */
[-C--:B------:R-:W-:Y:S02]  /*db10*/  @!P2 LEA R4, P5, R80, R5.reuse, 0x1 ;  /* 0x000000055004a211 */ /* 0x080fe400078a08ff */
[----:B------:R-:W-:Y:S02]  /*db20*/  @!P1 LEA R6, P4, R82, R5, 0x1 ;  /* 0x0000000552069211 */ /* 0x000fe400078808ff */
[----:B------:R-:W-:Y:S02]  /*db30*/  @!P3 LEA.HI.X R3, R0, R9, R86, 0x1, P6 ;  /* 0x000000090003b211 */ /* 0x000fe400030f0c56 */
[----:B------:R-:W-:Y:S02]  /*db40*/  @!P0 LEA R8, P6, R84, R5, 0x1 ;  /* 0x0000000554088211 */ /* 0x000fe400078c08ff */
[-C--:B------:R-:W-:Y:S01]  /*db50*/  @!P2 LEA.HI.X R5, R80, R9.reuse, R85, 0x1, P5 ;  /* 0x000000095005a211 */ /* 0x080fe200028f0c55 */
[----:B------:R0:W-:Y:S01]  /*db60*/  @!P3 ST.E.128 desc[UR36][R2.64], R12 ;  /* 0x0000000c0200b985 */ /* 0x0001e2000c101d24 */
[----:B----4-:R-:W-:-:S02]  /*db70*/  @!P1 LEA.HI.X R7, R82, R9, R81, 0x1, P4 ;  /* 0x0000000952079211 */ /* 0x010fc400020f0c51 */
[----:B------:R-:W-:Y:S01]  /*db80*/  @!P0 LEA.HI.X R9, R84, R9, R83, 0x1, P6 ;  /* 0x0000000954098211 */ /* 0x000fe200030f0c53 */
[----:B------:R0:W-:Y:S04]  /*db90*/  @!P2 ST.E.128 desc[UR36][R4.64], R36 ;  /* 0x000000240400a985 */ /* 0x0001e8000c101d24 */
[----:B------:R0:W-:Y:S04]  /*dba0*/  @!P1 ST.E.128 desc[UR36][R6.64], R52 ;  /* 0x0000003406009985 */ /* 0x0001e8000c101d24 */
[----:B------:R0:W-:Y:S02]  /*dbb0*/  @!P0 ST.E.128 desc[UR36][R8.64], R68 ;  /* 0x0000004408008985 */ /* 0x0001e4000c101d24 */
.L_x_214:
[----:B------:R-:W-:Y:S05]  /*dbc0*/  BSYNC B1 ;  /* 0x0000000000017941 */ /* 0x000fea0003800000 */
.L_x_213:
[----:B0-----:R-:W-:Y:S01]  /*dbd0*/  VIADD R2, R78, 0x60 ;  /* 0x000000604e027836 */ /* 0x001fe20000000000 */
[----:B------:R0:W0:Y:S04]  /*dbe0*/  SHFL.IDX PT, R9, R22, 0x3, 0x181f ;  /* 0x00781f0016097f89 */ /* 0x00002800000e0000 */
[----:B------:R-:W-:Y:S01]  /*dbf0*/  ISETP.GE.AND P0, PT, R2, UR17, PT ;  /* 0x0000001102007c0c */ /* 0x000fe2000bf06270 */
[----:B---3--:R-:W3:-:S12]  /*dc00*/  SHFL.IDX PT, R17, R17, 0x3, 0x181f ;  /* 0x00781f0011117f89 */ /* 0x008ed800000e0000 */
[----:B------:R-:W-:Y:S05]  /*dc10*/  @P0 BRA `(.L_x_215) ;  /* 0x0000002800780947 */ /* 0x000fea0003800000 */
[----:B------:R-:W-:Y:S02]  /*dc20*/  ULDC UR4, c[0x0][0xac8] ;  /* 0x0002b20000047ab9 */ /* 0x000fe40000000800 */
[----:B------:R-:W-:Y:S02]  /*dc30*/  ISETP.GE.AND P3, PT, R0, UR4, PT ;  /* 0x0000000400007c0c */ /* 0x000fe4000bf66270 */
[----:B------:R-:W-:Y:S02]  /*dc40*/  ISETP.GE.AND P4, PT, R80, UR4, PT ;  /* 0x0000000450007c0c */ /* 0x000fe4000bf86270 */
[----:B------:R-:W-:-:S09]  /*dc50*/  ISETP.GE.AND P5, PT, R82, UR4, PT ;  /* 0x0000000452007c0c */ /* 0x000fd2000bfa6270 */
[-C--:B---3--:R-:W-:Y:S02]  /*dc60*/  @!P3 LEA R2, P0, R0, R17.reuse, 0x1 ;  /* 0x000000110002b211 */ /* 0x088fe400078008ff */
[-C--:B------:R-:W-:Y:S02]  /*dc70*/  @!P4 LEA R4, P1, R80, R17.reuse, 0x1 ;  /* 0x000000115004c211 */ /* 0x080fe400078208ff */
[----:B------:R-:W-:Y:S02]  /*dc80*/  @!P5 LEA R6, P2, R82, R17, 0x1 ;  /* 0x000000115206d211 */ /* 0x000fe400078408ff */
[-C--:B0-----:R-:W-:Y:S02]  /*dc90*/  @!P3 LEA.HI.X R3, R0, R9.reuse, R86, 0x1, P0 ;  /* 0x000000090003b211 */ /* 0x081fe400000f0c56 */
[-C--:B------:R-:W-:Y:S02]  /*dca0*/  @!P4 LEA.HI.X R5, R80, R9.reuse, R85, 0x1, P1 ;  /* 0x000000095005c211 */ /* 0x080fe400008f0c55 */
[----:B----4-:R-:W-:Y:S01]  /*dcb0*/  @!P5 LEA.HI.X R7, R82, R9, R81, 0x1, P2 ;  /* 0x000000095207d211 */ /* 0x010fe200010f0c51 */
[----:B------:R0:W-:Y:S01]  /*dcc0*/  @!P3 ST.E.128 desc[UR36][R2.64], R24 ;  /* 0x000000180200b985 */ /* 0x0001e2000c101d24 */
[----:B------:R-:W-:-:S03]  /*dcd0*/  ISETP.GE.AND P0, PT, R84, UR4, PT ;  /* 0x0000000454007c0c */ /* 0x000fc6000bf06270 */
[----:B------:R0:W-:Y:S04]  /*dce0*/  @!P4 ST.E.128 desc[UR36][R4.64], R40 ;  /* 0x000000280400c985 */ /* 0x0001e8000c101d24 */
[----:B------:R0:W-:Y:S06]  /*dcf0*/  @!P5 ST.E.128 desc[UR36][R6.64], R56 ;  /* 0x000000380600d985 */ /* 0x0001ec000c101d24 */
[----:B------:R-:W-:Y:S05]  /*dd00*/  @P0 BRA `(.L_x_215) ;  /* 0x00000028003c0947 */ /* 0x000fea0003800000 */
[----:B0-----:R-:W-:-:S04]  /*dd10*/  LEA R2, P0, R84, R17, 0x1 ;  /* 0x0000001154027211 */ /* 0x001fc800078008ff */
[----:B------:R-:W-:-:S05]  /*dd20*/  LEA.HI.X R3, R84, R9, R83, 0x1, P0 ;  /* 0x0000000954037211 */ /* 0x000fca00000f0c53 */
[----:B------:R0:W-:Y:S01]  /*dd30*/  ST.E.128 desc[UR36][R2.64], R72 ;  /* 0x0000004802007985 */ /* 0x0001e2000c101d24 */
[----:B------:R-:W-:Y:S05]  /*dd40*/  BRA `(.L_x_215) ;  /* 0x00000028002c7947 */ /* 0x000fea0003800000 */
.L_x_208:
[----:B------:R-:W-:Y:S01]  /*dd50*/  ULDC.64 UR14, c[0x0][0xb08] ;  /* 0x0002c200000e7ab9 */ /* 0x000fe20000000a00 */
[----:B------:R-:W-:Y:S01]  /*dd60*/  R2UR UR18, R216 ;  /* 0x00000000d81272ca */ /* 0x000fe200000e0000 */
[----:B------:R-:W-:Y:S01]  /*dd70*/  UIMAD UR12, UR16, UR14, URZ ;  /* 0x0000000e100c72a4 */ /* 0x000fe2000f8e023f */
[----:B------:R-:W-:Y:S01]  /*dd80*/  R2UR UR17, R215 ;  /* 0x00000000d71172ca */ /* 0x000fe200000e0000 */
[----:B------:R-:W-:Y:S01]  /*dd90*/  UIMAD.WIDE.U32 UR10, UR4, UR14, URZ ;  /* 0x0000000e040a72a5 */ /* 0x000fe2000f8e003f */
[----:B0-----:R-:W-:Y:S01]  /*dda0*/  IMAD.MOV.U32 R5, RZ, RZ, R8 ;  /* 0x000000ffff057224 */ /* 0x001fe200078e0008 */
[----:B------:R-:W-:Y:S01]  /*ddb0*/  UIMAD UR12, UR4, UR15, UR12 ;  /* 0x0000000f040c72a4 */ /* 0x000fe2000f8e020c */
[C---:B------:R-:W-:Y:S01]  /*ddc0*/  VIADD R160, R23.reuse, 0x78 ;  /* 0x0000007817a07836 */ /* 0x040fe20000000000 */
[----:B------:R-:W-:Y:S01]  /*ddd0*/  USHF.R.S32.HI UR4, URZ, 0x1f, UR9 ;  /* 0x0000001f3f047899 */ /* 0x000fe20008011409 */
[C---:B------:R-:W-:Y:S01]  /*dde0*/  VIADD R162, R23.reuse, 0x70 ;  /* 0x0000007017a27836 */ /* 0x040fe20000000000 */
[----:B------:R-:W-:Y:S01]  /*ddf0*/  UIADD3 UR11, UR11, UR12, URZ ;  /* 0x0000000c0b0b7290 */ /* 0x000fe2000fffe03f */
[C---:B------:R-:W-:Y:S01]  /*de00*/  VIADD R164, R23.reuse, 0x68 ;  /* 0x0000006817a47836 */ /* 0x040fe20000000000 */
[----:B------:R-:W-:Y:S01]  /*de10*/  ULDC.64 UR14, c[0x0][0xb40] ;  /* 0x0002d000000e7ab9 */ /* 0x000fe20000000a00 */
[----:B------:R-:W-:Y:S01]  /*de20*/  ULDC.64 UR12, c[0x0][0xb38] ;  /* 0x0002ce00000c7ab9 */ /* 0x000fe20000000a00 */
[----:B------:R-:W-:Y:S01]  /*de30*/  UIMAD UR4, UR4, UR14, URZ ;  /* 0x0000000e040472a4 */ /* 0x000fe2000f8e023f */
[C---:B------:R-:W-:Y:S01]  /*de40*/  VIADD R166, R23.reuse, 0x60 ;  /* 0x0000006017a67836 */ /* 0x040fe20000000000 */
[----:B------:R-:W-:Y:S01]  /*de50*/  UIMAD.WIDE.U32 UR10, UR18, UR12, UR10 ;  /* 0x0000000c120a72a5 */ /* 0x000fe2000f8e000a */
[C---:B------:R-:W-:Y:S01]  /*de60*/  VIADD R168, R23.reuse, 0x58 ;  /* 0x0000005817a87836 */ /* 0x040fe20000000000 */
[----:B------:R-:W-:Y:S01]  /*de70*/  UIMAD UR4, UR9, UR15, UR4 ;  /* 0x0000000f090472a4 */ /* 0x000fe2000f8e0204 */
[C---:B------:R-:W-:Y:S01]  /*de80*/  VIADD R170, R23.reuse, 0x50 ;  /* 0x0000005017aa7836 */ /* 0x040fe20000000000 */
[----:B------:R-:W-:Y:S01]  /*de90*/  UIMAD UR11, UR18, UR13, UR11 ;  /* 0x0000000d120b72a4 */ /* 0x000fe2000f8e020b */
[C---:B------:R-:W-:Y:S01]  /*dea0*/  VIADD R172, R23.reuse, 0x48 ;  /* 0x0000004817ac7836 */ /* 0x040fe20000000000 */
[----:B------:R-:W-:Y:S01]  /*deb0*/  UIADD3 UR8, UR8, 0x38820, URZ ;  /* 0x0003882008087890 */ /* 0x000fe2000fffe03f */
[C---:B------:R-:W-:Y:S01]  /*dec0*/  VIADD R174, R23.reuse, 0x40 ;  /* 0x0000004017ae7836 */ /* 0x040fe20000000000 */
[----:B------:R-:W-:Y:S01]  /*ded0*/  UIMAD.WIDE.U32 UR10, UR9, UR14, UR10 ;  /* 0x0000000e090a72a5 */ /* 0x000fe2000f8e000a */
[C---:B------:R-:W-:Y:S01]  /*dee0*/  VIADD R176, R23.reuse, 0x38 ;  /* 0x0000003817b07836 */ /* 0x040fe20000000000 */
[----:B------:R-:W-:Y:S01]  /*def0*/  ULDC.64 UR12, c[0x0][0xb48] ;  /* 0x0002d200000c7ab9 */ /* 0x000fe20000000a00 */
[----:B------:R-:W-:Y:S01]  /*df00*/  @UP1 ULDC UR9, c[0x0][0xbec] ;  /* 0x0002fb0000091ab9 */ /* 0x000fe20000000800 */
[----:B------:R-:W-:Y:S01]  /*df10*/  UIADD3 UR11, UR11, UR4, URZ ;  /* 0x000000040b0b7290 */ /* 0x000fe2000fffe03f */
[----:B------:R-:W-:Y:S01]  /*df20*/  @P1 IMAD.HI.U32 R0, R8, UR9, RZ ;  /* 0x0000000908001c27 */ /* 0x000fe2000f8e00ff */
[----:B------:R-:W-:Y:S01]  /*df30*/  UPRMT UR8, URZ, 0x654, UR8 ;  /* 0x000006543f087896 */ /* 0x000fe20008000008 */
[----:B------:R-:W-:Y:S01]  /*df40*/  BSSY B1, `(.L_x_216) ;  /* 0x00000d5000017945 */ /* 0x000fe20003800000 */
[----:B------:R-:W-:Y:S01]  /*df50*/  @UP1 ULDC UR4, c[0x0][0xbf0] ;  /* 0x0002fc0000041ab9 */ /* 0x000fe20000000800 */
[----:B------:R-:W-:Y:S01]  /*df60*/  UIMAD.WIDE.U32 UR10, UR17, UR12, UR10 ;  /* 0x0000000c110a72a5 */ /* 0x000fe2000f8e000a */
[----:B------:R-:W-:Y:S01]  /*df70*/  @P1 SHF.R.U32.HI R5, RZ, UR4, R0 ;  /* 0x00000004ff051c19 */ /* 0x000fe20008011600 */
[----:B------:R-:W-:Y:S01]  /*df80*/  VIADD R178, R23, 0x30 ;  /* 0x0000003017b27836 */ /* 0x000fe20000000000 */
[----:B------:R-:W-:Y:S01]  /*df90*/  SHF.R.S32.HI R18, RZ, 0x1f, R217 ;  /* 0x0000001fff127819 */ /* 0x000fe200000114d9 */
[----:B------:R-:W-:Y:S01]  /*dfa0*/  UIMAD UR4, UR17, UR13, UR11 ;  /* 0x0000000d110472a4 */ /* 0x000fe2000f8e020b */
[--C-:B------:R-:W-:Y:S01]  /*dfb0*/  SHF.R.S32.HI R0, RZ, 0x1f, R5.reuse ;  /* 0x0000001fff007819 */ /* 0x100fe20000011405 */
[----:B------:R-:W-:Y:S01]  /*dfc0*/  IMAD.MOV R7, RZ, RZ, -R5 ;  /* 0x000000ffff077224 */ /* 0x000fe200078e0a05 */
[----:B------:R-:W-:Y:S01]  /*dfd0*/  ULDC.64 UR12, c[0x0][0xb30] ;  /* 0x0002cc00000c7ab9 */ /* 0x000fe20000000a00 */
[----:B------:R-:W-:Y:S01]  /*dfe0*/  IMAD.U32 R3, RZ, RZ, UR11 ;  /* 0x0000000bff037e24 */ /* 0x000fe2000f8e00ff */
[----:B------:R-:W-:Y:S01]  /*dff0*/  SYNCS.ARRIVE.TRANS64.RED.A1T0 RZ, [UR8], RZ ;  /* 0x000000ffffff79a7 */ /* 0x000fe20008100408 */
[----:B------:R-:W-:Y:S01]  /*e000*/  IMAD R7, R7, UR20, R8 ;  /* 0x0000001407077c24 */ /* 0x000fe2000f8e0208 */
[----:B------:R-:W-:Y:S01]  /*e010*/  SHF.R.S32.HI R20, RZ, 0x1f, R218 ;  /* 0x0000001fff147819 */ /* 0x000fe200000114da */
[----:B------:R-:W-:Y:S01]  /*e020*/  IMAD R0, R0, UR12, RZ ;  /* 0x0000000c00007c24 */ /* 0x000fe2000f8e02ff */
[----:B------:R-:W-:Y:S01]  /*e030*/  SHF.R.S32.HI R22, RZ, 0x1f, R219 ;  /* 0x0000001fff167819 */ /* 0x000fe200000114db */
[----:B------:R-:W-:Y:S01]  /*e040*/  IMAD.U32 R2, RZ, RZ, UR10 ;  /* 0x0000000aff027e24 */ /* 0x000fe2000f8e00ff */
[----:B------:R-:W-:Y:S01]  /*e050*/  ULDC.64 UR10, c[0x0][0xb28] ;  /* 0x0002ca00000a7ab9 */ /* 0x000fe20000000a00 */
[----:B------:R-:W-:Y:S01]  /*e060*/  IMAD.U32 R3, RZ, RZ, UR4 ;  /* 0x00000004ff037e24 */ /* 0x000fe2000f8e00ff */
[----:B------:R-:W-:Y:S01]  /*e070*/  SHF.R.S32.HI R152, RZ, 0x1f, R220 ;  /* 0x0000001fff987819 */ /* 0x000fe200000114dc */
[C---:B------:R-:W-:Y:S01]  /*e080*/  IMAD R9, R5.reuse, UR13, R0 ;  /* 0x0000000d05097c24 */ /* 0x040fe2000f8e0200 */
[----:B------:R-:W-:Y:S01]  /*e090*/  SHF.R.S32.HI R0, RZ, 0x1f, R7 ;  /* 0x0000001fff007819 */ /* 0x000fe20000011407 */
[----:B------:R-:W-:Y:S01]  /*e0a0*/  IMAD.WIDE.U32 R2, R5, UR12, R2 ;  /* 0x0000000c05027c25 */ /* 0x000fe2000f8e0002 */
[----:B------:R-:W-:-:S02]  /*e0b0*/  SHF.R.S32.HI R153, RZ, 0x1f, R221 ;  /* 0x0000001fff997819 */ /* 0x000fc400000114dd */
[----:B------:R-:W-:Y:S01]  /*e0c0*/  SHF.R.S32.HI R154, RZ, 0x1f, R222 ;  /* 0x0000001fff9a7819 */ /* 0x000fe200000114de */
[----:B------:R-:W-:Y:S01]  /*e0d0*/  IMAD R0, R0, UR10, RZ ;  /* 0x0000000a00007c24 */ /* 0x000fe2000f8e02ff */
[----:B------:R-:W-:Y:S01]  /*e0e0*/  SHF.R.S32.HI R155, RZ, 0x1f, R223 ;  /* 0x0000001fff9b7819 */ /* 0x000fe200000114df */
[----:B------:R-:W-:Y:S01]  /*e0f0*/  IMAD.IADD R3, R3, 0x1, R9 ;  /* 0x0000000103037824 */ /* 0x000fe200078e0209 */
[----:B------:R-:W-:Y:S01]  /*e100*/  SHF.R.S32.HI R156, RZ, 0x1f, R224 ;  /* 0x0000001fff9c7819 */ /* 0x000fe200000114e0 */
[C---:B------:R-:W-:Y:S01]  /*e110*/  IMAD R5, R7.reuse, UR11, R0 ;  /* 0x0000000b07057c24 */ /* 0x040fe2000f8e0200 */
[----:B------:R-:W-:Y:S01]  /*e120*/  SHF.R.S32.HI R157, RZ, 0x1f, R225 ;  /* 0x0000001fff9d7819 */ /* 0x000fe200000114e1 */
[----:B------:R-:W-:Y:S01]  /*e130*/  IMAD.WIDE.U32 R2, R7, UR10, R2 ;  /* 0x0000000a07027c25 */ /* 0x000fe2000f8e0002 */
[----:B------:R-:W-:Y:S01]  /*e140*/  ULDC.64 UR10, c[0x0][0xb00] ;  /* 0x0002c000000a7ab9 */ /* 0x000fe20000000a00 */
[----:B------:R-:W-:Y:S02]  /*e150*/  SHF.R.S32.HI R158, RZ, 0x1f, R226 ;  /* 0x0000001fff9e7819 */ /* 0x000fe400000114e2 */
[----:B------:R-:W-:Y:S01]  /*e160*/  IMAD.IADD R3, R3, 0x1, R5 ;  /* 0x0000000103037824 */ /* 0x000fe200078e0205 */
[C---:B------:R-:W-:Y:S01]  /*e170*/  LEA R0, P1, R2.reuse, UR10, 0x2 ;  /* 0x0000000a02007c11 */ /* 0x040fe2000f8210ff */
[C---:B------:R-:W-:Y:S01]  /*e180*/  VIADD R180, R23.reuse, 0x28 ;  /* 0x0000002817b47836 */ /* 0x040fe20000000000 */
[----:B------:R-:W-:Y:S01]  /*e190*/  SHF.R.S32.HI R160, RZ, 0x1f, R160 ;  /* 0x0000001fffa07819 */ /* 0x000fe200000114a0 */
[C---:B------:R-:W-:Y:S01]  /*e1a0*/  VIADD R182, R23.reuse, 0x20 ;  /* 0x0000002017b67836 */ /* 0x040fe20000000000 */
[----:B------:R-:W-:Y:S01]  /*e1b0*/  LEA.HI.X R12, R2, UR11, R3, 0x2, P1 ;  /* 0x0000000b020c7c11 */ /* 0x000fe200088f1403 */
[C---:B------:R-:W-:Y:S01]  /*e1c0*/  VIADD R184, R23.reuse, 0x18 ;  /* 0x0000001817b87836 */ /* 0x040fe20000000000 */
[----:B------:R0:W1:Y:S01]  /*e1d0*/  SHFL.IDX PT, R2, R0, RZ, 0x1c1f ;  /* 0x001c1fff00027589 */ /* 0x00006200000e0000 */
[C---:B------:R-:W-:Y:S01]  /*e1e0*/  VIADD R186, R23.reuse, 0x10 ;  /* 0x0000001017ba7836 */ /* 0x040fe20000000000 */
[C---:B------:R-:W-:Y:S01]  /*e1f0*/  IADD3 R161, R23.reuse, 0x70, RZ ;  /* 0x0000007017a17810 */ /* 0x040fe20007ffe0ff */
[C---:B------:R-:W-:Y:S01]  /*e200*/  VIADD R188, R23.reuse, 0x8 ;  /* 0x0000000817bc7836 */ /* 0x040fe20000000000 */
[----:B------:R0:W2:Y:S01]  /*e210*/  SHFL.IDX PT, R3, R12, RZ, 0x1c1f ;  /* 0x001c1fff0c037589 */ /* 0x0000a200000e0000 */
        /* <DEDUP_REMOVED lines=17> */
[C---:B------:R-:W-:Y:S01]  /*e330*/  IADD3 R177, R23.reuse, 0x30, RZ ;  /* 0x0000003017b17810 */ /* 0x040fe20007ffe0ff */
[C---:B------:R-:W-:Y:S01]  /*e340*/  VIADD R181, R23.reuse, 0x20 ;  /* 0x0000002017b57836 */ /* 0x040fe20000000000 */
[----:B------:R-:W-:Y:S01]  /*e350*/  SHF.R.S32.HI R178, RZ, 0x1f, R178 ;  /* 0x0000001fffb27819 */ /* 0x000fe200000114b2 */
[C---:B------:R-:W-:Y:S01]  /*e360*/  VIADD R183, R23.reuse, 0x18 ;  /* 0x0000001817b77836 */ /* 0x040fe20000000000 */
[----:B------:R-:W-:Y:S01]  /*e370*/  SHF.R.S32.HI R180, RZ, 0x1f, R180 ;  /* 0x0000001fffb47819 */ /* 0x000fe200000114b4 */
[C---:B------:R-:W-:Y:S01]  /*e380*/  VIADD R185, R23.reuse, 0x10 ;  /* 0x0000001017b97836 */ /* 0x040fe20000000000 */
[----:B------:R-:W-:Y:S01]  /*e390*/  SHF.R.S32.HI R182, RZ, 0x1f, R182 ;  /* 0x0000001fffb67819 */ /* 0x000fe200000114b6 */
[----:B------:R-:W-:Y:S01]  /*e3a0*/  VIADD R187, R23, 0x8 ;  /* 0x0000000817bb7836 */ /* 0x000fe20000000000 */
[----:B------:R-:W-:-:S02]  /*e3b0*/  SHF.R.S32.HI R184, RZ, 0x1f, R184 ;  /* 0x0000001fffb87819 */ /* 0x000fc400000114b8 */
[----:B------:R-:W-:Y:S02]  /*e3c0*/  SHF.R.S32.HI R186, RZ, 0x1f, R186 ;  /* 0x0000001fffba7819 */ /* 0x000fe400000114ba */
[----:B------:R-:W-:Y:S01]  /*e3d0*/  SHF.R.S32.HI R188, RZ, 0x1f, R188 ;  /* 0x0000001fffbc7819 */ /* 0x000fe200000114bc */
[----:B012---:R-:W-:Y:S06]  /*e3e0*/  @P2 BRA `(.L_x_217) ;  /* 0x0000000800282947 */ /* 0x007fec0003800000 */
[----:B------:R-:W-:Y:S01]  /*e3f0*/  ULDC UR4, c[0x0][0xac8] ;  /* 0x0002b20000047ab9 */ /* 0x000fe20000000800 */
[C---:B------:R-:W-:Y:S01]  /*e400*/  VIADD R19, R23.reuse, 0xe0 ;  /* 0x000000e017137836 */ /* 0x040fe20000000000 */
[C---:B------:R-:W-:Y:S01]  /*e410*/  ISETP.GE.AND P2, PT, R23.reuse, UR4, PT ;  /* 0x0000000417007c0c */ /* 0x040fe2000bf46270 */
[----:B------:R-:W-:Y:S01]  /*e420*/  VIADD R21, R23, 0xe8 ;  /* 0x000000e817157836 */ /* 0x000fe20000000000 */
[----:B------:R-:W-:Y:S01]  /*e430*/  ISETP.GE.AND P1, PT, R187, UR4, PT ;  /* 0x00000004bb007c0c */ /* 0x000fe2000bf26270 */
[----:B------:R-:W-:Y:S01]  /*e440*/  VIADD R17, R23, 0xf0 ;  /* 0x000000f017117836 */ /* 0x000fe20000000000 */
[----:B------:R-:W-:Y:S01]  /*e450*/  ISETP.GE.AND P3, PT, R185, UR4, PT ;  /* 0x00000004b9007c0c */ /* 0x000fe2000bf66270 */
[----:B------:R-:W-:Y:S01]  /*e460*/  VIADD R13, R23, 0xf8 ;  /* 0x000000f8170d7836 */ /* 0x000fe20000000000 */
[----:B------:R-:W-:-:S07]  /*e470*/  ISETP.GE.AND P4, PT, R183, UR4, PT ;  /* 0x00000004b7007c0c */ /* 0x000fce000bf86270 */
[----:B------:R-:W-:Y:S02]  /*e480*/  @!P2 IMAD.WIDE R4, R23, 0x4, R2 ;  /* 0x000000041704a825 */ /* 0x000fe400078e0202 */
[----:B------:R-:W-:-:S03]  /*e490*/  @!P1 LEA R6, P5, R187, R2, 0x2 ;  /* 0x00000002bb069211 */ /* 0x000fc600078a10ff */
[----:B------:R0:W-:Y:S01]  /*e4a0*/  @!P2 ST.E.64 desc[UR36][R4.64], R24 ;  /* 0x000000180400a985 */ /* 0x0001e2000c101b24 */
[----:B------:R-:W-:Y:S02]  /*e4b0*/  ISETP.GE.AND P2, PT, R181, UR4, PT ;  /* 0x00000004b5007c0c */ /* 0x000fe4000bf46270 */
[----:B------:R-:W-:-:S05]  /*e4c0*/  @!P1 LEA.HI.X R7, R187, R3, R188, 0x2, P5 ;  /* 0x00000003bb079211 */ /* 0x000fca00028f14bc */
[----:B------:R1:W-:Y:S01]  /*e4d0*/  @!P1 ST.E.64 desc[UR36][R6.64], R28 ;  /* 0x0000001c06009985 */ /* 0x0003e2000c101b24 */
[----:B------:R-:W-:Y:S02]  /*e4e0*/  ISETP.GE.AND P1, PT, R179, UR4, PT ;  /* 0x00000004b3007c0c */ /* 0x000fe4000bf26270 */
[----:B0-----:R-:W-:-:S04]  /*e4f0*/  @!P3 LEA R4, P6, R185, R2, 0x2 ;  /* 0x00000002b904b211 */ /* 0x001fc800078c10ff */
[----:B------:R-:W-:Y:S02]  /*e500*/  @!P3 LEA.HI.X R5, R185, R3, R186, 0x2, P6 ;  /* 0x00000003b905b211 */ /* 0x000fe400030f14ba */
[----:B-1----:R-:W-:-:S03]  /*e510*/  @!P4 LEA R6, P5, R183, R2, 0x2 ;  /* 0x00000002b706c211 */ /* 0x002fc600078a10ff */
        /* <DEDUP_REMOVED lines=34> */
[----:B------:R-:W-:Y:S02]  /*e740*/  @!P4 LEA.HI.X R7, R167, R3, R168, 0x2, P5 ;  /* 0x00000003a707c211 */ /* 0x000fe400028f14a8 */
[----:B------:R-:W-:-:S03]  /*e750*/  ISETP.GE.AND P5, PT, R159, UR4, PT ;  /* 0x000000049f007c0c */ /* 0x000fc6000bfa6270 */
[----:B------:R1:W-:Y:S01]  /*e760*/  @!P4 ST.E.64 desc[UR36][R6.64], R68 ;  /* 0x000000440600c985 */ /* 0x0003e2000c101b24 */
[----:B------:R-:W-:Y:S02]  /*e770*/  ISETP.GE.AND P4, PT, R226, UR4, PT ;  /* 0x00000004e2007c0c */ /* 0x000fe4000bf86270 */
[----:B0-----:R-:W-:-:S04]  /*e780*/  @!P2 LEA R4, P6, R165, R2, 0x2 ;  /* 0x00000002a504a211 */ /* 0x001fc800078c10ff */
[----:B------:R-:W-:Y:S02]  /*e790*/  @!P2 LEA.HI.X R5, R165, R3, R166, 0x2, P6 ;  /* 0x00000003a505a211 */ /* 0x000fe400030f14a6 */
[----:B-1----:R-:W-:-:S03]  /*e7a0*/  @!P1 LEA R6, P6, R163, R2, 0x2 ;  /* 0x00000002a3069211 */ /* 0x002fc600078c10ff */
[----:B------:R0:W-:Y:S01]  /*e7b0*/  @!P2 ST.E.64 desc[UR36][R4.64], R72 ;  /* 0x000000480400a985 */ /* 0x0001e2000c101b24 */
[----:B------:R-:W-:Y:S02]  /*e7c0*/  @!P1 LEA.HI.X R7, R163, R3, R164, 0x2, P6 ;  /* 0x00000003a3079211 */ /* 0x000fe400030f14a4 */
[----:B------:R-:W-:-:S03]  /*e7d0*/  @!P4 LEA R10, P6, R226, R2, 0x2 ;  /* 0x00000002e20ac211 */ /* 0x000fc600078c10ff */
[----:B------:R1:W-:Y:S01]  /*e7e0*/  @!P1 ST.E.64 desc[UR36][R6.64], R76 ;  /* 0x0000004c06009985 */ /* 0x0003e2000c101b24 */
[----:B------:R-:W-:Y:S02]  /*e7f0*/  ISETP.GE.AND P1, PT, R225, UR4, PT ;  /* 0x00000004e1007c0c */ /* 0x000fe4000bf26270 */
[----:B------:R-:W-:Y:S02]  /*e800*/  @!P4 LEA.HI.X R11, R226, R3, R158, 0x2, P6 ;  /* 0x00000003e20bc211 */ /* 0x000fe400030f149e */
[----:B0-----:R-:W-:-:S04]  /*e810*/  @!P3 LEA R4, P2, R161, R2, 0x2 ;  /* 0x00000002a104b211 */ /* 0x001fc800078410ff */
[----:B------:R-:W-:Y:S02]  /*e820*/  @!P3 LEA.HI.X R5, R161, R3, R162, 0x2, P2 ;  /* 0x00000003a105b211 */ /* 0x000fe400010f14a2 */
[----:B------:R-:W-:-:S03]  /*e830*/  @!P5 LEA R8, P2, R159, R2, 0x2 ;  /* 0x000000029f08d211 */ /* 0x000fc600078410ff */
[----:B------:R0:W-:Y:S01]  /*e840*/  @!P3 ST.E.64 desc[UR36][R4.64], R80 ;  /* 0x000000500400b985 */ /* 0x0001e2000c101b24 */
[----:B------:R-:W-:Y:S02]  /*e850*/  ISETP.GE.AND P3, PT, R224, UR4, PT ;  /* 0x00000004e0007c0c */ /* 0x000fe4000bf66270 */
[----:B------:R-:W-:Y:S02]  /*e860*/  @!P5 LEA.HI.X R9, R159, R3, R160, 0x2, P2 ;  /* 0x000000039f09d211 */ /* 0x000fe400010f14a0 */
[----:B------:R-:W-:-:S03]  /*e870*/  ISETP.GE.AND P2, PT, R223, UR4, PT ;  /* 0x00000004df007c0c */ /* 0x000fc6000bf46270 */
[----:B------:R2:W-:Y:S01]  /*e880*/  @!P5 ST.E.64 desc[UR36][R8.64], R84 ;  /* 0x000000540800d985 */ /* 0x0005e2000c101b24 */
[----:B------:R-:W-:-:S03]  /*e890*/  @!P1 LEA R14, P5, R225, R2, 0x2 ;  /* 0x00000002e10e9211 */ /* 0x000fc600078a10ff */
[----:B------:R3:W-:Y:S01]  /*e8a0*/  @!P4 ST.E.64 desc[UR36][R10.64], R88 ;  /* 0x000000580a00c985 */ /* 0x0007e2000c101b24 */
[----:B------:R-:W-:Y:S02]  /*e8b0*/  ISETP.GE.AND P4, PT, R222, UR4, PT ;  /* 0x00000004de007c0c */ /* 0x000fe4000bf86270 */
[CC--:B-1----:R-:W-:Y:S02]  /*e8c0*/  @!P3 LEA R6, P6, R224.reuse, R2.reuse, 0x2 ;  /* 0x00000002e006b211 */ /* 0x0c2fe400078c10ff */
[-C--:B------:R-:W-:Y:S02]  /*e8d0*/  @!P1 LEA.HI.X R15, R225, R3.reuse, R157, 0x2, P5 ;  /* 0x00000003e10f9211 */ /* 0x080fe400028f149d */
[----:B------:R-:W-:Y:S02]  /*e8e0*/  @!P3 LEA.HI.X R7, R224, R3, R156, 0x2, P6 ;  /* 0x00000003e007b211 */ /* 0x000fe400030f149c */
[----:B------:R-:W-:Y:S01]  /*e8f0*/  ISETP.GE.AND P6, PT, R221, UR4, PT ;  /* 0x00000004dd007c0c */ /* 0x000fe2000bfc6270 */
[----:B------:R-:W-:Y:S01]  /*e900*/  @!P1 ST.E.64 desc[UR36][R14.64], R92 ;  /* 0x0000005c0e009985 */ /* 0x000fe2000c101b24 */
[----:B0-----:R-:W-:-:S03]  /*e910*/  @!P2 LEA R4, P5, R223, R2, 0x2 ;  /* 0x00000002df04a211 */ /* 0x001fc600078a10ff */
[----:B------:R0:W-:Y:S01]  /*e920*/  @!P3 ST.E.64 desc[UR36][R6.64], R96 ;  /* 0x000000600600b985 */ /* 0x0001e2000c101b24 */
[-C--:B------:R-:W-:Y:S02]  /*e930*/  @!P2 LEA.HI.X R5, R223, R3.reuse, R155, 0x2, P5 ;  /* 0x00000003df05a211 */ /* 0x080fe400028f149b */
[----:B------:R-:W-:Y:S02]  /*e940*/  ISETP.GE.AND P3, PT, R220, UR4, PT ;  /* 0x00000004dc007c0c */ /* 0x000fe4000bf66270 */
[CC--:B--2---:R-:W-:Y:S01]  /*e950*/  @!P4 LEA R8, P1, R222.reuse, R2.reuse, 0x2 ;  /* 0x00000002de08c211 */ /* 0x0c4fe200078210ff */
[----:B------:R1:W-:Y:S01]  /*e960*/  @!P2 ST.E.64 desc[UR36][R4.64], R100 ;  /* 0x000000640400a985 */ /* 0x0003e2000c101b24 */
[----:B------:R-:W-:Y:S02]  /*e970*/  ISETP.GE.AND P2, PT, R219, UR4, PT ;  /* 0x00000004db007c0c */ /* 0x000fe4000bf46270 */
[----:B---3--:R-:W-:Y:S02]  /*e980*/  @!P6 LEA R10, P5, R221, R2, 0x2 ;  /* 0x00000002dd0ae211 */ /* 0x008fe400078a10ff */
[----:B------:R-:W-:-:S02]  /*e990*/  @!P4 LEA.HI.X R9, R222, R3, R154, 0x2, P1 ;  /* 0x00000003de09c211 */ /* 0x000fc400008f149a */
[----:B------:R-:W-:Y:S02]  /*e9a0*/  @!P6 LEA.HI.X R11, R221, R3, R153, 0x2, P5 ;  /* 0x00000003dd0be211 */ /* 0x000fe400028f1499 */
[----:B------:R-:W-:Y:S01]  /*e9b0*/  ISETP.GE.AND P1, PT, R218, UR4, PT ;  /* 0x00000004da007c0c */ /* 0x000fe2000bf26270 */
[----:B------:R2:W-:Y:S01]  /*e9c0*/  @!P4 ST.E.64 desc[UR36][R8.64], R104 ;  /* 0x000000680800c985 */ /* 0x0005e2000c101b24 */
[----:B------:R-:W-:-:S03]  /*e9d0*/  ISETP.GE.AND P5, PT, R217, UR4, PT ;  /* 0x00000004d9007c0c */ /* 0x000fc6000bfa6270 */
[----:B------:R3:W-:Y:S01]  /*e9e0*/  @!P6 ST.E.64 desc[UR36][R10.64], R108 ;  /* 0x0000006c0a00e985 */ /* 0x0007e2000c101b24 */
[CC--:B0-----:R-:W-:Y:S02]  /*e9f0*/  @!P3 LEA R6, P6, R220.reuse, R2.reuse, 0x2 ;  /* 0x00000002dc06b211 */ /* 0x0c1fe400078c10ff */
[CC--:B-1----:R-:W-:Y:S02]  /*ea00*/  @!P2 LEA R4, P4, R219.reuse, R2.reuse, 0x2 ;  /* 0x00000002db04a211 */ /* 0x0c2fe400078810ff */
[-C--:B------:R-:W-:Y:S02]  /*ea10*/  @!P3 LEA.HI.X R7, R220, R3.reuse, R152, 0x2, P6 ;  /* 0x00000003dc07b211 */ /* 0x080fe400030f1498 */
[----:B------:R-:W-:Y:S02]  /*ea20*/  @!P2 LEA.HI.X R5, R219, R3, R22, 0x2, P4 ;  /* 0x00000003db05a211 */ /* 0x000fe400020f1416 */
[----:B------:R-:W-:Y:S01]  /*ea30*/  ISETP.GE.AND P4, PT, R214, UR4, PT ;  /* 0x00000004d6007c0c */ /* 0x000fe2000bf86270 */
[----:B------:R0:W-:Y:S01]  /*ea40*/  @!P3 ST.E.64 desc[UR36][R6.64], R112 ;  /* 0x000000700600b985 */ /* 0x0001e2000c101b24 */
[----:B------:R-:W-:-:S03]  /*ea50*/  @!P1 LEA R14, P6, R218, R2, 0x2 ;  /* 0x00000002da0e9211 */ /* 0x000fc600078c10ff */
[----:B------:R1:W-:Y:S01]  /*ea60*/  @!P2 ST.E.64 desc[UR36][R4.64], R116 ;  /* 0x000000740400a985 */ /* 0x0003e2000c101b24 */
[CC--:B--2---:R-:W-:Y:S02]  /*ea70*/  @!P5 LEA R8, P2, R217.reuse, R2.reuse, 0x2 ;  /* 0x00000002d908d211 */ /* 0x0c4fe400078410ff */
[-C--:B------:R-:W-:Y:S02]  /*ea80*/  @!P1 LEA.HI.X R15, R218, R3.reuse, R20, 0x2, P6 ;  /* 0x00000003da0f9211 */ /* 0x080fe400030f1414 */
[----:B------:R-:W-:Y:S02]  /*ea90*/  @!P5 LEA.HI.X R9, R217, R3, R18, 0x2, P2 ;  /* 0x00000003d909d211 */ /* 0x000fe400010f1412 */
[----:B------:R-:W-:Y:S01]  /*eaa0*/  ISETP.GE.AND P2, PT, R213, UR4, PT ;  /* 0x00000004d5007c0c */ /* 0x000fe2000bf46270 */
[----:B------:R-:W-:Y:S01]  /*eab0*/  @!P1 ST.E.64 desc[UR36][R14.64], R120 ;  /* 0x000000780e009985 */ /* 0x000fe2000c101b24 */
[----:B---3--:R-:W-:Y:S02]  /*eac0*/  SHF.R.S32.HI R11, RZ, 0x1f, R214 ;  /* 0x0000001fff0b7819 */ /* 0x008fe400000114d6 */
[----:B------:R-:W-:Y:S01]  /*ead0*/  @!P4 LEA R10, P3, R214, R2, 0x2 ;  /* 0x00000002d60ac211 */ /* 0x000fe200078610ff */
[----:B------:R2:W-:Y:S01]  /*eae0*/  @!P5 ST.E.64 desc[UR36][R8.64], R124 ;  /* 0x0000007c0800d985 */ /* 0x0005e2000c101b24 */
[----:B------:R-:W-:-:S02]  /*eaf0*/  ISETP.GE.AND P1, PT, R19, UR4, PT ;  /* 0x0000000413007c0c */ /* 0x000fc4000bf26270 */
[----:B------:R-:W-:Y:S02]  /*eb00*/  @!P4 LEA.HI.X R11, R214, R3, R11, 0x2, P3 ;  /* 0x00000003d60bc211 */ /* 0x000fe400018f140b */
[----:B------:R-:W-:Y:S02]  /*eb10*/  ISETP.GE.AND P3, PT, R21, UR4, PT ;  /* 0x0000000415007c0c */ /* 0x000fe4000bf66270 */
[----:B0-----:R-:W-:Y:S01]  /*eb20*/  SHF.R.S32.HI R7, RZ, 0x1f, R213 ;  /* 0x0000001fff077819 */ /* 0x001fe200000114d5 */
[----:B------:R0:W-:Y:S01]  /*eb30*/  @!P4 ST.E.64 desc[UR36][R10.64], R128 ;  /* 0x000000800a00c985 */ /* 0x0001e2000c101b24 */
[----:B------:R-:W-:Y:S02]  /*eb40*/  ISETP.GE.AND P4, PT, R17, UR4, PT ;  /* 0x0000000411007c0c */ /* 0x000fe4000bf86270 */
[----:B------:R-:W-:Y:S02]  /*eb50*/  @!P2 LEA R6, P5, R213, R2, 0x2 ;  /* 0x00000002d506a211 */ /* 0x000fe400078a10ff */
[----:B-1----:R-:W-:-:S02]  /*eb60*/  SHF.R.S32.HI R5, RZ, 0x1f, R19 ;  /* 0x0000001fff057819 */ /* 0x002fc40000011413 */
[-C--:B------:R-:W-:Y:S02]  /*eb70*/  @!P1 LEA R4, P6, R19, R2.reuse, 0x2 ;  /* 0x0000000213049211 */ /* 0x080fe400078c10ff */
[-C--:B------:R-:W-:Y:S02]  /*eb80*/  @!P2 LEA.HI.X R7, R213, R3.reuse, R7, 0x2, P5 ;  /* 0x00000003d507a211 */ /* 0x080fe400028f1407 */
[----:B------:R-:W-:Y:S02]  /*eb90*/  ISETP.GE.AND P5, PT, R13, UR4, PT ;  /* 0x000000040d007c0c */ /* 0x000fe4000bfa6270 */
[----:B------:R-:W-:Y:S01]  /*eba0*/  @!P1 LEA.HI.X R5, R19, R3, R5, 0x2, P6 ;  /* 0x0000000313059211 */ /* 0x000fe200030f1405 */
[----:B------:R1:W-:Y:S01]  /*ebb0*/  @!P2 ST.E.64 desc[UR36][R6.64], R132 ;  /* 0x000000840600a985 */ /* 0x0003e2000c101b24 */
[----:B--2---:R-:W-:Y:S02]  /*ebc0*/  SHF.R.S32.HI R9, RZ, 0x1f, R21 ;  /* 0x0000001fff097819 */ /* 0x004fe40000011415 */
[----:B------:R-:W-:Y:S01]  /*ebd0*/  @!P3 LEA R8, P6, R21, R2, 0x2 ;  /* 0x000000021508b211 */ /* 0x000fe200078c10ff */
[----:B------:R1:W-:Y:S01]  /*ebe0*/  @!P1 ST.E.64 desc[UR36][R4.64], R136 ;  /* 0x0000008804009985 */ /* 0x0003e2000c101b24 */
[----:B0-----:R-:W-:-:S02]  /*ebf0*/  SHF.R.S32.HI R11, RZ, 0x1f, R17 ;  /* 0x0000001fff0b7819 */ /* 0x001fc40000011411 */
[-C--:B------:R-:W-:Y:S02]  /*ec00*/  @!P3 LEA.HI.X R9, R21, R3.reuse, R9, 0x2, P6 ;  /* 0x000000031509b211 */ /* 0x080fe400030f1409 */
[CC--:B------:R-:W-:Y:S02]  /*ec10*/  @!P4 LEA R10, P6, R17.reuse, R2.reuse, 0x2 ;  /* 0x00000002110ac211 */ /* 0x0c0fe400078c10ff */
[----:B------:R-:W-:Y:S01]  /*ec20*/  SHF.R.S32.HI R14, RZ, 0x1f, R13 ;  /* 0x0000001fff0e7819 */ /* 0x000fe2000001140d */
[----:B------:R1:W-:Y:S01]  /*ec30*/  @!P3 ST.E.64 desc[UR36][R8.64], R140 ;  /* 0x0000008c0800b985 */ /* 0x0003e2000c101b24 */
[----:B------:R-:W-:Y:S02]  /*ec40*/  @!P4 LEA.HI.X R11, R17, R3, R11, 0x2, P6 ;  /* 0x00000003110bc211 */ /* 0x000fe400030f140b */
[----:B------:R-:W-:-:S03]  /*ec50*/  @!P5 LEA R2, P6, R13, R2, 0x2 ;  /* 0x000000020d02d211 */ /* 0x000fc600078c10ff */
[----:B------:R1:W-:Y:S01]  /*ec60*/  @!P4 ST.E.64 desc[UR36][R10.64], R144 ;  /* 0x000000900a00c985 */ /* 0x0003e2000c101b24 */
[----:B------:R-:W-:-:S05]  /*ec70*/  @!P5 LEA.HI.X R3, R13, R3, R14, 0x2, P6 ;  /* 0x000000030d03d211 */ /* 0x000fca00030f140e */
[----:B------:R1:W-:Y:S04]  /*ec80*/  @!P5 ST.E.64 desc[UR36][R2.64], R148 ;  /* 0x000000940200d985 */ /* 0x0003e8000c101b24 */
.L_x_217:
[----:B------:R-:W-:Y:S05]  /*ec90*/  BSYNC B1 ;  /* 0x0000000000017941 */ /* 0x000fea0003800000 */
.L_x_216:
[----:B-1----:R0:W1:Y:S04]  /*eca0*/  SHFL.IDX PT, R3, R12, 0x1, 0x1c1f ;  /* 0x003c1f000c037f89 */ /* 0x00206800000e0000 */
[----:B------:R0:W2:Y:S01]  /*ecb0*/  SHFL.IDX PT, R2, R0, 0x1, 0x1c1f ;  /* 0x003c1f0000027f89 */ /* 0x0000a200000e0000 */
[----:B------:R-:W-:Y:S05]  /*ecc0*/  @P0 BRA `(.L_x_215) ;  /* 0x00000018004c0947 */ /* 0x000fea0003800000 */
[----:B------:R-:W-:Y:S01]  /*ecd0*/  ULDC UR4, c[0x0][0xac8] ;  /* 0x0002b20000047ab9 */ /* 0x000fe20000000800 */
[C---:B------:R-:W-:Y:S01]  /*ece0*/  IADD3 R19, R23.reuse, 0xe0, RZ ;  /* 0x000000e017137810 */ /* 0x040fe20007ffe0ff */
[----:B------:R-:W-:Y:S01]  /*ecf0*/  VIADD R17, R23, 0xf0 ;  /* 0x000000f017117836 */ /* 0x000fe20000000000 */
[----:B------:R-:W-:Y:S02]  /*ed00*/  ISETP.GE.AND P0, PT, R187, UR4, PT ;  /* 0x00000004bb007c0c */ /* 0x000fe4000bf06270 */
[----:B------:R-:W-:Y:S02]  /*ed10*/  ISETP.GE.AND P6, PT, R23, UR4, PT ;  /* 0x0000000417007c0c */ /* 0x000fe4000bfc6270 */
[----:B------:R-:W-:Y:S02]  /*ed20*/  ISETP.GE.AND P1, PT, R185, UR4, PT ;  /* 0x00000004b9007c0c */ /* 0x000fe4000bf26270 */
[----:B------:R-:W-:Y:S02]  /*ed30*/  ISETP.GE.AND P2, PT, R183, UR4, PT ;  /* 0x00000004b7007c0c */ /* 0x000fe4000bf46270 */
[----:B------:R-:W-:-:S02]  /*ed40*/  ISETP.GE.AND P3, PT, R181, UR4, PT ;  /* 0x00000004b5007c0c */ /* 0x000fc4000bf66270 */
[----:B0-----:R-:W-:-:S03]  /*ed50*/  SHF.R.S32.HI R0, RZ, 0x1f, R213 ;  /* 0x0000001fff007819 */ /* 0x001fc600000114d5 */
[-C--:B--2---:R-:W-:Y:S02]  /*ed60*/  @!P0 LEA R6, P5, R187, R2.reuse, 0x2 ;  /* 0x00000002bb068211 */ /* 0x084fe400078a10ff */
[----:B-1----:R-:W-:Y:S02]  /*ed70*/  @!P6 IMAD.WIDE R4, R23, 0x4, R2 ;  /* 0x000000041704e825 */ /* 0x002fe400078e0202 */
[-C--:B------:R-:W-:Y:S02]  /*ed80*/  @!P1 LEA R8, P4, R185, R2.reuse, 0x2 ;  /* 0x00000002b9089211 */ /* 0x080fe400078810ff */
[-C--:B------:R-:W-:Y:S01]  /*ed90*/  @!P0 LEA.HI.X R7, R187, R3.reuse, R188, 0x2, P5 ;  /* 0x00000003bb078211 */ /* 0x080fe200028f14bc */
[----:B------:R0:W-:Y:S01]  /*eda0*/  @!P6 ST.E.64 desc[UR36][R4.64], R26 ;  /* 0x0000001a0400e985 */ /* 0x0001e2000c101b24 */
[----:B------:R-:W-:Y:S02]  /*edb0*/  @!P1 LEA.HI.X R9, R185, R3, R186, 0x2, P4 ;  /* 0x00000003b9099211 */ /* 0x000fe400020f14ba */
[----:B------:R-:W-:Y:S01]  /*edc0*/  ISETP.GE.AND P5, PT, R179, UR4, PT ;  /* 0x00000004b3007c0c */ /* 0x000fe2000bfa6270 */
[----:B------:R1:W-:Y:S01]  /*edd0*/  @!P0 ST.E.64 desc[UR36][R6.64], R30 ;  /* 0x0000001e06008985 */ /* 0x0003e2000c101b24 */
[----:B------:R-:W-:-:S02]  /*ede0*/  @!P2 LEA R10, P6, R183, R2, 0x2 ;  /* 0x00000002b70aa211 */ /* 0x000fc400078c10ff */
[----:B------:R-:W-:Y:S01]  /*edf0*/  ISETP.GE.AND P0, PT, R177, UR4, PT ;  /* 0x00000004b1007c0c */ /* 0x000fe2000bf06270 */
[----:B------:R2:W-:Y:S01]  /*ee00*/  @!P1 ST.E.64 desc[UR36][R8.64], R34 ;  /* 0x0000002208009985 */ /* 0x0005e2000c101b24 */
[-C--:B------:R-:W-:Y:S02]  /*ee10*/  @!P2 LEA.HI.X R11, R183, R3.reuse, R184, 0x2, P6 ;  /* 0x00000003b70ba211 */ /* 0x080fe400030f14b8 */
[----:B------:R-:W-:Y:S02]  /*ee20*/  ISETP.GE.AND P1, PT, R175, UR4, PT ;  /* 0x00000004af007c0c */ /* 0x000fe4000bf26270 */
[----:B------:R-:W-:Y:S01]  /*ee30*/  @!P3 LEA R12, P4, R181, R2, 0x2 ;  /* 0x00000002b50cb211 */ /* 0x000fe200078810ff */
[----:B------:R3:W-:Y:S01]  /*ee40*/  @!P2 ST.E.64 desc[UR36][R10.64], R38 ;  /* 0x000000260a00a985 */ /* 0x0007e2000c101b24 */
[----:B------:R-:W-:Y:S02]  /*ee50*/  ISETP.GE.AND P2, PT, R173, UR4, PT ;  /* 0x00000004ad007c0c */ /* 0x000fe4000bf46270 */
[----:B------:R-:W-:-:S02]  /*ee60*/  @!P3 LEA.HI.X R13, R181, R3, R182, 0x2, P4 ;  /* 0x00000003b50db211 */ /* 0x000fc400020f14b6 */
[-C--:B0-----:R-:W-:Y:S02]  /*ee70*/  @!P5 LEA R4, P4, R179, R2.reuse, 0x2 ;  /* 0x00000002b304d211 */ /* 0x081fe400078810ff */
[-C--:B-1----:R-:W-:Y:S01]  /*ee80*/  @!P0 LEA R6, P6, R177, R2.reuse, 0x2 ;  /* 0x00000002b1068211 */ /* 0x082fe200078c10ff */
[----:B------:R-:W-:Y:S01]  /*ee90*/  @!P3 ST.E.64 desc[UR36][R12.64], R42 ;  /* 0x0000002a0c00b985 */ /* 0x000fe2000c101b24 */
[-C--:B------:R-:W-:Y:S02]  /*eea0*/  @!P5 LEA.HI.X R5, R179, R3.reuse, R180, 0x2, P4 ;  /* 0x00000003b305d211 */ /* 0x080fe400020f14b4 */
[----:B------:R-:W-:Y:S02]  /*eeb0*/  ISETP.GE.AND P3, PT, R171, UR4, PT ;  /* 0x00000004ab007c0c */ /* 0x000fe4000bf66270 */
[----:B------:R-:W-:Y:S01]  /*eec0*/  @!P1 LEA R14, P4, R175, R2, 0x2 ;  /* 0x00000002af0e9211 */ /* 0x000fe200078810ff */
[----:B------:R0:W-:Y:S01]  /*eed0*/  @!P5 ST.E.64 desc[UR36][R4.64], R46 ;  /* 0x0000002e0400d985 */ /* 0x0001e2000c101b24 */
[----:B------:R-:W-:-:S02]  /*eee0*/  @!P0 LEA.HI.X R7, R177, R3, R178, 0x2, P6 ;  /* 0x00000003b1078211 */ /* 0x000fc400030f14b2 */
[-C--:B------:R-:W-:Y:S02]  /*eef0*/  @!P1 LEA.HI.X R15, R175, R3.reuse, R176, 0x2, P4 ;  /* 0x00000003af0f9211 */ /* 0x080fe400020f14b0 */
[----:B------:R-:W-:Y:S01]  /*ef00*/  ISETP.GE.AND P5, PT, R169, UR4, PT ;  /* 0x00000004a9007c0c */ /* 0x000fe2000bfa6270 */
[----:B------:R1:W-:Y:S01]  /*ef10*/  @!P0 ST.E.64 desc[UR36][R6.64], R50 ;  /* 0x0000003206008985 */ /* 0x0003e2000c101b24 */
[----:B--2---:R-:W-:Y:S02]  /*ef20*/  @!P2 LEA R8, P6, R173, R2, 0x2 ;  /* 0x00000002ad08a211 */ /* 0x004fe400078c10ff */
[----:B------:R-:W-:Y:S01]  /*ef30*/  ISETP.GE.AND P0, PT, R167, UR4, PT ;  /* 0x00000004a7007c0c */ /* 0x000fe2000bf06270 */
[----:B------:R-:W-:Y:S01]  /*ef40*/  @!P1 ST.E.64 desc[UR36][R14.64], R54 ;  /* 0x000000360e009985 */ /* 0x000fe2000c101b24 */
[----:B------:R-:W-:Y:S02]  /*ef50*/  @!P2 LEA.HI.X R9, R173, R3, R174, 0x2, P6 ;  /* 0x00000003ad09a211 */ /* 0x000fe400030f14ae */
[----:B------:R-:W-:-:S02]  /*ef60*/  ISETP.GE.AND P1, PT, R165, UR4, PT ;  /* 0x00000004a5007c0c */ /* 0x000fc4000bf26270 */
[-C--:B---3--:R-:W-:Y:S01]  /*ef70*/  @!P3 LEA R10, P4, R171, R2.reuse, 0x2 ;  /* 0x00000002ab0ab211 */ /* 0x088fe200078810ff */
[----:B------:R2:W-:Y:S01]  /*ef80*/  @!P2 ST.E.64 desc[UR36][R8.64], R58 ;  /* 0x0000003a0800a985 */ /* 0x0005e2000c101b24 */
[----:B------:R-:W-:Y:S02]  /*ef90*/  ISETP.GE.AND P2, PT, R163, UR4, PT ;  /* 0x00000004a3007c0c */ /* 0x000fe4000bf46270 */
[-C--:B------:R-:W-:Y:S02]  /*efa0*/  @!P3 LEA.HI.X R11, R171, R3.reuse, R172, 0x2, P4 ;  /* 0x00000003ab0bb211 */ /* 0x080fe400020f14ac */
[-C--:B0-----:R-:W-:Y:S02]  /*efb0*/  @!P5 LEA R4, P4, R169, R2.reuse, 0x2 ;  /* 0x00000002a904d211 */ /* 0x081fe400078810ff */
[----:B-1----:R-:W-:Y:S01]  /*efc0*/  @!P0 LEA R6, P6, R167, R2, 0x2 ;  /* 0x00000002a7068211 */ /* 0x002fe200078c10ff */
[----:B------:R0:W-:Y:S01]  /*efd0*/  @!P3 ST.E.64 desc[UR36][R10.64], R62 ;  /* 0x0000003e0a00b985 */ /* 0x0001e2000c101b24 */
[----:B------:R-:W-:-:S02]  /*efe0*/  @!P5 LEA.HI.X R5, R169, R3, R170, 0x2, P4 ;  /* 0x00000003a905d211 */ /* 0x000fc400020f14aa */
[----:B------:R-:W-:Y:S02]  /*eff0*/  ISETP.GE.AND P3, PT, R161, UR4, PT ;  /* 0x00000004a1007c0c */ /* 0x000fe4000bf66270 */
[-C--:B------:R-:W-:Y:S01]  /*f000*/  @!P1 LEA R12, P4, R165, R2.reuse, 0x2 ;  /* 0x00000002a50c9211 */ /* 0x080fe200078810ff */
[----:B------:R1:W-:Y:S01]  /*f010*/  @!P5 ST.E.64 desc[UR36][R4.64], R66 ;  /* 0x000000420400d985 */ /* 0x0003e2000c101b24 */
[-C--:B------:R-:W-:Y:S02]  /*f020*/  @!P0 LEA.HI.X R7, R167, R3.reuse, R168, 0x2, P6 ;  /* 0x00000003a7078211 */ /* 0x080fe400030f14a8 */
[----:B------:R-:W-:Y:S02]  /*f030*/  @!P1 LEA.HI.X R13, R165, R3, R166, 0x2, P4 ;  /* 0x00000003a50d9211 */ /* 0x000fe400020f14a6 */
[----:B------:R-:W-:Y:S01]  /*f040*/  ISETP.GE.AND P6, PT, R159, UR4, PT ;  /* 0x000000049f007c0c */ /* 0x000fe2000bfc6270 */
[----:B------:R3:W-:Y:S01]  /*f050*/  @!P0 ST.E.64 desc[UR36][R6.64], R70 ;  /* 0x0000004606008985 */ /* 0x0007e2000c101b24 */
[----:B--2---:R-:W-:-:S02]  /*f060*/  @!P2 LEA R8, P5, R163, R2, 0x2 ;  /* 0x00000002a308a211 */ /* 0x004fc400078a10ff */
[----:B------:R-:W-:Y:S01]  /*f070*/  ISETP.GE.AND P0, PT, R226, UR4, PT ;  /* 0x00000004e2007c0c */ /* 0x000fe2000bf06270 */
[----:B------:R-:W-:Y:S01]  /*f080*/  @!P1 ST.E.64 desc[UR36][R12.64], R74 ;  /* 0x0000004a0c009985 */ /* 0x000fe2000c101b24 */
[-C--:B------:R-:W-:Y:S02]  /*f090*/  @!P2 LEA.HI.X R9, R163, R3.reuse, R164, 0x2, P5 ;  /* 0x00000003a309a211 */ /* 0x080fe400028f14a4 */
[----:B------:R-:W-:Y:S02]  /*f0a0*/  ISETP.GE.AND P1, PT, R225, UR4, PT ;  /* 0x00000004e1007c0c */ /* 0x000fe4000bf26270 */
[C---:B0-----:R-:W-:Y:S01]  /*f0b0*/  @!P3 LEA R10, P4, R161.reuse, R2, 0x2 ;  /* 0x00000002a10ab211 */ /* 0x041fe200078810ff */
[----:B------:R0:W-:Y:S01]  /*f0c0*/  @!P2 ST.E.64 desc[UR36][R8.64], R78 ;  /* 0x0000004e0800a985 */ /* 0x0001e2000c101b24 */
[----:B------:R-:W-:Y:S02]  /*f0d0*/  ISETP.GE.AND P2, PT, R224, UR4, PT ;  /* 0x00000004e0007c0c */ /* 0x000fe4000bf46270 */
[----:B------:R-:W-:-:S02]  /*f0e0*/  @!P3 LEA.HI.X R11, R161, R3, R162, 0x2, P4 ;  /* 0x00000003a10bb211 */ /* 0x000fc400020f14a2 */
[CC--:B-1----:R-:W-:Y:S02]  /*f0f0*/  @!P6 LEA R4, P4, R159.reuse, R2.reuse, 0x2 ;  /* 0x000000029f04e211 */ /* 0x0c2fe400078810ff */
[CC--:B---3--:R-:W-:Y:S01]  /*f100*/  @!P0 LEA R6, P5, R226.reuse, R2.reuse, 0x2 ;  /* 0x00000002e2068211 */ /* 0x0c8fe200078a10ff */
[----:B------:R1:W-:Y:S01]  /*f110*/  @!P3 ST.E.64 desc[UR36][R10.64], R82 ;  /* 0x000000520a00b985 */ /* 0x0003e2000c101b24 */
        /* <DEDUP_REMOVED lines=8> */
[C---:B0-----:R-:W-:Y:S02]  /*f1a0*/  @!P2 LEA R8, P6, R224.reuse, R2, 0x2 ;  /* 0x00000002e008a211 */ /* 0x041fe400078c10ff */
[----:B------:R-:W-:Y:S01]  /*f1b0*/  ISETP.GE.AND P0, PT, R221, UR4, PT ;  /* 0x00000004dd007c0c */ /* 0x000fe2000bf06270 */
[----:B------:R0:W-:Y:S01]  /*f1c0*/  @!P1 ST.E.64 desc[UR36][R14.64], R94 ;  /* 0x0000005e0e009985 */ /* 0x0001e2000c101b24 */
[----:B------:R-:W-:Y:S02]  /*f1d0*/  @!P2 LEA.HI.X R9, R224, R3, R156, 0x2, P6 ;  /* 0x00000003e009a211 */ /* 0x000fe400030f149c */
[----:B------:R-:W-:-:S02]  /*f1e0*/  ISETP.GE.AND P1, PT, R220, UR4, PT ;  /* 0x00000004dc007c0c */ /* 0x000fc4000bf26270 */
[-C--:B-1----:R-:W-:Y:S01]  /*f1f0*/  @!P3 LEA R10, P4, R223, R2.reuse, 0x2 ;  /* 0x00000002df0ab211 */ /* 0x082fe200078810ff */
[----:B------:R1:W-:Y:S01]  /*f200*/  @!P2 ST.E.64 desc[UR36][R8.64], R98 ;  /* 0x000000620800a985 */ /* 0x0003e2000c101b24 */
[----:B------:R-:W-:Y:S02]  /*f210*/  ISETP.GE.AND P2, PT, R219, UR4, PT ;  /* 0x00000004db007c0c */ /* 0x000fe4000bf46270 */
[-C--:B------:R-:W-:Y:S02]  /*f220*/  @!P3 LEA.HI.X R11, R223, R3.reuse, R155, 0x2, P4 ;  /* 0x00000003df0bb211 */ /* 0x080fe400020f149b */
[CC--:B--2---:R-:W-:Y:S02]  /*f230*/  @!P5 LEA R4, P4, R222.reuse, R2.reuse, 0x2 ;  /* 0x00000002de04d211 */ /* 0x0c4fe400078810ff */
[----:B---3--:R-:W-:Y:S01]  /*f240*/  @!P0 LEA R6, P6, R221, R2, 0x2 ;  /* 0x00000002dd068211 */ /* 0x008fe200078c10ff */
[----:B------:R-:W-:Y:S01]  /*f250*/  @!P3 ST.E.64 desc[UR36][R10.64], R102 ;  /* 0x000000660a00b985 */ /* 0x000fe2000c101b24 */
[----:B------:R-:W-:-:S02]  /*f260*/  @!P5 LEA.HI.X R5, R222, R3, R154, 0x2, P4 ;  /* 0x00000003de05d211 */ /* 0x000fc400020f149a */
[-C--:B------:R-:W-:Y:S02]  /*f270*/  @!P1 LEA R12, P4, R220, R2.reuse, 0x2 ;  /* 0x00000002dc0c9211 */ /* 0x080fe400078810ff */
[----:B------:R-:W-:Y:S01]  /*f280*/  ISETP.GE.AND P3, PT, R218, UR4, PT ;  /* 0x00000004da007c0c */ /* 0x000fe2000bf66270 */
[----:B------:R-:W-:Y:S01]  /*f290*/  @!P5 ST.E.64 desc[UR36][R4.64], R106 ;  /* 0x0000006a0400d985 */ /* 0x000fe2000c101b24 */
[-C--:B------:R-:W-:Y:S02]  /*f2a0*/  @!P0 LEA.HI.X R7, R221, R3.reuse, R153, 0x2, P6 ;  /* 0x00000003dd078211 */ /* 0x080fe400030f1499 */
[----:B------:R-:W-:Y:S02]  /*f2b0*/  @!P1 LEA.HI.X R13, R220, R3, R152, 0x2, P4 ;  /* 0x00000003dc0d9211 */ /* 0x000fe400020f1498 */
[----:B0-----:R-:W-:Y:S01]  /*f2c0*/  @!P2 LEA R14, P5, R219, R2, 0x2 ;  /* 0x00000002db0ea211 */ /* 0x001fe200078a10ff */
[----:B------:R0:W-:Y:S01]  /*f2d0*/  @!P0 ST.E.64 desc[UR36][R6.64], R110 ;  /* 0x0000006e06008985 */ /* 0x0001e2000c101b24 */
[----:B------:R-:W-:-:S02]  /*f2e0*/  ISETP.GE.AND P0, PT, R214, UR4, PT ;  /* 0x00000004d6007c0c */ /* 0x000fc4000bf06270 */
[-C--:B------:R-:W-:Y:S01]  /*f2f0*/  @!P2 LEA.HI.X R15, R219, R3.reuse, R22, 0x2, P5 ;  /* 0x00000003db0fa211 */ /* 0x080fe200028f1416 */
[----:B------:R2:W-:Y:S01]  /*f300*/  @!P1 ST.E.64 desc[UR36][R12.64], R114 ;  /* 0x000000720c009985 */ /* 0x0005e2000c101b24 */
[----:B------:R-:W-:Y:S02]  /*f310*/  ISETP.GE.AND P1, PT, R217, UR4, PT ;  /* 0x00000004d9007c0c */ /* 0x000fe4000bf26270 */
[C---:B-1----:R-:W-:Y:S01]  /*f320*/  @!P3 LEA R8, P4, R218.reuse, R2, 0x2 ;  /* 0x00000002da08b211 */ /* 0x042fe200078810ff */
[----:B------:R-:W-:Y:S01]  /*f330*/  @!P2 ST.E.64 desc[UR36][R14.64], R118 ;  /* 0x000000760e00a985 */ /* 0x000fe2000c101b24 */
[----:B------:R-:W-:Y:S02]  /*f340*/  ISETP.GE.AND P2, PT, R213, UR4, PT ;  /* 0x00000004d5007c0c */ /* 0x000fe4000bf46270 */
[----:B------:R-:W-:Y:S02]  /*f350*/  @!P3 LEA.HI.X R9, R218, R3, R20, 0x2, P4 ;  /* 0x00000003da09b211 */ /* 0x000fe400020f1414 */
[----:B------:R-:W-:-:S02]  /*f360*/  ISETP.GE.AND P4, PT, R19, UR4, PT ;  /* 0x0000000413007c0c */ /* 0x000fc4000bf86270 */
[----:B0-----:R-:W-:Y:S01]  /*f370*/  SHF.R.S32.HI R7, RZ, 0x1f, R214 ;  /* 0x0000001fff077819 */ /* 0x001fe200000114d6 */
[----:B------:R0:W-:Y:S01]  /*f380*/  @!P3 ST.E.64 desc[UR36][R8.64], R122 ;  /* 0x0000007a0800b985 */ /* 0x0001e2000c101b24 */
[CC--:B------:R-:W-:Y:S01]  /*f390*/  @!P0 LEA R6, P6, R214.reuse, R2.reuse, 0x2 ;  /* 0x00000002d6068211 */ /* 0x0c0fe200078c10ff */
[----:B--2---:R-:W-:Y:S01]  /*f3a0*/  VIADD R13, R23, 0xe8 ;  /* 0x000000e8170d7836 */ /* 0x004fe20000000000 */
[----:B------:R-:W-:Y:S02]  /*f3b0*/  @!P1 LEA R4, P5, R217, R2, 0x2 ;  /* 0x00000002d9049211 */ /* 0x000fe400078a10ff */
[-C--:B------:R-:W-:Y:S02]  /*f3c0*/  @!P0 LEA.HI.X R7, R214, R3.reuse, R7, 0x2, P6 ;  /* 0x00000003d6078211 */ /* 0x080fe400030f1407 */
[----:B------:R-:W-:Y:S02]  /*f3d0*/  ISETP.GE.AND P3, PT, R13, UR4, PT ;  /* 0x000000040d007c0c */ /* 0x000fe4000bf66270 */
[----:B------:R-:W-:-:S02]  /*f3e0*/  @!P1 LEA.HI.X R5, R217, R3, R18, 0x2, P5 ;  /* 0x00000003d9059211 */ /* 0x000fc400028f1412 */
[-C--:B------:R-:W-:Y:S02]  /*f3f0*/  @!P2 LEA R10, P5, R213, R2.reuse, 0x2 ;  /* 0x00000002d50aa211 */ /* 0x080fe400078a10ff */
[----:B------:R-:W-:Y:S01]  /*f400*/  ISETP.GE.AND P6, PT, R17, UR4, PT ;  /* 0x0000000411007c0c */ /* 0x000fe2000bfc6270 */
[----:B------:R1:W-:Y:S01]  /*f410*/  @!P1 ST.E.64 desc[UR36][R4.64], R126 ;  /* 0x0000007e04009985 */ /* 0x0003e2000c101b24 */
[-C--:B------:R-:W-:Y:S02]  /*f420*/  @!P2 LEA.HI.X R11, R213, R3.reuse, R0, 0x2, P5 ;  /* 0x00000003d50ba211 */ /* 0x080fe400028f1400 */
[----:B0-----:R-:W-:Y:S01]  /*f430*/  SHF.R.S32.HI R9, RZ, 0x1f, R19 ;  /* 0x0000001fff097819 */ /* 0x001fe20000011413 */
[----:B------:R1:W-:Y:S01]  /*f440*/  @!P0 ST.E.64 desc[UR36][R6.64], R130 ;  /* 0x0000008206008985 */ /* 0x0003e2000c101b24 */
[C---:B------:R-:W-:Y:S02]  /*f450*/  @!P4 LEA R8, P5, R19.reuse, R2, 0x2 ;  /* 0x000000021308c211 */ /* 0x040fe400078a10ff */
[----:B------:R-:W-:Y:S01]  /*f460*/  SHF.R.S32.HI R0, RZ, 0x1f, R13 ;  /* 0x0000001fff007819 */ /* 0x000fe2000001140d */
[----:B------:R1:W-:Y:S01]  /*f470*/  @!P2 ST.E.64 desc[UR36][R10.64], R134 ;  /* 0x000000860a00a985 */ /* 0x0003e2000c101b24 */
[----:B------:R-:W-:-:S02]  /*f480*/  @!P4 LEA.HI.X R9, R19, R3, R9, 0x2, P5 ;  /* 0x000000031309c211 */ /* 0x000fc400028f1409 */
[----:B------:R-:W-:-:S03]  /*f490*/  @!P3 LEA R12, P5, R13, R2, 0x2 ;  /* 0x000000020d0cb211 */ /* 0x000fc600078a10ff */
[----:B------:R1:W-:Y:S01]  /*f4a0*/  @!P4 ST.E.64 desc[UR36][R8.64], R138 ;  /* 0x0000008a0800c985 */ /* 0x0003e2000c101b24 */
[-C--:B------:R-:W-:Y:S02]  /*f4b0*/  @!P3 LEA.HI.X R13, R13, R3.reuse, R0, 0x2, P5 ;  /* 0x000000030d0db211 */ /* 0x080fe400028f1400 */
[----:B------:R-:W-:Y:S02]  /*f4c0*/  SHF.R.S32.HI R0, RZ, 0x1f, R17 ;  /* 0x0000001fff007819 */ /* 0x000fe40000011411 */
[C---:B------:R-:W-:Y:S01]  /*f4d0*/  @!P6 LEA R14, P5, R17.reuse, R2, 0x2 ;  /* 0x00000002110ee211 */ /* 0x040fe200078a10ff */
[----:B------:R1:W-:Y:S03]  /*f4e0*/  @!P3 ST.E.64 desc[UR36][R12.64], R142 ;  /* 0x0000008e0c00b985 */ /* 0x0003e6000c101b24 */
[----:B------:R-:W-:Y:S01]  /*f4f0*/  @!P6 LEA.HI.X R15, R17, R3, R0, 0x2, P5 ;  /* 0x00000003110fe211 */ /* 0x000fe200028f1400 */
[----:B------:R-:W-:-:S04]  /*f500*/  VIADD R17, R23, 0xf8 ;  /* 0x000000f817117836 */ /* 0x000fc80000000000 */
[----:B------:R1:W-:Y:S01]  /*f510*/  @!P6 ST.E.64 desc[UR36][R14.64], R146 ;  /* 0x000000920e00e985 */ /* 0x0003e2000c101b24 */
[----:B------:R-:W-:-:S13]  /*f520*/  ISETP.GE.AND P0, PT, R17, UR4, PT ;  /* 0x0000000411007c0c */ /* 0x000fda000bf06270 */
[----:B-1----:R-:W-:Y:S05]  /*f530*/  @P0 BRA `(.L_x_215) ;  /* 0x0000001000300947 */ /* 0x002fea0003800000 */
[----:B------:R-:W-:Y:S02]  /*f540*/  LEA R2, P0, R17, R2, 0x2 ;  /* 0x0000000211027211 */ /* 0x000fe400078010ff */
[----:B------:R-:W-:-:S04]  /*f550*/  SHF.R.S32.HI R0, RZ, 0x1f, R17 ;  /* 0x0000001fff007819 */ /* 0x000fc80000011411 */
[----:B------:R-:W-:-:S05]  /*f560*/  LEA.HI.X R3, R17, R3, R0, 0x2, P0 ;  /* 0x0000000311037211 */ /* 0x000fca00000f1400 */
[----:B------:R0:W-:Y:S01]  /*f570*/  ST.E.64 desc[UR36][R2.64], R150 ;  /* 0x0000009602007985 */ /* 0x0001e2000c101b24 */
[----:B------:R-:W-:Y:S05]  /*f580*/  BRA `(.L_x_215) ;  /* 0x00000010001c7947 */ /* 0x000fea0003800000 */
.L_x_206:
[----:B------:R-:W2:Y:S01]  /*f590*/  LDL R8, [R1+0x30] ;  /* 0x0000300001087983 */ /* 0x000ea20000100800 */
[----:B------:R-:W-:Y:S01]  /*f5a0*/  ULDC.64 UR8, c[0x0][0xc00] ;  /* 0x0003000000087ab9 */ /* 0x000fe20000000a00 */
[----:B------:R-:W-:Y:S01]  /*f5b0*/  R2UR UR10, R212 ;  /* 0x00000000d40a72ca */ /* 0x000fe200000e0000 */
[----:B------:R-:W-:-:S04]  /*f5c0*/  UISETP.NE.U32.AND UP0, UPT, UR8, URZ, UPT ;  /* 0x0000003f0800728c */ /* 0x000fc8000bf05070 */
[----:B------:R-:W-:-:S03]  /*f5d0*/  UISETP.NE.AND.EX UP0, UPT, UR9, URZ, UPT, UP0 ;  /* 0x0000003f0900728c */ /* 0x000fc6000bf05300 */
[----:B------:R-:W-:-:S03]  /*f5e0*/  ULDC.64 UR8, c[0x0][0xc00] ;  /* 0x0003000000087ab9 */ /* 0x000fc60000000a00 */
[----:B------:R-:W-:Y:S02]  /*f5f0*/  PLOP3.LUT P1, PT, PT, PT, UP0, 0x80, 0x0 ;  /* 0x000000000000781c */ /* 0x000fe40003f2f008 */
[----:B--2---:R-:W-:-:S13]  /*f600*/  R2UR UR4, R8 ;  /* 0x00000000080472ca */ /* 0x004fda00000e0000 */
[----:B------:R-:W-:-:S06]  /*f610*/  UIMAD.WIDE UR8, UR4, 0x4, UR8 ;  /* 0x00000004040878a5 */ /* 0x000fcc000f8e0208 */
[----:B------:R-:W-:Y:S02]  /*f620*/  IMAD.U32 R2, RZ, RZ, UR8 ;  /* 0x00000008ff027e24 */ /* 0x000fe4000f8e00ff */
[----:B0-----:R-:W-:Y:S01]  /*f630*/  IMAD.U32 R3, RZ, RZ, UR9 ;  /* 0x00000009ff037e24 */ /* 0x001fe2000f8e00ff */
[----:B------:R-:W-:Y:S02]  /*f640*/  ULDC.64 UR8, c[0x0][0xc08] ;  /* 0x0003020000087ab9 */ /* 0x000fe40000000a00 */
[----:B------:R-:W-:Y:S02]  /*f650*/  UISETP.NE.U32.AND UP1, UPT, UR8, URZ, UPT ;  /* 0x0000003f0800728c */ /* 0x000fe4000bf25070 */
[----:B------:R-:W2:Y:S02]  /*f660*/  @P1 LDG.E R7, desc[UR36][R2.64] ;  /* 0x0000002402071981 */ /* 0x000ea4000c1e1900 */
[----:B------:R-:W-:-:S06]  /*f670*/  UISETP.NE.AND.EX UP1, UPT, UR9, URZ, UPT, UP1 ;  /* 0x0000003f0900728c */ /* 0x000fcc000bf25310 */
[----:B------:R-:W-:-:S05]  /*f680*/  PLOP3.LUT P2, PT, PT, PT, UP1, 0x80, 0x0 ;  /* 0x000000000000781c */ /* 0x000fca0003f4f018 */
[----:B------:R-:W-:Y:S02]  /*f690*/  @UP1 ULDC.64 UR8, c[0x0][0xc08] ;  /* 0x0003020000081ab9 */ /* 0x000fe40000000a00 */
[----:B------:R-:W-:-:S03]  /*f6a0*/  @UP1 UIMAD.WIDE UR8, UR4, 0x4, UR8 ;  /* 0x00000004040818a5 */ /* 0x000fc6000f8e0208 */
[----:B------:R-:W-:Y:S02]  /*f6b0*/  ULDC UR4, c[0x0][0xa88] ;  /* 0x0002a20000047ab9 */ /* 0x000fe40000000800 */
[----:B------:R-:W-:Y:S02]  /*f6c0*/  IMAD.U32 R0, RZ, RZ, UR4 ;  /* 0x00000004ff007e24 */ /* 0x000fe4000f8e00ff */
[----:B------:R-:W-:Y:S02]  /*f6d0*/  IMAD.U32 R4, RZ, RZ, UR8 ;  /* 0x00000008ff047e24 */ /* 0x000fe4000f8e00ff */
[----:B------:R-:W-:-:S05]  /*f6e0*/  IMAD.U32 R5, RZ, RZ, UR9 ;  /* 0x00000009ff057e24 */ /* 0x000fca000f8e00ff */
[----:B------:R0:W5:Y:S01]  /*f6f0*/  @P2 LDG.E R0, desc[UR36][R4.64] ;  /* 0x0000002404002981 */ /* 0x000162000c1e1900 */
[----:B------:R-:W-:Y:S01]  /*f700*/  UMOV UR4, URZ ;  /* 0x0000003f00047c82 */ /* 0x000fe20008000000 */
[----:B------:R-:W-:Y:S01]  /*f710*/  UISETP.NE.AND UP1, UPT, UR10, URZ, UPT ;  /* 0x0000003f0a00728c */ /* 0x000fe2000bf25270 */
[----:B------:R-:W1:Y:S10]  /*f720*/  S2R R6, SR_TID.X ;  /* 0x0000000000067919 */ /* 0x000e740000002100 */
[----:B------:R-:W-:-:S02]  /*f730*/  @!UP1 ULDC UR10, c[0x0][0xad4] ;  /* 0x0002b500000a9ab9 */ /* 0x000fc40000000800 */
[----:B------:R-:W-:Y:S02]  /*f740*/  IMAD.U32 R212, RZ, RZ, UR10 ;  /* 0x0000000affd47e24 */ /* 0x000fe4000f8e00ff */
[----:B-1----:R-:W-:-:S05]  /*f750*/  VIADD R6, R6, 0xffffff80 ;  /* 0xffffff8006067836 */ /* 0x002fca0000000000 */
[----:B------:R-:W-:Y:S02]  /*f760*/  ISETP.GT.AND P0, PT, R6, 0x7f, PT ;  /* 0x0000007f0600780c */ /* 0x000fe40003f04270 */
[----:B--2---:R-:W-:-:S13]  /*f770*/  @P1 R2UR UR4, R7 ;  /* 0x00000000070412ca */ /* 0x004fda00000e0000 */
[----:B------:R-:W-:Y:S01]  /*f780*/  USHF.R.S32.HI UR21, URZ, 0x1f, UR4 ;  /* 0x0000001f3f157899 */ /* 0x000fe20008011404 */
[----:B0-----:R-:W-:Y:S11]  /*f790*/  @P2 BRA `(.L_x_218) ;  /* 0x0000000000102947 */ /* 0x001ff60003800000 */
[----:B------:R-:W-:Y:S05]  /*f7a0*/  @!P1 BRA `(.L_x_218) ;  /* 0x00000000000c9947 */ /* 0x000fea0003800000 */
[----:B------:R-:W2:Y:S04]  /*f7b0*/  LDG.E R5, desc[UR36][R2.64] ;  /* 0x0000002402057981 */ /* 0x000ea8000c1e1900 */
[----:B-----5:R-:W2:Y:S02]  /*f7c0*/  LDG.E R0, desc[UR36][R2.64+0x4] ;  /* 0x0000042402007981 */ /* 0x020ea4000c1e1900 */
[----:B--2---:R-:W-:-:S07]  /*f7d0*/  IMAD.IADD R0, R0, 0x1, -R5 ;  /* 0x0000000100007824 */ /* 0x004fce00078e0a05 */
.L_x_218:
[----:B------:R-:W2:Y:S01]  /*f7e0*/  LDL.LU R2, [R1+0x34] ;  /* 0x0000340001027983 */ /* 0x000ea20000300800 */
[----:B------:R-:W-:Y:S01]  /*f7f0*/  R2UR UR9, R8 ;  /* 0x00000000080972ca */ /* 0x000fe200000e0000 */
[----:B------:R-:W-:-:S12]  /*f800*/  BSSY B1, `(.L_x_219) ;  /* 0x0000040000017945 */ /* 0x000fd80003800000 */
[----:B------:R-:W-:Y:S01]  /*f810*/  USEL UR12, UR9, URZ, !UP0 ;  /* 0x0000003f090c7287 */ /* 0x000fe2000c000000 */
[----:B--2---:R-:W-:-:S13]  /*f820*/  R2UR UR8, R2 ;  /* 0x00000000020872ca */ /* 0x004fda00000e0000 */
[----:B------:R-:W-:Y:S01]  /*f830*/  USEL UR13, UR8, URZ, !UP0 ;  /* 0x0000003f080d7287 */ /* 0x000fe2000c000000 */
[----:B------:R-:W-:Y:S11]  /*f840*/  @P0 BRA `(.L_x_220) ;  /* 0x0000000000ec0947 */ /* 0x000ff60003800000 */
[----:B------:R-:W2:Y:S01]  /*f850*/  LDL R2, [R1+0x2c] ;  /* 0x00002c0001027983 */ /* 0x000ea20000100800 */
[----:B------:R-:W0:Y:S01]  /*f860*/  LDC R9, c[0x0][0xbe8] ;  /* 0x0002fa00ff097b82 */ /* 0x000e220000000800 */
[----:B--2---:R-:W-:Y:S02]  /*f870*/  R2UR UR8, R2 ;  /* 0x00000000020872ca */ /* 0x004fe400000e0000 */
[----:B------:R-:W1:Y:S11]  /*f880*/  S2R R2, SR_TID.X ;  /* 0x0000000000027919 */ /* 0x000e760000002100 */
[----:B------:R-:W-:-:S04]  /*f890*/  IMAD.U32 R3, RZ, RZ, UR8 ;  /* 0x00000008ff037e24 */ /* 0x000fc8000f8e00ff */
[----:B-1----:R-:W-:Y:S02]  /*f8a0*/  IMAD R2, R3, 0x80, R2 ;  /* 0x0000008003027824 */ /* 0x002fe400078e0202 */
[----:B0----5:R-:W-:Y:S02]  /*f8b0*/  IMAD R3, R0, R9, RZ ;  /* 0x0000000900037224 */ /* 0x021fe400078e02ff */
[----:B------:R-:W-:-:S05]  /*f8c0*/  VIADD R4, R2, 0xffffff80 ;  /* 0xffffff8002047836 */ /* 0x000fca0000000000 */
[----:B------:R-:W-:-:S13]  /*f8d0*/  ISETP.GE.AND P0, PT, R4, R3, PT ;  /* 0x000000030400720c */ /* 0x000fda0003f06270 */
[----:B------:R-:W-:Y:S05]  /*f8e0*/  @P0 BRA `(.L_x_220) ;  /* 0x0000000000c40947 */ /* 0x000fea0003800000 */
[----:B------:R-:W-:Y:S01]  /*f8f0*/  ISETP.NE.AND P0, PT, R9, 0x1, PT ;  /* 0x000000010900780c */ /* 0x000fe20003f05270 */
[----:B------:R-:W-:Y:S01]  /*f900*/  UMOV UR19, 0x9b8 ;  /* 0x000009b800137882 */ /* 0x000fe20000000000 */
[----:B------:R-:W-:Y:S01]  /*f910*/  R2UR UR9, R212 ;  /* 0x00000000d40972ca */ /* 0x000fe200000e0000 */
[----:B------:R-:W-:Y:S01]  /*f920*/  IMAD.MOV.U32 R5, RZ, RZ, R4 ;  /* 0x000000ffff057224 */ /* 0x000fe200078e0004 */
[----:B------:R-:W-:Y:S02]  /*f930*/  R2UR UR8, R215 ;  /* 0x00000000d70872ca */ /* 0x000fe400000e0000 */
[----:B------:R-:W-:-:S07]  /*f940*/  R2UR UR20, R216 ;  /* 0x00000000d81472ca */ /* 0x000fce00000e0000 */
[----:B------:R-:W0:Y:S02]  /*f950*/  @P0 LDC R3, c[0x0][0xbec] ;  /* 0x0002fb00ff030b82 */ /* 0x000e240000000800 */
[----:B------:R-:W-:-:S04]  /*f960*/  UISETP.GT.AND UP0, UPT, UR9, 0x1, UPT ;  /* 0x000000010900788c */ /* 0x000fc8000bf04270 */
[----:B------:R-:W-:Y:S02]  /*f970*/  USEL UR19, UR19, 0x978, UP0 ;  /* 0x0000097813137887 */ /* 0x000fe40008000000 */
[----:B------:R-:W1:Y:S01]  /*f980*/  @P0 LDC R7, c[0x0][0xbf0] ;  /* 0x0002fc00ff070b82 */ /* 0x000e620000000800 */
[----:B------:R-:W-:-:S09]  /*f990*/  USEL UR18, UR8, URZ, UP0 ;  /* 0x0000003f08127287 */ /* 0x000fd20008000000 */
[----:B------:R-:W-:Y:S01]  /*f9a0*/  ULDC.64 UR8, c[0x0][UR19+0x218] ;  /* 0x0000860013087abb */ /* 0x000fe20008000a00 */
[----:B------:R-:W-:Y:S01]  /*f9b0*/  ULDC.64 UR14, c[0x0][UR19+0x220] ;  /* 0x00008800130e7abb */ /* 0x000fe20008000a00 */
[----:B------:R-:W-:Y:S01]  /*f9c0*/  ULDC.64 UR16, c[0x0][UR19+0x228] ;  /* 0x00008a0013107abb */ /* 0x000fe20008000a00 */
[----:B------:R-:W-:Y:S02]  /*f9d0*/  UIMAD.WIDE.U32 UR10, UR8, UR20, URZ ;  /* 0x00000014080a72a5 */ /* 0x000fe4000f8e003f */
[----:B------:R-:W-:Y:S01]  /*f9e0*/  UIMAD UR20, UR9, UR20, URZ ;  /* 0x00000014091472a4 */ /* 0x000fe2000f8e023f */
[----:B0-----:R-:W-:Y:S01]  /*f9f0*/  @P0 IMAD.HI.U32 R2, R4, R3, RZ ;  /* 0x0000000304020227 */ /* 0x001fe200078e00ff */
[----:B------:R-:W-:Y:S02]  /*fa00*/  UIMAD UR15, UR15, UR12, URZ ;  /* 0x0000000c0f0f72a4 */ /* 0x000fe4000f8e023f */
[----:B------:R-:W-:Y:S02]  /*fa10*/  UIMAD.WIDE.U32 UR22, UR16, UR18, URZ ;  /* 0x00000012101672a5 */ /* 0x000fe4000f8e003f */
[----:B------:R-:W-:-:S02]  /*fa20*/  UIMAD.WIDE.U32 UR8, UR14, UR12, URZ ;  /* 0x0000000c0e0872a5 */ /* 0x000fc4000f8e003f */
[----:B------:R-:W-:Y:S01]  /*fa30*/  UIMAD UR16, UR17, UR18, URZ ;  /* 0x00000012111072a4 */ /* 0x000fe2000f8e023f */
[----:B-1----:R-:W-:Y:S01]  /*fa40*/  @P0 SHF.R.U32.HI R5, RZ, R7, R2 ;  /* 0x00000007ff050219 */ /* 0x002fe20000011602 */
[----:B------:R-:W-:Y:S01]  /*fa50*/  UIMAD UR15, UR14, UR13, UR15 ;  /* 0x0000000d0e0f72a4 */ /* 0x000fe2000f8e020f */
[----:B------:R-:W-:Y:S01]  /*fa60*/  IMAD.U32 R2, RZ, RZ, UR22 ;  /* 0x00000016ff027e24 */ /* 0x000fe2000f8e00ff */
[----:B------:R-:W-:Y:S01]  /*fa70*/  UIADD3 UR10, UP1, UP2, UR8, UR10, UR4 ;  /* 0x0000000a080a7290 */ /* 0x000fe2000fa3e004 */
[C---:B------:R-:W-:Y:S01]  /*fa80*/  IADD3 R7, -R5.reuse, RZ, RZ ;  /* 0x000000ff05077210 */ /* 0x040fe20007ffe1ff */
[----:B------:R-:W-:Y:S02]  /*fa90*/  UIADD3 UR16, UR23, UR16, URZ ;  /* 0x0000001017107290 */ /* 0x000fe4000fffe03f */
[----:B------:R-:W-:Y:S01]  /*faa0*/  IMAD.U32 R3, RZ, RZ, UR23 ;  /* 0x00000017ff037e24 */ /* 0x000fe2000f8e00ff */
[----:B------:R-:W-:Y:S02]  /*fab0*/  UIADD3 UR20, UR11, UR20, URZ ;  /* 0x000000140b147290 */ /* 0x000fe4000fffe03f */
[----:B------:R-:W-:Y:S01]  /*fac0*/  UIADD3 UR15, UR9, UR15, URZ ;  /* 0x0000000f090f7290 */ /* 0x000fe2000fffe03f */
[----:B------:R-:W-:Y:S01]  /*fad0*/  IADD3 R2, P0, P1, R5, UR10, R2 ;  /* 0x0000000a05027c10 */ /* 0x000fe2000f91e002 */
[----:B------:R-:W-:Y:S01]  /*fae0*/  IMAD R7, R9, R7, R4 ;  /* 0x0000000709077224 */ /* 0x000fe200078e0204 */
[----:B------:R-:W-:Y:S01]  /*faf0*/  SHF.R.S32.HI R5, RZ, 0x1f, R5 ;  /* 0x0000001fff057819 */ /* 0x000fe20000011405 */
[----:B------:R-:W-:Y:S01]  /*fb00*/  UIADD3.X UR10, UR15, UR20, UR21, UP1, UP2 ;  /* 0x000000140f0a7290 */ /* 0x000fe20008fe4415 */
[----:B------:R-:W-:Y:S01]  /*fb10*/  IMAD.U32 R8, RZ, RZ, UR16 ;  /* 0x00000010ff087e24 */ /* 0x000fe2000f8e00ff */
[----:B------:R-:W-:Y:S01]  /*fb20*/  ULDC.64 UR8, c[0x0][UR19+0x210] ;  /* 0x0000840013087abb */ /* 0x000fe20008000a00 */
[----:B------:R-:W-:Y:S01]  /*fb30*/  SHF.R.S32.HI R4, RZ, 0x1f, R7 ;  /* 0x0000001fff047819 */ /* 0x000fe20000011407 */
[----:B------:R-:W-:-:S02]  /*fb40*/  IMAD R9, R7, UR9, RZ ;  /* 0x0000000907097c24 */ /* 0x000fc4000f8e02ff */
[----:B------:R-:W-:Y:S01]  /*fb50*/  IADD3.X R3, R5, UR10, R8, P0, P1 ;  /* 0x0000000a05037c10 */ /* 0x000fe200087e2408 */
[----:B------:R-:W-:Y:S01]  /*fb60*/  ULDC.64 UR10, c[0x0][0xba8] ;  /* 0x0002ea00000a7ab9 */ /* 0x000fe20000000a00 */
[----:B------:R-:W-:Y:S01]  /*fb70*/  IMAD R9, R4, UR8, R9 ;  /* 0x0000000804097c24 */ /* 0x000fe2000f8e0209 */
[----:B------:R-:W-:Y:S01]  /*fb80*/  @!UP0 ULDC UR10, c[0x0][0xb50] ;  /* 0x0002d400000a8ab9 */ /* 0x000fe20000000800 */
[----:B------:R-:W-:Y:S01]  /*fb90*/  @!UP0 ULDC UR11, c[0x0][0xb54] ;  /* 0x0002d500000b8ab9 */ /* 0x000fe20000000800 */
[----:B------:R-:W-:-:S04]  /*fba0*/  IMAD.WIDE.U32 R2, R7, UR8, R2 ;  /* 0x0000000807027c25 */ /* 0x000fc8000f8e0002 */
[----:B------:R-:W-:Y:S01]  /*fbb0*/  IMAD.IADD R3, R3, 0x1, R9 ;  /* 0x0000000103037824 */ /* 0x000fe200078e0209 */
[----:B------:R-:W-:-:S04]  /*fbc0*/  LEA R4, P0, R2, UR10, 0x2 ;  /* 0x0000000a02047c11 */ /* 0x000fc8000f8010ff */
[----:B------:R-:W-:Y:S01]  /*fbd0*/  LEA.HI.X R5, R2, UR11, R3, 0x2, P0 ;  /* 0x0000000b02057c11 */ /* 0x000fe200080f1403 */
[----:B------:R-:W-:-:S05]  /*fbe0*/  IMAD.MOV.U32 R3, RZ, RZ, -0x800000 ;  /* 0xff800000ff037424 */ /* 0x000fca00078e00ff */
[----:B------:R0:W-:Y:S03]  /*fbf0*/  STG.E desc[UR36][R4.64], R3 ;  /* 0x0000000304007986 */ /* 0x0001e6000c101924 */
.L_x_220:
[----:B------:R-:W-:Y:S05]  /*fc00*/  BSYNC B1 ;  /* 0x0000000000017941 */ /* 0x000fea0003800000 */
.L_x_219:
[----:B------:R-:W-:-:S13]  /*fc10*/  R2UR UR8, R212 ;  /* 0x00000000d40872ca */ /* 0x000fda00000e0000 */
[----:B------:R-:W-:-:S06]  /*fc20*/  UISETP.GT.AND UP0, UPT, UR8, 0x1, UPT ;  /* 0x000000010800788c */ /* 0x000fcc000bf04270 */
[----:B------:R-:W-:-:S13]  /*fc30*/  PLOP3.LUT P0, PT, PT, PT, UP0, 0x80, 0x0 ;  /* 0x000000000000781c */ /* 0x000fda0003f0f008 */
[----:B------:R-:W-:Y:S05]  /*fc40*/  @P0 BRA `(.L_x_215) ;  /* 0x00000008006c0947 */ /* 0x000fea0003800000 */
[----:B------:R-:W2:Y:S01]  /*fc50*/  LDL.LU R2, [R1+0x2c] ;  /* 0x00002c0001027983 */ /* 0x000ea20000300800 */
[----:B------:R-:W1:Y:S01]  /*fc60*/  LDC R11, c[0x0][0xbe8] ;  /* 0x0002fa00ff0b7b82 */ /* 0x000e620000000800 */
[----:B0-----:R-:W-:Y:S01]  /*fc70*/  SHF.R.S32.HI R3, RZ, 0x1f, R6 ;  /* 0x0000001fff037819 */ /* 0x001fe20000011406 */
[----:B------:R-:W-:Y:S01]  /*fc80*/  ULDC.64 UR10, c[0x0][0xaa0] ;  /* 0x0002a800000a7ab9 */ /* 0x000fe20000000a00 */
[----:B------:R-:W-:Y:S01]  /*fc90*/  R2UR UR15, R216 ;  /* 0x00000000d80f72ca */ /* 0x000fe200000e0000 */
[----:B------:R-:W-:Y:S01]  /*fca0*/  UIMAD.WIDE.U32 UR8, UR4, UR10, URZ ;  /* 0x0000000a040872a5 */ /* 0x000fe2000f8e003f */
[----:B------:R-:W-:Y:S01]  /*fcb0*/  BSSY B1, `(.L_x_221) ;  /* 0x0000052000017945 */ /* 0x000fe20003800000 */
[----:B------:R-:W-:-:S04]  /*fcc0*/  UIMAD UR10, UR21, UR10, URZ ;  /* 0x0000000a150a72a4 */ /* 0x000fc8000f8e023f */
[----:B------:R-:W-:-:S04]  /*fcd0*/  UIMAD UR10, UR4, UR11, UR10 ;  /* 0x0000000b040a72a4 */ /* 0x000fc8000f8e020a */
[----:B------:R-:W-:-:S03]  /*fce0*/  UIADD3 UR9, UR9, UR10, URZ ;  /* 0x0000000a09097290 */ /* 0x000fc6000fffe03f */
[----:B------:R-:W-:Y:S02]  /*fcf0*/  ULDC.64 UR10, c[0x0][0xae8] ;  /* 0x0002ba00000a7ab9 */ /* 0x000fe40000000a00 */
[----:B------:R-:W-:-:S04]  /*fd00*/  UIMAD.WIDE.U32 UR8, UR15, UR10, UR8 ;  /* 0x0000000a0f0872a5 */ /* 0x000fc8000f8e0008 */
[----:B------:R-:W-:Y:S01]  /*fd10*/  UIMAD UR9, UR15, UR11, UR9 ;  /* 0x0000000b0f0972a4 */ /* 0x000fe2000f8e0209 */
[----:B-1----:R-:W-:Y:S02]  /*fd20*/  ISETP.NE.AND P0, PT, R11, 0x1, PT ;  /* 0x000000010b00780c */ /* 0x002fe40003f05270 */
[----:B------:R-:W-:Y:S02]  /*fd30*/  ULDC.64 UR10, c[0x0][0xaf0] ;  /* 0x0002bc00000a7ab9 */ /* 0x000fe40000000a00 */
[----:B------:R-:W-:-:S04]  /*fd40*/  UIMAD UR13, UR13, UR10, URZ ;  /* 0x0000000a0d0d72a4 */ /* 0x000fc8000f8e023f */
[----:B------:R-:W-:Y:S02]  /*fd50*/  UIMAD UR4, UR12, UR11, UR13 ;  /* 0x0000000b0c0472a4 */ /* 0x000fe4000f8e020d */
[----:B------:R-:W-:-:S03]  /*fd60*/  UIMAD.WIDE.U32 UR12, UR12, UR10, UR8 ;  /* 0x0000000a0c0c72a5 */ /* 0x000fc6000f8e0008 */
[----:B------:R-:W0:Y:S01]  /*fd70*/  @P0 LDC R7, c[0x0][0xbf0] ;  /* 0x0002fc00ff070b82 */ /* 0x000e220000000800 */
[----:B------:R-:W-:Y:S01]  /*fd80*/  UIADD3 UR4, UR13, UR4, URZ ;  /* 0x000000040d047290 */ /* 0x000fe2000fffe03f */
[----:B------:R-:W-:Y:S01]  /*fd90*/  ULDC.64 UR8, c[0x0][0xae0] ;  /* 0x0002b80000087ab9 */ /* 0x000fe20000000a00 */
[----:B--2---:R-:W-:Y:S02]  /*fda0*/  R2UR UR14, R2 ;  /* 0x00000000020e72ca */ /* 0x004fe400000e0000 */
[----:B------:R-:W-:-:S03]  /*fdb0*/  LEA.HI R2, R3, R6, RZ, 0x3 ;  /* 0x0000000603027211 */ /* 0x000fc600078f18ff */
[----:B------:R-:W1:Y:S01]  /*fdc0*/  @P0 LDC R3, c[0x0][0xbec] ;  /* 0x0002fb00ff030b82 */ /* 0x000e620000000800 */
[----:B------:R-:W-:Y:S02]  /*fdd0*/  LOP3.LUT R5, R2, 0xfffffff8, RZ, 0xc0, !PT ;  /* 0xfffffff802057812 */ /* 0x000fe400078ec0ff */
[----:B------:R-:W-:-:S03]  /*fde0*/  SHF.R.S32.HI R13, RZ, 0x3, R2 ;  /* 0x00000003ff0d7819 */ /* 0x000fc60000011402 */
[----:B------:R-:W-:Y:S02]  /*fdf0*/  IMAD.IADD R8, R6, 0x1, -R5 ;  /* 0x0000000106087824 */ /* 0x000fe400078e0a05 */
[----:B------:R-:W-:Y:S02]  /*fe00*/  IMAD.U32 R5, RZ, RZ, UR14 ;  /* 0x0000000eff057e24 */ /* 0x000fe4000f8e00ff */
[----:B------:R-:W-:-:S04]  /*fe10*/  IMAD R2, R8, 0x20, R13 ;  /* 0x0000002008027824 */ /* 0x000fc800078e020d */
[----:B------:R-:W-:-:S04]  /*fe20*/  IMAD R6, R5, 0x80, R2 ;  /* 0x0000008005067824 */ /* 0x000fc800078e0202 */
[----:B------:R-:W-:Y:S02]  /*fe30*/  IMAD.MOV.U32 R5, RZ, RZ, R6 ;  /* 0x000000ffff057224 */ /* 0x000fe400078e0006 */
[----:B-1----:R-:W-:-:S04]  /*fe40*/  @P0 IMAD.HI.U32 R2, R6, R3, RZ ;  /* 0x0000000306020227 */ /* 0x002fc800078e00ff */
[----:B------:R-:W-:Y:S01]  /*fe50*/  IMAD.U32 R3, RZ, RZ, UR13 ;  /* 0x0000000dff037e24 */ /* 0x000fe2000f8e00ff */
[----:B0-----:R-:W-:Y:S01]  /*fe60*/  @P0 SHF.R.U32.HI R5, RZ, R7, R2 ;  /* 0x00000007ff050219 */ /* 0x001fe20000011602 */
[----:B------:R-:W-:Y:S02]  /*fe70*/  IMAD.U32 R2, RZ, RZ, UR12 ;  /* 0x0000000cff027e24 */ /* 0x000fe4000f8e00ff */
[----:B------:R-:W-:Y:S01]  /*fe80*/  IMAD.U32 R3, RZ, RZ, UR4 ;  /* 0x00000004ff037e24 */ /* 0x000fe2000f8e00ff */
[--C-:B------:R-:W-:Y:S01]  /*fe90*/  SHF.R.S32.HI R4, RZ, 0x1f, R5.reuse ;  /* 0x0000001fff047819 */ /* 0x100fe20000011405 */
[----:B------:R-:W-:Y:S02]  /*fea0*/  IMAD.MOV R7, RZ, RZ, -R5 ;  /* 0x000000ffff077224 */ /* 0x000fe400078e0a05 */
[----:B------:R-:W-:-:S04]  /*feb0*/  IMAD.WIDE.U32 R2, R5, UR8, R2 ;  /* 0x0000000805027c25 */ /* 0x000fc8000f8e0002 */
[----:B------:R-:W-:Y:S02]  /*fec0*/  IMAD R7, R11, R7, R6 ;  /* 0x000000070b077224 */ /* 0x000fe400078e0206 */
[----:B------:R-:W-:Y:S02]  /*fed0*/  IMAD R4, R4, UR8, RZ ;  /* 0x0000000804047c24 */ /* 0x000fe4000f8e02ff */
[----:B------:R-:W-:Y:S02]  /*fee0*/  IMAD.U32 R6, RZ, RZ, UR14 ;  /* 0x0000000eff067e24 */ /* 0x000fe4000f8e00ff */
[----:B------:R-:W-:Y:S01]  /*fef0*/  IMAD R9, R5, UR9, R4 ;  /* 0x0000000905097c24 */ /* 0x000fe2000f8e0204 */
[----:B------:R-:W-:Y:S01]  /*ff00*/  SHF.R.S32.HI R4, RZ, 0x1f, R7 ;  /* 0x0000001fff047819 */ /* 0x000fe20000011407 */
[----:B------:R-:W-:Y:S01]  /*ff10*/  ULDC.64 UR8, c[0x0][0xad8] ;  /* 0x0002b60000087ab9 */ /* 0x000fe20000000a00 */
[----:B------:R-:W-:Y:S02]  /*ff20*/  IMAD R6, R6, 0x80, R13 ;  /* 0x0000008006067824 */ /* 0x000fe400078e020d */
[----:B------:R-:W-:Y:S01]  /*ff30*/  IADD3 R3, R3, R9, RZ ;  /* 0x0000000903037210 */ /* 0x000fe20007ffe0ff */
[----:B------:R-:W-:-:S02]  /*ff40*/  IMAD R4, R4, UR8, RZ ;  /* 0x0000000804047c24 */ /* 0x000fc4000f8e02ff */
[----:B-----5:R-:W-:Y:S02]  /*ff50*/  IMAD R11, R0, R11, RZ ;  /* 0x0000000b000b7224 */ /* 0x020fe400078e02ff */
[C---:B------:R-:W-:Y:S02]  /*ff60*/  IMAD R5, R7.reuse, UR9, R4 ;  /* 0x0000000907057c24 */ /* 0x040fe4000f8e0204 */
[----:B------:R-:W-:Y:S01]  /*ff70*/  IMAD.WIDE.U32 R2, R7, UR8, R2 ;  /* 0x0000000807027c25 */ /* 0x000fe2000f8e0002 */
[----:B------:R-:W-:-:S03]  /*ff80*/  ULDC.64 UR8, c[0x0][0xa80] ;  /* 0x0002a00000087ab9 */ /* 0x000fc60000000a00 */
[----:B------:R-:W-:Y:S02]  /*ff90*/  VIADD R4, R6, 0x40 ;  /* 0x0000004006047836 */ /* 0x000fe40000000000 */
[----:B------:R-:W-:Y:S01]  /*ffa0*/  IMAD.IADD R3, R3, 0x1, R5 ;  /* 0x0000000103037824 */ /* 0x000fe200078e0205 */
[----:B------:R-:W-:Y:S01]  /*ffb0*/  LEA R5, P2, R2, UR8, 0x1 ;  /* 0x0000000802057c11 */ /* 0x000fe2000f8408ff */
[----:B------:R-:W-:Y:S01]  /*ffc0*/  VIADD R0, R6, 0x20 ;  /* 0x0000002006007836 */ /* 0x000fe20000000000 */
[-C--:B------:R-:W-:Y:S01]  /*ffd0*/  ISETP.GE.AND P0, PT, R4, R11.reuse, PT ;  /* 0x0000000b0400720c */ /* 0x080fe20003f06270 */
[----:B------:R-:W-:Y:S01]  /*ffe0*/  IMAD.SHL.U32 R7, R8, 0x8, RZ ;  /* 0x0000000808077824 */ /* 0x000fe200078e00ff */
[----:B------:R-:W-:Y:S02]  /*fff0*/  LEA.HI.X R4, R2, UR9, R3, 0x1, P2 ;  /* 0x0000000902047c11 */ /* 0x000fe400090f0c03 */
[-C--:B------:R-:W-:Y:S01]  /*10000*/  ISETP.GE.AND P2, PT, R6, R11.reuse, PT ;  /* 0x0000000b0600720c */ /* 0x080fe20003f46270 */
[C---:B------:R-:W-:Y:S01]  /*10010*/  VIADD R9, R7.reuse, 0xc0 ;  /* 0x000000c007097836 */ /* 0x040fe20000000000 */
[----:B------:R-:W-:Y:S01]  /*10020*/  ISETP.GE.AND P1, PT, R0, R11, PT ;  /* 0x0000000b0000720c */ /* 0x000fe20003f26270 */
[C---:B------:R-:W-:Y:S01]  /*10030*/  VIADD R15, R7.reuse, 0x40 ;  /* 0x00000040070f7836 */ /* 0x040fe20000000000 */
[----:B------:R0:W1:Y:S01]  /*10040*/  SHFL.IDX PT, R2, R5, RZ, 0x181f ;  /* 0x00181fff05027589 */ /* 0x00006200000e0000 */
[----:B------:R-:W-:Y:S01]  /*10050*/  VIADD R13, R7, 0x80 ;  /* 0x00000080070d7836 */ /* 0x000fe20000000000 */
[----:B------:R-:W-:-:S02]  /*10060*/  SHF.R.S32.HI R8, RZ, 0x1f, R7 ;  /* 0x0000001fff087819 */ /* 0x000fc40000011407 */
[----:B------:R0:W2:Y:S01]  /*10070*/  SHFL.IDX PT, R0, R4, RZ, 0x181f ;  /* 0x00181fff04007589 */ /* 0x0000a200000e0000 */
[----:B------:R-:W-:Y:S02]  /*10080*/  SHF.R.S32.HI R10, RZ, 0x1f, R9 ;  /* 0x0000001fff0a7819 */ /* 0x000fe40000011409 */
[----:B------:R-:W-:Y:S02]  /*10090*/  SHF.R.S32.HI R12, RZ, 0x1f, R15 ;  /* 0x0000001fff0c7819 */ /* 0x000fe4000001140f */
[----:B------:R-:W-:Y:S01]  /*100a0*/  SHF.R.S32.HI R14, RZ, 0x1f, R13 ;  /* 0x0000001fff0e7819 */ /* 0x000fe2000001140d */
[----:B------:R-:W-:Y:S06]  /*100b0*/  @P2 BRA `(.L_x_222) ;  /* 0x0000000000442947 */ /* 0x000fec0003800000 */
        /* <DEDUP_REMOVED lines=8> */
[----:B------:R3:W-:Y:S01]  /*10140*/  @!P5 ST.E.128 desc[UR36][R18.64], RZ ;  /* 0x000000ff1200d985 */ /* 0x0007e2000c101d24 */
[----:B------:R-:W-:Y:S02]  /*10150*/  @!P4 LEA.HI.X R21, R15, R0, R12, 0x1, P6 ;  /* 0x000000000f15c211 */ /* 0x000fe400030f0c0c */
[----:B------:R-:W-:-:S03]  /*10160*/  @!P3 LEA R24, P6, R13, R2, 0x1 ;  /* 0x000000020d18b211 */ /* 0x000fc600078c08ff */
[----:B------:R3:W-:Y:S01]  /*10170*/  @!P4 ST.E.128 desc[UR36][R20.64], RZ ;  /* 0x000000ff1400c985 */ /* 0x0007e2000c101d24 */
[----:B------:R-:W-:Y:S02]  /*10180*/  @!P3 LEA.HI.X R25, R13, R0, R14, 0x1, P6 ;  /* 0x000000000d19b211 */ /* 0x000fe400030f0c0e */
[----:B------:R-:W-:-:S03]  /*10190*/  @!P2 LEA R2, P6, R9, R2, 0x1 ;  /* 0x000000020902a211 */ /* 0x000fc600078c08ff */
[----:B------:R3:W-:Y:S01]  /*101a0*/  @!P3 ST.E.128 desc[UR36][R24.64], RZ ;  /* 0x000000ff1800b985 */ /* 0x0007e2000c101d24 */
[----:B------:R-:W-:-:S05]  /*101b0*/  @!P2 LEA.HI.X R3, R9, R0, R10, 0x1, P6 ;  /* 0x000000000903a211 */ /* 0x000fca00030f0c0a */
[----:B------:R3:W-:Y:S04]  /*101c0*/  @!P2 ST.E.128 desc[UR36][R2.64], RZ ;  /* 0x000000ff0200a985 */ /* 0x0007e8000c101d24 */
.L_x_222:
[----:B------:R-:W-:Y:S05]  /*101d0*/  BSYNC B1 ;  /* 0x0000000000017941 */ /* 0x000fea0003800000 */
.L_x_221:
[----:B--2---:R2:W4:Y:S01]  /*101e0*/  SHFL.IDX PT, R0, R4, 0x1, 0x181f ;  /* 0x00381f0004007f89 */ /* 0x00452200000e0000 */
[----:B------:R-:W-:Y:S03]  /*101f0*/  BSSY B1, `(.L_x_223) ;  /* 0x0000014000017945 */ /* 0x000fe60003800000 */
[----:B-1-3--:R2:W1:Y:S01]  /*10200*/  SHFL.IDX PT, R2, R5, 0x1, 0x181f ;  /* 0x00381f0005027f89 */ /* 0x00a46200000e0000 */
[----:B------:R-:W-:Y:S05]  /*10210*/  @P1 BRA `(.L_x_224) ;  /* 0x0000000000441947 */ /* 0x000fea0003800000 */
[----:B------:R-:W-:Y:S02]  /*10220*/  ULDC UR4, c[0x0][0xac8] ;  /* 0x0002b20000047ab9 */ /* 0x000fe40000000800 */
[----:B------:R-:W-:Y:S02]  /*10230*/  ISETP.GE.AND P4, PT, R7, UR4, PT ;  /* 0x0000000407007c0c */ /* 0x000fe4000bf86270 */
[----:B------:R-:W-:Y:S02]  /*10240*/  ISETP.GE.AND P3, PT, R15, UR4, PT ;  /* 0x000000040f007c0c */ /* 0x000fe4000bf66270 */
[----:B------:R-:W-:Y:S02]  /*10250*/  ISETP.GE.AND P2, PT, R13, UR4, PT ;  /* 0x000000040d007c0c */ /* 0x000fe4000bf46270 */
[----:B------:R-:W-:-:S07]  /*10260*/  ISETP.GE.AND P1, PT, R9, UR4, PT ;  /* 0x0000000409007c0c */ /* 0x000fce000bf26270 */
[-C--:B-1----:R-:W-:Y:S02]  /*10270*/  @!P4 LEA R18, P6, R7, R2.reuse, 0x1 ;  /* 0x000000020712c211 */ /* 0x082fe400078c08ff */
[----:B------:R-:W-:Y:S02]  /*10280*/  @!P3 LEA R20, P5, R15, R2, 0x1 ;  /* 0x000000020f14b211 */ /* 0x000fe400078a08ff */
[----:B----4-:R-:W-:Y:S02]  /*10290*/  @!P4 LEA.HI.X R19, R7, R0, R8, 0x1, P6 ;  /* 0x000000000713c211 */ /* 0x010fe400030f0c08 */
[----:B------:R-:W-:Y:S02]  /*102a0*/  @!P2 LEA R24, P6, R13, R2, 0x1 ;  /* 0x000000020d18a211 */ /* 0x000fe400078c08ff */
[----:B------:R-:W-:Y:S01]  /*102b0*/  @!P3 LEA.HI.X R21, R15, R0, R12, 0x1, P5 ;  /* 0x000000000f15b211 */ /* 0x000fe200028f0c0c */
[----:B------:R3:W-:Y:S01]  /*102c0*/  @!P4 ST.E.128 desc[UR36][R18.64], RZ ;  /* 0x000000ff1200c985 */ /* 0x0007e2000c101d24 */
[----:B------:R-:W-:-:S02]  /*102d0*/  @!P1 LEA R2, P5, R9, R2, 0x1 ;  /* 0x0000000209029211 */ /* 0x000fc400078a08ff */
[-C--:B------:R-:W-:Y:S01]  /*102e0*/  @!P2 LEA.HI.X R25, R13, R0.reuse, R14, 0x1, P6 ;  /* 0x000000000d19a211 */ /* 0x080fe200030f0c0e */
[----:B------:R3:W-:Y:S01]  /*102f0*/  @!P3 ST.E.128 desc[UR36][R20.64], RZ ;  /* 0x000000ff1400b985 */ /* 0x0007e2000c101d24 */
[----:B------:R-:W-:-:S03]  /*10300*/  @!P1 LEA.HI.X R3, R9, R0, R10, 0x1, P5 ;  /* 0x0000000009039211 */ /* 0x000fc600028f0c0a */
[----:B------:R3:W-:Y:S04]  /*10310*/  @!P2 ST.E.128 desc[UR36][R24.64], RZ ;  /* 0x000000ff1800a985 */ /* 0x0007e8000c101d24 */
[----:B------:R3:W-:Y:S02]  /*10320*/  @!P1 ST.E.128 desc[UR36][R2.64], RZ ;  /* 0x000000ff02009985 */ /* 0x0007e4000c101d24 */
.L_x_224:
[----:B------:R-:W-:Y:S05]  /*10330*/  BSYNC B1 ;  /* 0x0000000000017941 */ /* 0x000fea0003800000 */
.L_x_223:
[----:B----4-:R4:W0:Y:S01]  /*10340*/  SHFL.IDX PT, R0, R4, 0x2, 0x181f ;  /* 0x00581f0004007f89 */ /* 0x01082200000e0000 */
        /* <DEDUP_REMOVED lines=9> */
[-C--:B------:R-:W-:Y:S02]  /*103e0*/  @!P2 LEA R20, P5, R15, R2.reuse, 0x1 ;  /* 0x000000020f14a211 */ /* 0x080fe400078a08ff */
[----:B------:R-:W-:Y:S02]  /*103f0*/  @!P1 LEA R24, P4, R13, R2, 0x1 ;  /* 0x000000020d189211 */ /* 0x000fe400078808ff */
[----:B0-----:R-:W-:Y:S02]  /*10400*/  @!P3 LEA.HI.X R19, R7, R0, R8, 0x1, P6 ;  /* 0x000000000713b211 */ /* 0x001fe400030f0c08 */
[----:B------:R-:W-:Y:S02]  /*10410*/  @!P0 LEA R2, P6, R9, R2, 0x1 ;  /* 0x0000000209028211 */ /* 0x000fe400078c08ff */
[-C--:B------:R-:W-:Y:S01]  /*10420*/  @!P2 LEA.HI.X R21, R15, R0.reuse, R12, 0x1, P5 ;  /* 0x000000000f15a211 */ /* 0x080fe200028f0c0c */
[----:B------:R3:W-:Y:S01]  /*10430*/  @!P3 ST.E.128 desc[UR36][R18.64], RZ ;  /* 0x000000ff1200b985 */ /* 0x0007e2000c101d24 */
[----:B------:R-:W-:-:S02]  /*10440*/  @!P1 LEA.HI.X R25, R13, R0, R14, 0x1, P4 ;  /* 0x000000000d199211 */ /* 0x000fc400020f0c0e */
[----:B------:R-:W-:Y:S01]  /*10450*/  @!P0 LEA.HI.X R3, R9, R0, R10, 0x1, P6 ;  /* 0x0000000009038211 */ /* 0x000fe200030f0c0a */
[----:B------:R3:W-:Y:S04]  /*10460*/  @!P2 ST.E.128 desc[UR36][R20.64], RZ ;  /* 0x000000ff1400a985 */ /* 0x0007e8000c101d24 */
[----:B------:R3:W-:Y:S04]  /*10470*/  @!P1 ST.E.128 desc[UR36][R24.64], RZ ;  /* 0x000000ff18009985 */ /* 0x0007e8000c101d24 */
[----:B------:R3:W-:Y:S02]  /*10480*/  @!P0 ST.E.128 desc[UR36][R2.64], RZ ;  /* 0x000000ff02008985 */ /* 0x0007e4000c101d24 */
.L_x_226:
[----:B------:R-:W-:Y:S05]  /*10490*/  BSYNC B1 ;  /* 0x0000000000017941 */ /* 0x000fea0003800000 */
.L_x_225:
[----:B0-----:R-:W-:Y:S01]  /*104a0*/  VIADD R0, R6, 0x60 ;  /* 0x0000006006007836 */ /* 0x001fe20000000000 */
[----:B--2-4-:R-:W0:Y:S04]  /*104b0*/  SHFL.IDX PT, R4, R4, 0x3, 0x181f ;  /* 0x00781f0004047f89 */ /* 0x014e2800000e0000 */
[----:B------:R-:W-:Y:S01]  /*104c0*/  ISETP.GE.AND P0, PT, R0, R11, PT ;  /* 0x0000000b0000720c */ /* 0x000fe20003f06270 */
[----:B-1-3--:R1:W2:-:S12]  /*104d0*/  SHFL.IDX PT, R2, R5, 0x3, 0x181f ;  /* 0x00781f0005027f89 */ /* 0x00a29800000e0000 */
[----:B-1----:R-:W-:Y:S05]  /*104e0*/  @P0 BRA `(.L_x_215) ;  /* 0x0000000000440947 */ /* 0x002fea0003800000 */
[----:B------:R-:W-:Y:S02]  /*104f0*/  ULDC UR4, c[0x0][0xac8] ;  /* 0x0002b20000047ab9 */ /* 0x000fe40000000800 */
[----:B------:R-:W-:Y:S02]  /*10500*/  ISETP.GE.AND P3, PT, R7, UR4, PT ;  /* 0x0000000407007c0c */ /* 0x000fe4000bf66270 */
[----:B------:R-:W-:Y:S02]  /*10510*/  ISETP.GE.AND P2, PT, R15, UR4, PT ;  /* 0x000000040f007c0c */ /* 0x000fe4000bf46270 */
[----:B------:R-:W-:Y:S02]  /*10520*/  ISETP.GE.AND P1, PT, R13, UR4, PT ;  /* 0x000000040d007c0c */ /* 0x000fe4000bf26270 */
[----:B------:R-:W-:-:S07]  /*10530*/  ISETP.GE.AND P0, PT, R9, UR4, PT ;  /* 0x0000000409007c0c */ /* 0x000fce000bf06270 */
[----:B--2---:R-:W-:-:S04]  /*10540*/  @!P3 LEA R6, P4, R7, R2, 0x1 ;  /* 0x000000020706b211 */ /* 0x004fc800078808ff */
[----:B0-----:R-:W-:Y:S02]  /*10550*/  @!P3 LEA.HI.X R7, R7, R4, R8, 0x1, P4 ;  /* 0x000000040707b211 */ /* 0x001fe400020f0c08 */
[-C--:B------:R-:W-:Y:S02]  /*10560*/  @!P2 LEA R18, P4, R15, R2.reuse, 0x1 ;  /* 0x000000020f12a211 */ /* 0x080fe400078808ff */
[-C--:B------:R-:W-:Y:S01]  /*10570*/  @!P1 LEA R20, P5, R13, R2.reuse, 0x1 ;  /* 0x000000020d149211 */ /* 0x080fe200078a08ff */
[----:B------:R0:W-:Y:S01]  /*10580*/  @!P3 ST.E.128 desc[UR36][R6.64], RZ ;  /* 0x000000ff0600b985 */ /* 0x0001e2000c101d24 */
[----:B------:R-:W-:Y:S02]  /*10590*/  @!P0 LEA R2, P6, R9, R2, 0x1 ;  /* 0x0000000209028211 */ /* 0x000fe400078c08ff */
[-C--:B------:R-:W-:Y:S02]  /*105a0*/  @!P2 LEA.HI.X R19, R15, R4.reuse, R12, 0x1, P4 ;  /* 0x000000040f13a211 */ /* 0x080fe400020f0c0c */
[----:B------:R-:W-:-:S02]  /*105b0*/  @!P1 LEA.HI.X R21, R13, R4, R14, 0x1, P5 ;  /* 0x000000040d159211 */ /* 0x000fc400028f0c0e */
[----:B------:R-:W-:Y:S01]  /*105c0*/  @!P0 LEA.HI.X R3, R9, R4, R10, 0x1, P6 ;  /* 0x0000000409038211 */ /* 0x000fe200030f0c0a */
[----:B------:R0:W-:Y:S04]  /*105d0*/  @!P2 ST.E.128 desc[UR36][R18.64], RZ ;  /* 0x000000ff1200a985 */ /* 0x0001e8000c101d24 */
[----:B------:R0:W-:Y:S04]  /*105e0*/  @!P1 ST.E.128 desc[UR36][R20.64], RZ ;  /* 0x000000ff14009985 */ /* 0x0001e8000c101d24 */
[----:B------:R0:W-:Y:S02]  /*105f0*/  @!P0 ST.E.128 desc[UR36][R2.64], RZ ;  /* 0x000000ff02008985 */ /* 0x0001e4000c101d24 */
.L_x_215:
[----:B------:R-:W-:Y:S05]  /*10600*/  BSYNC B0 ;  /* 0x0000000000007941 */ /* 0x000fea0003800000 */
.L_x_205:
[----:B------:R-:W-:Y:S02]  /*10610*/  ULDC UR4, c[0x0][0xc3c] ;  /* 0x00030f0000047ab9 */ /* 0x000fe40000000800 */
[----:B------:R-:W-:-:S06]  /*10620*/  UISETP.GE.AND UP0, UPT, UR7, UR4, UPT ;  /* 0x000000040700728c */ /* 0x000fcc000bf06270 */
[----:B------:R-:W-:-:S13]  /*10630*/  PLOP3.LUT P0, PT, PT, PT, UP0, 0x80, 0x0 ;  /* 0x000000000000781c */ /* 0x000fda0003f0f008 */
[----:B------:R-:W-:Y:S05]  /*10640*/  @!P0 BRA `(.L_x_227) ;  /* 0xffffff0800908947 */ /* 0x000fea000383ffff */
[----:B------:R-:W-:Y:S05]  /*10650*/  EXIT ;  /* 0x000000000000794d */ /* 0x000fea0003800000 */
.L_x_176:
[----:B------:R-:W-:-:S08]  /*10660*/  NOP ;  /* 0x0000000000007918 */ /* 0x000fd00000000000 */
[----:B0-----:R-:W0:-:S00]  /*10670*/  USETMAXREG.DEALLOC.CTAPOOL 0x28 ;  /* 0x00000028000079c8 */ /* 0x001e0000080e0500 */
[----:B0-----:R-:W-:Y:S01]  /*10680*/  LOP3.LUT R2, R2, 0x3, RZ, 0xc0, !PT ;  /* 0x0000000302027812 */ /* 0x001fe200078ec0ff */
[----:B------:R-:W-:Y:S01]  /*10690*/  IMAD.MOV.U32 R6, RZ, RZ, RZ ;  /* 0x000000ffff067224 */ /* 0x000fe200078e00ff */
[----:B------:R-:W-:-:S04]  /*106a0*/  LOP3.LUT R23, R23, 0xfffffeff, RZ, 0xc0, !PT ;  /* 0xfffffeff17177812 */ /* 0x000fc800078ec0ff */
[----:B------:R-:W0:Y:S02]  /*106b0*/  SHFL.IDX PT, R2, R2, RZ, 0x1f ;  /* 0x00001fff02027589 */ /* 0x000e2400000e0000 */
[----:B0-----:R-:W-:-:S13]  /*106c0*/  ISETP.NE.AND P0, PT, R2, RZ, PT ;  /* 0x000000ff0200720c */ /* 0x001fda0003f05270 */
[----:B------:R-:W-:Y:S01]  /*106d0*/  @P0 LOP3.LUT R23, R23, 0x100, RZ, 0xfc, !PT ;  /* 0x0000010017170812 */ /* 0x000fe200078efcff */
[----:B------:R-:W-:Y:S06]  /*106e0*/  @!P0 BRA `(.L_x_228) ;  /* 0x00000000001c8947 */ /* 0x000fec0003800000 */
[----:B------:R-:W0:Y:S08]  /*106f0*/  S2UR UR5, SR_CgaCtaId ;  /* 0x00000000000579c3 */ /* 0x000e300000008800 */
[----:B------:R-:W-:Y:S06]  /*10700*/  BAR.SYNC.DEFER_BLOCKING 0x5, 0x180 ;  /* 0x0146000000007b1d */ /* 0x000fec0000010000 */
[----:B------:R-:W-:-:S02]  /*10710*/  UMOV UR4, 0x400 ;  /* 0x0000040000047882 */ /* 0x000fc40000000000 */
[----:B0-----:R-:W-:-:S09]  /*10720*/  ULEA UR4, UR5, UR4, 0x18 ;  /* 0x0000000405047291 */ /* 0x001fd2000f8ec03f */
[----:B------:R-:W0:Y:S01]  /*10730*/  LDS.128 R16, [UR4+0x388d0] ;  /* 0x0388d004ff107984 */ /* 0x000e220008000c00 */
[----:B------:R-:W-:Y:S06]  /*10740*/  BAR.ARV 0x4, 0x180 ;  /* 0x0106000000007b1d */ /* 0x000fec0000002000 */
[----:B------:R-:W-:Y:S05]  /*10750*/  BRA `(.L_x_229) ;  /* 0x0000000800947947 */ /* 0x000fea0003800000 */
.L_x_228:
[----:B------:R-:W-:Y:S01]  /*10760*/  LOP3.LUT R7, R0, 0x1f, RZ, 0xc0, !PT ;  /* 0x0000001f00077812 */ /* 0x000fe200078ec0ff */
[----:B------:R-:W-:Y:S01]  /*10770*/  ULDC UR4, c[0x0][0xc3c] ;  /* 0x00030f0000047ab9 */ /* 0x000fe20000000800 */
[----:B------:R-:W-:Y:S01]  /*10780*/  IMAD.MOV.U32 R9, RZ, RZ, RZ ;  /* 0x000000ffff097224 */ /* 0x000fe200078e00ff */
[----:B------:R-:W0:Y:S01]  /*10790*/  S2UR UR6, SR_CTAID.X ;  /* 0x00000000000679c3 */ /* 0x000e220000002500 */
[----:B------:R-:W-:Y:S01]  /*107a0*/  ISETP.NE.AND P0, PT, R7, 0x1f, PT ;  /* 0x0000001f0700780c */ /* 0x000fe20003f05270 */
[----:B------:R-:W-:-:S03]  /*107b0*/  ULDC UR5, c[0x0][0xc38] ;  /* 0x00030e0000057ab9 */ /* 0x000fc60000000800 */
[----:B------:R-:W-:-:S13]  /*107c0*/  ISETP.GE.OR P1, PT, R7, UR4, !P0 ;  /* 0x0000000407007c0c */ /* 0x000fda000c726670 */
[----:B------:R-:W1:Y:S08]  /*107d0*/  @!P1 LDC.64 R4, c[0x0][0xc80] ;  /* 0x00032000ff049b82 */ /* 0x000e700000000a00 */
[----:B------:R-:W2:Y:S01]  /*107e0*/  @!P1 LDC.64 R2, c[0x0][0xc78] ;  /* 0x00031e00ff029b82 */ /* 0x000ea20000000a00 */
[----:B-1----:R-:W-:-:S05]  /*107f0*/  @!P1 IMAD.WIDE.U32 R4, R7, 0x4, R4 ;  /* 0x0000000407049825 */ /* 0x002fca00078e0004 */
[----:B------:R-:W3:Y:S01]  /*10800*/  @!P1 LDG.E R6, desc[UR36][R4.64] ;  /* 0x0000002404069981 */ /* 0x000ee2000c1e1900 */
[----:B--2---:R-:W-:-:S05]  /*10810*/  @!P1 IMAD.WIDE.U32 R2, R7, 0x4, R2 ;  /* 0x0000000407029825 */ /* 0x004fca00078e0002 */
[----:B------:R-:W3:Y:S01]  /*10820*/  @!P1 LDG.E R9, desc[UR36][R2.64] ;  /* 0x0000002402099981 */ /* 0x000ee2000c1e1900 */
[C---:B------:R-:W-:Y:S02]  /*10830*/  ISETP.NE.AND P1, PT, R7.reuse, RZ, PT ;  /* 0x000000ff0700720c */ /* 0x040fe40003f25270 */
[C---:B------:R-:W-:Y:S02]  /*10840*/  ISETP.GE.U32.AND P2, PT, R7.reuse, 0x2, PT ;  /* 0x000000020700780c */ /* 0x040fe40003f46070 */
[C---:B------:R-:W-:Y:S02]  /*10850*/  ISETP.GE.U32.AND P3, PT, R7.reuse, 0x4, PT ;  /* 0x000000040700780c */ /* 0x040fe40003f66070 */
[C---:B------:R-:W-:Y:S02]  /*10860*/  ISETP.GE.U32.AND P4, PT, R7.reuse, 0x8, PT ;  /* 0x000000080700780c */ /* 0x040fe40003f86070 */
[----:B------:R-:W-:Y:S01]  /*10870*/  ISETP.GE.U32.AND P5, PT, R7, 0x10, PT ;  /* 0x000000100700780c */ /* 0x000fe20003fa6070 */
[----:B------:R-:W-:Y:S01]  /*10880*/  UMOV UR4, URZ ;  /* 0x0000003f00047c82 */ /* 0x000fe20008000000 */
[----:B---3--:R-:W-:-:S05]  /*10890*/  IMAD R8, R6, R9, RZ ;  /* 0x0000000906087224 */ /* 0x008fca00078e02ff */
[----:B------:R-:W1:Y:S02]  /*108a0*/  SHFL.UP PT, R10, R8, 0x1, RZ ;  /* 0x04200000080a7989 */ /* 0x000e6400000e00ff */
[----:B-1----:R-:W-:-:S05]  /*108b0*/  SEL R11, R10, RZ, P1 ;  /* 0x000000ff0a0b7207 */ /* 0x002fca0000800000 */
[----:B------:R-:W-:-:S05]  /*108c0*/  IMAD.IADD R11, R8, 0x1, R11 ;  /* 0x00000001080b7824 */ /* 0x000fca00078e020b */
        /* <DEDUP_REMOVED lines=10> */
[----:B-1----:R-:W-:-:S04]  /*10970*/  SEL R5, R4, RZ, P5 ;  /* 0x000000ff04057207 */ /* 0x002fc80002800000 */
[----:B------:R-:W-:-:S05]  /*10980*/  IADD3 R5, R2, R5, RZ ;  /* 0x0000000502057210 */ /* 0x000fca0007ffe0ff */
[----:B------:R-:W1:Y:S02]  /*10990*/  SHFL.IDX PT, R8, R5, 0x1f, 0x1f ;  /* 0x03e01f0005087f89 */ /* 0x000e6400000e0000 */
[----:B-1----:R-:W-:-:S05]  /*109a0*/  IMAD R8, R8, UR5, RZ ;  /* 0x0000000508087c24 */ /* 0x002fca000f8e02ff */
[----:B0-----:R-:W-:Y:S01]  /*109b0*/  ISETP.GT.AND P6, PT, R8, UR6, PT ;  /* 0x0000000608007c0c */ /* 0x001fe2000bfc4270 */
[----:B------:R-:W-:-:S12]  /*109c0*/  IMAD.MOV.U32 R3, RZ, RZ, R8 ;  /* 0x000000ffff037224 */ /* 0x000fd800078e0008 */
[----:B------:R-:W-:Y:S05]  /*109d0*/  @P6 BRA `(.L_x_230) ;  /* 0x0000000000986947 */ /* 0x000fea0003800000 */
[----:B------:R-:W-:Y:S01]  /*109e0*/  IMAD.MOV.U32 R8, RZ, RZ, R3 ;  /* 0x000000ffff087224 */ /* 0x000fe200078e0003 */
[----:B------:R-:W-:Y:S01]  /*109f0*/  UMOV UR4, URZ ;  /* 0x0000003f00047c82 */ /* 0x000fe20008000000 */
[----:B------:R-:W-:-:S05]  /*10a00*/  ULDC UR5, c[0x0][0xc38] ;  /* 0x00030e0000057ab9 */ /* 0x000fca0000000800 */
.L_x_232:
[----:B------:R-:W0:Y:S01]  /*10a10*/  LDC R2, c[0x0][0xc3c] ;  /* 0x00030f00ff027b82 */ /* 0x000e220000000800 */
[----:B------:R-:W-:-:S06]  /*10a20*/  UIADD3 UR4, UR4, 0x1f, URZ ;  /* 0x0000001f04047890 */ /* 0x000fcc000fffe03f */
[----:B0-----:R-:W-:-:S13]  /*10a30*/  ISETP.LE.AND P6, PT, R2, UR4, PT ;  /* 0x0000000402007c0c */ /* 0x001fda000bfc3270 */
[----:B------:R-:W-:Y:S05]  /*10a40*/  @P6 BRA `(.L_x_231) ;  /* 0x0000000400ac6947 */ /* 0x000fea0003800000 */
[----:B------:R-:W-:Y:S02]  /*10a50*/  VIADD R9, R7, UR4 ;  /* 0x0000000407097c36 */ /* 0x000fe40008000000 */
[----:B------:R-:W-:-:S03]  /*10a60*/  IMAD.MOV.U32 R6, RZ, RZ, RZ ;  /* 0x000000ffff067224 */ /* 0x000fc600078e00ff */
[----:B------:R-:W-:-:S13]  /*10a70*/  ISETP.GE.OR P6, PT, R9, R2, !P0 ;  /* 0x000000020900720c */ /* 0x000fda00047c6670 */
[----:B------:R-:W0:Y:S08]  /*10a80*/  @!P6 LDC.64 R4, c[0x0][0xc80] ;  /* 0x00032000ff04eb82 */ /* 0x000e300000000a00 */
[----:B------:R-:W1:Y:S01]  /*10a90*/  @!P6 LDC.64 R2, c[0x0][0xc78] ;  /* 0x00031e00ff02eb82 */ /* 0x000e620000000a00 */
[----:B0-----:R-:W-:-:S05]  /*10aa0*/  @!P6 IMAD.WIDE R4, R9, 0x4, R4 ;  /* 0x000000040904e825 */ /* 0x001fca00078e0204 */
[----:B------:R-:W2:Y:S01]  /*10ab0*/  @!P6 LDG.E R6, desc[UR36][R4.64] ;  /* 0x000000240406e981 */ /* 0x000ea2000c1e1900 */
[----:B-1----:R-:W-:-:S04]  /*10ac0*/  @!P6 IMAD.WIDE R2, R9, 0x4, R2 ;  /* 0x000000040902e825 */ /* 0x002fc800078e0202 */
[----:B------:R-:W-:-:S06]  /*10ad0*/  IMAD.MOV.U32 R9, RZ, RZ, RZ ;  /* 0x000000ffff097224 */ /* 0x000fcc00078e00ff */
[----:B------:R-:W2:Y:S02]  /*10ae0*/  @!P6 LDG.E R9, desc[UR36][R2.64] ;  /* 0x000000240209e981 */ /* 0x000ea4000c1e1900 */
[----:B--2---:R-:W-:-:S05]  /*10af0*/  IMAD R13, R6, R9, RZ ;  /* 0x00000009060d7224 */ /* 0x004fca00078e02ff */
[----:B------:R-:W0:Y:S02]  /*10b00*/  SHFL.UP PT, R10, R13, 0x1, RZ ;  /* 0x042000000d0a7989 */ /* 0x000e2400000e00ff */
[----:B0-----:R-:W-:-:S05]  /*10b10*/  SEL R10, R10, RZ, P1 ;  /* 0x000000ff0a0a7207 */ /* 0x001fca0000800000 */
[----:B------:R-:W-:-:S05]  /*10b20*/  IMAD.IADD R10, R13, 0x1, R10 ;  /* 0x000000010d0a7824 */ /* 0x000fca00078e020a */
        /* <DEDUP_REMOVED lines=12> */
[----:B------:R-:W0:Y:S02]  /*10bf0*/  SHFL.IDX PT, R2, R5, 0x1f, 0x1f ;  /* 0x03e01f0005027f89 */ /* 0x000e2400000e0000 */
[----:B0-----:R-:W-:-:S04]  /*10c00*/  IMAD R3, R2, UR5, RZ ;  /* 0x0000000502037c24 */ /* 0x001fc8000f8e02ff */
[----:B------:R-:W-:-:S05]  /*10c10*/  IMAD.IADD R8, R3, 0x1, R8 ;  /* 0x0000000103087824 */ /* 0x000fca00078e0208 */
[----:B------:R-:W-:-:S13]  /*10c20*/  ISETP.GT.AND P6, PT, R8, UR6, PT ;  /* 0x0000000608007c0c */ /* 0x000fda000bfc4270 */
[----:B------:R-:W-:Y:S05]  /*10c30*/  @!P6 BRA `(.L_x_232) ;  /* 0xfffffffc0074e947 */ /* 0x000fea000383ffff */
.L_x_230:
[----:B------:R-:W-:Y:S02]  /*10c40*/  IMAD.IADD R11, R8, 0x1, -R3 ;  /* 0x00000001080b7824 */ /* 0x000fe400078e0a03 */
[----:B------:R-:W-:Y:S02]  /*10c50*/  IMAD.MOV.U32 R16, RZ, RZ, RZ ;  /* 0x000000ffff107224 */ /* 0x000fe400078e00ff */
[----:B------:R-:W-:-:S05]  /*10c60*/  IMAD R2, R5, UR5, R11 ;  /* 0x0000000505027c24 */ /* 0x000fca000f8e020b */
[----:B------:R-:W-:-:S13]  /*10c70*/  ISETP.GT.AND P0, PT, R2, UR6, PT ;  /* 0x0000000602007c0c */ /* 0x000fda000bf04270 */
[----:B------:R-:W-:-:S04]  /*10c80*/  VOTE.ANY R8, PT, !P0 ;  /* 0x0000000000087806 */ /* 0x000fc800040e0100 */
[----:B------:R-:W0:Y:S01]  /*10c90*/  POPC R19, R8 ;  /* 0x0000000800137309 */ /* 0x000e220000000000 */
[----:B------:R-:W-:Y:S01]  /*10ca0*/  ISETP.NE.AND P0, PT, R8, RZ, PT ;  /* 0x000000ff0800720c */ /* 0x000fe20003f05270 */
[----:B0-----:R-:W0:Y:S04]  /*10cb0*/  SHFL.IDX PT, R6, R6, R19, 0x1f ;  /* 0x00001f1306067589 */ /* 0x001e2800000e0000 */
[----:B------:R1:W2:Y:S01]  /*10cc0*/  SHFL.IDX PT, R9, R9, R19, 0x1f ;  /* 0x00001f1309097589 */ /* 0x0002a200000e0000 */
[----:B0-----:R-:W-:-:S04]  /*10cd0*/  IABS R4, R6 ;  /* 0x0000000600047213 */ /* 0x001fc80000000000 */
[----:B------:R-:W0:Y:S08]  /*10ce0*/  I2F.RP R10, R4 ;  /* 0x00000004000a7306 */ /* 0x000e300000209400 */
[----:B0-----:R-:W0:Y:S02]  /*10cf0*/  MUFU.RCP R10, R10 ;  /* 0x0000000a000a7308 */ /* 0x001e240000001000 */
[----:B0-----:R-:W-:-:S06]  /*10d00*/  VIADD R2, R10, 0xffffffe ;  /* 0x0ffffffe0a027836 */ /* 0x001fcc0000000000 */
[----:B------:R-:W0:Y:S02]  /*10d10*/  F2I.FTZ.U32.TRUNC.NTZ R3, R2 ;  /* 0x0000000200037305 */ /* 0x000e24000021f000 */
[----:B0-----:R-:W-:Y:S01]  /*10d20*/  IMAD.MOV R12, RZ, RZ, -R3 ;  /* 0x000000ffff0c7224 */ /* 0x001fe200078e0a03 */
[----:B-12---:R-:W-:Y:S06]  /*10d30*/  @!P0 BRA `(.L_x_233) ;  /* 0x0000000000088947 */ /* 0x006fec0003800000 */
[----:B------:R-:W-:-:S06]  /*10d40*/  IADD3 R16, R19, -0x1, RZ ;  /* 0xffffffff13107810 */ /* 0x000fcc0007ffe0ff */
[----:B------:R0:W1:Y:S02]  /*10d50*/  SHFL.IDX PT, R16, R5, R16, 0x1f ;  /* 0x00001f1005107589 */ /* 0x00006400000e0000 */
.L_x_233:
[----:B-1----:R-:W-:Y:S01]  /*10d60*/  IMAD R16, R16, UR5, R11 ;  /* 0x0000000510107c24 */ /* 0x002fe2000f8e020b */
[----:B0-----:R-:W-:Y:S01]  /*10d70*/  IABS R5, R9 ;  /* 0x0000000900057213 */ /* 0x001fe20000000000 */
[----:B------:R-:W-:Y:S01]  /*10d80*/  IMAD.MOV.U32 R11, RZ, RZ, R12 ;  /* 0x000000ffff0b7224 */ /* 0x000fe200078e000c */
[----:B------:R-:W-:Y:S01]  /*10d90*/  IABS R12, R6 ;  /* 0x00000006000c7213 */ /* 0x000fe20000000000 */
[----:B------:R-:W-:Y:S01]  /*10da0*/  IMAD.MOV.U32 R2, RZ, RZ, RZ ;  /* 0x000000ffff027224 */ /* 0x000fe200078e00ff */
[----:B------:R-:W-:Y:S01]  /*10db0*/  IADD3 R17, -R16, UR6, RZ ;  /* 0x0000000610117c10 */ /* 0x000fe2000fffe1ff */
[----:B------:R-:W-:Y:S01]  /*10dc0*/  IMAD R11, R11, R4, RZ ;  /* 0x000000040b0b7224 */ /* 0x000fe200078e02ff */
[----:B------:R-:W0:Y:S01]  /*10dd0*/  I2F.RP R8, R5 ;  /* 0x0000000500087306 */ /* 0x000e220000209400 */
[----:B------:R-:W-:Y:S01]  /*10de0*/  IMAD.MOV R12, RZ, RZ, -R12 ;  /* 0x000000ffff0c7224 */ /* 0x000fe200078e0a0c */
[----:B------:R-:W-:Y:S01]  /*10df0*/  IABS R10, R17 ;  /* 0x00000011000a7213 */ /* 0x000fe20000000000 */
[----:B------:R-:W-:-:S04]  /*10e00*/  IMAD.HI.U32 R2, R3, R11, R2 ;  /* 0x0000000b03027227 */ /* 0x000fc800078e0002 */
[----:B------:R-:W-:Y:S02]  /*10e10*/  IMAD.MOV.U32 R3, RZ, RZ, R10 ;  /* 0x000000ffff037224 */ /* 0x000fe400078e000a */
[----:B------:R-:W-:Y:S02]  /*10e20*/  IMAD.MOV.U32 R10, RZ, RZ, R12 ;  /* 0x000000ffff0a7224 */ /* 0x000fe400078e000c */
[----:B------:R-:W-:-:S04]  /*10e30*/  IMAD.HI.U32 R2, R2, R3, RZ ;  /* 0x0000000302027227 */ /* 0x000fc800078e00ff */
[----:B------:R-:W-:Y:S01]  /*10e40*/  IMAD R3, R2, R10, R3 ;  /* 0x0000000a02037224 */ /* 0x000fe200078e0203 */
[----:B0-----:R-:W0:Y:S01]  /*10e50*/  MUFU.RCP R8, R8 ;  /* 0x0000000800087308 */ /* 0x001e220000001000 */
[----:B------:R-:W-:-:S03]  /*10e60*/  VIADD R19, R19, UR4 ;  /* 0x0000000413137c36 */ /* 0x000fc60008000000 */
[----:B------:R-:W-:-:S13]  /*10e70*/  ISETP.GT.U32.AND P1, PT, R4, R3, PT ;  /* 0x000000030400720c */ /* 0x000fda0003f24070 */
[----:B------:R-:W-:Y:S02]  /*10e80*/  @!P1 IMAD.IADD R3, R3, 0x1, -R4 ;  /* 0x0000000103039824 */ /* 0x000fe400078e0a04 */
[----:B0-----:R-:W-:Y:S02]  /*10e90*/  VIADD R10, R8, 0xffffffe ;  /* 0x0ffffffe080a7836 */ /* 0x001fe40000000000 */
[----:B------:R-:W-:Y:S01]  /*10ea0*/  @!P1 VIADD R2, R2, 0x1 ;  /* 0x0000000102029836 */ /* 0x000fe20000000000 */
[----:B------:R-:W-:Y:S02]  /*10eb0*/  ISETP.GE.U32.AND P0, PT, R3, R4, PT ;  /* 0x000000040300720c */ /* 0x000fe40003f06070 */
[----:B------:R-:W-:Y:S01]  /*10ec0*/  LOP3.LUT R4, R17, R6, RZ, 0x3c, !PT ;  /* 0x0000000611047212 */ /* 0x000fe200078e3cff */
[----:B------:R0:W1:Y:S01]  /*10ed0*/  F2I.FTZ.U32.TRUNC.NTZ R3, R10 ;  /* 0x0000000a00037305 */ /* 0x000062000021f000 */
[----:B------:R-:W-:Y:S02]  /*10ee0*/  ISETP.NE.AND P1, PT, R6, RZ, PT ;  /* 0x000000ff0600720c */ /* 0x000fe40003f25270 */
[----:B------:R-:W-:-:S02]  /*10ef0*/  ISETP.GE.AND P2, PT, R4, RZ, PT ;  /* 0x000000ff0400720c */ /* 0x000fc40003f46270 */
[----:B0-----:R-:W-:-:S05]  /*10f00*/  IABS R10, R9 ;  /* 0x00000009000a7213 */ /* 0x001fca0000000000 */
[----:B------:R-:W-:-:S04]  /*10f10*/  @P0 VIADD R2, R2, 0x1 ;  /* 0x0000000102020836 */ /* 0x000fc80000000000 */
[----:B------:R-:W-:Y:S02]  /*10f20*/  IMAD.MOV.U32 R8, RZ, RZ, R2 ;  /* 0x000000ffff087224 */ /* 0x000fe400078e0002 */
[----:B-1----:R-:W-:Y:S02]  /*10f30*/  IMAD.MOV R2, RZ, RZ, -R3 ;  /* 0x000000ffff027224 */ /* 0x002fe400078e0a03 */
[----:B------:R-:W-:Y:S01]  /*10f40*/  @!P2 IMAD.MOV R8, RZ, RZ, -R8 ;  /* 0x000000ffff08a224 */ /* 0x000fe200078e0a08 */
[----:B------:R-:W-:Y:S01]  /*10f50*/  @!P1 LOP3.LUT R8, RZ, R6, RZ, 0x33, !PT ;  /* 0x00000006ff089212 */ /* 0x000fe200078e33ff */
[----:B------:R-:W-:Y:S02]  /*10f60*/  IMAD R11, R2, R5, RZ ;  /* 0x00000005020b7224 */ /* 0x000fe400078e02ff */
[----:B------:R-:W-:Y:S01]  /*10f70*/  IMAD.MOV.U32 R2, RZ, RZ, RZ ;  /* 0x000000ffff027224 */ /* 0x000fe200078e00ff */
[----:B------:R-:W-:Y:S01]  /*10f80*/  IABS R4, R8 ;  /* 0x0000000800047213 */ /* 0x000fe20000000000 */
[----:B------:R-:W-:-:S02]  /*10f90*/  IMAD.MOV R10, RZ, RZ, -R10 ;  /* 0x000000ffff0a7224 */ /* 0x000fc400078e0a0a */
[----:B------:R-:W-:-:S04]  /*10fa0*/  IMAD.HI.U32 R2, R3, R11, R2 ;  /* 0x0000000b03027227 */ /* 0x000fc800078e0002 */
[----:B------:R-:W-:Y:S01]  /*10fb0*/  IMAD.MOV.U32 R3, RZ, RZ, R4 ;  /* 0x000000ffff037224 */ /* 0x000fe200078e0004 */
[----:B------:R-:W-:Y:S01]  /*10fc0*/  MOV R4, R10 ;  /* 0x0000000a00047202 */ /* 0x000fe20000000f00 */
[----:B------:R-:W-:Y:S02]  /*10fd0*/  IMAD R6, R6, R8, RZ ;  /* 0x0000000806067224 */ /* 0x000fe400078e02ff */
[----:B------:R-:W-:-:S04]  /*10fe0*/  IMAD.HI.U32 R2, R2, R3, RZ ;  /* 0x0000000302027227 */ /* 0x000fc800078e00ff */
[----:B------:R-:W-:Y:S01]  /*10ff0*/  IMAD R4, R2, R4, R3 ;  /* 0x0000000402047224 */ /* 0x000fe200078e0203 */
[----:B------:R-:W-:Y:S01]  /*11000*/  LOP3.LUT R3, R8, R9, RZ, 0x3c, !PT ;  /* 0x0000000908037212 */ /* 0x000fe200078e3cff */
[----:B------:R-:W-:-:S03]  /*11010*/  IMAD.IADD R17, R17, 0x1, -R6 ;  /* 0x0000000111117824 */ /* 0x000fc600078e0a06 */
[----:B------:R-:W-:Y:S02]  /*11020*/  ISETP.GT.U32.AND P1, PT, R5, R4, PT ;  /* 0x000000040500720c */ /* 0x000fe40003f24070 */
[----:B------:R-:W-:-:S11]  /*11030*/  ISETP.GE.AND P2, PT, R3, RZ, PT ;  /* 0x000000ff0300720c */ /* 0x000fd60003f46270 */
[----:B------:R-:W-:Y:S02]  /*11040*/  @!P1 IMAD.IADD R4, R4, 0x1, -R5 ;  /* 0x0000000104049824 */ /* 0x000fe400078e0a05 */
[----:B------:R-:W-:Y:S01]  /*11050*/  @!P1 VIADD R2, R2, 0x1 ;  /* 0x0000000102029836 */ /* 0x000fe20000000000 */
[----:B------:R-:W-:Y:S02]  /*11060*/  ISETP.NE.AND P1, PT, R9, RZ, PT ;  /* 0x000000ff0900720c */ /* 0x000fe40003f25270 */
[----:B------:R-:W-:-:S13]  /*11070*/  ISETP.GE.U32.AND P0, PT, R4, R5, PT ;  /* 0x000000050400720c */ /* 0x000fda0003f06070 */
[----:B------:R-:W-:-:S04]  /*11080*/  @P0 VIADD R2, R2, 0x1 ;  /* 0x0000000102020836 */ /* 0x000fc80000000000 */
[----:B------:R-:W-:Y:S01]  /*11090*/  @!P2 IMAD.MOV R2, RZ, RZ, -R2 ;  /* 0x000000ffff02a224 */ /* 0x000fe200078e0a02 */
[----:B------:R-:W-:-:S05]  /*110a0*/  @!P1 LOP3.LUT R2, RZ, R9, RZ, 0x33, !PT ;  /* 0x00000009ff029212 */ /* 0x000fca00078e33ff */
[----:B------:R-:W-:-:S04]  /*110b0*/  IMAD.MOV R18, RZ, RZ, -R2 ;  /* 0x000000ffff127224 */ /* 0x000fc800078e0a02 */
[C---:B------:R-:W-:Y:S02]  /*110c0*/  IMAD R18, R9.reuse, R18, R8 ;  /* 0x0000001209127224 */ /* 0x040fe400078e0208 */
[----:B------:R-:W-:-:S04]  /*110d0*/  IMAD R9, R9, 0x1000000, R2 ;  /* 0x0100000009097824 */ /* 0x000fc800078e0202 */
[----:B------:R-:W-:Y:S01]  /*110e0*/  IMAD R18, R18, 0x10000, R9 ;  /* 0x0001000012127824 */ /* 0x000fe200078e0209 */
[----:B------:R-:W-:Y:S06]  /*110f0*/  BRA `(.L_x_234) ;  /* 0x0000000000147947 */ /* 0x000fec0003800000 */
.L_x_231:
[----:B------:R-:W-:Y:S01]  /*11100*/  ULDC UR4, c[0x0][0xc3c] ;  /* 0x00030f0000047ab9 */ /* 0x000fe20000000800 */
[----:B------:R-:W-:Y:S02]  /*11110*/  IMAD.MOV.U32 R17, RZ, RZ, RZ ;  /* 0x000000ffff117224 */ /* 0x000fe400078e00ff */
[----:B------:R-:W-:Y:S02]  /*11120*/  IMAD.U32 R16, RZ, RZ, UR6 ;  /* 0x00000006ff107e24 */ /* 0x000fe4000f8e00ff */
[----:B------:R-:W-:Y:S02]  /*11130*/  IMAD.MOV.U32 R18, RZ, RZ, RZ ;  /* 0x000000ffff127224 */ /* 0x000fe400078e00ff */
[----:B------:R-:W-:-:S07]  /*11140*/  IMAD.U32 R19, RZ, RZ, UR4 ;  /* 0x00000004ff137e24 */ /* 0x000fce000f8e00ff */
.L_x_234:
[----:B------:R-:W-:-:S13]  /*11150*/  ISETP.NE.AND P0, PT, R7, RZ, PT ;  /* 0x000000ff0700720c */ /* 0x000fda0003f05270 */
[----:B------:R-:W0:Y:S01]  /*11160*/  @!P0 S2R R3, SR_CgaCtaId ;  /* 0x0000000000038919 */ /* 0x000e220000008800 */
[----:B------:R-:W-:-:S04]  /*11170*/  @!P0 MOV R2, 0x400 ;  /* 0x0000040000028802 */ /* 0x000fc80000000f00 */
[----:B0-----:R-:W-:-:S05]  /*11180*/  @!P0 LEA R2, R3, R2, 0x18 ;  /* 0x0000000203028211 */ /* 0x001fca00078ec0ff */
[----:B------:R1:W-:Y:S01]  /*11190*/  @!P0 STS.128 [R2+0x388d0], R16 ;  /* 0x0388d01002008388 */ /* 0x0003e20000000c00 */
[----:B------:R-:W-:Y:S06]  /*111a0*/  BAR.ARV 0x5, 0x180 ;  /* 0x0146000000007b1d */ /* 0x000fec0000002000 */
.L_x_229:
[----:B------:R2:W-:Y:S01]  /*111b0*/  STL [R1+0x28], RZ ;  /* 0x000028ff01007387 */ /* 0x0005e20000100800 */
[----:B------:R-:W-:Y:S01]  /*111c0*/  ULDC UR4, c[0x0][0xc3c] ;  /* 0x00030f0000047ab9 */ /* 0x000fe20000000800 */
[----:B------:R-:W-:Y:S01]  /*111d0*/  IMAD.MOV.U32 R28, RZ, RZ, 0x1 ;  /* 0x00000001ff1c7424 */ /* 0x000fe200078e00ff */
[----:B0-----:R-:W-:Y:S01]  /*111e0*/  ISETP.GE.AND P0, PT, R19, UR4, PT ;  /* 0x0000000413007c0c */ /* 0x001fe2000bf06270 */
[----:B------:R-:W-:-:S12]  /*111f0*/  IMAD.MOV.U32 R27, RZ, RZ, RZ ;  /* 0x000000ffff1b7224 */ /* 0x000fd800078e00ff */
[----:B--2---:R-:W-:Y:S05]  /*11200*/  @P0 BRA `(.L_x_235) ;  /* 0x0000004c00140947 */ /* 0x004fea0003800000 */
[----:B-1----:R-:W2:Y:S01]  /*11210*/  LDL R2, [R1+0x50] ;  /* 0x0000500001027983 */ /* 0x002ea20000100800 */
[----:B------:R-:W0:Y:S01]  /*11220*/  S2UR UR5, SR_CgaCtaId ;  /* 0x00000000000579c3 */ /* 0x000e220000008800 */
[----:B------:R-:W-:Y:S01]  /*11230*/  SHF.L.U32 R32, R0, 0x3, RZ ;  /* 0x0000000300207819 */ /* 0x000fe200000006ff */
[----:B------:R-:W-:Y:S01]  /*11240*/  BSSY B8, `(.L_x_235) ;  /* 0x00004c1000087945 */ /* 0x000fe20003800000 */
[----:B------:R1:W-:Y:S01]  /*11250*/  STL [R1+0x28], RZ ;  /* 0x000028ff01007387 */ /* 0x0003e20000100800 */
[----:B------:R-:W-:Y:S01]  /*11260*/  IMAD.MOV.U32 R28, RZ, RZ, 0x1 ;  /* 0x00000001ff1c7424 */ /* 0x000fe200078e00ff */
[----:B------:R-:W-:Y:S01]  /*11270*/  LOP3.LUT R3, R32, 0x1f8, RZ, 0xc0, !PT ;  /* 0x000001f820037812 */ /* 0x000fe200078ec0ff */
[----:B------:R-:W-:Y:S01]  /*11280*/  IMAD.MOV.U32 R27, RZ, RZ, RZ ;  /* 0x000000ffff1b7224 */ /* 0x000fe200078e00ff */
[----:B------:R-:W-:Y:S02]  /*11290*/  ULDC UR39, c[0x0][0xc] ;  /* 0x0000030000277ab9 */ /* 0x000fe40000000800 */
[----:B------:R-:W-:-:S04]  /*112a0*/  LOP3.LUT R3, R3, 0x38, R0, 0x78, !PT ;  /* 0x0000003803037812 */ /* 0x000fc800078e7800 */
[----:B------:R-:W-:Y:S02]  /*112b0*/  LOP3.LUT R31, R3, 0x200, R32, 0xf8, !PT ;  /* 0x00000200031f7812 */ /* 0x000fe400078ef820 */
[----:B------:R-:W-:-:S04]  /*112c0*/  LOP3.LUT R32, R32, 0x38, RZ, 0xc0, !PT ;  /* 0x0000003820207812 */ /* 0x000fc800078ec0ff */
[C---:B------:R-:W-:Y:S02]  /*112d0*/  LOP3.LUT R37, R32.reuse, 0x40, RZ, 0xfc, !PT ;  /* 0x0000004020257812 */ /* 0x040fe400078efcff */
[C---:B------:R-:W-:Y:S02]  /*112e0*/  LOP3.LUT R36, R32.reuse, 0x80, RZ, 0xfc, !PT ;  /* 0x0000008020247812 */ /* 0x040fe400078efcff */
[----:B------:R-:W-:Y:S02]  /*112f0*/  LOP3.LUT R34, R32, 0xc0, RZ, 0xfc, !PT ;  /* 0x000000c020227812 */ /* 0x000fe400078efcff */
[----:B--2---:R-:W-:Y:S02]  /*11300*/  R2UR UR4, R2 ;  /* 0x00000000020472ca */ /* 0x004fe400000e0000 */
[C---:B------:R-:W-:Y:S01]  /*11310*/  LOP3.LUT R2, R0.reuse, 0x7f, RZ, 0xc0, !PT ;  /* 0x0000007f00027812 */ /* 0x040fe200078ec0ff */
[----:B------:R-:W-:-:S03]  /*11320*/  IMAD.SHL.U32 R0, R0, 0x10, RZ ;  /* 0x0000001000007824 */ /* 0x000fc600078e00ff */
[----:B------:R-:W-:-:S04]  /*11330*/  SHF.R.U32.HI R2, RZ, 0x3, R2 ;  /* 0x00000003ff027819 */ /* 0x000fc80000011602 */
[----:B------:R-:W-:-:S03]  /*11340*/  LOP3.LUT R0, R2, 0x70, R0, 0xf8, !PT ;  /* 0x0000007002007812 */ /* 0x000fc600078ef800 */
[----:B------:R-:W-:-:S03]  /*11350*/  ULOP3.LUT UR38, UR4, 0x2, URZ, 0xfc, !UPT ;  /* 0x0000000204267892 */ /* 0x000fc6000f8efc3f */
[----:B------:R-:W-:Y:S02]  /*11360*/  UMOV UR4, 0x400 ;  /* 0x0000040000047882 */ /* 0x000fe40000000000 */
[----:B0-----:R-:W-:-:S06]  /*11370*/  ULEA UR4, UR5, UR4, 0x18 ;  /* 0x0000000405047291 */ /* 0x001fcc000f8ec03f */
[----:B------:R-:W-:-:S04]  /*11380*/  IMAD.U32 R22, RZ, RZ, UR4 ;  /* 0x00000004ff167e24 */ /* 0x000fc8000f8e00ff */
[----:B-1----:R-:W-:-:S07]  /*11390*/  IMAD R33, R31, 0x2, R22 ;  /* 0x000000021f217824 */ /* 0x002fce00078e0216 */
.L_x_300:
[----:B0-----:R-:W0:Y:S02]  /*113a0*/  LDC.64 R2, c[0x0][0xc88] ;  /* 0x00032200ff027b82 */ /* 0x001e240000000a00 */
[----:B0-----:R-:W-:-:S05]  /*113b0*/  IMAD.WIDE R2, R19, 0x4, R2 ;  /* 0x0000000413027825 */ /* 0x001fca00078e0202 */
[----:B--2---:R-:W2:Y:S01]  /*113c0*/  LDG.E R29, desc[UR36][R2.64] ;  /* 0x00000024021d7981 */ /* 0x004ea2000c1e1900 */
[----:B------:R-:W-:Y:S05]  /*113d0*/  YIELD ;  /* 0x0000000000007946 */ /* 0x000fea0003800000 */
[----:B------:R-:W-:Y:S01]  /*113e0*/  ULDC.64 UR4, c[0x0][0xa28] ;  /* 0x00028a0000047ab9 */ /* 0x000fe20000000a00 */
[----:B------:R-:W-:Y:S01]  /*113f0*/  IMAD.MOV.U32 R6, RZ, RZ, RZ ;  /* 0x000000ffff067224 */ /* 0x000fe200078e00ff */
[----:B------:R-:W-:Y:S01]  /*11400*/  ISETP.NE.U32.AND P0, PT, RZ, UR4, PT ;  /* 0x00000004ff007c0c */ /* 0x000fe2000bf05070 */
[----:B------:R-:W-:-:S03]  /*11410*/  ULDC.64 UR6, c[0x0][0xa18] ;  /* 0x0002860000067ab9 */ /* 0x000fc60000000a00 */
[----:B------:R-:W-:Y:S01]  /*11420*/  ISETP.NE.AND.EX P0, PT, RZ, UR5, PT, P0 ;  /* 0x00000005ff007c0c */ /* 0x000fe2000bf05300 */
[----:B------:R-:W-:Y:S01]  /*11430*/  IMAD.MOV.U32 R35, RZ, RZ, RZ ;  /* 0x000000ffff237224 */ /* 0x000fe200078e00ff */
[----:B--2---:R-:W-:-:S11]  /*11440*/  SHF.R.S32.HI R0, RZ, 0x1f, R29 ;  /* 0x0000001fff007819 */ /* 0x004fd6000001141d */
[C---:B------:R-:W-:Y:S01]  /*11450*/  @P0 LEA R2, P1, R29.reuse, UR4, 0x2 ;  /* 0x000000041d020c11 */ /* 0x040fe2000f8210ff */
[C---:B------:R-:W-:Y:S01]  /*11460*/  IMAD.SHL.U32 R24, R29.reuse, 0x4, RZ ;  /* 0x000000041d187824 */ /* 0x040fe200078e00ff */
[C-C-:B------:R-:W-:Y:S01]  /*11470*/  SHF.L.U64.HI R25, R29.reuse, 0x2, R0.reuse ;  /* 0x000000021d197819 */ /* 0x140fe20000010200 */
[----:B------:R0:W-:Y:S01]  /*11480*/  STL [R1+0x10], R0 ;  /* 0x0000100001007387 */ /* 0x0001e20000100800 */
[----:B------:R-:W-:Y:S01]  /*11490*/  @P0 LEA.HI.X R3, R29, UR5, R0, 0x2, P1 ;  /* 0x000000051d030c11 */ /* 0x000fe200088f1400 */
[----:B------:R-:W-:-:S04]  /*114a0*/  ULDC.64 UR4, c[0x0][0xa00] ;  /* 0x0002800000047ab9 */ /* 0x000fc80000000a00 */
[----:B------:R1:W2:Y:S01]  /*114b0*/  @P0 LDG.E R6, desc[UR36][R2.64] ;  /* 0x0000002402060981 */ /* 0x0002a2000c1e1900 */
[----:B------:R-:W-:Y:S02]  /*114c0*/  ISETP.NE.U32.AND P0, PT, RZ, UR4, PT ;  /* 0x00000004ff007c0c */ /* 0x000fe4000bf05070 */
[----:B------:R-:W-:Y:S02]  /*114d0*/  LOP3.LUT R23, R23, 0xffffff7f, RZ, 0xc0, !PT ;  /* 0xffffff7f17177812 */ /* 0x000fe400078ec0ff */
[----:B------:R-:W-:Y:S02]  /*114e0*/  ISETP.NE.AND.EX P2, PT, RZ, UR5, PT, P0 ;  /* 0x00000005ff007c0c */ /* 0x000fe4000bf45300 */
[----:B------:R-:W-:Y:S02]  /*114f0*/  ISETP.NE.U32.AND P0, PT, RZ, UR6, PT ;  /* 0x00000006ff007c0c */ /* 0x000fe4000bf05070 */
[----:B-1----:R-:W-:Y:S02]  /*11500*/  IADD3 R2, P1, R24, UR4, RZ ;  /* 0x0000000418027c10 */ /* 0x002fe4000ff3e0ff */
[----:B------:R-:W-:-:S02]  /*11510*/  ISETP.NE.AND.EX P0, PT, RZ, UR7, PT, P0 ;  /* 0x00000007ff007c0c */ /* 0x000fc4000bf05300 */
[----:B------:R-:W-:Y:S01]  /*11520*/  IADD3.X R3, R25, UR5, RZ, P1, !PT ;  /* 0x0000000519037c10 */ /* 0x000fe20008ffe4ff */
[----:B------:R-:W-:-:S04]  /*11530*/  ULDC.64 UR4, c[0x0][0x418] ;  /* 0x0001060000047ab9 */ /* 0x000fc80000000a00 */
[----:B------:R-:W-:Y:S01]  /*11540*/  @P2 LOP3.LUT R23, R23, 0x80, RZ, 0xfc, !PT ;  /* 0x0000008017172812 */ /* 0x000fe200078efcff */
[----:B------:R1:W5:Y:S05]  /*11550*/  @P2 LDG.E R35, desc[UR36][R2.64] ;  /* 0x0000002402232981 */ /* 0x00036a000c1e1900 */
[----:B------:R-:W-:-:S04]  /*11560*/  @P0 IADD3 R4, P1, R24, UR6, RZ ;  /* 0x0000000618040c10 */ /* 0x000fc8000ff3e0ff */
[----:B------:R-:W-:-:S05]  /*11570*/  @P0 IADD3.X R5, R25, UR7, RZ, P1, !PT ;  /* 0x0000000719050c10 */ /* 0x000fca0008ffe4ff */
[----:B------:R-:W3:Y:S01]  /*11580*/  @P0 LDG.E R4, desc[UR36][R4.64] ;  /* 0x0000002404040981 */ /* 0x000ee2000c1e1900 */
[----:B------:R-:W-:-:S03]  /*11590*/  UISETP.NE.U32.AND UP0, UPT, UR4, URZ, UPT ;  /* 0x0000003f0400728c */ /* 0x000fc6000bf05070 */
[----:B------:R-:W-:Y:S01]  /*115a0*/  ULDC UR4, c[0x0][0x424] ;  /* 0x0001090000047ab9 */ /* 0x000fe20000000800 */
[----:B------:R-:W-:-:S03]  /*115b0*/  UISETP.NE.AND.EX UP0, UPT, UR5, URZ, UPT, UP0 ;  /* 0x0000003f0500728c */ /* 0x000fc6000bf05300 */
[----:B------:R-:W-:Y:S01]  /*115c0*/  ULDC UR5, c[0x0][0x2f0] ;  /* 0x0000bc0000057ab9 */ /* 0x000fe20000000800 */
[----:B------:R-:W-:-:S04]  /*115d0*/  USEL UR4, UR4, 0x1, UP0 ;  /* 0x0000000104047887 */ /* 0x000fc80008000000 */
[----:B------:R-:W-:-:S06]  /*115e0*/  UIMAD UR4, UR4, UR5, URZ ;  /* 0x00000005040472a4 */ /* 0x000fcc000f8e023f */
[----:B0-----:R-:W-:Y:S01]  /*115f0*/  IMAD.U32 R0, RZ, RZ, UR4 ;  /* 0x00000004ff007e24 */ /* 0x001fe2000f8e00ff */
[----:B--2---:R1:W-:Y:S04]  /*11600*/  STL [R1+0x8], R6 ;  /* 0x0000080601007387 */ /* 0x0043e80000100800 */
[----:B---3--:R1:W-:Y:S01]  /*11610*/  @P0 STL [R1+0x20], R4 ;  /* 0x0000200401000387 */ /* 0x0083e20000100800 */
[----:B------:R-:W-:Y:S05]  /*11620*/  @P0 BRA `(.L_x_236) ;  /* 0x0000000000200947 */ /* 0x000fea0003800000 */
[----:B------:R-:W-:Y:S02]  /*11630*/  ULDC UR4, c[0x0][0x288] ;  /* 0x0000a20000047ab9 */ /* 0x000fe40000000800 */
[----:B-1----:R-:W-:-:S05]  /*11640*/  IMAD.U32 R4, RZ, RZ, UR4 ;  /* 0x00000004ff047e24 */ /* 0x002fca000f8e00ff */
[----:B------:R0:W-:Y:S01]  /*11650*/  STL [R1+0x20], R4 ;  /* 0x0000200401007387 */ /* 0x0001e20000100800 */
[----:B------:R-:W-:Y:S05]  /*11660*/  @!P2 BRA `(.L_x_236) ;  /* 0x000000000010a947 */ /* 0x000fea0003800000 */
[----:B------:R-:W2:Y:S04]  /*11670*/  LDG.E R5, desc[UR36][R2.64] ;  /* 0x0000002402057981 */ /* 0x000ea8000c1e1900 */
[----:B0-----:R-:W2:Y:S02]  /*11680*/  LDG.E R4, desc[UR36][R2.64+0x4] ;  /* 0x0000042402047981 */ /* 0x001ea4000c1e1900 */
[----:B--2---:R-:W-:-:S05]  /*11690*/  IMAD.IADD R2, R4, 0x1, -R5 ;  /* 0x0000000104027824 */ /* 0x004fca00078e0a05 */
[----:B------:R2:W-:Y:S02]  /*116a0*/  STL [R1+0x20], R2 ;  /* 0x0000200201007387 */ /* 0x0005e40000100800 */
.L_x_236:
[----:B------:R-:W-:Y:S01]  /*116b0*/  ULDC.64 UR4, c[0x0][0xa20] ;  /* 0x0002880000047ab9 */ /* 0x000fe20000000a00 */
[----:B------:R-:W-:Y:S01]  /*116c0*/  IMAD.MOV.U32 R30, RZ, RZ, R29 ;  /* 0x000000ffff1e7224 */ /* 0x000fe200078e001d */
[----:B------:R-:W-:-:S04]  /*116d0*/  ISETP.NE.U32.AND P0, PT, RZ, UR4, PT ;  /* 0x00000004ff007c0c */ /* 0x000fc8000bf05070 */
[----:B------:R-:W-:-:S13]  /*116e0*/  ISETP.NE.AND.EX P0, PT, RZ, UR5, PT, P0 ;  /* 0x00000005ff007c0c */ /* 0x000fda000bf05300 */
[----:B------:R-:W-:Y:S05]  /*116f0*/  @!P0 BRA `(.L_x_237) ;  /* 0x0000000000108947 */ /* 0x000fea0003800000 */
[----:B-12---:R-:W-:-:S04]  /*11700*/  IADD3 R2, P0, R24, UR4, RZ ;  /* 0x0000000418027c10 */ /* 0x006fc8000ff1e0ff */
[----:B------:R-:W-:-:S05]  /*11710*/  IADD3.X R3, R25, UR5, RZ, P0, !PT ;  /* 0x0000000519037c10 */ /* 0x000fca00087fe4ff */
[----:B------:R1:W5:Y:S01]  /*11720*/  LDG.E R0, desc[UR36][R2.64] ;  /* 0x0000002402007981 */ /* 0x000362000c1e1900 */
[----:B------:R-:W-:Y:S05]  /*11730*/  BRA `(.L_x_238) ;  /* 0x0000000000247947 */ /* 0x000fea0003800000 */
.L_x_237:
[----:B------:R-:W-:Y:S02]  /*11740*/  ULDC.64 UR4, c[0x0][0xa08] ;  /* 0x0002820000047ab9 */ /* 0x000fe40000000a00 */
[----:B------:R-:W-:-:S04]  /*11750*/  ISETP.NE.U32.AND P0, PT, RZ, UR4, PT ;  /* 0x00000004ff007c0c */ /* 0x000fc8000bf05070 */
[----:B------:R-:W-:-:S13]  /*11760*/  ISETP.NE.AND.EX P0, PT, RZ, UR5, PT, P0 ;  /* 0x00000005ff007c0c */ /* 0x000fda000bf05300 */
[----:B------:R-:W-:Y:S05]  /*11770*/  @!P0 BRA `(.L_x_238) ;  /* 0x0000000000148947 */ /* 0x000fea0003800000 */
[----:B-12---:R-:W1:Y:S02]  /*11780*/  LDC.64 R2, c[0x0][0xa08] ;  /* 0x00028200ff027b82 */ /* 0x006e640000000a00 */
[----:B-1----:R-:W-:-:S05]  /*11790*/  IMAD.WIDE R2, R30, 0x4, R2 ;  /* 0x000000041e027825 */ /* 0x002fca00078e0202 */
[----:B------:R-:W2:Y:S04]  /*117a0*/  LDG.E R0, desc[UR36][R2.64] ;  /* 0x0000002402007981 */ /* 0x000ea8000c1e1900 */
[----:B------:R-:W2:Y:S02]  /*117b0*/  LDG.E R5, desc[UR36][R2.64+0x4] ;  /* 0x0000042402057981 */ /* 0x000ea4000c1e1900 */
[----:B--2---:R-:W-:-:S07]  /*117c0*/  IMAD.IADD R0, R5, 0x1, -R0 ;  /* 0x0000000105007824 */ /* 0x004fce00078e0a00 */
.L_x_238:
[----:B01---5:R-:W-:Y:S01]  /*117d0*/  IMAD.IADD R4, R0, 0x1, -R6 ;  /* 0x0000000100047824 */ /* 0x023fe200078e0a06 */
[----:B------:R-:W-:Y:S01]  /*117e0*/  LOP3.LUT R0, R18, 0xff000000, RZ, 0xc0, !PT ;  /* 0xff00000012007812 */ /* 0x000fe200078ec0ff */
[----:B------:R-:W-:Y:S02]  /*117f0*/  BSSY B0, `(.L_x_239) ;  /* 0x0000029000007945 */ /* 0x000fe40003800000 */
[C---:B--2---:R-:W-:Y:S01]  /*11800*/  VIADD R2, R4.reuse, 0x4f ;  /* 0x0000004f04027836 */ /* 0x044fe20000000000 */
[----:B------:R-:W-:Y:S01]  /*11810*/  ISETP.GE.AND P0, PT, R4, 0x1, PT ;  /* 0x000000010400780c */ /* 0x000fe20003f06270 */
[----:B------:R0:W-:Y:S01]  /*11820*/  STL [R1], R4 ;  /* 0x0000000401007387 */ /* 0x0001e20000100800 */
[----:B------:R-:W-:Y:S01]  /*11830*/  SHF.R.U32.HI R3, RZ, 0x8, R0 ;  /* 0x00000008ff037819 */ /* 0x000fe20000011600 */
[----:B------:R-:W-:Y:S01]  /*11840*/  IMAD.HI R2, R2, 0x66666667, RZ ;  /* 0x6666666702027827 */ /* 0x000fe200078e02ff */
[----:B------:R-:W-:-:S04]  /*11850*/  LOP3.LUT R0, R18, 0xff0000, RZ, 0xc0, !PT ;  /* 0x00ff000012007812 */ /* 0x000fc800078ec0ff */
[----:B------:R-:W-:Y:S02]  /*11860*/  LEA.HI R6, R0, R3, RZ, 0x10 ;  /* 0x0000000300067211 */ /* 0x000fe400078f80ff */
[----:B------:R-:W-:Y:S02]  /*11870*/  SHF.R.U32.HI R3, RZ, 0x1f, R2 ;  /* 0x0000001fff037819 */ /* 0x000fe40000011602 */
[----:B------:R-:W-:Y:S02]  /*11880*/  LOP3.LUT R5, R6, 0xff, RZ, 0xc0, !PT ;  /* 0x000000ff06057812 */ /* 0x000fe400078ec0ff */
[----:B0-----:R-:W-:Y:S02]  /*11890*/  LEA.HI.SX32 R4, R2, R3, 0x1b ;  /* 0x0000000302047211 */ /* 0x001fe400078fdaff */
[----:B------:R-:W-:Y:S01]  /*118a0*/  MOV R0, RZ ;  /* 0x000000ff00007202 */ /* 0x000fe20000000f00 */
[----:B------:R-:W-:Y:S06]  /*118b0*/  @!P0 BRA `(.L_x_240) ;  /* 0x0000000000708947 */ /* 0x000fec0003800000 */
[----:B------:R-:W-:-:S04]  /*118c0*/  SHF.R.U32.HI R6, RZ, 0x10, R6 ;  /* 0x00000010ff067819 */ /* 0x000fc80000011606 */
[----:B------:R-:W-:-:S13]  /*118d0*/  ISETP.NE.AND P0, PT, R6, RZ, PT ;  /* 0x000000ff0600720c */ /* 0x000fda0003f05270 */
[----:B------:R-:W0:Y:S02]  /*118e0*/  @!P0 LDC R6, c[0x0][0x9f0] ;  /* 0x00027c00ff068b82 */ /* 0x000e240000000800 */
[-C--:B0-----:R-:W-:Y:S02]  /*118f0*/  IABS R8, R6.reuse ;  /* 0x0000000600087213 */ /* 0x081fe40000000000 */
[----:B------:R-:W-:Y:S02]  /*11900*/  IADD3 R7, R6, -0x1, R4 ;  /* 0xffffffff06077810 */ /* 0x000fe40007ffe004 */
[----:B------:R-:W0:Y:S02]  /*11910*/  I2F.RP R9, R8 ;  /* 0x0000000800097306 */ /* 0x000e240000209400 */
[----:B------:R-:W-:-:S04]  /*11920*/  LOP3.LUT R0, R7, R6, RZ, 0x3c, !PT ;  /* 0x0000000607007212 */ /* 0x000fc800078e3cff */
[----:B------:R-:W-:Y:S02]  /*11930*/  ISETP.GE.AND P2, PT, R0, RZ, PT ;  /* 0x000000ff0000720c */ /* 0x000fe40003f46270 */
[----:B0-----:R-:W0:Y:S02]  /*11940*/  MUFU.RCP R9, R9 ;  /* 0x0000000900097308 */ /* 0x001e240000001000 */
[----:B0-----:R-:W-:-:S06]  /*11950*/  VIADD R2, R9, 0xffffffe ;  /* 0x0ffffffe09027836 */ /* 0x001fcc0000000000 */
[----:B------:R0:W1:Y:S02]  /*11960*/  F2I.FTZ.U32.TRUNC.NTZ R3, R2 ;  /* 0x0000000200037305 */ /* 0x000064000021f000 */
[----:B0-----:R-:W-:Y:S02]  /*11970*/  IMAD.MOV.U32 R2, RZ, RZ, RZ ;  /* 0x000000ffff027224 */ /* 0x001fe400078e00ff */
[----:B-1----:R-:W-:-:S04]  /*11980*/  IMAD.MOV R0, RZ, RZ, -R3 ;  /* 0x000000ffff007224 */ /* 0x002fc800078e0a03 */
[----:B------:R-:W-:-:S04]  /*11990*/  IMAD R0, R0, R8, RZ ;  /* 0x0000000800007224 */ /* 0x000fc800078e02ff */
[----:B------:R-:W-:Y:S01]  /*119a0*/  IMAD.HI.U32 R0, R3, R0, R2 ;  /* 0x0000000003007227 */ /* 0x000fe200078e0002 */
[----:B------:R-:W-:Y:S02]  /*119b0*/  IABS R3, R7 ;  /* 0x0000000700037213 */ /* 0x000fe40000000000 */
[----:B------:R-:W-:-:S03]  /*119c0*/  IABS R7, R6 ;  /* 0x0000000600077213 */ /* 0x000fc60000000000 */
[----:B------:R-:W-:-:S04]  /*119d0*/  IMAD.HI.U32 R0, R0, R3, RZ ;  /* 0x0000000300007227 */ /* 0x000fc800078e00ff */
[----:B------:R-:W-:-:S04]  /*119e0*/  IMAD.MOV R2, RZ, RZ, -R7 ;  /* 0x000000ffff027224 */ /* 0x000fc800078e0a07 */
[----:B------:R-:W-:-:S05]  /*119f0*/  IMAD R3, R0, R2, R3 ;  /* 0x0000000200037224 */ /* 0x000fca00078e0203 */
[----:B------:R-:W-:-:S13]  /*11a00*/  ISETP.GT.U32.AND P1, PT, R8, R3, PT ;  /* 0x000000030800720c */ /* 0x000fda0003f24070 */
[----:B------:R-:W-:Y:S02]  /*11a10*/  @!P1 IMAD.IADD R3, R3, 0x1, -R8 ;  /* 0x0000000103039824 */ /* 0x000fe400078e0a08 */
[----:B------:R-:W-:Y:S01]  /*11a20*/  @!P1 VIADD R0, R0, 0x1 ;  /* 0x0000000100009836 */ /* 0x000fe20000000000 */
[----:B------:R-:W-:Y:S02]  /*11a30*/  ISETP.NE.AND P1, PT, R6, RZ, PT ;  /* 0x000000ff0600720c */ /* 0x000fe40003f25270 */
[----:B------:R-:W-:-:S13]  /*11a40*/  ISETP.GE.U32.AND P0, PT, R3, R8, PT ;  /* 0x000000080300720c */ /* 0x000fda0003f06070 */
[----:B------:R-:W-:-:S04]  /*11a50*/  @P0 VIADD R0, R0, 0x1 ;  /* 0x0000000100000836 */ /* 0x000fc80000000000 */
[----:B------:R-:W-:Y:S01]  /*11a60*/  @!P2 IMAD.MOV R0, RZ, RZ, -R0 ;  /* 0x000000ffff00a224 */ /* 0x000fe200078e0a00 */
[----:B------:R-:W-:-:S07]  /*11a70*/  @!P1 LOP3.LUT R0, RZ, R6, RZ, 0x33, !PT ;  /* 0x00000006ff009212 */ /* 0x000fce00078e33ff */
.L_x_240:
[----:B------:R-:W-:Y:S05]  /*11a80*/  BSYNC B0 ;  /* 0x0000000000007941 */ /* 0x000fea0003800000 */
.L_x_239:
[-C--:B------:R-:W-:Y:S01]  /*11a90*/  IMAD R3, R5, R0.reuse, RZ ;  /* 0x0000000005037224 */ /* 0x080fe200078e02ff */
[----:B------:R-:W-:Y:S04]  /*11aa0*/  BSSY B7, `(.L_x_241) ;  /* 0x0000378000077945 */ /* 0x000fe80003800000 */
[----:B------:R-:W-:Y:S01]  /*11ab0*/  VIADDMNMX R2, R3, R0, R4, PT ;  /* 0x0000000003027246 */ /* 0x000fe20003800104 */
[----:B------:R0:W-:Y:S03]  /*11ac0*/  STL [R1+0x4], R3 ;  /* 0x0000040301007387 */ /* 0x0001e60000100800 */
[----:B------:R-:W-:Y:S01]  /*11ad0*/  ISETP.GT.AND P0, PT, R2, R3, PT ;  /* 0x000000030200720c */ /* 0x000fe20003f04270 */
[----:B------:R0:W-:-:S12]  /*11ae0*/  STL [R1+0x24], R2 ;  /* 0x0000240201007387 */ /* 0x0001d80000100800 */
[----:B0-----:R-:W-:Y:S05]  /*11af0*/  @P0 BRA `(.L_x_242) ;  /* 0x0000000000440947 */ /* 0x001fea0003800000 */
[----:B------:R-:W0:Y:S02]  /*11b00*/  S2R R2, SR_TID.X ;  /* 0x0000000000027919 */ /* 0x000e240000002100 */
[----:B0-----:R-:W-:-:S04]  /*11b10*/  LOP3.LUT R2, R2, 0x7f, RZ, 0xc0, !PT ;  /* 0x0000007f02027812 */ /* 0x001fc800078ec0ff */
[----:B------:R-:W-:-:S13]  /*11b20*/  ISETP.NE.AND P0, PT, R2, RZ, PT ;  /* 0x000000ff0200720c */ /* 0x000fda0003f05270 */
[----:B------:R-:W-:Y:S05]  /*11b30*/  @P0 BRA `(.L_x_243) ;  /* 0x0000003400b80947 */ /* 0x000fea0003800000 */
[----:B------:R-:W0:Y:S01]  /*11b40*/  S2R R5, SR_LANEID ;  /* 0x0000000000057919 */ /* 0x000e220000000000 */
[----:B------:R-:W-:Y:S01]  /*11b50*/  VOTEU.ANY UR4, UPT, PT ;  /* 0x0000000000047886 */ /* 0x000fe200038e0100 */
[----:B------:R-:W1:Y:S01]  /*11b60*/  LDC.64 R2, c[0x0][0xc60] ;  /* 0x00031800ff027b82 */ /* 0x000e620000000a00 */
[----:B------:R-:W0:Y:S02]  /*11b70*/  FLO.U32 R0, UR4 ;  /* 0x0000000400007d00 */ /* 0x000e2400080e0000 */
[----:B0-----:R-:W-:-:S06]  /*11b80*/  ISETP.EQ.U32.AND P0, PT, R0, R5, PT ;  /* 0x000000050000720c */ /* 0x001fcc0003f02070 */
[----:B------:R-:W1:Y:S07]  /*11b90*/  POPC R5, UR4 ;  /* 0x0000000400057d09 */ /* 0x000e6e0008000000 */
[----:B-1----:R-:W2:Y:S01]  /*11ba0*/  @P0 ATOMG.E.ADD.STRONG.GPU PT, R3, desc[UR36][R2.64], R5 ;  /* 0x00000005020309a8 */ /* 0x002ea200081ee1e4 */
[----:B------:R-:W0:Y:S02]  /*11bb0*/  S2R R4, SR_LTMASK ;  /* 0x0000000000047919 */ /* 0x000e240000003900 */
[----:B0-----:R-:W-:-:S04]  /*11bc0*/  LOP3.LUT R4, R4, UR4, RZ, 0xc0, !PT ;  /* 0x0000000404047c12 */ /* 0x001fc8000f8ec0ff */
[----:B------:R-:W0:Y:S01]  /*11bd0*/  POPC R7, R4 ;  /* 0x0000000400077309 */ /* 0x000e220000000000 */
[----:B--2---:R-:W0:Y:S02]  /*11be0*/  SHFL.IDX PT, R0, R3, R0, 0x1f ;  /* 0x00001f0003007589 */ /* 0x004e2400000e0000 */
[----:B0-----:R-:W-:Y:S01]  /*11bf0*/  IADD3 R16, R0, UR39, R7 ;  /* 0x0000002700107c10 */ /* 0x001fe2000fffe007 */
[----:B------:R-:W-:Y:S06]  /*11c00*/  BRA `(.L_x_243) ;  /* 0x0000003400847947 */ /* 0x000fec0003800000 */
.L_x_242:
[----:B------:R-:W-:Y:S01]  /*11c10*/  VIADD R0, R22, 0x24400 ;  /* 0x0002440016007836 */ /* 0x000fe20000000000 */
[----:B------:R-:W-:Y:S04]  /*11c20*/  BSSY B6, `(.L_x_244) ;  /* 0x0000013000067945 */ /* 0x000fe80003800000 */
[----:B------:R-:W-:-:S13]  /*11c30*/  LOP3.LUT P0, RZ, R0, 0x3ff, RZ, 0xc0, !PT ;  /* 0x000003ff00ff7812 */ /* 0x000fda000780c0ff */
[----:B------:R-:W-:Y:S05]  /*11c40*/  @!P0 BRA `(.L_x_245) ;  /* 0x0000000000408947 */ /* 0x000fea0003800000 */
[----:B------:R-:W-:Y:S01]  /*11c50*/  MOV R2, 0x0 ;  /* 0x0000000000027802 */ /* 0x000fe20000000f00 */
[----:B------:R-:W-:Y:S01]  /*11c60*/  ULDC.64 UR6, c[0x4][0xa8] ;  /* 0x01002a0000067ab9 */ /* 0x000fe20000000a00 */
[----:B------:R-:W-:Y:S01]  /*11c70*/  ULDC.64 UR8, c[0x4][0xb0] ;  /* 0x01002c0000087ab9 */ /* 0x000fe20000000a00 */
[----:B------:R-:W-:Y:S01]  /*11c80*/  ULDC.64 UR4, c[0x4][0x8] ;  /* 0x0100020000047ab9 */ /* 0x000fe20000000a00 */
[----:B------:R-:W-:Y:S01]  /*11c90*/  IMAD.U32 R4, RZ, RZ, UR6 ;  /* 0x00000006ff047e24 */ /* 0x000fe2000f8e00ff */
[----:B------:R-:W-:Y:S01]  /*11ca0*/  MOV R8, 0x70 ;  /* 0x0000007000087802 */ /* 0x000fe20000000f00 */
[----:B------:R-:W0:Y:S01]  /*11cb0*/  LDC.64 R2, c[0x4][R2] ;  /* 0x0100000002027b82 */ /* 0x000e220000000a00 */
[----:B------:R-:W-:Y:S02]  /*11cc0*/  IMAD.U32 R5, RZ, RZ, UR7 ;  /* 0x00000007ff057e24 */ /* 0x000fe4000f8e00ff */
[----:B------:R-:W-:Y:S02]  /*11cd0*/  IMAD.U32 R6, RZ, RZ, UR8 ;  /* 0x00000008ff067e24 */ /* 0x000fe4000f8e00ff */
[----:B------:R-:W-:-:S02]  /*11ce0*/  IMAD.U32 R7, RZ, RZ, UR9 ;  /* 0x00000009ff077e24 */ /* 0x000fc4000f8e00ff */
[----:B------:R-:W-:Y:S02]  /*11cf0*/  IMAD.U32 R10, RZ, RZ, UR4 ;  /* 0x00000004ff0a7e24 */ /* 0x000fe4000f8e00ff */
[----:B------:R-:W-:Y:S02]  /*11d00*/  IMAD.U32 R11, RZ, RZ, UR5 ;  /* 0x00000005ff0b7e24 */ /* 0x000fe4000f8e00ff */
[----:B------:R-:W-:Y:S02]  /*11d10*/  IMAD.MOV.U32 R12, RZ, RZ, 0x1 ;  /* 0x00000001ff0c7424 */ /* 0x000fe400078e00ff */
[----:B------:R-:W-:-:S07]  /*11d20*/  IMAD.MOV.U32 R13, RZ, RZ, RZ ;  /* 0x000000ffff0d7224 */ /* 0x000fce00078e00ff */
[----:B------:R-:W-:-:S07]  /*11d30*/  LEPC R20, `(.L_x_245) ;  /* 0x000000001014794e */ /* 0x000fce0000000000 */
[----:B0-----:R-:W-:Y:S05]  /*11d40*/  CALL.ABS.NOINC R2 ;  /* 0x0000000002007343 */ /* 0x001fea0003c00000 */
.L_x_245:
[----:B------:R-:W-:Y:S05]  /*11d50*/  BSYNC B6 ;  /* 0x0000000000067941 */ /* 0x000fea0003800000 */
.L_x_244:
        /* <DEDUP_REMOVED lines=8> */
[----:B------:R0:W1:Y:S01]  /*11de0*/  LDC.64 R2, c[0x4][R26] ;  /* 0x010000001a027b82 */ /* 0x0000620000000a00 */
[----:B------:R-:W-:Y:S02]  /*11df0*/  IMAD.U32 R4, RZ, RZ, UR6 ;  /* 0x00000006ff047e24 */ /* 0x000fe4000f8e00ff */
[----:B------:R-:W-:Y:S02]  /*11e00*/  IMAD.U32 R5, RZ, RZ, UR7 ;  /* 0x00000007ff057e24 */ /* 0x000fe4000f8e00ff */
[----:B------:R-:W-:Y:S02]  /*11e10*/  IMAD.U32 R6, RZ, RZ, UR8 ;  /* 0x00000008ff067e24 */ /* 0x000fe4000f8e00ff */
[----:B------:R-:W-:-:S02]  /*11e20*/  IMAD.U32 R7, RZ, RZ, UR9 ;  /* 0x00000009ff077e24 */ /* 0x000fc4000f8e00ff */
[----:B------:R-:W-:Y:S02]  /*11e30*/  IMAD.U32 R10, RZ, RZ, UR4 ;  /* 0x00000004ff0a7e24 */ /* 0x000fe4000f8e00ff */
[----:B------:R-:W-:Y:S02]  /*11e40*/  IMAD.U32 R11, RZ, RZ, UR5 ;  /* 0x00000005ff0b7e24 */ /* 0x000fe4000f8e00ff */
[----:B------:R-:W-:Y:S02]  /*11e50*/  IMAD.MOV.U32 R8, RZ, RZ, 0x70 ;  /* 0x00000070ff087424 */ /* 0x000fe400078e00ff */
[----:B------:R-:W-:Y:S02]  /*11e60*/  IMAD.MOV.U32 R12, RZ, RZ, 0x1 ;  /* 0x00000001ff0c7424 */ /* 0x000fe400078e00ff */
[----:B0-----:R-:W-:-:S07]  /*11e70*/  IMAD.MOV.U32 R13, RZ, RZ, RZ ;  /* 0x000000ffff0d7224 */ /* 0x001fce00078e00ff */
[----:B------:R-:W-:-:S07]  /*11e80*/  LEPC R20, `(.L_x_248) ;  /* 0x000000001014794e */ /* 0x000fce0000000000 */
[----:B-1----:R-:W-:Y:S05]  /*11e90*/  CALL.ABS.NOINC R2 ;  /* 0x0000000002007343 */ /* 0x002fea0003c00000 */
.L_x_248:
[----:B------:R0:W1:Y:S01]  /*11ea0*/  LDC.64 R2, c[0x4][R26] ;  /* 0x010000001a027b82 */ /* 0x0000620000000a00 */
[----:B------:R-:W-:Y:S01]  /*11eb0*/  ULDC.64 UR6, c[0x4][0xa8] ;  /* 0x01002a0000067ab9 */ /* 0x000fe20000000a00 */
[----:B------:R-:W-:Y:S01]  /*11ec0*/  ULDC.64 UR8, c[0x4][0xb0] ;  /* 0x01002c0000087ab9 */ /* 0x000fe20000000a00 */
[----:B------:R-:W-:Y:S01]  /*11ed0*/  ULDC.64 UR4, c[0x4][0x18] ;  /* 0x0100060000047ab9 */ /* 0x000fe20000000a00 */
[----:B------:R-:W-:Y:S01]  /*11ee0*/  IMAD.U32 R4, RZ, RZ, UR6 ;  /* 0x00000006ff047e24 */ /* 0x000fe2000f8e00ff */
[----:B------:R-:W-:Y:S01]  /*11ef0*/  MOV R7, UR9 ;  /* 0x0000000900077c02 */ /* 0x000fe20008000f00 */
        /* <DEDUP_REMOVED lines=9> */
.L_x_247:
[----:B------:R-:W-:Y:S05]  /*11f90*/  BSYNC B6 ;  /* 0x0000000000067941 */ /* 0x000fea0003800000 */
.L_x_246:
[----:B------:R-:W2:Y:S01]  /*11fa0*/  LDL R2, [R1+0x24] ;  /* 0x0000240001027983 */ /* 0x000ea20000100800 */
[----:B------:R-:W-:Y:S01]  /*11fb0*/  ULDC.64 UR4, c[0x0][0x9f8] ;  /* 0x00027e0000047ab9 */ /* 0x000fe20000000a00 */
[----:B------:R-:W0:Y:S02]  /*11fc0*/  LDC R6, c[0x0][0x430] ;  /* 0x00010c00ff067b82 */ /* 0x000e240000000800 */
[----:B------:R-:W3:Y:S01]  /*11fd0*/  LDL R4, [R1] ;  /* 0x0000000001047983 */ /* 0x000ee20000100800 */
[----:B------:R-:W-:-:S03]  /*11fe0*/  ISETP.NE.U32.AND P0, PT, RZ, UR4, PT ;  /* 0x00000004ff007c0c */ /* 0x000fc6000bf05070 */
[----:B------:R-:W4:Y:S01]  /*11ff0*/  LDL R21, [R1+0x8] ;  /* 0x0000080001157983 */ /* 0x000f220000100800 */
[----:B------:R-:W-:-:S13]  /*12000*/  ISETP.NE.AND.EX P0, PT, RZ, UR5, PT, P0 ;  /* 0x00000005ff007c0c */ /* 0x000fda000bf05300 */
[----:B------:R-:W-:Y:S01]  /*12010*/  @P0 IADD3 R24, P1, R24, UR4, RZ ;  /* 0x0000000418180c10 */ /* 0x000fe2000ff3e0ff */
[----:B------:R-:W1:Y:S01]  /*12020*/  S2R R20, SR_TID.X ;  /* 0x0000000000147919 */ /* 0x000e620000002100 */
[----:B------:R-:W-:Y:S02]  /*12030*/  ULDC UR4, c[0x0][0x2f4] ;  /* 0x0000bd0000047ab9 */ /* 0x000fe40000000800 */
[----:B------:R-:W-:-:S05]  /*12040*/  @P0 IADD3.X R25, R25, UR5, RZ, P1, !PT ;  /* 0x0000000519190c10 */ /* 0x000fca0008ffe4ff */
[----:B------:R1:W4:Y:S01]  /*12050*/  @P0 LDG.E R30, desc[UR36][R24.64] ;  /* 0x00000024181e0981 */ /* 0x000322000c1e1900 */
[----:B0-----:R-:W-:Y:S02]  /*12060*/  ISETP.NE.AND P2, PT, R6, 0x1, PT ;  /* 0x000000010600780c */ /* 0x001fe40003f45270 */
[----:B------:R-:W-:-:S11]  /*12070*/  LOP3.LUT R23, R23, 0xffffffbf, RZ, 0xc0, !PT ;  /* 0xffffffbf17177812 */ /* 0x000fd600078ec0ff */
[----:B------:R-:W0:Y:S01]  /*12080*/  @P2 LDC R3, c[0x0][0x434] ;  /* 0x00010d00ff032b82 */ /* 0x000e220000000800 */
[----:B------:R-:W-:Y:S02]  /*12090*/  @P2 LOP3.LUT R23, R23, 0x40, RZ, 0xfc, !PT ;  /* 0x0000004017172812 */ /* 0x000fe400078efcff */
[----:B-1----:R-:W-:-:S04]  /*120a0*/  LOP3.LUT R20, R20, 0x7f, RZ, 0xc0, !PT ;  /* 0x0000007f14147812 */ /* 0x002fc800078ec0ff */
[----:B------:R-:W-:Y:S02]  /*120b0*/  SHF.R.U32.HI R26, RZ, 0x3, R20 ;  /* 0x00000003ff1a7819 */ /* 0x000fe40000011614 */
[----:B------:R-:W1:Y:S02]  /*120c0*/  S2R R20, SR_TID.X ;  /* 0x0000000000147919 */ /* 0x000e640000002100 */
[----:B-1----:R-:W-:-:S05]  /*120d0*/  IMAD.SHL.U32 R20, R20, 0x10, RZ ;  /* 0x0000001014147824 */ /* 0x002fca00078e00ff */
[----:B------:R-:W-:Y:S02]  /*120e0*/  LOP3.LUT R20, R26, 0x70, R20, 0xf8, !PT ;  /* 0x000000701a147812 */ /* 0x000fe400078ef814 */
[----:B------:R-:W-:Y:S01]  /*120f0*/  LOP3.LUT R23, R23, 0xffffffef, RZ, 0xc0, !PT ;  /* 0xffffffef17177812 */ /* 0x000fe200078ec0ff */
[----:B------:R-:W-:Y:S01]  /*12100*/  UMOV UR5, 0xffffffff ;  /* 0xffffffff00057882 */ /* 0x000fe20000000000 */
[----:B------:R-:W-:Y:S01]  /*12110*/  LOP3.LUT R25, R18, 0xffff, RZ, 0xc0, !PT ;  /* 0x0000ffff12197812 */ /* 0x000fe200078ec0ff */
[----:B--2---:R-:W-:Y:S02]  /*12120*/  VIADD R26, R2, 0xffffffff ;  /* 0xffffffff021a7836 */ /* 0x004fe40000000000 */
[----:B------:R-:W1:Y:S02]  /*12130*/  @P2 LDC R2, c[0x0][0x438] ;  /* 0x00010e00ff022b82 */ /* 0x000e640000000800 */
[----:B------:R-:W-:-:S05]  /*12140*/  IMAD R0, R26, 0x50, R20 ;  /* 0x000000501a007824 */ /* 0x000fca00078e0214 */
[C---:B---3--:R-:W-:Y:S01]  /*12150*/  ISETP.GE.AND P0, PT, R0.reuse, R4, PT ;  /* 0x000000040000720c */ /* 0x048fe20003f06270 */
[----:B----4-:R-:W-:-:S03]  /*12160*/  IMAD.IADD R0, R0, 0x1, R21 ;  /* 0x0000000100007824 */ /* 0x010fc600078e0215 */
[----:B------:R-:W-:Y:S01]  /*12170*/  ISETP.GT.U32.OR P0, PT, R20, 0x4f, P0 ;  /* 0x0000004f1400780c */ /* 0x000fe20000704470 */
[----:B0-----:R-:W-:-:S04]  /*12180*/  @P2 IMAD.HI.U32 R3, R0, R3, RZ ;  /* 0x0000000300032227 */ /* 0x001fc800078e00ff */
[----:B------:R-:W-:Y:S01]  /*12190*/  IMAD.MOV.U32 R4, RZ, RZ, R0 ;  /* 0x000000ffff047224 */ /* 0x000fe200078e0000 */
[----:B-1----:R-:W-:-:S07]  /*121a0*/  @P2 SHF.R.U32.HI R4, RZ, R2, R3 ;  /* 0x00000002ff042219 */ /* 0x002fce0000011603 */
[----:B------:R-:W0:Y:S01]  /*121b0*/  @!P0 LDC.64 R2, c[0x0][0x428] ;  /* 0x00010a00ff028b82 */ /* 0x000e220000000a00 */
[----:B------:R-:W-:-:S04]  /*121c0*/  IMAD.MOV R5, RZ, RZ, -R4 ;  /* 0x000000ffff057224 */ /* 0x000fc800078e0a04 */
[----:B------:R-:W-:Y:S01]  /*121d0*/  IMAD R0, R6, R5, R0 ;  /* 0x0000000506007224 */ /* 0x000fe200078e0200 */
[----:B------:R-:W-:Y:S02]  /*121e0*/  SHF.R.S32.HI R6, RZ, 0x1f, R30 ;  /* 0x0000001fff067819 */ /* 0x000fe4000001141e */
[----:B------:R-:W-:-:S03]  /*121f0*/  @!P0 SHF.R.S32.HI R5, RZ, 0x1f, R4 ;  /* 0x0000001fff058819 */ /* 0x000fc60000011404 */
[----:B------:R0:W-:Y:S02]  /*12200*/  STL [R1+0xc], R6 ;  /* 0x00000c0601007387 */ /* 0x0001e40000100800 */
[-C--:B0-----:R-:W-:Y:S02]  /*12210*/  @!P0 IMAD R6, R6, R2.reuse, RZ ;  /* 0x0000000206068224 */ /* 0x081fe400078e02ff */
[----:B------:R-:W-:-:S04]  /*12220*/  @!P0 IMAD.WIDE.U32 R4, R30, R2, R4 ;  /* 0x000000021e048225 */ /* 0x000fc800078e0004 */
[----:B------:R-:W-:Y:S02]  /*12230*/  @!P0 IMAD R6, R30, R3, R6 ;  /* 0x000000031e068224 */ /* 0x000fe400078e0206 */
[----:B------:R-:W0:Y:S02]  /*12240*/  @!P0 LDC.64 R2, c[0x0][0x418] ;  /* 0x00010600ff028b82 */ /* 0x000e240000000a00 */
[----:B------:R-:W-:Y:S01]  /*12250*/  @!P0 IMAD.IADD R6, R5, 0x1, R6 ;  /* 0x0000000105068824 */ /* 0x000fe200078e0206 */
[----:B------:R-:W-:Y:S02]  /*12260*/  ISETP.GE.AND P2, PT, R37, UR4, PT ;  /* 0x0000000425007c0c */ /* 0x000fe4000bf46270 */
[----:B0-----:R-:W-:-:S04]  /*12270*/  @!P0 LEA R2, P1, R4, R2, 0x2 ;  /* 0x0000000204028211 */ /* 0x001fc800078210ff */
[----:B------:R-:W-:Y:S01]  /*12280*/  @!P0 LEA.HI.X R3, R4, R3, R6, 0x2, P1 ;  /* 0x0000000304038211 */ /* 0x000fe200008f1406 */
[----:B------:R-:W-:-:S06]  /*12290*/  IMAD.MOV.U32 R4, RZ, RZ, RZ ;  /* 0x000000ffff047224 */ /* 0x000fcc00078e00ff */
[----:B------:R0:W5:Y:S01]  /*122a0*/  @!P0 LDG.E R4, desc[UR36][R2.64] ;  /* 0x0000002402048981 */ /* 0x000162000c1e1900 */
[----:B------:R-:W-:Y:S02]  /*122b0*/  ISETP.GE.AND P0, PT, R32, UR4, PT ;  /* 0x0000000420007c0c */ /* 0x000fe4000bf06270 */
[----:B------:R-:W-:Y:S01]  /*122c0*/  ISETP.GE.AND P1, PT, R36, UR4, PT ;  /* 0x0000000424007c0c */ /* 0x000fe2000bf26270 */
[----:B0-----:R-:W-:-:S10]  /*122d0*/  IMAD.U32 R2, RZ, RZ, UR38 ;  /* 0x00000026ff027e24 */ /* 0x001fd4000f8e00ff */
[----:B------:R-:W-:Y:S02]  /*122e0*/  @P0 LOP3.LUT R23, R23, 0x10, RZ, 0xfc, !PT ;  /* 0x0000001017170812 */ /* 0x000fe400078efcff */
[----:B------:R-:W-:Y:S02]  /*122f0*/  ISETP.GE.AND P0, PT, R34, UR4, PT ;  /* 0x0000000422007c0c */ /* 0x000fe4000bf06270 */
[----:B------:R-:W-:-:S04]  /*12300*/  LOP3.LUT R23, R23, 0xfffffff7, RZ, 0xc0, !PT ;  /* 0xfffffff717177812 */ /* 0x000fc800078ec0ff */
[----:B------:R-:W-:-:S04]  /*12310*/  @P2 LOP3.LUT R23, R23, 0x8, RZ, 0xfc, !PT ;  /* 0x0000000817172812 */ /* 0x000fc800078efcff */
[----:B------:R-:W-:-:S04]  /*12320*/  LOP3.LUT R23, R23, 0xfffffffb, RZ, 0xc0, !PT ;  /* 0xfffffffb17177812 */ /* 0x000fc800078ec0ff */
[----:B------:R-:W-:-:S04]  /*12330*/  @P1 LOP3.LUT R23, R23, 0x4, RZ, 0xfc, !PT ;  /* 0x0000000417171812 */ /* 0x000fc800078efcff */
[----:B------:R-:W-:-:S04]  /*12340*/  LOP3.LUT R23, R23, 0xfffffffd, RZ, 0xc0, !PT ;  /* 0xfffffffd17177812 */ /* 0x000fc800078ec0ff */
[----:B------:R-:W-:Y:S01]  /*12350*/  @P0 LOP3.LUT R23, R23, 0x2, RZ, 0xfc, !PT ;  /* 0x0000000217170812 */ /* 0x000fe200078efcff */
[----:B------:R-:W-:Y:S06]  /*12360*/  BRA.DIV UR5, `(.L_x_249) ;  /* 0x00000042051c7947 */ /* 0x000fec000b800000 */
.L_x_317:
[----:B------:R-:W-:Y:S02]  /*12370*/  ISETP.NE.AND P0, PT, R2, 0x3, PT ;  /* 0x000000030200780c */ /* 0x000fe40003f05270 */
[----:B------:R-:W-:Y:S02]  /*12380*/  ISETP.GT.U32.AND P1, PT, R20, 0x4f, PT ;  /* 0x0000004f1400780c */ /* 0x000fe40003f24070 */
[----:B------:R-:W-:-:S09]  /*12390*/  LOP3.LUT R23, R23, 0xffffffdf, RZ, 0xc0, !PT ;  /* 0xffffffdf17177812 */ /* 0x000fd200078ec0ff */
[----:B------:R-:W-:-:S04]  /*123a0*/  @P0 LOP3.LUT R23, R23, 0x20, RZ, 0xfc, !PT ;  /* 0x0000002017170812 */ /* 0x000fc800078efcff */
[----:B------:R-:W-:-:S04]  /*123b0*/  LOP3.LUT R23, R23, 0xfffffffe, RZ, 0xc0, !PT ;  /* 0xfffffffe17177812 */ /* 0x000fc800078ec0ff */
[----:B------:R-:W-:Y:S01]  /*123c0*/  @P1 LOP3.LUT R23, R23, 0x1, RZ, 0xfc, !PT ;  /* 0x0000000117171812 */ /* 0x000fe200078efcff */
[----:B------:R-:W-:Y:S06]  /*123d0*/  @!P0 BRA `(.L_x_250) ;  /* 0x0000000000048947 */ /* 0x000fec0003800000 */
[----:B------:R-:W-:Y:S01]  /*123e0*/  BPT.TRAP 0x1 ;  /* 0x000000040000795c */ /* 0x000fe20000300000 */
.L_x_250:
[----:B------:R-:W-:Y:S01]  /*123f0*/  SHF.R.S32.HI R6, RZ, 0x1f, R0 ;  /* 0x0000001fff067819 */ /* 0x000fe20000011400 */
[----:B------:R-:W-:Y:S01]  /*12400*/  ULDC.64 UR4, c[0x0][0x328] ;  /* 0x0000ca0000047ab9 */ /* 0x000fe20000000a00 */
[----:B-----5:R-:W-:Y:S01]  /*12410*/  SHF.R.S32.HI R7, RZ, 0x1f, R4 ;  /* 0x0000001fff077819 */ /* 0x020fe20000011404 */
[----:B------:R-:W-:Y:S01]  /*12420*/  IMAD.WIDE.U32 R2, R0, UR4, RZ ;  /* 0x0000000400027c25 */ /* 0x000fe2000f8e00ff */
[----:B------:R-:W-:Y:S01]  /*12430*/  ULDC.64 UR6, c[0x0][0x318] ;  /* 0x0000c60000067ab9 */ /* 0x000fe20000000a00 */
[----:B------:R-:W-:Y:S02]  /*12440*/  BSSY B0, `(.L_x_251) ;  /* 0x0000012000007945 */ /* 0x000fe40003800000 */
[----:B------:R-:W-:-:S04]  /*12450*/  IMAD R5, R6, UR4, RZ ;  /* 0x0000000406057c24 */ /* 0x000fc8000f8e02ff */
        /* <DEDUP_REMOVED lines=8> */
[----:B------:R-:W-:Y:S01]  /*124e0*/  LEA R5, R27, R22, 0x3 ;  /* 0x000000161b057211 */ /* 0x000fe200078e18ff */
[----:B------:R-:W-:-:S04]  /*124f0*/  IMAD.WIDE.U32 R2, R25, UR4, R2 ;  /* 0x0000000419027c25 */ /* 0x000fc8000f8e0002 */
[----:B------:R-:W-:Y:S01]  /*12500*/  IMAD R24, R25, UR5, R3 ;  /* 0x0000000519187c24 */ /* 0x000fe2000f8e0203 */
[----:B------:R-:W-:-:S04]  /*12510*/  LEA R18, P0, R2, UR6, 0x1 ;  /* 0x0000000602127c11 */ /* 0x000fc8000f8008ff */
[----:B------:R-:W-:Y:S02]  /*12520*/  LEA.HI.X R24, R2, UR7, R24, 0x1, P0 ;  /* 0x0000000702187c11 */ /* 0x000fe400080f0c18 */
[----:B------:R-:W-:-:S06]  /*12530*/  SHF.L.U32 R2, R28, 0x1f, RZ ;  /* 0x0000001f1c027819 */ /* 0x000fcc00000006ff */
[----:B------:R-:W0:Y:S02]  /*12540*/  SYNCS.PHASECHK.TRANS64.TRYWAIT P0, [R5+URZ+0x38840], R2 ;  /* 0x03884002050075a7 */ /* 0x000e24000800017f */
[----:B0-----:R-:W-:Y:S05]  /*12550*/  @!P0 BRA `(.L_x_252) ;  /* 0x0000003c00d48947 */ /* 0x001fea0003800000 */
.L_x_318:
[----:B------:R-:W-:Y:S05]  /*12560*/  BSYNC B0 ;  /* 0x0000000000007941 */ /* 0x000fea0003800000 */
.L_x_251:
[----:B------:R-:W2:Y:S01]  /*12570*/  LDL R9, [R1] ;  /* 0x0000000001097983 */ /* 0x000ea20000100800 */
[----:B------:R-:W-:Y:S01]  /*12580*/  ULDC.64 UR4, c[0x0][0x300] ;  /* 0x0000c00000047ab9 */ /* 0x000fe20000000a00 */
[----:B------:R-:W-:Y:S01]  /*12590*/  ULDC.64 UR6, c[0x0][0x2e8] ;  /* 0x0000ba0000067ab9 */ /* 0x000fe20000000a00 */
[----:B------:R-:W-:Y:S01]  /*125a0*/  IMAD R6, R6, UR4, RZ ;  /* 0x0000000406067c24 */ /* 0x000fe2000f8e02ff */
[----:B------:R-:W1:Y:S01]  /*125b0*/  S2R R8, SR_TID.X ;  /* 0x0000000000087919 */ /* 0x000e620000002100 */
[----:B0-----:R-:W-:-:S04]  /*125c0*/  IMAD.WIDE.U32 R2, R0, UR4, RZ ;  /* 0x0000000400027c25 */ /* 0x001fc8000f8e00ff */
[----:B------:R-:W-:Y:S01]  /*125d0*/  IMAD R6, R0, UR5, R6 ;  /* 0x0000000500067c24 */ /* 0x000fe2000f8e0206 */
[----:B------:R-:W-:Y:S02]  /*125e0*/  ULDC.64 UR4, c[0x0][0x310] ;  /* 0x0000c40000047ab9 */ /* 0x000fe40000000a00 */
[----:B------:R-:W-:Y:S02]  /*125f0*/  IMAD R7, R7, UR4, RZ ;  /* 0x0000000407077c24 */ /* 0x000fe4000f8e02ff */
[----:B------:R-:W-:Y:S02]  /*12600*/  IMAD.IADD R3, R3, 0x1, R6 ;  /* 0x0000000103037824 */ /* 0x000fe400078e0206 */
[C---:B------:R-:W-:Y:S02]  /*12610*/  IMAD R7, R4.reuse, UR5, R7 ;  /* 0x0000000504077c24 */ /* 0x040fe4000f8e0207 */
[----:B------:R-:W-:Y:S01]  /*12620*/  IMAD.WIDE.U32 R2, R4, UR4, R2 ;  /* 0x0000000404027c25 */ /* 0x000fe2000f8e0002 */
[----:B------:R-:W-:-:S03]  /*12630*/  ULDC.64 UR4, c[0x0][0x308] ;  /* 0x0000c20000047ab9 */ /* 0x000fc60000000a00 */
[----:B------:R-:W-:Y:S02]  /*12640*/  IMAD.IADD R3, R3, 0x1, R7 ;  /* 0x0000000103037824 */ /* 0x000fe400078e0207 */
[----:B------:R-:W-:Y:S02]  /*12650*/  IMAD R7, R27, 0x5000, R31 ;  /* 0x000050001b077824 */ /* 0x000fe400078e021f */
[----:B------:R-:W-:Y:S01]  /*12660*/  IMAD.WIDE.U32 R2, R25, UR4, R2 ;  /* 0x0000000419027c25 */ /* 0x000fe2000f8e0002 */
[----:B------:R-:W-:-:S03]  /*12670*/  UMOV UR4, 0xffffffff ;  /* 0xffffffff00047882 */ /* 0x000fc60000000000 */
[----:B------:R-:W-:Y:S01]  /*12680*/  IMAD R6, R25, UR5, R3 ;  /* 0x0000000519067c24 */ /* 0x000fe2000f8e0203 */
[----:B------:R-:W-:-:S04]  /*12690*/  LEA R0, P0, R2, UR6, 0x1 ;  /* 0x0000000602007c11 */ /* 0x000fc8000f8008ff */
[----:B------:R-:W-:Y:S02]  /*126a0*/  LEA.HI.X R6, R2, UR7, R6, 0x1, P0 ;  /* 0x0000000702067c11 */ /* 0x000fe400080f0c06 */
[----:B-1----:R-:W-:-:S04]  /*126b0*/  LOP3.LUT R8, R8, 0x7f, RZ, 0xc0, !PT ;  /* 0x0000007f08087812 */ /* 0x002fc800078ec0ff */
[----:B------:R-:W-:Y:S01]  /*126c0*/  SHF.R.U32.HI R8, RZ, 0x3, R8 ;  /* 0x00000003ff087819 */ /* 0x000fe20000011608 */
[----:B--2---:R-:W-:-:S04]  /*126d0*/  IMAD R4, R26, -0x50, R9 ;  /* 0xffffffb01a047824 */ /* 0x004fc800078e0209 */
[----:B------:R-:W-:-:S05]  /*126e0*/  IMAD.IADD R4, R4, 0x1, -R8 ;  /* 0x0000000104047824 */ /* 0x000fca00078e0a08 */
[----:B------:R-:W-:Y:S01]  /*126f0*/  ISETP.GE.AND P0, PT, R4, 0x1, PT ;  /* 0x000000010400780c */ /* 0x000fe20003f06270 */
[----:B------:R-:W-:-:S12]  /*12700*/  BRA.DIV UR4, `(.L_x_253) ;  /* 0x0000003e047c7947 */ /* 0x000fd8000b800000 */
[----:B------:R-:W0:Y:S01]  /*12710*/  SHFL.IDX PT, R3, R0, RZ, 0x181f ;  /* 0x00181fff00037589 */ /* 0x000e2200000e0000 */
[----:B------:R-:W-:Y:S01]  /*12720*/  LOP3.LUT P5, RZ, R23, 0x10, RZ, 0xc0, !PT ;  /* 0x0000001017ff7812 */ /* 0x000fe200078ac0ff */
[----:B------:R-:W-:Y:S01]  /*12730*/  @P0 IMAD R9, R7, 0x2, R22 ;  /* 0x0000000207090824 */ /* 0x000fe200078e0216 */
[C---:B------:R-:W-:Y:S01]  /*12740*/  LOP3.LUT P4, RZ, R23.reuse, 0x8, RZ, 0xc0, !PT ;  /* 0x0000000817ff7812 */ /* 0x040fe2000788c0ff */
[----:B------:R-:W1:Y:S01]  /*12750*/  SHFL.IDX PT, R2, R6, RZ, 0x181f ;  /* 0x00181fff06027589 */ /* 0x000e6200000e0000 */
[C---:B------:R-:W-:Y:S02]  /*12760*/  LOP3.LUT P3, RZ, R23.reuse, 0x4, RZ, 0xc0, !PT ;  /* 0x0000000417ff7812 */ /* 0x040fe4000786c0ff */
[----:B------:R-:W-:Y:S01]  /*12770*/  LOP3.LUT P2, RZ, R23, 0x2, RZ, 0xc0, !PT ;  /* 0x0000000217ff7812 */ /* 0x000fe2000784c0ff */
[----:B------:R-:W-:Y:S01]  /*12780*/  SHFL.IDX PT, R8, R6, 0x1, 0x181f ;  /* 0x00381f0006087f89 */ /* 0x000fe200000e0000 */
[----:B0-----:R-:W-:-:S05]  /*12790*/  @P0 LEA R3, P1, R32, R3, 0x1 ;  /* 0x0000000320030211 */ /* 0x001fca00078208ff */
[----:B-1----:R-:W-:-:S05]  /*127a0*/  @P0 IMAD.X R2, RZ, RZ, R2, P1 ;  /* 0x000000ffff020224 */ /* 0x002fca00008e0602 */
[----:B------:R-:W-:-:S04]  /*127b0*/  @P0 LOP3.LUT R3, R3, R2, RZ, 0x3c, !PT ;  /* 0x0000000203030212 */ /* 0x000fc800078e3cff */
[----:B------:R-:W-:-:S04]  /*127c0*/  @P0 LOP3.LUT R2, R3, R2, RZ, 0x3c, !PT ;  /* 0x0000000203020212 */ /* 0x000fc800078e3cff */
[----:B------:R-:W-:-:S05]  /*127d0*/  @P0 LOP3.LUT R3, R3, R2, RZ, 0x3c, !PT ;  /* 0x0000000203030212 */ /* 0x000fca00078e3cff */
[----:B------:R-:W-:Y:S04]  /*127e0*/  @P0 LDGSTS.E.BYPASS.LTC128B.128 [R9+0x24400], desc[UR36][R2.64], !P5 ;  /* 0x2440000002090fae */ /* 0x000fe8000e901d64 */
[----:B------:R-:W-:Y:S04]  /*127f0*/  @P0 LDGSTS.E.BYPASS.LTC128B.128 [R9+0x26c00], desc[UR36][R2.64+0x80], !P4 ;  /* 0x26c0008002090fae */ /* 0x000fe8000e101d64 */
[----:B------:R-:W-:Y:S04]  /*12800*/  @P0 LDGSTS.E.BYPASS.LTC128B.128 [R9+0x29400], desc[UR36][R2.64+0x100], !P3 ;  /* 0x2940010002090fae */ /* 0x000fe8000d901d64 */
[----:B------:R0:W-:Y:S01]  /*12810*/  @P0 LDGSTS.E.BYPASS.LTC128B.128 [R9+0x2bc00], desc[UR36][R2.64+0x180], !P2 ;  /* 0x2bc0018002090fae */ /* 0x0001e2000d101d64 */
[----:B------:R-:W-:-:S03]  /*12820*/  ISETP.GE.AND P0, PT, R4, 0x11, PT ;  /* 0x000000110400780c */ /* 0x000fc60003f06270 */
[----:B0-----:R-:W0:Y:S10]  /*12830*/  SHFL.IDX PT, R2, R0, 0x1, 0x181f ;  /* 0x00381f0000027f89 */ /* 0x001e3400000e0000 */
[----:B------:R-:W-:Y:S01]  /*12840*/  @P0 IMAD R21, R7, 0x2, R22 ;  /* 0x0000000207150824 */ /* 0x000fe200078e0216 */
[----:B0-----:R-:W-:-:S05]  /*12850*/  @P0 LEA R2, P1, R32, R2, 0x1 ;  /* 0x0000000220020211 */ /* 0x001fca00078208ff */
[----:B------:R-:W-:Y:S02]  /*12860*/  @P0 IMAD.X R3, RZ, RZ, R8, P1 ;  /* 0x000000ffff030224 */ /* 0x000fe400008e0608 */
[----:B------:R-:W-:Y:S04]  /*12870*/  SHFL.IDX PT, R8, R6, 0x2, 0x181f ;  /* 0x00581f0006087f89 */ /* 0x000fe800000e0000 */
        /* <DEDUP_REMOVED lines=17> */
[----:B------:R-:W1:Y:S01]  /*12990*/  SHFL.IDX PT, R0, R0, 0x4, 0x181f ;  /* 0x00981f0000007f89 */ /* 0x000e6200000e0000 */
[----:B0-----:R-:W-:-:S05]  /*129a0*/  @P0 LEA R2, P1, R32, R2, 0x1 ;  /* 0x0000000220020211 */ /* 0x001fca00078208ff */
[----:B------:R-:W-:Y:S02]  /*129b0*/  @P0 IMAD.X R3, RZ, RZ, R8, P1 ;  /* 0x000000ffff030224 */ /* 0x000fe400008e0608 */
[----:B------:R0:W2:Y:S04]  /*129c0*/  SHFL.IDX PT, R8, R6, 0x4, 0x181f ;  /* 0x00981f0006087f89 */ /* 0x0000a800000e0000 */
[----:B------:R0:W-:Y:S04]  /*129d0*/  @P0 LDGSTS.E.BYPASS.LTC128B.128 [R21+0x25c00], desc[UR36][R2.64], !P5 ;  /* 0x25c0000002150fae */ /* 0x0001e8000e901d64 */
[----:B------:R0:W-:Y:S04]  /*129e0*/  @P0 LDGSTS.E.BYPASS.LTC128B.128 [R21+0x28400], desc[UR36][R2.64+0x80], !P4 ;  /* 0x2840008002150fae */ /* 0x0001e8000e101d64 */
[----:B------:R0:W-:Y:S04]  /*129f0*/  @P0 LDGSTS.E.BYPASS.LTC128B.128 [R21+0x2ac00], desc[UR36][R2.64+0x100], !P3 ;  /* 0x2ac0010002150fae */ /* 0x0001e8000d901d64 */
[----:B-1----:R0:W-:Y:S02]  /*12a00*/  @P0 LDGSTS.E.BYPASS.LTC128B.128 [R21+0x2d400], desc[UR36][R2.64+0x180], !P2 ;  /* 0x2d40018002150fae */ /* 0x0021e4000d101d64 */
.L_x_330:
[----:B------:R-:W-:Y:S01]  /*12a10*/  ISETP.GE.AND P0, PT, R4, 0x41, PT ;  /* 0x000000410400780c */ /* 0x000fe20003f06270 */
[----:B------:R-:W-:-:S12]  /*12a20*/  BSSY B0, `(.L_x_254) ;  /* 0x0000010000007945 */ /* 0x000fd80003800000 */
[----:B------:R-:W-:Y:S05]  /*12a30*/  @!P0 BRA `(.L_x_255) ;  /* 0x0000000000388947 */ /* 0x000fea0003800000 */
[----:B------:R-:W-:Y:S01]  /*12a40*/  LOP3.LUT P4, RZ, R23, 0x10, RZ, 0xc0, !PT ;  /* 0x0000001017ff7812 */ /* 0x000fe2000788c0ff */
[----:B------:R-:W-:Y:S01]  /*12a50*/  IMAD R7, R7, 0x2, R22 ;  /* 0x0000000207077824 */ /* 0x000fe200078e0216 */
[C---:B------:R-:W-:Y:S02]  /*12a60*/  LOP3.LUT P3, RZ, R23.reuse, 0x8, RZ, 0xc0, !PT ;  /* 0x0000000817ff7812 */ /* 0x040fe4000786c0ff */
[C---:B------:R-:W-:Y:S02]  /*12a70*/  LOP3.LUT P2, RZ, R23.reuse, 0x4, RZ, 0xc0, !PT ;  /* 0x0000000417ff7812 */ /* 0x040fe4000784c0ff */
[----:B------:R-:W-:Y:S02]  /*12a80*/  LOP3.LUT P1, RZ, R23, 0x2, RZ, 0xc0, !PT ;  /* 0x0000000217ff7812 */ /* 0x000fe4000782c0ff */
[----:B0-----:R-:W-:-:S05]  /*12a90*/  LEA R2, P0, R32, R0, 0x1 ;  /* 0x0000000020027211 */ /* 0x001fca00078008ff */
[----:B--2---:R-:W-:-:S05]  /*12aa0*/  IMAD.X R3, RZ, RZ, R8, P0 ;  /* 0x000000ffff037224 */ /* 0x004fca00000e0608 */
[----:B------:R-:W-:Y:S01]  /*12ab0*/  @!PT LDS RZ, [RZ] ;  /* 0x00000000fffff984 */ /* 0x000fe20000000800 */
[----:B------:R-:W-:Y:S01]  /*12ac0*/  @!PT LDS RZ, [RZ] ;  /* 0x00000000fffff984 */ /* 0x000fe20000000800 */
[----:B------:R-:W-:Y:S01]  /*12ad0*/  @!PT LDS RZ, [RZ] ;  /* 0x00000000fffff984 */ /* 0x000fe20000000800 */
[----:B------:R1:W-:Y:S04]  /*12ae0*/  LDGSTS.E.BYPASS.LTC128B.128 [R7+0x26400], desc[UR36][R2.64], !P4 ;  /* 0x2640000002077fae */ /* 0x0003e8000e101d64 */
[----:B------:R1:W-:Y:S04]  /*12af0*/  LDGSTS.E.BYPASS.LTC128B.128 [R7+0x28c00], desc[UR36][R2.64+0x80], !P3 ;  /* 0x28c0008002077fae */ /* 0x0003e8000d901d64 */
[----:B------:R1:W-:Y:S04]  /*12b00*/  LDGSTS.E.BYPASS.LTC128B.128 [R7+0x2b400], desc[UR36][R2.64+0x100], !P2 ;  /* 0x2b40010002077fae */ /* 0x0003e8000d101d64 */
[----:B------:R1:W-:Y:S02]  /*12b10*/  LDGSTS.E.BYPASS.LTC128B.128 [R7+0x2dc00], desc[UR36][R2.64+0x180], !P1 ;  /* 0x2dc0018002077fae */ /* 0x0003e4000c901d64 */
.L_x_255:
[----:B------:R-:W-:Y:S05]  /*12b20*/  BSYNC B0 ;  /* 0x0000000000007941 */ /* 0x000fea0003800000 */
.L_x_254:
[----:B------:R-:W-:Y:S01]  /*12b30*/  NOP ;  /* 0x0000000000007918 */ /* 0x000fe20000000000 */
[----:B------:R-:W-:-:S13]  /*12b40*/  PLOP3.LUT P0, PT, PT, PT, PT, 0x80, 0x0 ;  /* 0x000000000000781c */ /* 0x000fda0003f0f070 */
.L_x_256:
        /* <DEDUP_REMOVED lines=10> */
.L_x_257:
[----:B------:R3:W5:Y:S01]  /*12bf0*/  LDL.LU R0, [R1+0x10] ;  /* 0x0000100001007983 */ /* 0x0007620000300800 */
[----:B------:R-:W-:Y:S01]  /*12c00*/  LOP3.LUT P0, RZ, R23, 0x80, RZ, 0xc0, !PT ;  /* 0x0000008017ff7812 */ /* 0x000fe2000780c0ff */
[----:B------:R3:W-:-:S12]  /*12c10*/  SYNCS.ARRIVE.TRANS64.A1T0 RZ, [R5+URZ+0x38830], RZ ;  /* 0x038830ff05ff79a7 */ /* 0x0007d8000810003f */
[----:B------:R-:W-:Y:S05]  /*12c20*/  WARPSYNC.ALL ;  /* 0x0000000000007948 */ /* 0x000fea0003800000 */
[----:B------:R-:W-:Y:S01]  /*12c30*/  ULDC.64 UR4, c[0x0][0x298] ;  /* 0x0000a60000047ab9 */ /* 0x000fe20000000a00 */
[----:B01----:R-:W-:Y:S01]  /*12c40*/  VIADD R2, R22, 0x14400 ;  /* 0x0001440016027836 */ /* 0x003fe20000000000 */
[----:B------:R-:W-:Y:S01]  /*12c50*/  SEL R29, R29, RZ, !P0 ;  /* 0x000000ff1d1d7207 */ /* 0x000fe20004000000 */
[----:B------:R-:W-:Y:S01]  /*12c60*/  IMAD.WIDE.U32 R6, R35, UR4, RZ ;  /* 0x0000000423067c25 */ /* 0x000fe2000f8e00ff */
[----:B------:R-:W-:Y:S01]  /*12c70*/  BSSY B6, `(.L_x_258) ;  /* 0x000001b000067945 */ /* 0x000fe20003800000 */
[----:B------:R-:W-:Y:S01]  /*12c80*/  BAR.SYNC.DEFER_BLOCKING 0x8, 0x180 ;  /* 0x0206000000007b1d */ /* 0x000fe20000010000 */
[----:B-----5:R-:W-:-:S02]  /*12c90*/  SEL R0, R0, RZ, !P0 ;  /* 0x000000ff00007207 */ /* 0x020fc40004000000 */
[----:B------:R-:W-:-:S03]  /*12ca0*/  LOP3.LUT P0, RZ, R2, 0x3ff, RZ, 0xc0, !PT ;  /* 0x000003ff02ff7812 */ /* 0x000fc6000780c0ff */
[----:B------:R0:W-:Y:S04]  /*12cb0*/  STL [R1+0x10], R0 ;  /* 0x0000100001007387 */ /* 0x0001e80000100800 */
[----:B------:R1:W-:Y:S01]  /*12cc0*/  STL.64 [R1+0x18], R6 ;  /* 0x0000180601007387 */ /* 0x0003e20000100a00 */
[----:B0-----:R-:W-:-:S05]  /*12cd0*/  SHF.R.S32.HI R0, RZ, 0x1f, R35 ;  /* 0x0000001fff007819 */ /* 0x001fca0000011423 */
[----:B------:R-:W-:-:S04]  /*12ce0*/  IMAD R0, R0, UR4, RZ ;  /* 0x0000000400007c24 */ /* 0x000fc8000f8e02ff */
[----:B------:R-:W-:-:S04]  /*12cf0*/  IMAD R0, R35, UR5, R0 ;  /* 0x0000000523007c24 */ /* 0x000fc8000f8e0200 */
[----:B------:R-:W-:Y:S01]  /*12d00*/  IMAD.IADD R35, R7, 0x1, R0 ;  /* 0x0000000107237824 */ /* 0x000fe200078e0200 */
[----:B-1----:R-:W-:Y:S06]  /*12d10*/  @!P0 BRA `(.L_x_259) ;  /* 0x0000000000408947 */ /* 0x002fec0003800000 */
[----:B------:R-:W-:Y:S01]  /*12d20*/  MOV R2, 0x0 ;  /* 0x0000000000027802 */ /* 0x000fe20000000f00 */
[----:B------:R-:W-:Y:S01]  /*12d30*/  ULDC.64 UR6, c[0x4][0xa8] ;  /* 0x01002a0000067ab9 */ /* 0x000fe20000000a00 */
[----:B------:R-:W-:Y:S01]  /*12d40*/  ULDC.64 UR8, c[0x4][0xb0] ;  /* 0x01002c0000087ab9 */ /* 0x000fe20000000a00 */
[----:B------:R-:W-:Y:S01]  /*12d50*/  ULDC.64 UR4, c[0x4][0x20] ;  /* 0x0100080000047ab9 */ /* 0x000fe20000000a00 */
[----:B------:R-:W-:Y:S01]  /*12d60*/  MOV R4, UR6 ;  /* 0x0000000600047c02 */ /* 0x000fe20008000f00 */
[----:B---3--:R-:W-:Y:S01]  /*12d70*/  IMAD.U32 R5, RZ, RZ, UR7 ;  /* 0x00000007ff057e24 */ /* 0x008fe2000f8e00ff */
[----:B------:R-:W0:Y:S01]  /*12d80*/  LDC.64 R2, c[0x4][R2] ;  /* 0x0100000002027b82 */ /* 0x000e220000000a00 */
[----:B------:R-:W-:Y:S02]  /*12d90*/  IMAD.U32 R6, RZ, RZ, UR8 ;  /* 0x00000008ff067e24 */ /* 0x000fe4000f8e00ff */
[----:B------:R-:W-:Y:S02]  /*12da0*/  IMAD.U32 R7, RZ, RZ, UR9 ;  /* 0x00000009ff077e24 */ /* 0x000fe4000f8e00ff */
[----:B------:R-:W-:-:S02]  /*12db0*/  IMAD.U32 R10, RZ, RZ, UR4 ;  /* 0x00000004ff0a7e24 */ /* 0x000fc4000f8e00ff */
[----:B------:R-:W-:Y:S02]  /*12dc0*/  IMAD.U32 R11, RZ, RZ, UR5 ;  /* 0x00000005ff0b7e24 */ /* 0x000fe4000f8e00ff */
[----:B--2---:R-:W-:Y:S02]  /*12dd0*/  IMAD.MOV.U32 R8, RZ, RZ, 0x70 ;  /* 0x00000070ff087424 */ /* 0x004fe400078e00ff */
[----:B------:R-:W-:Y:S02]  /*12de0*/  IMAD.MOV.U32 R12, RZ, RZ, 0x1 ;  /* 0x00000001ff0c7424 */ /* 0x000fe400078e00ff */
[----:B------:R-:W-:-:S07]  /*12df0*/  IMAD.MOV.U32 R13, RZ, RZ, RZ ;  /* 0x000000ffff0d7224 */ /* 0x000fce00078e00ff */
[----:B------:R-:W-:-:S07]  /*12e00*/  LEPC R20, `(.L_x_259) ;  /* 0x000000001014794e */ /* 0x000fce0000000000 */
[----:B0-----:R-:W-:Y:S05]  /*12e10*/  CALL.ABS.NOINC R2 ;  /* 0x0000000002007343 */ /* 0x001fea0003c00000 */
.L_x_259:
[----:B------:R-:W-:Y:S05]  /*12e20*/  BSYNC B6 ;  /* 0x0000000000067941 */ /* 0x000fea0003800000 */
.L_x_258:
[----:B------:R-:W4:Y:S01]  /*12e30*/  LDL.LU R20, [R1+0x10] ;  /* 0x0000100001147983 */ /* 0x000f220000300800 */
[----:B------:R-:W-:Y:S01]  /*12e40*/  ULDC.64 UR4, c[0x0][0x2d8] ;  /* 0x0000b60000047ab9 */ /* 0x000fe20000000a00 */
[----:B------:R-:W0:Y:S02]  /*12e50*/  LDC R6, c[0x0][0x448] ;  /* 0x00011200ff067b82 */ /* 0x000e240000000800 */
[----:B------:R-:W2:Y:S04]  /*12e60*/  LDL.LU.64 R2, [R1+0x18] ;  /* 0x0000180001027983 */ /* 0x000ea80000300a00 */
[----:B------:R1:W5:Y:S01]  /*12e70*/  LDL R10, [R1+0x20] ;  /* 0x00002000010a7983 */ /* 0x0003620000100800 */
[----:B0-----:R-:W-:-:S13]  /*12e80*/  ISETP.NE.AND P0, PT, R6, 0x1, PT ;  /* 0x000000010600780c */ /* 0x001fda0003f05270 */
[----:B---3--:R-:W0:Y:S08]  /*12e90*/  @P0 LDC R5, c[0x0][0x44c] ;  /* 0x00011300ff050b82 */ /* 0x008e300000000800 */
[----:B------:R-:W3:Y:S01]  /*12ea0*/  @P0 LDC R4, c[0x0][0x450] ;  /* 0x00011400ff040b82 */ /* 0x000ee20000000800 */
[----:B--2---:R-:W-:Y:S02]  /*12eb0*/  IMAD.MOV.U32 R3, RZ, RZ, R35 ;  /* 0x000000ffff037224 */ /* 0x004fe400078e0023 */
[----:B------:R-:W-:-:S04]  /*12ec0*/  IMAD.WIDE.U32 R2, R25, UR4, R2 ;  /* 0x0000000419027c25 */ /* 0x000fc8000f8e0002 */
[----:B------:R-:W-:Y:S01]  /*12ed0*/  IMAD R3, R25, UR5, R3 ;  /* 0x0000000519037c24 */ /* 0x000fe2000f8e0203 */
[----:B------:R-:W-:Y:S02]  /*12ee0*/  ULDC.64 UR4, c[0x0][0x2e0] ;  /* 0x0000b80000047ab9 */ /* 0x000fe40000000a00 */
[----:B----4-:R-:W-:Y:S02]  /*12ef0*/  IMAD R0, R20, UR4, RZ ;  /* 0x0000000414007c24 */ /* 0x010fe4000f8e02ff */
[----:B------:R-:W2:Y:S01]  /*12f00*/  S2R R20, SR_TID.X ;  /* 0x0000000000147919 */ /* 0x000ea20000002100 */
[----:B------:R-:W-:-:S04]  /*12f10*/  IMAD.WIDE.U32 R2, R29, UR4, R2 ;  /* 0x000000041d027c25 */ /* 0x000fc8000f8e0002 */
[----:B------:R-:W-:Y:S01]  /*12f20*/  IMAD R0, R29, UR5, R0 ;  /* 0x000000051d007c24 */ /* 0x000fe2000f8e0200 */
[----:B------:R-:W-:-:S03]  /*12f30*/  ULDC.64 UR4, c[0x0][0x2d0] ;  /* 0x0000b40000047ab9 */ /* 0x000fc60000000a00 */
[----:B------:R-:W-:Y:S02]  /*12f40*/  IMAD.IADD R3, R3, 0x1, R0 ;  /* 0x0000000103037824 */ /* 0x000fe400078e0200 */
[----:B------:R-:W-:Y:S01]  /*12f50*/  IMAD.SHL.U32 R0, R17, 0x80, RZ ;  /* 0x0000008011007824 */ /* 0x000fe200078e00ff */
[----:B--2---:R-:W-:-:S04]  /*12f60*/  LOP3.LUT R20, R20, 0x7f, RZ, 0xc0, !PT ;  /* 0x0000007f14147812 */ /* 0x004fc800078ec0ff */
[----:B------:R-:W-:Y:S02]  /*12f70*/  SHF.R.U32.HI R21, RZ, 0x3, R20 ;  /* 0x00000003ff157819 */ /* 0x000fe40000011614 */
[----:B------:R-:W2:Y:S02]  /*12f80*/  S2R R20, SR_TID.X ;  /* 0x0000000000147919 */ /* 0x000ea40000002100 */
[----:B--2---:R-:W-:-:S05]  /*12f90*/  IMAD.SHL.U32 R20, R20, 0x10, RZ ;  /* 0x0000001014147824 */ /* 0x004fca00078e00ff */
[----:B------:R-:W-:-:S04]  /*12fa0*/  LOP3.LUT R20, R21, 0x70, R20, 0xf8, !PT ;  /* 0x0000007015147812 */ /* 0x000fc800078ef814 */
[----:B------:R-:W-:-:S05]  /*12fb0*/  LOP3.LUT R7, R20, R0, RZ, 0xfc, !PT ;  /* 0x0000000014077212 */ /* 0x000fca00078efcff */
[----:B0-----:R-:W-:-:S04]  /*12fc0*/  @P0 IMAD.HI.U32 R8, R7, R5, RZ ;  /* 0x0000000507080227 */ /* 0x001fc800078e00ff */
[----:B------:R-:W-:Y:S01]  /*12fd0*/  IMAD.MOV.U32 R5, RZ, RZ, R7 ;  /* 0x000000ffff057224 */ /* 0x000fe200078e0007 */
[----:B---3--:R-:W-:Y:S01]  /*12fe0*/  @P0 SHF.R.U32.HI R5, RZ, R4, R8 ;  /* 0x00000004ff050219 */ /* 0x008fe20000011608 */
[----:B------:R-:W0:Y:S04]  /*12ff0*/  S2R R20, SR_TID.X ;  /* 0x0000000000147919 */ /* 0x000e280000002100 */
[----:B------:R-:W-:-:S04]  /*13000*/  IMAD.MOV R4, RZ, RZ, -R5 ;  /* 0x000000ffff047224 */ /* 0x000fc800078e0a05 */
[----:B------:R-:W-:Y:S01]  /*13010*/  IMAD R4, R6, R4, R7 ;  /* 0x0000000406047224 */ /* 0x000fe200078e0207 */
[----:B------:R-:W-:Y:S01]  /*13020*/  SHF.R.S32.HI R7, RZ, 0x1f, R5 ;  /* 0x0000001fff077819 */ /* 0x000fe20000011405 */
[----:B------:R-:W-:-:S04]  /*13030*/  IMAD.WIDE.U32 R2, R5, UR4, R2 ;  /* 0x0000000405027c25 */ /* 0x000fc8000f8e0002 */
[----:B------:R-:W-:-:S04]  /*13040*/  IMAD R7, R7, UR4, RZ ;  /* 0x0000000407077c24 */ /* 0x000fc8000f8e02ff */
[----:B------:R-:W-:Y:S01]  /*13050*/  IMAD R7, R5, UR5, R7 ;  /* 0x0000000505077c24 */ /* 0x000fe2000f8e0207 */
[----:B------:R-:W-:Y:S01]  /*13060*/  SHF.R.S32.HI R5, RZ, 0x1f, R4 ;  /* 0x0000001fff057819 */ /* 0x000fe20000011404 */
[----:B------:R-:W-:Y:S02]  /*13070*/  ULDC.64 UR4, c[0x0][0x2c8] ;  /* 0x0000b20000047ab9 */ /* 0x000fe40000000a00 */
[----:B------:R-:W-:Y:S02]  /*13080*/  IMAD.IADD R3, R3, 0x1, R7 ;  /* 0x0000000103037824 */ /* 0x000fe400078e0207 */
[----:B------:R-:W-:Y:S02]  /*13090*/  IMAD R5, R5, UR4, RZ ;  /* 0x0000000405057c24 */ /* 0x000fe4000f8e02ff */
[----:B------:R-:W-:-:S04]  /*130a0*/  IMAD.WIDE.U32 R2, R4, UR4, R2 ;  /* 0x0000000404027c25 */ /* 0x000fc8000f8e0002 */
[----:B------:R-:W-:Y:S01]  /*130b0*/  IMAD R5, R4, UR5, R5 ;  /* 0x0000000504057c24 */ /* 0x000fe2000f8e0205 */
[----:B------:R-:W-:-:S04]  /*130c0*/  ULDC.64 UR4, c[0x0][0x280] ;  /* 0x0000a00000047ab9 */ /* 0x000fc80000000a00 */
[----:B------:R-:W-:Y:S02]  /*130d0*/  IADD3 R3, R3, R5, RZ ;  /* 0x0000000503037210 */ /* 0x000fe40007ffe0ff */
[----:B------:R-:W-:Y:S01]  /*130e0*/  LEA R5, P0, R2, UR4, 0x1 ;  /* 0x0000000402057c11 */ /* 0x000fe2000f8008ff */
[----:B------:R-:W-:Y:S01]  /*130f0*/  ULDC UR4, c[0x0][0x2b8] ;  /* 0x0000ae0000047ab9 */ /* 0x000fe20000000800 */
[----:B0-----:R-:W-:Y:S02]  /*13100*/  LOP3.LUT R20, R20, 0x7f, RZ, 0xc0, !PT ;  /* 0x0000007f14147812 */ /* 0x001fe400078ec0ff */
[----:B------:R-:W-:Y:S01]  /*13110*/  LEA.HI.X R4, R2, UR5, R3, 0x1, P0 ;  /* 0x0000000502047c11 */ /* 0x000fe200080f0c03 */
[----:B------:R-:W-:Y:S01]  /*13120*/  UMOV UR5, 0xffffffff ;  /* 0xffffffff00057882 */ /* 0x000fe20000000000 */
[----:B------:R-:W-:Y:S02]  /*13130*/  ISETP.GE.AND P4, PT, R32, UR4, PT ;  /* 0x0000000420007c0c */ /* 0x000fe4000bf86270 */
[----:B------:R-:W-:-:S02]  /*13140*/  ISETP.GE.AND P3, PT, R37, UR4, PT ;  /* 0x0000000425007c0c */ /* 0x000fc4000bf66270 */
[----:B------:R-:W-:Y:S02]  /*13150*/  ISETP.GE.AND P2, PT, R36, UR4, PT ;  /* 0x0000000424007c0c */ /* 0x000fe4000bf46270 */
[----:B------:R-:W-:Y:S02]  /*13160*/  ISETP.GE.AND P1, PT, R34, UR4, PT ;  /* 0x0000000422007c0c */ /* 0x000fe4000bf26270 */
[----:B------:R-:W-:Y:S01]  /*13170*/  SHF.R.U32.HI R9, RZ, 0x3, R20 ;  /* 0x00000003ff097819 */ /* 0x000fe20000011614 */
[----:B-1----:R-:W-:Y:S10]  /*13180*/  BRA.DIV UR5, `(.L_x_260) ;  /* 0x0000003a05a07947 */ /* 0x002ff4000b800000 */
[----:B------:R-:W0:Y:S01]  /*13190*/  SHFL.IDX PT, R14, R5, RZ, 0x181f ;  /* 0x00181fff050e7589 */ /* 0x000e2200000e0000 */
[----:B-----5:R-:W-:Y:S02]  /*131a0*/  IMAD R6, R10, R6, RZ ;  /* 0x000000060a067224 */ /* 0x020fe400078e02ff */
[----:B------:R-:W-:Y:S01]  /*131b0*/  IMAD.IADD R0, R9, 0x1, R0 ;  /* 0x0000000109007824 */ /* 0x000fe200078e0200 */
[----:B------:R-:W1:Y:S03]  /*131c0*/  SHFL.IDX PT, R2, R4, RZ, 0x181f ;  /* 0x00181fff04027589 */ /* 0x000e6600000e0000 */
[C---:B------:R-:W-:Y:S01]  /*131d0*/  VIADD R7, R0.reuse, 0x10 ;  /* 0x0000001000077836 */ /* 0x040fe20000000000 */
[----:B------:R-:W-:-:S13]  /*131e0*/  ISETP.GE.AND P0, PT, R0, R6, PT ;  /* 0x000000060000720c */ /* 0x000fda0003f06270 */
[----:B0-----:R-:W-:-:S05]  /*131f0*/  @!P0 LEA R14, P5, R32, R14, 0x1 ;  /* 0x0000000e200e8211 */ /* 0x001fca00078a08ff */
[----:B-1----:R-:W-:Y:S02]  /*13200*/  @!P0 IMAD.X R3, RZ, RZ, R2, P5 ;  /* 0x000000ffff038224 */ /* 0x002fe400028e0602 */
[----:B------:R-:W-:Y:S02]  /*13210*/  @!P0 IMAD.MOV.U32 R2, RZ, RZ, R14 ;  /* 0x000000ffff028224 */ /* 0x000fe400078e000e */
[----:B------:R-:W0:Y:S04]  /*13220*/  SHFL.IDX PT, R14, R5, 0x1, 0x181f ;  /* 0x00381f00050e7f89 */ /* 0x000e2800000e0000 */
[----:B------:R-:W-:Y:S04]  /*13230*/  @!P0 LDGSTS.E.BYPASS.LTC128B.128 [R33+0x14400], desc[UR36][R2.64], !P4 ;  /* 0x1440000002218fae */ /* 0x000fe8000e101d64 */
[----:B------:R-:W-:Y:S04]  /*13240*/  @!P0 LDGSTS.E.BYPASS.LTC128B.128 [R33+0x18400], desc[UR36][R2.64+0x80], !P3 ;  /* 0x1840008002218fae */ /* 0x000fe8000d901d64 */
[----:B------:R-:W-:Y:S04]  /*13250*/  @!P0 LDGSTS.E.BYPASS.LTC128B.128 [R33+0x1c400], desc[UR36][R2.64+0x100], !P2 ;  /* 0x1c40010002218fae */ /* 0x000fe8000d101d64 */
[----:B------:R1:W-:Y:S01]  /*13260*/  @!P0 LDGSTS.E.BYPASS.LTC128B.128 [R33+0x20400], desc[UR36][R2.64+0x180], !P1 ;  /* 0x2040018002218fae */ /* 0x0003e2000c901d64 */
[----:B------:R-:W-:-:S03]  /*13270*/  ISETP.GE.AND P0, PT, R7, R6, PT ;  /* 0x000000060700720c */ /* 0x000fc60003f06270 */
[----:B-1----:R-:W1:Y:S10]  /*13280*/  SHFL.IDX PT, R2, R4, 0x1, 0x181f ;  /* 0x00381f0004027f89 */ /* 0x002e7400000e0000 */
[----:B0-----:R-:W-:-:S05]  /*13290*/  @!P0 LEA R14, P5, R32, R14, 0x1 ;  /* 0x0000000e200e8211 */ /* 0x001fca00078a08ff */
[----:B-1----:R-:W-:Y:S02]  /*132a0*/  @!P0 IMAD.X R7, RZ, RZ, R2, P5 ;  /* 0x000000ffff078224 */ /* 0x002fe400028e0602 */
[----:B------:R-:W-:Y:S02]  /*132b0*/  @!P0 IMAD.MOV.U32 R2, RZ, RZ, R14 ;  /* 0x000000ffff028224 */ /* 0x000fe400078e000e */
[----:B------:R-:W-:Y:S01]  /*132c0*/  @!P0 IMAD.MOV.U32 R3, RZ, RZ, R7 ;  /* 0x000000ffff038224 */ /* 0x000fe200078e0007 */
[----:B------:R-:W0:Y:S01]  /*132d0*/  SHFL.IDX PT, R14, R5, 0x2, 0x181f ;  /* 0x00581f00050e7f89 */ /* 0x000e2200000e0000 */
[----:B------:R-:W-:-:S03]  /*132e0*/  VIADD R7, R0, 0x20 ;  /* 0x0000002000077836 */ /* 0x000fc60000000000 */
        /* <DEDUP_REMOVED lines=23> */
[----:B------:R-:W-:-:S03]  /*13460*/  IADD3 R7, R0, 0x40, RZ ;  /* 0x0000004000077810 */ /* 0x000fc60007ffe0ff */
        /* <DEDUP_REMOVED lines=34> */
[----:B------:R0:W1:Y:S04]  /*13690*/  SHFL.IDX PT, R14, R5, 0x7, 0x181f ;  /* 0x00f81f00050e7f89 */ /* 0x00006800000e0000 */
[----:B------:R0:W-:Y:S04]  /*136a0*/  @!P0 LDGSTS.E.BYPASS.LTC128B.128 [R33+0x17400], desc[UR36][R2.64], !P4 ;  /* 0x1740000002218fae */ /* 0x0001e8000e101d64 */
[----:B------:R0:W-:Y:S04]  /*136b0*/  @!P0 LDGSTS.E.BYPASS.LTC128B.128 [R33+0x1b400], desc[UR36][R2.64+0x80], !P3 ;  /* 0x1b40008002218fae */ /* 0x0001e8000d901d64 */
[----:B------:R0:W-:Y:S04]  /*136c0*/  @!P0 LDGSTS.E.BYPASS.LTC128B.128 [R33+0x1f400], desc[UR36][R2.64+0x100], !P2 ;  /* 0x1f40010002218fae */ /* 0x0001e8000d101d64 */
[----:B------:R0:W-:Y:S04]  /*136d0*/  @!P0 LDGSTS.E.BYPASS.LTC128B.128 [R33+0x23400], desc[UR36][R2.64+0x180], !P1 ;  /* 0x2340018002218fae */ /* 0x0001e8000c901d64 */
[----:B------:R0:W2:Y:S02]  /*136e0*/  SHFL.IDX PT, R7, R4, 0x7, 0x181f ;  /* 0x00f81f0004077f89 */ /* 0x0000a400000e0000 */
.L_x_347:
[----:B0-----:R-:W-:Y:S01]  /*136f0*/  VIADD R3, R0, 0x70 ;  /* 0x0000007000037836 */ /* 0x001fe20000000000 */
[----:B------:R-:W-:Y:S04]  /*13700*/  BSSY B0, `(.L_x_261) ;  /* 0x000000c000007945 */ /* 0x000fe80003800000 */
[----:B------:R-:W-:-:S13]  /*13710*/  ISETP.GE.AND P0, PT, R3, R6, PT ;  /* 0x000000060300720c */ /* 0x000fda0003f06270 */
[----:B------:R-:W-:Y:S05]  /*13720*/  @P0 BRA `(.L_x_262) ;  /* 0x0000000000240947 */ /* 0x000fea0003800000 */
[----:B-1----:R-:W-:-:S05]  /*13730*/  LEA R2, P0, R32, R14, 0x1 ;  /* 0x0000000e20027211 */ /* 0x002fca00078008ff */
        /* <DEDUP_REMOVED lines=8> */
.L_x_262:
[----:B------:R-:W-:Y:S05]  /*137c0*/  BSYNC B0 ;  /* 0x0000000000007941 */ /* 0x000fea0003800000 */
.L_x_261:
[----:B------:R-:W-:Y:S01]  /*137d0*/  NOP ;  /* 0x0000000000007918 */ /* 0x000fe20000000000 */
[----:B------:R-:W-:-:S13]  /*137e0*/  PLOP3.LUT P0, PT, PT, PT, PT, 0x80, 0x0 ;  /* 0x000000000000781c */ /* 0x000fda0003f0f070 */
.L_x_263:
[----:B------:R-:W-:Y:S02]  /*137f0*/  PLOP3.LUT P1, PT, P1, P0, PT, 0xa2, 0x0 ;  /* 0x000000000000781c */ /* 0x000fe40000f21472 */
[----:B------:R-:W-:-:S08]  /*13800*/  @P0 R2UR P1, UR4, R22 ;  /* 0x00000000160402ca */ /* 0x000fd00000020000 */
[----:B------:R-:W-:-:S05]  /*13810*/  @P0 PLOP3.LUT P0, PT, P1, PT, PT, 0x80, 0x0 ;  /* 0x000000000000081c */ /* 0x000fca0000f0f070 */
[----:B------:R-:W-:Y:S01]  /*13820*/  @!P1 SYNCS.ARRIVE.TRANS64.RED.A0T1 RZ, [UR4+0x38800], RZ ;  /* 0x038800ffffff99a7 */ /* 0x000fe20008200404 */
[----:B------:R-:W-:Y:S07]  /*13830*/  @!P1 ARRIVES.LDGSTSBAR.64.TRANSCNT [UR4+0x38800] ;  /* 0x03880000ff0099b0 */ /* 0x000fee0008000a84 */
[----:B------:R-:W-:Y:S05]  /*13840*/  @P0 BRA.U.ANY `(.L_x_263) ;  /* 0xfffffffd00e80947 */ /* 0x000fea000393ffff */
[----:B0-----:R-:W3:Y:S04]  /*13850*/  LDL.LU R3, [R1+0x28] ;  /* 0x0000280001037983 */ /* 0x001ee80000300800 */
[----:B------:R-:W4:Y:S01]  /*13860*/  LDL.LU R2, [R1+0x24] ;  /* 0x0000240001027983 */ /* 0x000f220000300800 */
[----:B---3--:R-:W-:-:S05]  /*13870*/  VIADD R3, R3, 0x1 ;  /* 0x0000000103037836 */ /* 0x008fca0000000000 */
[----:B------:R-:W-:Y:S01]  /*13880*/  LEA.HI R0, R3, R3, RZ, 0x1 ;  /* 0x0000000303007211 */ /* 0x000fe200078f08ff */
[----:B------:R0:W-:Y:S03]  /*13890*/  STL [R1+0x28], R3 ;  /* 0x0000280301007387 */ /* 0x0001e60000100800 */
[----:B------:R-:W-:-:S05]  /*138a0*/  LOP3.LUT R0, R0, 0xfffffffe, RZ, 0xc0, !PT ;  /* 0xfffffffe00007812 */ /* 0x000fca00078ec0ff */
[----:B0-----:R-:W-:Y:S01]  /*138b0*/  IMAD.IADD R3, R3, 0x1, -R0 ;  /* 0x0000000103037824 */ /* 0x001fe200078e0a00 */
[----:B----4-:R-:W-:-:S04]  /*138c0*/  IADD3 R0, R2, -0x2, RZ ;  /* 0xfffffffe02007810 */ /* 0x010fc80007ffe0ff */
[----:B------:R-:W-:Y:S01]  /*138d0*/  SHF.L.U32 R3, R3, 0x1f, RZ ;  /* 0x0000001f03037819 */ /* 0x000fe200000006ff */
[----:B------:R-:W-:Y:S01]  /*138e0*/  NOP ;  /* 0x0000000000007918 */ /* 0x000fe20000000000 */
[----:B------:R0:W-:Y:S01]  /*138f0*/  SYNCS.ARRIVE.TRANS64.A1T0 RZ, [R22+URZ+0x38800], RZ ;  /* 0x038800ff16ff79a7 */ /* 0x0001e2000810003f */
[----:B------:R-:W-:Y:S01]  /*13900*/  BSSY B0, `(.L_x_264) ;  /* 0x0000003000007945 */ /* 0x000fe20003800000 */
[----:B------:R-:W3:Y:S03]  /*13910*/  SYNCS.PHASECHK.TRANS64.TRYWAIT P0, [R22+URZ+0x38820], R3 ;  /* 0x03882003160075a7 */ /* 0x000ee6000800017f */
[----:B0--3--:R-:W-:Y:S05]  /*13920*/  @!P0 BRA `(.L_x_265) ;  /* 0x0000003c00708947 */ /* 0x009fea0003800000 */
.L_x_348:
[----:B------:R-:W-:Y:S05]  /*13930*/  BSYNC B0 ;  /* 0x0000000000007941 */ /* 0x000fea0003800000 */
.L_x_264:
[----:B------:R-:W3:Y:S01]  /*13940*/  LDL R2, [R1+0x4] ;  /* 0x0000040001027983 */ /* 0x000ee20000100800 */
[----:B------:R-:W-:Y:S01]  /*13950*/  BSSY B0, `(.L_x_266) ;  /* 0x0000110000007945 */ /* 0x000fe20003800000 */
[----:B---3--:R-:W-:-:S13]  /*13960*/  ISETP.GE.AND P0, PT, R0, R2, PT ;  /* 0x000000020000720c */ /* 0x008fda0003f06270 */
[----:B------:R-:W-:Y:S05]  /*13970*/  @!P0 BRA `(.L_x_267) ;  /* 0x0000001000348947 */ /* 0x000fea0003800000 */
[----:B------:R-:W-:Y:S01]  /*13980*/  ULDC UR4, c[0x0][0x2f4] ;  /* 0x0000bd0000047ab9 */ /* 0x000fe20000000800 */
[----:B------:R-:W-:Y:S01]  /*13990*/  IMAD.MOV.U32 R17, RZ, RZ, R28 ;  /* 0x000000ffff117224 */ /* 0x000fe200078e001c */
[----:B------:R-:W-:Y:S01]  /*139a0*/  ISETP.GE.AND P4, PT, R32, UR4, PT ;  /* 0x0000000420007c0c */ /* 0x000fe2000bf86270 */
[----:B--2---:R-:W-:Y:S01]  /*139b0*/  IMAD.MOV.U32 R7, RZ, RZ, R27 ;  /* 0x000000ffff077224 */ /* 0x004fe200078e001b */
[----:B------:R-:W-:Y:S01]  /*139c0*/  ISETP.GE.AND P3, PT, R37, UR4, PT ;  /* 0x0000000425007c0c */ /* 0x000fe2000bf66270 */
[----:B------:R-:W-:Y:S01]  /*139d0*/  IMAD.MOV.U32 R29, RZ, RZ, R26 ;  /* 0x000000ffff1d7224 */ /* 0x000fe200078e001a */
[----:B------:R-:W-:Y:S02]  /*139e0*/  ISETP.GE.AND P2, PT, R36, UR4, PT ;  /* 0x0000000424007c0c */ /* 0x000fe4000bf46270 */
[----:B------:R-:W-:-:S13]  /*139f0*/  ISETP.GE.AND P1, PT, R34, UR4, PT ;  /* 0x0000000422007c0c */ /* 0x000fda000bf26270 */
.L_x_280:
[----:B------:R-:W2:Y:S04]  /*13a00*/  LDL R6, [R1+0x8] ;  /* 0x0000080001067983 */ /* 0x000ea80000100800 */
[----:B------:R-:W3:Y:S01]  /*13a10*/  LDL R8, [R1+0xc] ;  /* 0x00000c0001087983 */ /* 0x000ee20000100800 */
[----:B------:R-:W4:Y:S01]  /*13a20*/  S2R R2, SR_TID.X ;  /* 0x0000000000027919 */ /* 0x000f220000002100 */
[----:B------:R-:W1:Y:S01]  /*13a30*/  S2R R9, SR_TID.X ;  /* 0x0000000000097919 */ /* 0x000e620000002100 */
[----:B----4-:R-:W-:-:S04]  /*13a40*/  LOP3.LUT R2, R2, 0x7f, RZ, 0xc0, !PT ;  /* 0x0000007f02027812 */ /* 0x010fc800078ec0ff */
[----:B0-----:R-:W-:Y:S02]  /*13a50*/  SHF.R.U32.HI R3, RZ, 0x3, R2 ;  /* 0x00000003ff037819 */ /* 0x001fe40000011602 */
[----:B------:R-:W0:Y:S01]  /*13a60*/  LDC R2, c[0x0][0x430] ;  /* 0x00010c00ff027b82 */ /* 0x000e220000000800 */
[----:B-1----:R-:W-:-:S05]  /*13a70*/  IMAD.SHL.U32 R9, R9, 0x10, RZ ;  /* 0x0000001009097824 */ /* 0x002fca00078e00ff */
[----:B------:R-:W-:-:S04]  /*13a80*/  LOP3.LUT R9, R3, 0x70, R9, 0xf8, !PT ;  /* 0x0000007003097812 */ /* 0x000fc800078ef809 */
[----:B------:R-:W-:-:S13]  /*13a90*/  ISETP.GT.U32.AND P6, PT, R9, 0x4f, PT ;  /* 0x0000004f0900780c */ /* 0x000fda0003fc4070 */
[----:B------:R-:W3:Y:S01]  /*13aa0*/  @!P6 LDC.64 R4, c[0x0][0x428] ;  /* 0x00010a00ff04eb82 */ /* 0x000ee20000000a00 */
[----:B0-----:R-:W-:-:S13]  /*13ab0*/  ISETP.NE.AND P0, PT, R2, 0x1, PT ;  /* 0x000000010200780c */ /* 0x001fda0003f05270 */
[----:B------:R-:W0:Y:S08]  /*13ac0*/  @P0 LDC R3, c[0x0][0x434] ;  /* 0x00010d00ff030b82 */ /* 0x000e300000000800 */
[----:B------:R-:W1:Y:S01]  /*13ad0*/  @P0 LDC R2, c[0x0][0x438] ;  /* 0x00010e00ff020b82 */ /* 0x000e620000000800 */
[----:B--2---:R-:W-:-:S04]  /*13ae0*/  IMAD R6, R0, 0x50, R6 ;  /* 0x0000005000067824 */ /* 0x004fc800078e0206 */
[----:B------:R-:W-:-:S04]  /*13af0*/  IMAD.IADD R6, R9, 0x1, R6 ;  /* 0x0000000109067824 */ /* 0x000fc800078e0206 */
[----:B0-----:R-:W-:-:S04]  /*13b00*/  @P0 IMAD.HI.U32 R3, R6, R3, RZ ;  /* 0x0000000306030227 */ /* 0x001fc800078e00ff */
[----:B------:R-:W-:Y:S01]  /*13b10*/  IMAD.MOV.U32 R10, RZ, RZ, R6 ;  /* 0x000000ffff0a7224 */ /* 0x000fe200078e0006 */
[----:B-1----:R-:W-:Y:S01]  /*13b20*/  @P0 SHF.R.U32.HI R10, RZ, R2, R3 ;  /* 0x00000002ff0a0219 */ /* 0x002fe20000011603 */
[----:B---3--:R-:W-:Y:S02]  /*13b30*/  @!P6 IMAD R2, R8, R4, RZ ;  /* 0x000000040802e224 */ /* 0x008fe400078e02ff */
[----:B------:R-:W0:Y:S01]  /*13b40*/  @!P6 LDC.64 R8, c[0x0][0x418] ;  /* 0x00010600ff08eb82 */ /* 0x000e220000000a00 */
[----:B------:R-:W-:Y:S01]  /*13b50*/  @!P6 SHF.R.S32.HI R3, RZ, 0x1f, R10 ;  /* 0x0000001fff03e819 */ /* 0x000fe2000001140a */
[----:B------:R-:W-:Y:S02]  /*13b60*/  @!P6 IMAD R5, R30, R5, R2 ;  /* 0x000000051e05e224 */ /* 0x000fe400078e0202 */
[----:B------:R-:W-:-:S04]  /*13b70*/  @!P6 IMAD.MOV.U32 R2, RZ, RZ, R10 ;  /* 0x000000ffff02e224 */ /* 0x000fc800078e000a */
[----:B------:R-:W-:-:S04]  /*13b80*/  @!P6 IMAD.WIDE.U32 R2, R30, R4, R2 ;  /* 0x000000041e02e225 */ /* 0x000fc800078e0002 */
[----:B------:R-:W-:Y:S02]  /*13b90*/  @!P6 IMAD.IADD R5, R5, 0x1, R3 ;  /* 0x000000010505e824 */ /* 0x000fe400078e0203 */
[----:B------:R-:W-:Y:S01]  /*13ba0*/  IMAD.MOV.U32 R4, RZ, RZ, RZ ;  /* 0x000000ffff047224 */ /* 0x000fe200078e00ff */
[----:B0-----:R-:W-:-:S04]  /*13bb0*/  @!P6 LEA R8, P0, R2, R8, 0x2 ;  /* 0x000000080208e211 */ /* 0x001fc800078010ff */
[----:B------:R-:W-:-:S05]  /*13bc0*/  @!P6 LEA.HI.X R9, R2, R9, R5, 0x2, P0 ;  /* 0x000000090209e211 */ /* 0x000fca00000f1405 */
[----:B------:R0:W5:Y:S01]  /*13bd0*/  @!P6 LDG.E R4, desc[UR36][R8.64] ;  /* 0x000000240804e981 */ /* 0x000162000c1e1900 */
[----:B------:R-:W-:Y:S01]  /*13be0*/  LOP3.LUT P5, RZ, R23, 0x20, RZ, 0xc0, !PT ;  /* 0x0000002017ff7812 */ /* 0x000fe200078ac0ff */
[----:B------:R-:W-:Y:S01]  /*13bf0*/  VIADD R27, R7, 0x1 ;  /* 0x00000001071b7836 */ /* 0x000fe20000000000 */
[----:B------:R-:W-:Y:S05]  /*13c00*/  YIELD ;  /* 0x0000000000007946 */ /* 0x000fea0003800000 */
[----:B------:R-:W-:Y:S01]  /*13c10*/  ISETP.NE.AND P0, PT, R27, 0x2, PT ;  /* 0x000000021b00780c */ /* 0x000fe20003f05270 */
[----:B------:R-:W-:Y:S01]  /*13c20*/  IMAD.MOV R5, RZ, RZ, -R10 ;  /* 0x000000ffff057224 */ /* 0x000fe200078e0a0a */
[----:B------:R-:W-:-:S02]  /*13c30*/  ULDC UR4, c[0x0][0x430] ;  /* 0x00010c0000047ab9 */ /* 0x000fc40000000800 */
[----:B------:R-:W-:Y:S01]  /*13c40*/  SEL R28, RZ, 0x1, P0 ;  /* 0x00000001ff1c7807 */ /* 0x000fe20000000000 */
[----:B------:R-:W-:Y:S01]  /*13c50*/  IMAD R5, R5, UR4, R6 ;  /* 0x0000000405057c24 */ /* 0x000fe2000f8e0206 */
[----:B------:R-:W-:Y:S01]  /*13c60*/  SEL R27, R27, RZ, P0 ;  /* 0x000000ff1b1b7207 */ /* 0x000fe20000000000 */
[----:B------:R-:W-:Y:S01]  /*13c70*/  IMAD.MOV.U32 R26, RZ, RZ, R0 ;  /* 0x000000ffff1a7224 */ /* 0x000fe200078e0000 */
[----:B------:R-:W-:Y:S01]  /*13c80*/  LOP3.LUT R28, R17, R28, RZ, 0x3c, !PT ;  /* 0x0000001c111c7212 */ /* 0x000fe200078e3cff */
[----:B0-----:R-:W-:Y:S06]  /*13c90*/  @!P5 BRA `(.L_x_268) ;  /* 0x000000000004d947 */ /* 0x001fec0003800000 */
[----:B------:R-:W-:Y:S01]  /*13ca0*/  BPT.TRAP 0x1 ;  /* 0x000000040000795c */ /* 0x000fe20000300000 */
.L_x_268:
[----:B------:R-:W-:Y:S01]  /*13cb0*/  IMAD R6, R27, 0x8, R22 ;  /* 0x000000081b067824 */ /* 0x000fe200078e0216 */
[----:B------:R-:W-:Y:S01]  /*13cc0*/  SHF.L.U32 R3, R28, 0x1f, RZ ;  /* 0x0000001f1c037819 */ /* 0x000fe200000006ff */
[----:B------:R-:W-:Y:S03]  /*13cd0*/  BSSY B1, `(.L_x_269) ;  /* 0x0000003000017945 */ /* 0x000fe60003800000 */
[----:B------:R-:W0:Y:S02]  /*13ce0*/  SYNCS.PHASECHK.TRANS64.TRYWAIT P0, [R6+URZ+0x38840], R3 ;  /* 0x03884003060075a7 */ /* 0x000e24000800017f */
[----:B0-----:R-:W-:Y:S05]  /*13cf0*/  @!P0 BRA `(.L_x_270) ;  /* 0x0000003800908947 */ /* 0x001fea0003800000 */
.L_x_349:
[----:B------:R-:W-:Y:S05]  /*13d00*/  BSYNC B1 ;  /* 0x0000000000017941 */ /* 0x000fea0003800000 */
.L_x_269:
[----:B------:R-:W-:Y:S01]  /*13d10*/  SHF.R.S32.HI R20, RZ, 0x1f, R5 ;  /* 0x0000001fff147819 */ /* 0x000fe20000011405 */
[----:B------:R-:W-:Y:S01]  /*13d20*/  ULDC.64 UR4, c[0x0][0x300] ;  /* 0x0000c00000047ab9 */ /* 0x000fe20000000a00 */
[----:B-----5:R-:W-:Y:S01]  /*13d30*/  SHF.R.S32.HI R21, RZ, 0x1f, R4 ;  /* 0x0000001fff157819 */ /* 0x020fe20000011404 */
[----:B0-----:R-:W-:Y:S01]  /*13d40*/  IMAD.WIDE.U32 R2, R5, UR4, RZ ;  /* 0x0000000405027c25 */ /* 0x001fe2000f8e00ff */
[----:B------:R-:W-:Y:S01]  /*13d50*/  ULDC.64 UR6, c[0x0][0x2e8] ;  /* 0x0000ba0000067ab9 */ /* 0x000fe20000000a00 */
[----:B------:R-:W-:Y:S02]  /*13d60*/  LOP3.LUT P5, RZ, R23, 0x2, RZ, 0xc0, !PT ;  /* 0x0000000217ff7812 */ /* 0x000fe400078ac0ff */
[----:B------:R-:W-:Y:S02]  /*13d70*/  IMAD R0, R20, UR4, RZ ;  /* 0x0000000414007c24 */ /* 0x000fe4000f8e02ff */
[----:B------:R-:W-:Y:S02]  /*13d80*/  IMAD R9, R27, 0x5000, R31 ;  /* 0x000050001b097824 */ /* 0x000fe400078e021f */
[----:B------:R-:W-:Y:S01]  /*13d90*/  IMAD R0, R5, UR5, R0 ;  /* 0x0000000505007c24 */ /* 0x000fe2000f8e0200 */
[----:B------:R-:W-:-:S03]  /*13da0*/  ULDC.64 UR4, c[0x0][0x310] ;  /* 0x0000c40000047ab9 */ /* 0x000fc60000000a00 */
[----:B------:R-:W-:Y:S02]  /*13db0*/  IMAD.IADD R3, R3, 0x1, R0 ;  /* 0x0000000103037824 */ /* 0x000fe400078e0200 */
[----:B------:R-:W-:Y:S02]  /*13dc0*/  IMAD R0, R21, UR4, RZ ;  /* 0x0000000415007c24 */ /* 0x000fe4000f8e02ff */
[----:B------:R-:W-:-:S04]  /*13dd0*/  IMAD.WIDE.U32 R2, R4, UR4, R2 ;  /* 0x0000000404027c25 */ /* 0x000fc8000f8e0002 */
[----:B------:R-:W-:Y:S01]  /*13de0*/  IMAD R0, R4, UR5, R0 ;  /* 0x0000000504007c24 */ /* 0x000fe2000f8e0200 */
[----:B------:R-:W-:-:S03]  /*13df0*/  ULDC.64 UR4, c[0x0][0x308] ;  /* 0x0000c20000047ab9 */ /* 0x000fc60000000a00 */
[----:B------:R-:W-:Y:S02]  /*13e00*/  IMAD.IADD R3, R3, 0x1, R0 ;  /* 0x0000000103037824 */ /* 0x000fe400078e0200 */
[----:B------:R-:W-:Y:S01]  /*13e10*/  IMAD.WIDE.U32 R2, R25, UR4, R2 ;  /* 0x0000000419027c25 */ /* 0x000fe2000f8e0002 */
[----:B------:R-:W-:-:S03]  /*13e20*/  UMOV UR4, 0xffffffff ;  /* 0xffffffff00047882 */ /* 0x000fc60000000000 */
[----:B------:R-:W-:Y:S01]  /*13e30*/  IMAD R10, R25, UR5, R3 ;  /* 0x00000005190a7c24 */ /* 0x000fe2000f8e0203 */
[----:B------:R-:W-:-:S04]  /*13e40*/  LEA R8, P0, R2, UR6, 0x1 ;  /* 0x0000000602087c11 */ /* 0x000fc8000f8008ff */
[----:B------:R-:W-:Y:S01]  /*13e50*/  LEA.HI.X R10, R2, UR7, R10, 0x1, P0 ;  /* 0x00000007020a7c11 */ /* 0x000fe200080f0c0a */
[----:B------:R-:W-:Y:S08]  /*13e60*/  BRA.DIV UR4, `(.L_x_271) ;  /* 0x0000003a04487947 */ /* 0x000ff0000b800000 */
[----:B------:R-:W0:Y:S01]  /*13e70*/  SHFL.IDX PT, R2, R8, RZ, 0x181f ;  /* 0x00181fff08027589 */ /* 0x000e2200000e0000 */
[----:B------:R-:W-:Y:S01]  /*13e80*/  LOP3.LUT R23, R23, 0xfffffbff, RZ, 0xc0, !PT ;  /* 0xfffffbff17177812 */ /* 0x000fe200078ec0ff */
[----:B------:R-:W-:Y:S01]  /*13e90*/  IMAD R9, R9, 0x2, R22 ;  /* 0x0000000209097824 */ /* 0x000fe200078e0216 */
[----:B------:R-:W-:Y:S01]  /*13ea0*/  SHF.L.U32 R0, R32, 0x1, RZ ;  /* 0x0000000120007819 */ /* 0x000fe200000006ff */
[----:B------:R-:W1:Y:S01]  /*13eb0*/  SHFL.IDX PT, R3, R10, RZ, 0x181f ;  /* 0x00181fff0a037589 */ /* 0x000e6200000e0000 */
[----:B------:R-:W-:-:S03]  /*13ec0*/  @P2 LOP3.LUT R23, R23, 0x400, RZ, 0xfc, !PT ;  /* 0x0000040017172812 */ /* 0x000fc600078efcff */
[----:B------:R-:W-:Y:S01]  /*13ed0*/  SHFL.IDX PT, R35, R10, 0x1, 0x181f ;  /* 0x00381f000a237f89 */ /* 0x000fe200000e0000 */
[C---:B------:R-:W-:Y:S02]  /*13ee0*/  LOP3.LUT P2, RZ, R23.reuse, 0x10, RZ, 0xc0, !PT ;  /* 0x0000001017ff7812 */ /* 0x040fe4000784c0ff */
[----:B------:R-:W-:-:S04]  /*13ef0*/  LOP3.LUT R23, R23, 0xfffffdff, RZ, 0xc0, !PT ;  /* 0xfffffdff17177812 */ /* 0x000fc800078ec0ff */
[----:B------:R-:W-:-:S04]  /*13f00*/  @P1 LOP3.LUT R23, R23, 0x200, RZ, 0xfc, !PT ;  /* 0x0000020017171812 */ /* 0x000fc800078efcff */
[C---:B------:R-:W-:Y:S02]  /*13f10*/  LOP3.LUT P1, RZ, R23.reuse, 0x8, RZ, 0xc0, !PT ;  /* 0x0000000817ff7812 */ /* 0x040fe4000782c0ff */
[----:B------:R-:W-:Y:S02]  /*13f20*/  LOP3.LUT P6, RZ, R23, 0x4, RZ, 0xc0, !PT ;  /* 0x0000000417ff7812 */ /* 0x000fe400078cc0ff */
[----:B0-----:R-:W-:-:S05]  /*13f30*/  IADD3 R2, P0, R2, R0, RZ ;  /* 0x0000000002027210 */ /* 0x001fca0007f1e0ff */
[----:B-1----:R-:W-:-:S05]  /*13f40*/  IMAD.X R3, RZ, RZ, R3, P0 ;  /* 0x000000ffff037224 */ /* 0x002fca00000e0603 */
[----:B------:R-:W-:Y:S04]  /*13f50*/  LDGSTS.E.BYPASS.LTC128B.128 [R9+0x24400], desc[UR36][R2.64], !P2 ;  /* 0x2440000002097fae */ /* 0x000fe8000d101d64 */
[----:B------:R-:W-:Y:S04]  /*13f60*/  LDGSTS.E.BYPASS.LTC128B.128 [R9+0x26c00], desc[UR36][R2.64+0x80], !P1 ;  /* 0x26c0008002097fae */ /* 0x000fe8000c901d64 */
[----:B------:R-:W-:Y:S04]  /*13f70*/  LDGSTS.E.BYPASS.LTC128B.128 [R9+0x29400], desc[UR36][R2.64+0x100], !P6 ;  /* 0x2940010002097fae */ /* 0x000fe8000f101d64 */
[----:B------:R0:W-:Y:S04]  /*13f80*/  LDGSTS.E.BYPASS.LTC128B.128 [R9+0x2bc00], desc[UR36][R2.64+0x180], !P5 ;  /* 0x2bc0018002097fae */ /* 0x0001e8000e901d64 */
[----:B0-----:R-:W0:Y:S02]  /*13f90*/  SHFL.IDX PT, R2, R8, 0x1, 0x181f ;  /* 0x00381f0008027f89 */ /* 0x001e2400000e0000 */
[----:B0-----:R-:W-:-:S05]  /*13fa0*/  IADD3 R2, P0, R2, R0, RZ ;  /* 0x0000000002027210 */ /* 0x001fca0007f1e0ff */
[----:B------:R-:W-:Y:S02]  /*13fb0*/  IMAD.X R3, RZ, RZ, R35, P0 ;  /* 0x000000ffff037224 */ /* 0x000fe400000e0623 */
[----:B------:R-:W-:Y:S04]  /*13fc0*/  SHFL.IDX PT, R35, R10, 0x2, 0x181f ;  /* 0x00581f000a237f89 */ /* 0x000fe800000e0000 */
        /* <DEDUP_REMOVED lines=15> */
[----:B------:R0:W1:Y:S04]  /*140c0*/  SHFL.IDX PT, R35, R10, 0x4, 0x181f ;  /* 0x00981f000a237f89 */ /* 0x00006800000e0000 */
[----:B------:R-:W-:Y:S01]  /*140d0*/  LDGSTS.E.BYPASS.LTC128B.128 [R9+0x25c00], desc[UR36][R2.64], !P2 ;  /* 0x25c0000002097fae */ /* 0x000fe2000d101d64 */
[----:B------:R-:W-:-:S03]  /*140e0*/  LOP3.LUT P2, RZ, R23, 0x400, RZ, 0xc0, !PT ;  /* 0x0000040017ff7812 */ /* 0x000fc6000784c0ff */
[----:B------:R-:W-:Y:S01]  /*140f0*/  LDGSTS.E.BYPASS.LTC128B.128 [R9+0x28400], desc[UR36][R2.64+0x80], !P1 ;  /* 0x2840008002097fae */ /* 0x000fe2000c901d64 */
[----:B------:R-:W-:-:S03]  /*14100*/  LOP3.LUT P1, RZ, R23, 0x200, RZ, 0xc0, !PT ;  /* 0x0000020017ff7812 */ /* 0x000fc6000782c0ff */
[----:B------:R-:W-:Y:S04]  /*14110*/  LDGSTS.E.BYPASS.LTC128B.128 [R9+0x2ac00], desc[UR36][R2.64+0x100], !P6 ;  /* 0x2ac0010002097fae */ /* 0x000fe8000f101d64 */
[----:B------:R2:W-:Y:S04]  /*14120*/  LDGSTS.E.BYPASS.LTC128B.128 [R9+0x2d400], desc[UR36][R2.64+0x180], !P5 ;  /* 0x2d40018002097fae */ /* 0x0005e8000e901d64 */
[----:B-12---:R0:W2:Y:S02]  /*14130*/  SHFL.IDX PT, R2, R8, 0x4, 0x181f ;  /* 0x00981f0008027f89 */ /* 0x0060a400000e0000 */
.L_x_361:
[----:B------:R-:W-:Y:S02]  /*14140*/  LOP3.LUT R23, R23, 0xfffffdff, RZ, 0xc0, !PT ;  /* 0xfffffdff17177812 */ /* 0x000fe400078ec0ff */
[----:B--2---:R-:W-:Y:S02]  /*14150*/  IADD3 R2, P0, R2, R0, RZ ;  /* 0x0000000002027210 */ /* 0x004fe40007f1e0ff */
[----:B------:R-:W-:-:S03]  /*14160*/  @P1 LOP3.LUT R23, R23, 0x200, RZ, 0xfc, !PT ;  /* 0x0000020017171812 */ /* 0x000fc600078efcff */
[----:B------:R-:W-:Y:S01]  /*14170*/  IMAD.X R3, RZ, RZ, R35, P0 ;  /* 0x000000ffff037224 */ /* 0x000fe200000e0623 */
[C---:B------:R-:W-:Y:S02]  /*14180*/  LOP3.LUT P1, RZ, R23.reuse, 0x10, RZ, 0xc0, !PT ;  /* 0x0000001017ff7812 */ /* 0x040fe4000782c0ff */
[C---:B------:R-:W-:Y:S02]  /*14190*/  LOP3.LUT P0, RZ, R23.reuse, 0x8, RZ, 0xc0, !PT ;  /* 0x0000000817ff7812 */ /* 0x040fe4000780c0ff */
[----:B------:R-:W-:-:S09]  /*141a0*/  LOP3.LUT P6, RZ, R23, 0x4, RZ, 0xc0, !PT ;  /* 0x0000000417ff7812 */ /* 0x000fd200078cc0ff */
[----:B------:R-:W-:Y:S01]  /*141b0*/  @!PT LDS RZ, [RZ] ;  /* 0x00000000fffff984 */ /* 0x000fe20000000800 */
[----:B------:R-:W-:Y:S01]  /*141c0*/  @!PT LDS RZ, [RZ] ;  /* 0x00000000fffff984 */ /* 0x000fe20000000800 */
[----:B------:R-:W-:Y:S01]  /*141d0*/  @!PT LDS RZ, [RZ] ;  /* 0x00000000fffff984 */ /* 0x000fe20000000800 */
[----:B------:R1:W-:Y:S01]  /*141e0*/  LDGSTS.E.BYPASS.LTC128B.128 [R9+0x26400], desc[UR36][R2.64], !P1 ;  /* 0x2640000002097fae */ /* 0x0003e2000c901d64 */
[----:B------:R-:W-:-:S03]  /*141f0*/  LOP3.LUT P1, RZ, R23, 0x200, RZ, 0xc0, !PT ;  /* 0x0000020017ff7812 */ /* 0x000fc6000782c0ff */
[----:B------:R1:W-:Y:S01]  /*14200*/  LDGSTS.E.BYPASS.LTC128B.128 [R9+0x28c00], desc[UR36][R2.64+0x80], !P0 ;  /* 0x28c0008002097fae */ /* 0x0003e2000c101d64 */
[----:B------:R-:W-:-:S03]  /*14210*/  PLOP3.LUT P0, PT, PT, PT, PT, 0x80, 0x0 ;  /* 0x000000000000781c */ /* 0x000fc60003f0f070 */
[----:B------:R1:W-:Y:S04]  /*14220*/  LDGSTS.E.BYPASS.LTC128B.128 [R9+0x2b400], desc[UR36][R2.64+0x100], !P6 ;  /* 0x2b40010002097fae */ /* 0x0003e8000f101d64 */
[----:B------:R1:W-:Y:S01]  /*14230*/  LDGSTS.E.BYPASS.LTC128B.128 [R9+0x2dc00], desc[UR36][R2.64+0x180], !P5 ;  /* 0x2dc0018002097fae */ /* 0x0003e2000e901d64 */
[----:B------:R-:W-:-:S05]  /*14240*/  NOP ;  /* 0x0000000000007918 */ /* 0x000fca0000000000 */
.L_x_272:
        /* <DEDUP_REMOVED lines=10> */
.L_x_273:
[----:B------:R2:W-:Y:S01]  /*142f0*/  SYNCS.ARRIVE.TRANS64.A1T0 RZ, [R6+URZ+0x38830], RZ ;  /* 0x038830ff06ff79a7 */ /* 0x0005e2000810003f */
[----:B------:R-:W-:Y:S05]  /*14300*/  @!P6 BRA `(.L_x_274) ;  /* 0x000000000004e947 */ /* 0x000fea0003800000 */
[----:B------:R-:W-:Y:S01]  /*14310*/  BPT.TRAP 0x1 ;  /* 0x000000040000795c */ /* 0x000fe20000300000 */
.L_x_274:
[----:B-1----:R-:W-:Y:S01]  /*14320*/  SHF.L.U32 R2, R17, 0x1f, RZ ;  /* 0x0000001f11027819 */ /* 0x002fe200000006ff */
[----:B--2---:R-:W-:Y:S01]  /*14330*/  IMAD R6, R7, 0x8, R22 ;  /* 0x0000000807067824 */ /* 0x004fe200078e0216 */
[----:B------:R-:W-:Y:S03]  /*14340*/  BSSY B1, `(.L_x_275) ;  /* 0x0000003000017945 */ /* 0x000fe60003800000 */
[----:B------:R-:W1:Y:S02]  /*14350*/  SYNCS.PHASECHK.TRANS64.TRYWAIT P0, [R6+URZ+0x38860], R2 ;  /* 0x03886002060075a7 */ /* 0x000e64000800017f */
[----:B-1----:R-:W-:Y:S05]  /*14360*/  @!P0 BRA `(.L_x_276) ;  /* 0x0000003800cc8947 */ /* 0x002fea0003800000 */
.L_x_362:
[----:B------:R-:W-:Y:S05]  /*14370*/  BSYNC B1 ;  /* 0x0000000000017941 */ /* 0x000fea0003800000 */
.L_x_275:
[----:B0-----:R-:W2:Y:S01]  /*14380*/  LDL R8, [R1] ;  /* 0x0000000001087983 */ /* 0x001ea20000100800 */
[----:B------:R-:W0:Y:S01]  /*14390*/  S2R R3, SR_TID.X ;  /* 0x0000000000037919 */ /* 0x000e220000002100 */
[----:B------:R-:W-:Y:S01]  /*143a0*/  UMOV UR4, 0xffffffff ;  /* 0xffffffff00047882 */ /* 0x000fe20000000000 */
[----:B------:R-:W-:Y:S01]  /*143b0*/  IMAD R7, R7, 0x5000, R31 ;  /* 0x0000500007077824 */ /* 0x000fe200078e021f */
[----:B0-----:R-:W-:-:S04]  /*143c0*/  LOP3.LUT R3, R3, 0x7f, RZ, 0xc0, !PT ;  /* 0x0000007f03037812 */ /* 0x001fc800078ec0ff */
[----:B------:R-:W-:Y:S01]  /*143d0*/  SHF.R.U32.HI R3, RZ, 0x3, R3 ;  /* 0x00000003ff037819 */ /* 0x000fe20000011603 */
[----:B--2---:R-:W-:-:S04]  /*143e0*/  IMAD R8, R29, -0x50, R8 ;  /* 0xffffffb01d087824 */ /* 0x004fc800078e0208 */
[----:B------:R-:W-:Y:S01]  /*143f0*/  IMAD.IADD R8, R8, 0x1, -R3 ;  /* 0x0000000108087824 */ /* 0x000fe200078e0a03 */
[----:B------:R-:W-:Y:S06]  /*14400*/  BRA.DIV UR4, `(.L_x_277) ;  /* 0x0000003a04b87947 */ /* 0x000fec000b800000 */
[----:B-1----:R-:W0:Y:S01]  /*14410*/  SHFL.IDX PT, R2, R18, RZ, 0x181f ;  /* 0x00181fff12027589 */ /* 0x002e2200000e0000 */
[----:B------:R-:W-:-:S03]  /*14420*/  IMAD R7, R7, 0x2, R22 ;  /* 0x0000000207077824 */ /* 0x000fc600078e0216 */
[----:B------:R-:W1:Y:S04]  /*14430*/  SHFL.IDX PT, R3, R24, RZ, 0x181f ;  /* 0x00181fff18037589 */ /* 0x000e6800000e0000 */
[----:B------:R-:W-:Y:S01]  /*14440*/  SHFL.IDX PT, R14, R18, 0x4, 0x181f ;  /* 0x00981f00120e7f89 */ /* 0x000fe200000e0000 */
[----:B0-----:R-:W-:-:S05]  /*14450*/  IADD3 R2, P0, R2, R0, RZ ;  /* 0x0000000002027210 */ /* 0x001fca0007f1e0ff */
[----:B-1----:R-:W-:Y:S01]  /*14460*/  IMAD.X R3, RZ, RZ, R3, P0 ;  /* 0x000000ffff037224 */ /* 0x002fe200000e0603 */
        /* <DEDUP_REMOVED lines=8> */
[----:B0-----:R-:W0:Y:S04]  /*144f0*/  SHFL.IDX PT, R2, R18, 0x1, 0x181f ;  /* 0x00381f0012027f89 */ /* 0x001e2800000e0000 */
[----:B------:R-:W1:Y:S01]  /*14500*/  SHFL.IDX PT, R3, R24, 0x1, 0x181f ;  /* 0x00381f0018037f89 */ /* 0x000e6200000e0000 */
        /* <DEDUP_REMOVED lines=23> */
[----:B------:R-:W1:Y:S04]  /*14680*/  SHFL.IDX PT, R3, R24, 0x3, 0x181f ;  /* 0x00781f0018037f89 */ /* 0x000e6800000e0000 */
[----:B------:R-:W2:Y:S01]  /*14690*/  SHFL.IDX PT, R24, R24, 0x4, 0x181f ;  /* 0x00981f0018187f89 */ /* 0x000ea200000e0000 */
[----:B0-----:R-:W-:-:S05]  /*146a0*/  IADD3 R2, P0, R2, R0, RZ ;  /* 0x0000000002027210 */ /* 0x001fca0007f1e0ff */
[----:B-1----:R-:W-:Y:S01]  /*146b0*/  IMAD.X R3, RZ, RZ, R3, P0 ;  /* 0x000000ffff037224 */ /* 0x002fe200000e0603 */
[----:B------:R-:W-:-:S13]  /*146c0*/  ISETP.LT.OR P0, PT, R8, 0x31, P4 ;  /* 0x000000310800780c */ /* 0x000fda0002701670 */
[----:B------:R0:W-:Y:S01]  /*146d0*/  LDGSTS.E.BYPASS.LTC128B.128 [R7+0x1c00], desc[UR36][R2.64], !P0 ;  /* 0x01c0000002077fae */ /* 0x0001e2000c101d64 */
[----:B------:R-:W-:-:S13]  /*146e0*/  ISETP.LT.OR P0, PT, R8, 0x31, P3 ;  /* 0x000000310800780c */ /* 0x000fda0001f01670 */
[----:B------:R0:W-:Y:S01]  /*146f0*/  LDGSTS.E.BYPASS.LTC128B.128 [R7+0x4400], desc[UR36][R2.64+0x80], !P0 ;  /* 0x0440008002077fae */ /* 0x0001e2000c101d64 */
[----:B------:R-:W-:-:S13]  /*14700*/  ISETP.LT.OR P0, PT, R8, 0x31, P2 ;  /* 0x000000310800780c */ /* 0x000fda0001701670 */
[----:B------:R0:W-:Y:S01]  /*14710*/  LDGSTS.E.BYPASS.LTC128B.128 [R7+0x6c00], desc[UR36][R2.64+0x100], !P0 ;  /* 0x06c0010002077fae */ /* 0x0001e2000c101d64 */
[----:B------:R-:W-:-:S13]  /*14720*/  ISETP.LT.OR P0, PT, R8, 0x31, P1 ;  /* 0x000000310800780c */ /* 0x000fda0000f01670 */
[----:B--2---:R0:W-:Y:S02]  /*14730*/  LDGSTS.E.BYPASS.LTC128B.128 [R7+0x9400], desc[UR36][R2.64+0x180], !P0 ;  /* 0x0940018002077fae */ /* 0x0041e4000c101d64 */
.L_x_374:
[----:B01----:R-:W-:Y:S01]  /*14740*/  IADD3 R2, P0, R14, R0, RZ ;  /* 0x000000000e027210 */ /* 0x003fe20007f1e0ff */
[----:B------:R-:W-:Y:S01]  /*14750*/  ULDC.64 UR4, c[0x0][0x328] ;  /* 0x0000ca0000047ab9 */ /* 0x000fe20000000a00 */
[----:B------:R-:W-:Y:S01]  /*14760*/  ULDC.64 UR6, c[0x0][0x318] ;  /* 0x0000c60000067ab9 */ /* 0x000fe20000000a00 */
[----:B------:R-:W-:Y:S02]  /*14770*/  IMAD R20, R20, UR4, RZ ;  /* 0x0000000414147c24 */ /* 0x000fe4000f8e02ff */
[----:B------:R-:W-:Y:S01]  /*14780*/  IMAD.X R3, RZ, RZ, R24, P0 ;  /* 0x000000ffff037224 */ /* 0x000fe200000e0618 */
[----:B------:R-:W-:Y:S01]  /*14790*/  ISETP.LT.OR P0, PT, R8, 0x41, P4 ;  /* 0x000000410800780c */ /* 0x000fe20002701670 */
[----:B------:R-:W-:-:S12]  /*147a0*/  IMAD R9, R5, UR5, R20 ;  /* 0x0000000505097c24 */ /* 0x000fd8000f8e0214 */
        /* <DEDUP_REMOVED lines=10> */
[----:B------:R-:W-:Y:S01]  /*14850*/  NOP ;  /* 0x0000000000007918 */ /* 0x000fe20000000000 */
[----:B0-----:R-:W-:Y:S01]  /*14860*/  IMAD.WIDE.U32 R2, R5, UR4, RZ ;  /* 0x0000000405027c25 */ /* 0x001fe2000f8e00ff */
[----:B------:R-:W-:-:S03]  /*14870*/  ULDC.64 UR4, c[0x0][0x338] ;  /* 0x0000ce0000047ab9 */ /* 0x000fc60000000a00 */
[----:B------:R-:W-:Y:S02]  /*14880*/  IMAD.IADD R3, R3, 0x1, R9 ;  /* 0x0000000103037824 */ /* 0x000fe400078e0209 */
[----:B------:R-:W-:Y:S02]  /*14890*/  IMAD R21, R21, UR4, RZ ;  /* 0x0000000415157c24 */ /* 0x000fe4000f8e02ff */
[----:B------:R-:W-:-:S04]  /*148a0*/  IMAD.WIDE.U32 R2, R4, UR4, R2 ;  /* 0x0000000404027c25 */ /* 0x000fc8000f8e0002 */
[----:B------:R-:W-:Y:S01]  /*148b0*/  IMAD R21, R4, UR5, R21 ;  /* 0x0000000504157c24 */ /* 0x000fe2000f8e0215 */
[----:B------:R-:W-:-:S04]  /*148c0*/  ULDC.64 UR4, c[0x0][0x330] ;  /* 0x0000cc0000047ab9 */ /* 0x000fc80000000a00 */
[----:B------:R-:W-:-:S03]  /*148d0*/  IADD3 R3, R3, R21, RZ ;  /* 0x0000001503037210 */ /* 0x000fc60007ffe0ff */
[----:B------:R-:W-:-:S04]  /*148e0*/  IMAD.WIDE.U32 R2, R25, UR4, R2 ;  /* 0x0000000419027c25 */ /* 0x000fc8000f8e0002 */
[----:B------:R-:W-:Y:S01]  /*148f0*/  IMAD R3, R25, UR5, R3 ;  /* 0x0000000519037c24 */ /* 0x000fe2000f8e0203 */
[----:B------:R-:W-:-:S04]  /*14900*/  LEA R18, P0, R2, UR6, 0x1 ;  /* 0x0000000602127c11 */ /* 0x000fc8000f8008ff */
[----:B------:R-:W-:Y:S02]  /*14910*/  LEA.HI.X R24, R2, UR7, R3, 0x1, P0 ;  /* 0x0000000702187c11 */ /* 0x000fe400080f0c03 */
[----:B------:R-:W-:-:S13]  /*14920*/  PLOP3.LUT P0, PT, PT, PT, PT, 0x80, 0x0 ;  /* 0x000000000000781c */ /* 0x000fda0003f0f070 */
.L_x_278:
        /* <DEDUP_REMOVED lines=10> */
.L_x_279:
[----:B------:R-:W2:Y:S01]  /*149d0*/  LDL R2, [R1+0x4] ;  /* 0x0000040001027983 */ /* 0x000ea20000100800 */
[----:B------:R3:W-:Y:S01]  /*149e0*/  SYNCS.ARRIVE.TRANS64.A1T0 RZ, [R6+URZ+0x38850], RZ ;  /* 0x038850ff06ff79a7 */ /* 0x0007e2000810003f */
[C---:B------:R-:W-:Y:S02]  /*149f0*/  VIADD R0, R26.reuse, 0xffffffff ;  /* 0xffffffff1a007836 */ /* 0x040fe40000000000 */
[----:B------:R-:W-:Y:S02]  /*14a00*/  IMAD.MOV.U32 R17, RZ, RZ, R28 ;  /* 0x000000ffff117224 */ /* 0x000fe400078e001c */
[----:B------:R-:W-:Y:S02]  /*14a10*/  IMAD.MOV.U32 R7, RZ, RZ, R27 ;  /* 0x000000ffff077224 */ /* 0x000fe400078e001b */
[----:B------:R-:W-:Y:S01]  /*14a20*/  IMAD.MOV.U32 R29, RZ, RZ, R26 ;  /* 0x000000ffff1d7224 */ /* 0x000fe200078e001a */
[----:B--2---:R-:W-:-:S13]  /*14a30*/  ISETP.GT.AND P0, PT, R26, R2, PT ;  /* 0x000000021a00720c */ /* 0x004fda0003f04270 */
[----:B---3--:R-:W-:Y:S05]  /*14a40*/  @P0 BRA `(.L_x_280) ;  /* 0xffffffec00ec0947 */ /* 0x008fea000383ffff */
.L_x_267:
[----:B------:R-:W-:Y:S05]  /*14a50*/  BSYNC B0 ;  /* 0x0000000000007941 */ /* 0x000fea0003800000 */
.L_x_266:
[----:B------:R-:W3:Y:S01]  /*14a60*/  S2R R2, SR_TID.X ;  /* 0x0000000000027919 */ /* 0x000ee20000002100 */
[----:B------:R-:W-:Y:S01]  /*14a70*/  BSSY B0, `(.L_x_281) ;  /* 0x0000010000007945 */ /* 0x000fe20003800000 */
[----:B---3--:R-:W-:-:S04]  /*14a80*/  LOP3.LUT R2, R2, 0x7f, RZ, 0xc0, !PT ;  /* 0x0000007f02027812 */ /* 0x008fc800078ec0ff */
[----:B------:R-:W-:-:S13]  /*14a90*/  ISETP.NE.AND P0, PT, R2, RZ, PT ;  /* 0x000000ff0200720c */ /* 0x000fda0003f05270 */
[----:B------:R-:W-:Y:S05]  /*14aa0*/  @P0 BRA `(.L_x_282) ;  /* 0x0000000000300947 */ /* 0x000fea0003800000 */
[----:B------:R-:W3:Y:S01]  /*14ab0*/  S2R R5, SR_LANEID ;  /* 0x0000000000057919 */ /* 0x000ee20000000000 */
[----:B------:R-:W-:Y:S01]  /*14ac0*/  VOTEU.ANY UR4, UPT, PT ;  /* 0x0000000000047886 */ /* 0x000fe200038e0100 */
[----:B0-----:R-:W0:Y:S01]  /*14ad0*/  LDC.64 R2, c[0x0][0xc60] ;  /* 0x00031800ff027b82 */ /* 0x001e220000000a00 */
[----:B------:R-:W3:Y:S02]  /*14ae0*/  FLO.U32 R0, UR4 ;  /* 0x0000000400007d00 */ /* 0x000ee400080e0000 */
[----:B---3--:R-:W-:-:S06]  /*14af0*/  ISETP.EQ.U32.AND P0, PT, R0, R5, PT ;  /* 0x000000050000720c */ /* 0x008fcc0003f02070 */
[----:B------:R-:W0:Y:S07]  /*14b00*/  POPC R5, UR4 ;  /* 0x0000000400057d09 */ /* 0x000e2e0008000000 */
[----:B0-----:R-:W3:Y:S01]  /*14b10*/  @P0 ATOMG.E.ADD.STRONG.GPU PT, R3, desc[UR36][R2.64], R5 ;  /* 0x00000005020309a8 */ /* 0x001ee200081ee1e4 */
[----:B------:R-:W0:Y:S02]  /*14b20*/  S2R R4, SR_LTMASK ;  /* 0x0000000000047919 */ /* 0x000e240000003900 */
[----:B0-----:R-:W-:-:S04]  /*14b30*/  LOP3.LUT R4, R4, UR4, RZ, 0xc0, !PT ;  /* 0x0000000404047c12 */ /* 0x001fc8000f8ec0ff */
[----:B--2---:R-:W0:Y:S01]  /*14b40*/  POPC R7, R4 ;  /* 0x0000000400077309 */ /* 0x004e220000000000 */
[----:B---3--:R-:W0:Y:S02]  /*14b50*/  SHFL.IDX PT, R0, R3, R0, 0x1f ;  /* 0x00001f0003007589 */ /* 0x008e2400000e0000 */
[----:B0-----:R-:W-:-:S07]  /*14b60*/  IADD3 R16, R0, UR39, R7 ;  /* 0x0000002700107c10 */ /* 0x001fce000fffe007 */
.L_x_282:
[----:B------:R-:W-:Y:S05]  /*14b70*/  BSYNC B0 ;  /* 0x0000000000007941 */ /* 0x000fea0003800000 */
.L_x_281:
[----:B------:R-:W-:-:S13]  /*14b80*/  LOP3.LUT P0, RZ, R23, 0x20, RZ, 0xc0, !PT ;  /* 0x0000002017ff7812 */ /* 0x000fda000780c0ff */
[----:B------:R-:W-:Y:S05]  /*14b90*/  @!P0 BRA `(.L_x_283) ;  /* 0x0000000000048947 */ /* 0x000fea0003800000 */
[----:B------:R-:W-:Y:S01]  /*14ba0*/  BPT.TRAP 0x1 ;  /* 0x000000040000795c */ /* 0x000fe20000300000 */
.L_x_283:
[----:B------:R-:W3:Y:S01]  /*14bb0*/  LDL.LU R0, [R1] ;  /* 0x0000000001007983 */ /* 0x000ee20000300800 */
[----:B------:R-:W-:Y:S01]  /*14bc0*/  IMAD R4, R27, 0x8, R22 ;  /* 0x000000081b047824 */ /* 0x000fe200078e0216 */
[----:B0-----:R-:W-:Y:S01]  /*14bd0*/  SHF.L.U32 R3, R28, 0x1f, RZ ;  /* 0x0000001f1c037819 */ /* 0x001fe200000006ff */
[----:B------:R-:W-:Y:S03]  /*14be0*/  BSSY B0, `(.L_x_284) ;  /* 0x0000004000007945 */ /* 0x000fe60003800000 */
[----:B------:R-:W0:Y:S01]  /*14bf0*/  SYNCS.PHASECHK.TRANS64.TRYWAIT P0, [R4+URZ+0x38860], R3 ;  /* 0x03886003040075a7 */ /* 0x000e22000800017f */
[----:B---3--:R-:W-:Y:S01]  /*14c00*/  IMAD R5, R26, -0x50, R0 ;  /* 0xffffffb01a057824 */ /* 0x008fe200078e0200 */
[----:B0-----:R-:W-:Y:S06]  /*14c10*/  @!P0 BRA `(.L_x_285) ;  /* 0x00000038008c8947 */ /* 0x001fec0003800000 */
.L_x_375:
[----:B------:R-:W-:Y:S05]  /*14c20*/  BSYNC B0 ;  /* 0x0000000000007941 */ /* 0x000fea0003800000 */
.L_x_284:
[----:B------:R-:W3:Y:S01]  /*14c30*/  S2R R0, SR_TID.X ;  /* 0x0000000000007919 */ /* 0x000ee20000002100 */
[----:B------:R-:W-:Y:S01]  /*14c40*/  UMOV UR4, 0xffffffff ;  /* 0xffffffff00047882 */ /* 0x000fe20000000000 */
[----:B--2---:R-:W-:Y:S01]  /*14c50*/  IMAD R7, R27, 0x5000, R31 ;  /* 0x000050001b077824 */ /* 0x004fe200078e021f */
[----:B---3--:R-:W-:-:S04]  /*14c60*/  LOP3.LUT R0, R0, 0x7f, RZ, 0xc0, !PT ;  /* 0x0000007f00007812 */ /* 0x008fc800078ec0ff */
[----:B------:R-:W-:-:S05]  /*14c70*/  SHF.R.U32.HI R0, RZ, 0x3, R0 ;  /* 0x00000003ff007819 */ /* 0x000fca0000011600 */
[----:B------:R-:W-:Y:S01]  /*14c80*/  IMAD.IADD R5, R5, 0x1, -R0 ;  /* 0x0000000105057824 */ /* 0x000fe200078e0a00 */
[----:B------:R-:W-:Y:S06]  /*14c90*/  BRA.DIV UR4, `(.L_x_286) ;  /* 0x0000003a04807947 */ /* 0x000fec000b800000 */
[----:B-1----:R-:W1:Y:S01]  /*14ca0*/  SHFL.IDX PT, R14, R18, RZ, 0x181f ;  /* 0x00181fff120e7589 */ /* 0x002e6200000e0000 */
[----:B------:R-:W-:Y:S01]  /*14cb0*/  ULDC UR4, c[0x0][0x2f4] ;  /* 0x0000bd0000047ab9 */ /* 0x000fe20000000800 */
[C---:B------:R-:W-:Y:S01]  /*14cc0*/  IMAD.SHL.U32 R8, R32.reuse, 0x2, RZ ;  /* 0x0000000220087824 */ /* 0x040fe200078e00ff */
[----:B------:R-:W-:Y:S01]  /*14cd0*/  ISETP.GE.AND P3, PT, R32, UR4, PT ;  /* 0x0000000420007c0c */ /* 0x000fe2000bf66270 */
[----:B0-----:R-:W0:Y:S01]  /*14ce0*/  SHFL.IDX PT, R3, R24, RZ, 0x181f ;  /* 0x00181fff18037589 */ /* 0x001e2200000e0000 */
[----:B------:R-:W-:Y:S01]  /*14cf0*/  ISETP.GE.AND P2, PT, R37, UR4, PT ;  /* 0x0000000425007c0c */ /* 0x000fe2000bf46270 */
[----:B------:R-:W-:Y:S01]  /*14d00*/  IMAD R0, R7, 0x2, R22 ;  /* 0x0000000207007824 */ /* 0x000fe200078e0216 */
[----:B------:R-:W-:Y:S01]  /*14d10*/  ISETP.LT.OR P4, PT, R5, 0x1, P3 ;  /* 0x000000010500780c */ /* 0x000fe20001f81670 */
[----:B------:R-:W-:Y:S01]  /*14d20*/  SHFL.IDX PT, R7, R24, 0x1, 0x181f ;  /* 0x00381f0018077f89 */ /* 0x000fe200000e0000 */
[----:B------:R-:W-:-:S03]  /*14d30*/  ISETP.GE.AND P1, PT, R36, UR4, PT ;  /* 0x0000000424007c0c */ /* 0x000fc6000bf26270 */
[----:B------:R-:W-:Y:S01]  /*14d40*/  SHFL.IDX PT, R9, R24, 0x2, 0x181f ;  /* 0x00581f0018097f89 */ /* 0x000fe200000e0000 */
[----:B-1----:R-:W-:-:S03]  /*14d50*/  IADD3 R2, P0, R14, R8, RZ ;  /* 0x000000080e027210 */ /* 0x002fc60007f1e0ff */
[----:B------:R-:W1:Y:S02]  /*14d60*/  SHFL.IDX PT, R14, R18, 0x1, 0x181f ;  /* 0x00381f00120e7f89 */ /* 0x000e6400000e0000 */
[----:B0-----:R-:W-:Y:S01]  /*14d70*/  IMAD.X R3, RZ, RZ, R3, P0 ;  /* 0x000000ffff037224 */ /* 0x001fe200000e0603 */
[----:B------:R-:W-:-:S04]  /*14d80*/  ISETP.LT.OR P0, PT, R5, 0x1, P2 ;  /* 0x000000010500780c */ /* 0x000fc80001701670 */
[----:B------:R-:W-:Y:S01]  /*14d90*/  LDGSTS.E.BYPASS.LTC128B.128 [R0+0x400], desc[UR36][R2.64], !P4 ;  /* 0x0040000002007fae */ /* 0x000fe2000e101d64 */
[----:B------:R-:W-:-:S08]  /*14da0*/  ISETP.LT.OR P4, PT, R5, 0x1, P1 ;  /* 0x000000010500780c */ /* 0x000fd00000f81670 */
[----:B------:R-:W-:Y:S01]  /*14db0*/  LDGSTS.E.BYPASS.LTC128B.128 [R0+0x2c00], desc[UR36][R2.64+0x80], !P0 ;  /* 0x02c0008002007fae */ /* 0x000fe2000c101d64 */
[----:B------:R-:W-:-:S04]  /*14dc0*/  ISETP.GE.AND P0, PT, R34, UR4, PT ;  /* 0x0000000422007c0c */ /* 0x000fc8000bf06270 */
[----:B------:R-:W-:Y:S01]  /*14dd0*/  LDGSTS.E.BYPASS.LTC128B.128 [R0+0x5400], desc[UR36][R2.64+0x100], !P4 ;  /* 0x0540010002007fae */ /* 0x000fe2000e101d64 */
[----:B------:R-:W-:-:S13]  /*14de0*/  ISETP.LT.OR P4, PT, R5, 0x1, P0 ;  /* 0x000000010500780c */ /* 0x000fda0000781670 */
[----:B------:R0:W-:Y:S01]  /*14df0*/  LDGSTS.E.BYPASS.LTC128B.128 [R0+0x7c00], desc[UR36][R2.64+0x180], !P4 ;  /* 0x07c0018002007fae */ /* 0x0001e2000e101d64 */
[----:B-1----:R-:W-:-:S03]  /*14e00*/  IADD3 R6, P4, R14, R8, RZ ;  /* 0x000000080e067210 */ /* 0x002fc60007f9e0ff */
[----:B------:R-:W0:Y:S02]  /*14e10*/  SHFL.IDX PT, R14, R18, 0x2, 0x181f ;  /* 0x00581f00120e7f89 */ /* 0x000e2400000e0000 */
[----:B------:R-:W-:Y:S01]  /*14e20*/  IMAD.X R7, RZ, RZ, R7, P4 ;  /* 0x000000ffff077224 */ /* 0x000fe200020e0607 */
[----:B------:R-:W-:-:S13]  /*14e30*/  ISETP.LT.OR P4, PT, R5, 0x11, P3 ;  /* 0x000000110500780c */ /* 0x000fda0001f81670 */
[----:B------:R-:W-:Y:S01]  /*14e40*/  LDGSTS.E.BYPASS.LTC128B.128 [R0+0xc00], desc[UR36][R6.64], !P4 ;  /* 0x00c0000006007fae */ /* 0x000fe2000e101d64 */
[----:B------:R-:W-:-:S13]  /*14e50*/  ISETP.LT.OR P4, PT, R5, 0x11, P2 ;  /* 0x000000110500780c */ /* 0x000fda0001781670 */
[----:B------:R-:W-:Y:S01]  /*14e60*/  LDGSTS.E.BYPASS.LTC128B.128 [R0+0x3400], desc[UR36][R6.64+0x80], !P4 ;  /* 0x0340008006007fae */ /* 0x000fe2000e101d64 */
[----:B------:R-:W-:-:S13]  /*14e70*/  ISETP.LT.OR P4, PT, R5, 0x11, P1 ;  /* 0x000000110500780c */ /* 0x000fda0000f81670 */
[----:B------:R-:W-:Y:S01]  /*14e80*/  LDGSTS.E.BYPASS.LTC128B.128 [R0+0x5c00], desc[UR36][R6.64+0x100], !P4 ;  /* 0x05c0010006007fae */ /* 0x000fe2000e101d64 */
[----:B------:R-:W-:-:S13]  /*14e90*/  ISETP.LT.OR P4, PT, R5, 0x11, P0 ;  /* 0x000000110500780c */ /* 0x000fda0000781670 */
[----:B------:R-:W-:Y:S01]  /*14ea0*/  LDGSTS.E.BYPASS.LTC128B.128 [R0+0x8400], desc[UR36][R6.64+0x180], !P4 ;  /* 0x0840018006007fae */ /* 0x000fe2000e101d64 */
[----:B0-----:R-:W-:-:S03]  /*14eb0*/  IADD3 R2, P4, R14, R8, RZ ;  /* 0x000000080e027210 */ /* 0x001fc60007f9e0ff */
[----:B------:R-:W0:Y:S02]  /*14ec0*/  SHFL.IDX PT, R14, R18, 0x3, 0x181f ;  /* 0x00781f00120e7f89 */ /* 0x000e2400000e0000 */
[----:B------:R-:W-:Y:S01]  /*14ed0*/  IMAD.X R3, RZ, RZ, R9, P4 ;  /* 0x000000ffff037224 */ /* 0x000fe200020e0609 */
[C---:B------:R-:W-:Y:S01]  /*14ee0*/  ISETP.LT.OR P4, PT, R5.reuse, 0x21, P3 ;  /* 0x000000210500780c */ /* 0x040fe20001f81670 */
[----:B------:R-:W1:Y:S04]  /*14ef0*/  SHFL.IDX PT, R9, R24, 0x3, 0x181f ;  /* 0x00781f0018097f89 */ /* 0x000e6800000e0000 */
[----:B------:R-:W2:Y:S08]  /*14f00*/  SHFL.IDX PT, R24, R24, 0x4, 0x181f ;  /* 0x00981f0018187f89 */ /* 0x000eb000000e0000 */
[----:B------:R-:W-:Y:S01]  /*14f10*/  LDGSTS.E.BYPASS.LTC128B.128 [R0+0x1400], desc[UR36][R2.64], !P4 ;  /* 0x0140000002007fae */ /* 0x000fe2000e101d64 */
[----:B------:R-:W-:-:S13]  /*14f20*/  ISETP.LT.OR P4, PT, R5, 0x21, P2 ;  /* 0x000000210500780c */ /* 0x000fda0001781670 */
[----:B------:R-:W-:Y:S01]  /*14f30*/  LDGSTS.E.BYPASS.LTC128B.128 [R0+0x3c00], desc[UR36][R2.64+0x80], !P4 ;  /* 0x03c0008002007fae */ /* 0x000fe2000e101d64 */
[----:B------:R-:W-:-:S13]  /*14f40*/  ISETP.LT.OR P4, PT, R5, 0x21, P1 ;  /* 0x000000210500780c */ /* 0x000fda0000f81670 */
[----:B------:R-:W-:Y:S01]  /*14f50*/  LDGSTS.E.BYPASS.LTC128B.128 [R0+0x6400], desc[UR36][R2.64+0x100], !P4 ;  /* 0x0640010002007fae */ /* 0x000fe2000e101d64 */
[----:B------:R-:W-:-:S13]  /*14f60*/  ISETP.LT.OR P4, PT, R5, 0x21, P0 ;  /* 0x000000210500780c */ /* 0x000fda0000781670 */
[----:B------:R0:W-:Y:S02]  /*14f70*/  LDGSTS.E.BYPASS.LTC128B.128 [R0+0x8c00], desc[UR36][R2.64+0x180], !P4 ;  /* 0x08c0018002007fae */ /* 0x0001e4000e101d64 */
[----:B0-----:R-:W-:Y:S02]  /*14f80*/  IADD3 R2, P4, R14, R8, RZ ;  /* 0x000000080e027210 */ /* 0x001fe40007f9e0ff */
[----:B------:R3:W4:Y:S03]  /*14f90*/  SHFL.IDX PT, R14, R18, 0x4, 0x181f ;  /* 0x00981f00120e7f89 */ /* 0x00072600000e0000 */
        /* <DEDUP_REMOVED lines=9> */
.L_x_387:
[C---:B------:R-:W-:Y:S02]  /*15030*/  ISETP.LT.OR P3, PT, R5.reuse, 0x41, P3 ;  /* 0x000000410500780c */ /* 0x040fe40001f61670 */
[C---:B------:R-:W-:Y:S02]  /*15040*/  ISETP.LT.OR P2, PT, R5.reuse, 0x41, P2 ;  /* 0x000000410500780c */ /* 0x040fe40001741670 */
[C---:B------:R-:W-:Y:S02]  /*15050*/  ISETP.LT.OR P1, PT, R5.reuse, 0x41, P1 ;  /* 0x000000410500780c */ /* 0x040fe40000f21670 */
[----:B0--3--:R-:W-:Y:S02]  /*15060*/  IADD3 R2, P4, R14, R8, RZ ;  /* 0x000000080e027210 */ /* 0x009fe40007f9e0ff */
[----:B------:R-:W-:-:S03]  /*15070*/  ISETP.LT.OR P0, PT, R5, 0x41, P0 ;  /* 0x000000410500780c */ /* 0x000fc60000701670 */
[----:B------:R-:W-:-:S05]  /*15080*/  IMAD.X R3, RZ, RZ, R24, P4 ;  /* 0x000000ffff037224 */ /* 0x000fca00020e0618 */
        /* <DEDUP_REMOVED lines=9> */
.L_x_287:
        /* <DEDUP_REMOVED lines=10> */
.L_x_288:
[----:B------:R1:W-:Y:S01]  /*151c0*/  SYNCS.ARRIVE.TRANS64.A1T0 RZ, [R4+URZ+0x38850], RZ ;  /* 0x038850ff04ff79a7 */ /* 0x0003e2000810003f */
[----:B------:R-:W-:-:S05]  /*151d0*/  VIADD R27, R27, 0x1 ;  /* 0x000000011b1b7836 */ /* 0x000fca0000000000 */
[----:B------:R-:W-:-:S04]  /*151e0*/  ISETP.NE.AND P0, PT, R27, 0x2, PT ;  /* 0x000000021b00780c */ /* 0x000fc80003f05270 */
[----:B0-----:R-:W-:Y:S02]  /*151f0*/  SEL R3, RZ, 0x1, P0 ;  /* 0x00000001ff037807 */ /* 0x001fe40000000000 */
[----:B------:R-:W-:Y:S02]  /*15200*/  SEL R27, R27, RZ, P0 ;  /* 0x000000ff1b1b7207 */ /* 0x000fe40000000000 */
[----:B-1----:R-:W-:-:S07]  /*15210*/  LOP3.LUT R28, R28, R3, RZ, 0x3c, !PT ;  /* 0x000000031c1c7212 */ /* 0x002fce00078e3cff */
.L_x_243:
[----:B------:R-:W-:Y:S05]  /*15220*/  BSYNC B7 ;  /* 0x0000000000077941 */ /* 0x000fea0003800000 */
.L_x_241:
[----:B------:R-:W-:-:S13]  /*15230*/  LOP3.LUT P0, RZ, R23, 0x100, RZ, 0xc0, !PT ;  /* 0x0000010017ff7812 */ /* 0x000fda000780c0ff */
[----:B------:R-:W-:Y:S05]  /*15240*/  @!P0 BRA `(.L_x_289) ;  /* 0x0000000000248947 */ /* 0x000fea0003800000 */
[----:B------:R-:W-:Y:S05]  /*15250*/  WARPSYNC.ALL ;  /* 0x0000000000007948 */ /* 0x000fea0003800000 */
[----:B------:R-:W0:Y:S08]  /*15260*/  S2UR UR5, SR_CgaCtaId ;  /* 0x00000000000579c3 */ /* 0x000e300000008800 */
[----:B------:R-:W-:Y:S06]  /*15270*/  BAR.SYNC.DEFER_BLOCKING 0x5, 0x180 ;  /* 0x0146000000007b1d */ /* 0x000fec0000010000 */
[----:B------:R-:W-:-:S02]  /*15280*/  UMOV UR4, 0x400 ;  /* 0x0000040000047882 */ /* 0x000fc40000000000 */
[----:B0-----:R-:W-:-:S06]  /*15290*/  ULEA UR4, UR5, UR4, 0x18 ;  /* 0x0000000405047291 */ /* 0x001fcc000f8ec03f */
[----:B------:R-:W-:-:S05]  /*152a0*/  IMAD.U32 R22, RZ, RZ, UR4 ;  /* 0x00000004ff167e24 */ /* 0x000fca000f8e00ff */
[----:B------:R0:W1:Y:S01]  /*152b0*/  LDS.128 R16, [R22+0x388d0] ;  /* 0x0388d00016107984 */ /* 0x0000620000000c00 */
[----:B------:R-:W-:Y:S06]  /*152c0*/  BAR.ARV 0x4, 0x180 ;  /* 0x0106000000007b1d */ /* 0x000fec0000002000 */
[----:B------:R-:W-:Y:S05]  /*152d0*/  BRA `(.L_x_290) ;  /* 0x0000000800d07947 */ /* 0x000fea0003800000 */
.L_x_289:
[----:B------:R-:W0:Y:S01]  /*152e0*/  S2R R9, SR_TID.X ;  /* 0x0000000000097919 */ /* 0x000e220000002100 */
[----:B------:R-:W-:Y:S01]  /*152f0*/  UMOV UR4, 0xffffffff ;  /* 0xffffffff00047882 */ /* 0x000fe20000000000 */
[----:B0-----:R-:W-:-:S04]  /*15300*/  LOP3.LUT R9, R9, 0x1f, RZ, 0xc0, !PT ;  /* 0x0000001f09097812 */ /* 0x001fc800078ec0ff */
[----:B------:R-:W-:Y:S01]  /*15310*/  ISETP.NE.AND P0, PT, R9, 0x1f, PT ;  /* 0x0000001f0900780c */ /* 0x000fe20003f05270 */
[----:B------:R-:W-:-:S12]  /*15320*/  BRA.DIV UR4, `(.L_x_291) ;  /* 0x0000003a04e07947 */ /* 0x000fd8000b800000 */
[----:B------:R-:W-:Y:S01]  /*15330*/  IADD3 R7, R19, R9, RZ ;  /* 0x0000000913077210 */ /* 0x000fe20007ffe0ff */
[----:B------:R-:W-:-:S03]  /*15340*/  ULDC UR4, c[0x0][0xc3c] ;  /* 0x00030f0000047ab9 */ /* 0x000fc60000000800 */
[----:B------:R-:W-:-:S13]  /*15350*/  ISETP.GE.OR P1, PT, R7, UR4, !P0 ;  /* 0x0000000407007c0c */ /* 0x000fda000c726670 */
[----:B------:R-:W0:Y:S08]  /*15360*/  @!P1 LDC.64 R2, c[0x0][0xc80] ;  /* 0x00032000ff029b82 */ /* 0x000e300000000a00 */
[----:B------:R-:W1:Y:S01]  /*15370*/  @!P1 LDC.64 R4, c[0x0][0xc78] ;  /* 0x00031e00ff049b82 */ /* 0x000e620000000a00 */
[----:B0-----:R-:W-:-:S05]  /*15380*/  @!P1 IMAD.WIDE R2, R7, 0x4, R2 ;  /* 0x0000000407029825 */ /* 0x001fca00078e0202 */
[----:B------:R1:W2:Y:S02]  /*15390*/  @!P1 LDG.E R6, desc[UR36][R2.64] ;  /* 0x0000002402069981 */ /* 0x0002a4000c1e1900 */
[----:B-1----:R-:W-:-:S05]  /*153a0*/  @!P1 IMAD.WIDE R2, R7, 0x4, R4 ;  /* 0x0000000407029825 */ /* 0x002fca00078e0204 */
[----:B------:R-:W3:Y:S01]  /*153b0*/  @!P1 LDG.E R5, desc[UR36][R2.64] ;  /* 0x0000002402059981 */ /* 0x000ee2000c1e1900 */
[----:B------:R-:W-:Y:S01]  /*153c0*/  IMAD.MOV.U32 R7, RZ, RZ, RZ ;  /* 0x000000ffff077224 */ /* 0x000fe200078e00ff */
[C---:B------:R-:W-:Y:S01]  /*153d0*/  ISETP.GE.U32.AND P2, PT, R9.reuse, 0x2, PT ;  /* 0x000000020900780c */ /* 0x040fe20003f46070 */
[----:B------:R-:W-:Y:S01]  /*153e0*/  IMAD.MOV.U32 R4, RZ, RZ, RZ ;  /* 0x000000ffff047224 */ /* 0x000fe200078e00ff */
[C---:B------:R-:W-:Y:S01]  /*153f0*/  ISETP.GE.U32.AND P3, PT, R9.reuse, 0x4, PT ;  /* 0x000000040900780c */ /* 0x040fe20003f66070 */
[----:B------:R-:W-:Y:S01]  /*15400*/  SHFL.IDX PT, R0, R16, RZ, 0x1f ;  /* 0x00001fff10007589 */ /* 0x000fe200000e0000 */
[C---:B------:R-:W-:Y:S02]  /*15410*/  ISETP.GE.U32.AND P4, PT, R9.reuse, 0x8, PT ;  /* 0x000000080900780c */ /* 0x040fe40003f86070 */
[----:B------:R-:W-:Y:S01]  /*15420*/  ISETP.GE.U32.AND P5, PT, R9, 0x10, PT ;  /* 0x000000100900780c */ /* 0x000fe20003fa6070 */
[----:B------:R-:W-:Y:S01]  /*15430*/  SHFL.IDX PT, R8, R16, 0x1, 0x1f ;  /* 0x00201f0010087f89 */ /* 0x000fe200000e0000 */
[----:B--2---:R-:W-:-:S02]  /*15440*/  @!P1 IMAD.MOV.U32 R7, RZ, RZ, R6 ;  /* 0x000000ffff079224 */ /* 0x004fc400078e0006 */
[----:B------:R-:W-:Y:S02]  /*15450*/  IMAD.MOV.U32 R6, RZ, RZ, RZ ;  /* 0x000000ffff067224 */ /* 0x000fe400078e00ff */
[----:B---3--:R-:W-:Y:S01]  /*15460*/  @!P1 IMAD.MOV.U32 R4, RZ, RZ, R5 ;  /* 0x000000ffff049224 */ /* 0x008fe200078e0005 */
[----:B------:R-:W-:-:S03]  /*15470*/  ISETP.NE.AND P1, PT, R9, RZ, PT ;  /* 0x000000ff0900720c */ /* 0x000fc60003f25270 */
[----:B------:R-:W-:-:S05]  /*15480*/  IMAD R13, R4, R7, RZ ;  /* 0x00000007040d7224 */ /* 0x000fca00078e02ff */
        /* <DEDUP_REMOVED lines=15> */
[----:B------:R0:W1:Y:S02]  /*15580*/  SHFL.IDX PT, R14, R2, 0x1f, 0x1f ;  /* 0x03e01f00020e7f89 */ /* 0x00006400000e0000 */
.L_x_397:
[----:B------:R-:W-:Y:S02]  /*15590*/  ULDC UR4, c[0x0][0xc38] ;  /* 0x00030e0000047ab9 */ /* 0x000fe40000000800 */
[----:B------:R-:W-:-:S04]  /*155a0*/  IMAD.U32 R5, RZ, RZ, UR4 ;  /* 0x00000004ff057e24 */ /* 0x000fc8000f8e00ff */
[----:B-1----:R-:W-:-:S04]  /*155b0*/  IMAD R14, R14, R5, RZ ;  /* 0x000000050e0e7224 */ /* 0x002fc800078e02ff */
[----:B------:R-:W-:-:S05]  /*155c0*/  IMAD.IADD R9, R8, 0x1, R14 ;  /* 0x0000000108097824 */ /* 0x000fca00078e020e */
[----:B------:R-:W-:-:S13]  /*155d0*/  ISETP.GT.AND P6, PT, R9, R0, PT ;  /* 0x000000000900720c */ /* 0x000fda0003fc4270 */
[----:B------:R-:W-:Y:S05]  /*155e0*/  @P6 BRA `(.L_x_292) ;  /* 0x0000000000a46947 */ /* 0x000fea0003800000 */
.L_x_295:
[----:B0-----:R-:W0:Y:S01]  /*155f0*/  LDC R2, c[0x0][0xc3c] ;  /* 0x00030f00ff027b82 */ /* 0x001e220000000800 */
[----:B------:R-:W-:-:S05]  /*15600*/  VIADD R19, R19, 0x1f ;  /* 0x0000001f13137836 */ /* 0x000fca0000000000 */
[----:B0-----:R-:W-:-:S13]  /*15610*/  ISETP.GE.AND P6, PT, R19, R2, PT ;  /* 0x000000021300720c */ /* 0x001fda0003fc6270 */
[----:B------:R-:W-:Y:S05]  /*15620*/  @P6 BRA `(.L_x_293) ;  /* 0x0000000400b86947 */ /* 0x000fea0003800000 */
[----:B------:R-:W0:Y:S01]  /*15630*/  S2R R3, SR_TID.X ;  /* 0x0000000000037919 */ /* 0x000e220000002100 */
[----:B------:R-:W-:Y:S01]  /*15640*/  IMAD.MOV.U32 R7, RZ, RZ, RZ ;  /* 0x000000ffff077224 */ /* 0x000fe200078e00ff */
[----:B0-----:R-:W-:-:S05]  /*15650*/  LOP3.LUT R3, R3, 0x1f, RZ, 0xc0, !PT ;  /* 0x0000001f03037812 */ /* 0x001fca00078ec0ff */
[----:B------:R-:W-:-:S05]  /*15660*/  IMAD.IADD R11, R19, 0x1, R3 ;  /* 0x00000001130b7824 */ /* 0x000fca00078e0203 */
[----:B------:R-:W-:-:S13]  /*15670*/  ISETP.GE.OR P6, PT, R11, R2, !P0 ;  /* 0x000000020b00720c */ /* 0x000fda00047c6670 */
[----:B------:R-:W0:Y:S08]  /*15680*/  @!P6 LDC.64 R2, c[0x0][0xc80] ;  /* 0x00032000ff02eb82 */ /* 0x000e300000000a00 */
[----:B------:R-:W1:Y:S01]  /*15690*/  @!P6 LDC.64 R4, c[0x0][0xc78] ;  /* 0x00031e00ff04eb82 */ /* 0x000e620000000a00 */
[----:B0-----:R-:W-:-:S05]  /*156a0*/  @!P6 IMAD.WIDE R2, R11, 0x4, R2 ;  /* 0x000000040b02e825 */ /* 0x001fca00078e0202 */
[----:B------:R1:W2:Y:S02]  /*156b0*/  @!P6 LDG.E R7, desc[UR36][R2.64] ;  /* 0x000000240207e981 */ /* 0x0002a4000c1e1900 */
[----:B-1----:R-:W-:Y:S01]  /*156c0*/  @!P6 IMAD.WIDE R2, R11, 0x4, R4 ;  /* 0x000000040b02e825 */ /* 0x002fe200078e0204 */
[----:B------:R-:W-:-:S06]  /*156d0*/  MOV R4, RZ ;  /* 0x000000ff00047202 */ /* 0x000fcc0000000f00 */
[----:B------:R-:W2:Y:S01]  /*156e0*/  @!P6 LDG.E R4, desc[UR36][R2.64] ;  /* 0x000000240204e981 */ /* 0x000ea2000c1e1900 */
[----:B------:R-:W-:Y:S01]  /*156f0*/  UMOV UR4, 0xffffffff ;  /* 0xffffffff00047882 */ /* 0x000fe20000000000 */
[----:B--2---:R-:W-:Y:S02]  /*15700*/  IMAD R13, R4, R7, RZ ;  /* 0x00000007040d7224 */ /* 0x004fe400078e02ff */
[----:B------:R-:W-:Y:S05]  /*15710*/  BRA.DIV UR4, `(.L_x_294) ;  /* 0x0000003e04207947 */ /* 0x000fea000b800000 */
        /* <DEDUP_REMOVED lines=16> */
.L_x_405:
[----:B------:R-:W-:Y:S02]  /*15820*/  ULDC UR4, c[0x0][0xc38] ;  /* 0x00030e0000047ab9 */ /* 0x000fe40000000800 */
[----:B------:R-:W-:-:S04]  /*15830*/  IMAD.U32 R5, RZ, RZ, UR4 ;  /* 0x00000004ff057e24 */ /* 0x000fc8000f8e00ff */
[----:B-1----:R-:W-:-:S04]  /*15840*/  IMAD R14, R14, R5, RZ ;  /* 0x000000050e0e7224 */ /* 0x002fc800078e02ff */
[----:B------:R-:W-:-:S05]  /*15850*/  IMAD.IADD R9, R14, 0x1, R9 ;  /* 0x000000010e097824 */ /* 0x000fca00078e0209 */
[----:B------:R-:W-:-:S13]  /*15860*/  ISETP.GT.AND P6, PT, R9, R0, PT ;  /* 0x000000000900720c */ /* 0x000fda0003fc4270 */
[----:B------:R-:W-:Y:S05]  /*15870*/  @!P6 BRA `(.L_x_295) ;  /* 0xfffffffc005ce947 */ /* 0x000fea000383ffff */
.L_x_292:
[----:B------:R-:W-:Y:S01]  /*15880*/  IMAD.IADD R9, R9, 0x1, -R14 ;  /* 0x0000000109097824 */ /* 0x000fe200078e0a0e */
[----:B------:R-:W-:-:S03]  /*15890*/  UMOV UR4, 0xffffffff ;  /* 0xffffffff00047882 */ /* 0x000fc60000000000 */
[----:B------:R-:W-:-:S05]  /*158a0*/  IMAD R3, R2, R5, R9 ;  /* 0x0000000502037224 */ /* 0x000fca00078e0209 */
[----:B------:R-:W-:Y:S01]  /*158b0*/  ISETP.GT.AND P6, PT, R3, R0, PT ;  /* 0x000000000300720c */ /* 0x000fe20003fc4270 */
[----:B------:R-:W-:-:S12]  /*158c0*/  BRA.DIV UR4, `(.L_x_296) ;  /* 0x0000003e046c7947 */ /* 0x000fd8000b800000 */
[----:B------:R-:W-:-:S04]  /*158d0*/  VOTE.ANY R3, PT, !P6 ;  /* 0x0000000000037806 */ /* 0x000fc800070e0100 */
[----:B------:R-:W1:Y:S02]  /*158e0*/  POPC R8, R3 ;  /* 0x0000000300087309 */ /* 0x000e640000000000 */
[----:B-1----:R1:W2:Y:S04]  /*158f0*/  SHFL.IDX PT, R7, R7, R8, 0x1f ;  /* 0x00001f0807077589 */ /* 0x0022a800000e0000 */
[----:B------:R1:W3:Y:S02]  /*15900*/  SHFL.IDX PT, R4, R4, R8, 0x1f ;  /* 0x00001f0804047589 */ /* 0x0002e400000e0000 */
.L_x_410:
[----:B------:R-:W-:-:S13]  /*15910*/  ISETP.NE.AND P0, PT, R3, RZ, PT ;  /* 0x000000ff0300720c */ /* 0x000fda0003f05270 */
[----:B------:R-:W-:Y:S05]  /*15920*/  @!P0 BRA `(.L_x_297) ;  /* 0x0000000000108947 */ /* 0x000fea0003800000 */
[----:B------:R-:W-:Y:S01]  /*15930*/  UMOV UR4, 0xffffffff ;  /* 0xffffffff00047882 */ /* 0x000fe20000000000 */
[----:B------:R-:W-:Y:S02]  /*15940*/  VIADD R12, R8, 0xffffffff ;  /* 0xffffffff080c7836 */ /* 0x000fe40000000000 */
[----:B------:R-:W-:Y:S05]  /*15950*/  BRA.DIV UR4, `(.L_x_298) ;  /* 0x0000003e04a47947 */ /* 0x000fea000b800000 */
[----:B------:R4:W0:Y:S02]  /*15960*/  SHFL.IDX PT, R6, R2, R12, 0x1f ;  /* 0x00001f0c02067589 */ /* 0x00082400000e0000 */
.L_x_297:
[----:B--2---:R-:W-:Y:S01]  /*15970*/  IABS R10, R7 ;  /* 0x00000007000a7213 */ /* 0x004fe20000000000 */
[----:B0-----:R-:W-:Y:S01]  /*15980*/  IMAD R16, R6, R5, R9 ;  /* 0x0000000506107224 */ /* 0x001fe200078e0209 */
[----:B---3--:R-:W-:Y:S01]  /*15990*/  IABS R5, R4 ;  /* 0x0000000400057213 */ /* 0x008fe20000000000 */
[----:B------:R-:W-:Y:S01]  /*159a0*/  IMAD.IADD R19, R8, 0x1, R19 ;  /* 0x0000000108137824 */ /* 0x000fe200078e0213 */
[----:B------:R-:W0:Y:S01]  /*159b0*/  I2F.RP R11, R10 ;  /* 0x0000000a000b7306 */ /* 0x000e220000209400 */
[----:B------:R-:W-:-:S07]  /*159c0*/  IMAD.IADD R0, R0, 0x1, -R16 ;  /* 0x0000000100007824 */ /* 0x000fce00078e0a10 */
[----:B----4-:R-:W2:Y:S08]  /*159d0*/  I2F.RP R12, R5 ;  /* 0x00000005000c7306 */ /* 0x010eb00000209400 */
[----:B0-----:R-:W0:Y:S08]  /*159e0*/  MUFU.RCP R11, R11 ;  /* 0x0000000b000b7308 */ /* 0x001e300000001000 */
[----:B--2---:R-:W-:Y:S01]  /*159f0*/  MUFU.RCP R12, R12 ;  /* 0x0000000c000c7308 */ /* 0x004fe20000001000 */
[----:B0-----:R-:W-:-:S07]  /*15a00*/  VIADD R2, R11, 0xffffffe ;  /* 0x0ffffffe0b027836 */ /* 0x001fce0000000000 */
[----:B------:R0:W2:Y:S02]  /*15a10*/  F2I.FTZ.U32.TRUNC.NTZ R3, R2 ;  /* 0x0000000200037305 */ /* 0x0000a4000021f000 */
[----:B0-----:R-:W-:Y:S02]  /*15a20*/  IMAD.MOV.U32 R2, RZ, RZ, RZ ;  /* 0x000000ffff027224 */ /* 0x001fe400078e00ff */
[----:B--2---:R-:W-:-:S04]  /*15a30*/  IMAD.MOV R9, RZ, RZ, -R3 ;  /* 0x000000ffff097224 */ /* 0x004fc800078e0a03 */
[----:B------:R-:W-:-:S04]  /*15a40*/  IMAD R9, R9, R10, RZ ;  /* 0x0000000a09097224 */ /* 0x000fc800078e02ff */
[----:B------:R-:W-:Y:S01]  /*15a50*/  IMAD.HI.U32 R3, R3, R9, R2 ;  /* 0x0000000903037227 */ /* 0x000fe200078e0002 */
[----:B------:R-:W-:Y:S02]  /*15a60*/  IABS R2, R7 ;  /* 0x0000000700027213 */ /* 0x000fe40000000000 */
[----:B------:R-:W-:-:S03]  /*15a70*/  IABS R9, R0 ;  /* 0x0000000000097213 */ /* 0x000fc60000000000 */
[----:B------:R-:W-:Y:S02]  /*15a80*/  IMAD.MOV R2, RZ, RZ, -R2 ;  /* 0x000000ffff027224 */ /* 0x000fe400078e0a02 */
[----:B------:R-:W-:-:S04]  /*15a90*/  IMAD.HI.U32 R6, R3, R9, RZ ;  /* 0x0000000903067227 */ /* 0x000fc800078e00ff */
[----:B------:R-:W-:Y:S02]  /*15aa0*/  VIADD R3, R12, 0xffffffe ;  /* 0x0ffffffe0c037836 */ /* 0x000fe40000000000 */
[----:B------:R-:W-:-:S04]  /*15ab0*/  IMAD R9, R6, R2, R9 ;  /* 0x0000000206097224 */ /* 0x000fc800078e0209 */
[----:B------:R-:W0:Y:S01]  /*15ac0*/  F2I.FTZ.U32.TRUNC.NTZ R3, R3 ;  /* 0x0000000300037305 */ /* 0x000e22000021f000 */
[----:B------:R-:W-:-:S13]  /*15ad0*/  ISETP.GT.U32.AND P1, PT, R10, R9, PT ;  /* 0x000000090a00720c */ /* 0x000fda0003f24070 */
[-C--:B------:R-:W-:Y:S01]  /*15ae0*/  @!P1 IADD3 R9, R9, -R10.reuse, RZ ;  /* 0x8000000a09099210 */ /* 0x080fe20007ffe0ff */
[----:B0-----:R-:W-:Y:S02]  /*15af0*/  IMAD.MOV R2, RZ, RZ, -R3 ;  /* 0x000000ffff027224 */ /* 0x001fe400078e0a03 */
[----:B------:R-:W-:Y:S01]  /*15b00*/  @!P1 VIADD R6, R6, 0x1 ;  /* 0x0000000106069836 */ /* 0x000fe20000000000 */
[----:B------:R-:W-:Y:S01]  /*15b10*/  ISETP.GE.U32.AND P0, PT, R9, R10, PT ;  /* 0x0000000a0900720c */ /* 0x000fe20003f06070 */
[----:B------:R-:W-:Y:S01]  /*15b20*/  IMAD R9, R2, R5, RZ ;  /* 0x0000000502097224 */ /* 0x000fe200078e02ff */
[----:B------:R-:W-:Y:S01]  /*15b30*/  ISETP.NE.AND P1, PT, R7, RZ, PT ;  /* 0x000000ff0700720c */ /* 0x000fe20003f25270 */
[----:B------:R-:W-:-:S04]  /*15b40*/  IMAD.MOV.U32 R2, RZ, RZ, RZ ;  /* 0x000000ffff027224 */ /* 0x000fc800078e00ff */
[----:B------:R-:W-:Y:S01]  /*15b50*/  IMAD.HI.U32 R9, R3, R9, R2 ;  /* 0x0000000903097227 */ /* 0x000fe200078e0002 */
[----:B------:R-:W-:Y:S02]  /*15b60*/  LOP3.LUT R2, R0, R7, RZ, 0x3c, !PT ;  /* 0x0000000700027212 */ /* 0x000fe400078e3cff */
[----:B------:R-:W-:Y:S02]  /*15b70*/  IABS R3, R4 ;  /* 0x0000000400037213 */ /* 0x000fe40000000000 */
[----:B------:R-:W-:Y:S01]  /*15b80*/  ISETP.GE.AND P2, PT, R2, RZ, PT ;  /* 0x000000ff0200720c */ /* 0x000fe20003f46270 */
[----:B------:R-:W-:Y:S02]  /*15b90*/  @P0 VIADD R6, R6, 0x1 ;  /* 0x0000000106060836 */ /* 0x000fe40000000000 */
[----:B------:R-:W-:-:S10]  /*15ba0*/  IMAD.MOV R3, RZ, RZ, -R3 ;  /* 0x000000ffff037224 */ /* 0x000fd400078e0a03 */
[----:B------:R-:W-:Y:S01]  /*15bb0*/  @!P2 IMAD.MOV R6, RZ, RZ, -R6 ;  /* 0x000000ffff06a224 */ /* 0x000fe200078e0a06 */
[----:B------:R-:W-:-:S04]  /*15bc0*/  @!P1 LOP3.LUT R6, RZ, R7, RZ, 0x33, !PT ;  /* 0x00000007ff069212 */ /* 0x000fc800078e33ff */
[-C--:B------:R-:W-:Y:S01]  /*15bd0*/  IABS R2, R6.reuse ;  /* 0x0000000600027213 */ /* 0x080fe20000000000 */
[----:B------:R-:W-:-:S04]  /*15be0*/  IMAD R7, R7, R6, RZ ;  /* 0x0000000607077224 */ /* 0x000fc800078e02ff */
[----:B------:R-:W-:-:S04]  /*15bf0*/  IMAD.HI.U32 R9, R9, R2, RZ ;  /* 0x0000000209097227 */ /* 0x000fc800078e00ff */
[----:B------:R-:W-:Y:S02]  /*15c00*/  IMAD R2, R9, R3, R2 ;  /* 0x0000000309027224 */ /* 0x000fe400078e0202 */
[----:B------:R-:W-:-:S03]  /*15c10*/  IMAD.IADD R17, R0, 0x1, -R7 ;  /* 0x0000000100117824 */ /* 0x000fc600078e0a07 */
[----:B------:R-:W-:-:S13]  /*15c20*/  ISETP.GT.U32.AND P1, PT, R5, R2, PT ;  /* 0x000000020500720c */ /* 0x000fda0003f24070 */
[----:B------:R-:W-:Y:S02]  /*15c30*/  @!P1 IMAD.IADD R2, R2, 0x1, -R5 ;  /* 0x0000000102029824 */ /* 0x000fe400078e0a05 */
[----:B------:R-:W-:Y:S01]  /*15c40*/  @!P1 VIADD R9, R9, 0x1 ;  /* 0x0000000109099836 */ /* 0x000fe20000000000 */
[----:B------:R-:W-:Y:S02]  /*15c50*/  ISETP.NE.AND P1, PT, R4, RZ, PT ;  /* 0x000000ff0400720c */ /* 0x000fe40003f25270 */
[----:B------:R-:W-:Y:S02]  /*15c60*/  ISETP.GE.U32.AND P0, PT, R2, R5, PT ;  /* 0x000000050200720c */ /* 0x000fe40003f06070 */
[----:B------:R-:W-:-:S04]  /*15c70*/  LOP3.LUT R2, R6, R4, RZ, 0x3c, !PT ;  /* 0x0000000406027212 */ /* 0x000fc800078e3cff */
[----:B------:R-:W-:-:S07]  /*15c80*/  ISETP.GE.AND P2, PT, R2, RZ, PT ;  /* 0x000000ff0200720c */ /* 0x000fce0003f46270 */
[----:B------:R-:W-:-:S06]  /*15c90*/  @P0 VIADD R9, R9, 0x1 ;  /* 0x0000000109090836 */ /* 0x000fcc0000000000 */
[----:B------:R-:W-:Y:S01]  /*15ca0*/  @!P2 IMAD.MOV R9, RZ, RZ, -R9 ;  /* 0x000000ffff09a224 */ /* 0x000fe200078e0a09 */
[----:B------:R-:W-:-:S05]  /*15cb0*/  @!P1 LOP3.LUT R9, RZ, R4, RZ, 0x33, !PT ;  /* 0x00000004ff099212 */ /* 0x000fca00078e33ff */
[--C-:B------:R-:W-:Y:S02]  /*15cc0*/  IMAD.MOV R3, RZ, RZ, -R9.reuse ;  /* 0x000000ffff037224 */ /* 0x100fe400078e0a09 */
[C---:B------:R-:W-:Y:S02]  /*15cd0*/  IMAD R9, R4.reuse, 0x1000000, R9 ;  /* 0x0100000004097824 */ /* 0x040fe400078e0209 */
[----:B------:R-:W-:-:S04]  /*15ce0*/  IMAD R18, R4, R3, R6 ;  /* 0x0000000304127224 */ /* 0x000fc800078e0206 */
[----:B------:R-:W-:Y:S01]  /*15cf0*/  IMAD R18, R18, 0x10000, R9 ;  /* 0x0001000012127824 */ /* 0x000fe200078e0209 */
[----:B------:R-:W-:Y:S06]  /*15d00*/  BRA `(.L_x_299) ;  /* 0x00000000001c7947 */ /* 0x000fec0003800000 */
.L_x_293:
[----:B------:R-:W-:Y:S01]  /*15d10*/  UMOV UR4, URZ ;  /* 0x0000003f00047c82 */ /* 0x000fe20008000000 */
[----:B------:R-:W-:Y:S01]  /*15d20*/  UMOV UR5, URZ ;  /* 0x0000003f00057c82 */ /* 0x000fe20008000000 */
[----:B------:R-:W-:Y:S01]  /*15d30*/  ULDC UR6, c[0x0][0xc3c] ;  /* 0x00030f0000067ab9 */ /* 0x000fe20000000800 */
[----:B------:R-:W-:Y:S01]  /*15d40*/  MOV R16, R0 ;  /* 0x0000000000107202 */ /* 0x000fe20000000f00 */
[----:B------:R-:W-:Y:S02]  /*15d50*/  IMAD.U32 R17, RZ, RZ, UR4 ;  /* 0x00000004ff117e24 */ /* 0x000fe4000f8e00ff */
[----:B------:R-:W-:Y:S02]  /*15d60*/  IMAD.U32 R18, RZ, RZ, UR5 ;  /* 0x00000005ff127e24 */ /* 0x000fe4000f8e00ff */
[----:B------:R-:W-:-:S07]  /*15d70*/  IMAD.U32 R19, RZ, RZ, UR6 ;  /* 0x00000006ff137e24 */ /* 0x000fce000f8e00ff */
.L_x_299:
[----:B------:R-:W0:Y:S01]  /*15d80*/  S2R R0, SR_TID.X ;  /* 0x0000000000007919 */ /* 0x000e220000002100 */
[----:B------:R-:W-:Y:S05]  /*15d90*/  WARPSYNC.ALL ;  /* 0x0000000000007948 */ /* 0x000fea0003800000 */
[----:B------:R-:W-:Y:S01]  /*15da0*/  BAR.SYNC.DEFER_BLOCKING 0x4, 0x180 ;  /* 0x0106000000007b1d */ /* 0x000fe20000010000 */
[----:B0-----:R-:W-:-:S04]  /*15db0*/  LOP3.LUT R0, R0, 0x1f, RZ, 0xc0, !PT ;  /* 0x0000001f00007812 */ /* 0x001fc800078ec0ff */
[----:B------:R-:W-:-:S13]  /*15dc0*/  ISETP.NE.AND P0, PT, R0, RZ, PT ;  /* 0x000000ff0000720c */ /* 0x000fda0003f05270 */
[----:B------:R-:W0:Y:S01]  /*15dd0*/  @!P0 S2R R3, SR_CgaCtaId ;  /* 0x0000000000038919 */ /* 0x000e220000008800 */
[----:B------:R-:W-:-:S04]  /*15de0*/  @!P0 MOV R0, 0x400 ;  /* 0x0000040000008802 */ /* 0x000fc80000000f00 */
[----:B0-----:R-:W-:-:S05]  /*15df0*/  @!P0 LEA R22, R3, R0, 0x18 ;  /* 0x0000000003168211 */ /* 0x001fca00078ec0ff */
[----:B------:R2:W-:Y:S01]  /*15e00*/  @!P0 STS.128 [R22+0x388d0], R16 ;  /* 0x0388d01016008388 */ /* 0x0005e20000000c00 */
[----:B------:R-:W-:Y:S06]  /*15e10*/  BAR.ARV 0x5, 0x180 ;  /* 0x0146000000007b1d */ /* 0x000fec0000002000 */
.L_x_290:
[----:B------:R-:W-:Y:S02]  /*15e20*/  ULDC UR4, c[0x0][0xc3c] ;  /* 0x00030f0000047ab9 */ /* 0x000fe40000000800 */
[----:B-1----:R-:W-:-:S13]  /*15e30*/  ISETP.GE.AND P0, PT, R19, UR4, PT ;  /* 0x0000000413007c0c */ /* 0x002fda000bf06270 */
[----:B------:R-:W-:Y:S05]  /*15e40*/  @!P0 BRA `(.L_x_300) ;  /* 0xffffffb400548947 */ /* 0x000fea000383ffff */
[----:B------:R-:W-:Y:S05]  /*15e50*/  BSYNC B8 ;  /* 0x0000000000087941 */ /* 0x000fea0003800000 */
.L_x_235:
[----:B------:R-:W3:Y:S01]  /*15e60*/  LDL.LU R0, [R1+0x28] ;  /* 0x0000280001007983 */ /* 0x000ee20000300800 */
[----:B------:R-:W-:Y:S01]  /*15e70*/  BSSY B0, `(.L_x_301) ;  /* 0x000000b000007945 */ /* 0x000fe20003800000 */
[----:B------:R-:W4:Y:S01]  /*15e80*/  S2R R5, SR_CgaCtaId ;  /* 0x0000000000057919 */ /* 0x000f220000008800 */
[----:B---3--:R-:W-:-:S05]  /*15e90*/  VIADD R0, R0, 0x1 ;  /* 0x0000000100007836 */ /* 0x008fca0000000000 */
[----:B-1----:R-:W-:-:S04]  /*15ea0*/  LEA.HI R2, R0, R0, RZ, 0x1 ;  /* 0x0000000000027211 */ /* 0x002fc800078f08ff */
[----:B------:R-:W-:Y:S02]  /*15eb0*/  LOP3.LUT R3, R2, 0xfffffffe, RZ, 0xc0, !PT ;  /* 0xfffffffe02037812 */ /* 0x000fe400078ec0ff */
[----:B------:R-:W-:-:S03]  /*15ec0*/  MOV R2, 0x400 ;  /* 0x0000040000027802 */ /* 0x000fc60000000f00 */
[----:B------:R-:W-:Y:S01]  /*15ed0*/  IMAD.IADD R0, R0, 0x1, -R3 ;  /* 0x0000000100007824 */ /* 0x000fe200078e0a03 */
[----:B----4-:R-:W-:-:S04]  /*15ee0*/  LEA R4, R5, R2, 0x18 ;  /* 0x0000000205047211 */ /* 0x010fc800078ec0ff */
[----:B------:R-:W-:-:S04]  /*15ef0*/  SHF.L.U32 R0, R0, 0x1f, RZ ;  /* 0x0000001f00007819 */ /* 0x000fc800000006ff */
[----:B------:R-:W1:Y:S02]  /*15f00*/  SYNCS.PHASECHK.TRANS64.TRYWAIT P0, [R4+URZ+0x38820], R0 ;  /* 0x03882000040075a7 */ /* 0x000e64000800017f */
[----:B-1----:R-:W-:Y:S05]  /*15f10*/  @!P0 BRA `(.L_x_302) ;  /* 0x00000038005c8947 */ /* 0x002fea0003800000 */
.L_x_413:
[----:B------:R-:W-:Y:S05]  /*15f20*/  BSYNC B0 ;  /* 0x0000000000007941 */ /* 0x000fea0003800000 */
.L_x_301:
[----:B------:R-:W-:-:S03]  /*15f30*/  UMOV UR4, 0xffffffff ;  /* 0xffffffff00047882 */ /* 0x000fc60000000000 */
[----:B------:R-:W-:Y:S05]  /*15f40*/  BRA.DIV UR4, `(.L_x_303) ;  /* 0x0000003a04647947 */ /* 0x000fea000b800000 */
[----:B-1----:R-:W1:Y:S02]  /*15f50*/  S2R R0, SR_TID.X ;  /* 0x0000000000007919 */ /* 0x002e640000002100 */
[----:B-1----:R-:W-:-:S04]  /*15f60*/  SHF.R.U32.HI R0, RZ, 0x5, R0 ;  /* 0x00000005ff007819 */ /* 0x002fc80000011600 */
[----:B------:R-:W-:-:S05]  /*15f70*/  LOP3.LUT R0, R0, 0x3, RZ, 0xc0, !PT ;  /* 0x0000000300007812 */ /* 0x000fca00078ec0ff */
[----:B------:R1:W3:Y:S02]  /*15f80*/  SHFL.IDX PT, R14, R0, RZ, 0x1f ;  /* 0x00001fff000e7589 */ /* 0x0002e400000e0000 */
.L_x_416:
[----:B---3--:R-:W-:Y:S01]  /*15f90*/  ISETP.NE.AND P0, PT, R14, RZ, PT ;  /* 0x000000ff0e00720c */ /* 0x008fe20003f05270 */
[----:B------:R-:W-:-:S12]  /*15fa0*/  BSSY B0, `(.L_x_304) ;  /* 0x0000026000007945 */ /* 0x000fd80003800000 */
[----:B------:R-:W-:Y:S05]  /*15fb0*/  @P0 BRA `(.L_x_305) ;  /* 0x0000000000900947 */ /* 0x000fea0003800000 */
[----:B------:R-:W-:-:S03]  /*15fc0*/  UMOV UR4, 0xffffffff ;  /* 0xffffffff00047882 */ /* 0x000fc60000000000 */
[----:B------:R-:W-:Y:S05]  /*15fd0*/  BRA.DIV UR4, `(.L_x_306) ;  /* 0x0000003a04747947 */ /* 0x000fea000b800000 */
[----:B------:R-:W-:-:S13]  /*15fe0*/  ELECT P6, URZ, PT ;  /* 0x00000000003f782f */ /* 0x000fda00038c0000 */
.L_x_419:
[----:B------:R-:W-:Y:S05]  /*15ff0*/  @!P6 BRA `(.L_x_305) ;  /* 0x000000000080e947 */ /* 0x000fea0003800000 */
[----:B-1----:R-:W3:Y:S02]  /*16000*/  LDL R0, [R1+0x50] ;  /* 0x0000500001007983 */ /* 0x002ee40000100800 */
[----:B---3--:R-:W-:-:S13]  /*16010*/  R2UR UR4, R0 ;  /* 0x00000000000472ca */ /* 0x008fda00000e0000 */
[----:B------:R-:W-:-:S06]  /*16020*/  ULOP3.LUT UR4, UR4, 0x2, URZ, 0xfc, !UPT ;  /* 0x0000000204047892 */ /* 0x000fcc000f8efc3f */
[----:B------:R-:W-:-:S05]  /*16030*/  IMAD.U32 R0, RZ, RZ, UR4 ;  /* 0x00000004ff007e24 */ /* 0x000fca000f8e00ff */
[----:B------:R-:W-:-:S13]  /*16040*/  ISETP.NE.AND P0, PT, R0, 0x3, PT ;  /* 0x000000030000780c */ /* 0x000fda0003f05270 */
[----:B------:R-:W-:Y:S05]  /*16050*/  @!P0 BRA `(.L_x_307) ;  /* 0x0000000000048947 */ /* 0x000fea0003800000 */
[----:B------:R-:W-:Y:S01]  /*16060*/  BPT.TRAP 0x1 ;  /* 0x000000040000795c */ /* 0x000fe20000300000 */
.L_x_307:
[C---:B------:R-:W-:Y:S01]  /*16070*/  IMAD R5, R27.reuse, 0x8, R4 ;  /* 0x000000081b057824 */ /* 0x040fe200078e0204 */
[----:B------:R-:W-:Y:S01]  /*16080*/  SHF.L.U32 R0, R28, 0x1f, RZ ;  /* 0x0000001f1c007819 */ /* 0x000fe200000006ff */
[----:B------:R-:W-:-:S03]  /*16090*/  VIADD R27, R27, 0x1 ;  /* 0x000000011b1b7836 */ /* 0x000fc60000000000 */
[----:B------:R-:W1:Y:S02]  /*160a0*/  SYNCS.PHASECHK.TRANS64.TRYWAIT P1, [R5+URZ+0x38840], R0 ;  /* 0x03884000050075a7 */ /* 0x000e64000802017f */
[----:B------:R-:W-:-:S04]  /*160b0*/  ISETP.NE.AND P2, PT, R27, 0x2, PT ;  /* 0x000000021b00780c */ /* 0x000fc80003f45270 */
[----:B------:R-:W-:Y:S01]  /*160c0*/  SEL R3, RZ, 0x1, P2 ;  /* 0x00000001ff037807 */ /* 0x000fe20001000000 */
[----:B-1----:R-:W-:Y:S08]  /*160d0*/  @!P1 BRA `(.L_x_308) ;  /* 0x0000003800549947 */ /* 0x002ff00003800000 */
.L_x_420:
[----:B------:R-:W-:Y:S02]  /*160e0*/  SEL R27, R27, RZ, P2 ;  /* 0x000000ff1b1b7207 */ /* 0x000fe40001000000 */
[----:B------:R-:W-:Y:S01]  /*160f0*/  LOP3.LUT R2, R28, R3, RZ, 0x3c, !PT ;  /* 0x000000031c027212 */ /* 0x000fe200078e3cff */
[----:B------:R-:W-:Y:S06]  /*16100*/  @!P0 BRA `(.L_x_309) ;  /* 0x0000000000048947 */ /* 0x000fec0003800000 */
[----:B------:R-:W-:Y:S01]  /*16110*/  BPT.TRAP 0x1 ;  /* 0x000000040000795c */ /* 0x000fe20000300000 */
.L_x_309:
[----:B------:R-:W-:Y:S01]  /*16120*/  IMAD R27, R27, 0x8, R4 ;  /* 0x000000081b1b7824 */ /* 0x000fe200078e0204 */
[----:B------:R-:W-:-:S04]  /*16130*/  SHF.L.U32 R2, R2, 0x1f, RZ ;  /* 0x0000001f02027819 */ /* 0x000fc800000006ff */
[----:B------:R-:W3:Y:S02]  /*16140*/  SYNCS.PHASECHK.TRANS64.TRYWAIT P1, [R27+URZ+0x38840], R2 ;  /* 0x038840021b0075a7 */ /* 0x000ee4000802017f */
[----:B---3--:R-:W-:Y:S05]  /*16150*/  @!P1 BRA `(.L_x_310) ;  /* 0x0000003800489947 */ /* 0x008fea0003800000 */
.L_x_421:
[----:B------:R-:W-:Y:S05]  /*16160*/  @!P0 BRA `(.L_x_311) ;  /* 0x0000000000048947 */ /* 0x000fea0003800000 */
[----:B------:R-:W-:Y:S01]  /*16170*/  BPT.TRAP 0x1 ;  /* 0x000000040000795c */ /* 0x000fe20000300000 */
.L_x_311:
[----:B------:R-:W4:Y:S02]  /*16180*/  SYNCS.PHASECHK.TRANS64.TRYWAIT P1, [R5+URZ+0x38860], R0 ;  /* 0x03886000050075a7 */ /* 0x000f24000802017f */
[----:B----4-:R-:W-:Y:S05]  /*16190*/  @!P1 BRA `(.L_x_312) ;  /* 0x00000038004c9947 */ /* 0x010fea0003800000 */
.L_x_422:
[----:B------:R-:W-:Y:S05]  /*161a0*/  @!P0 BRA `(.L_x_313) ;  /* 0x0000000000048947 */ /* 0x000fea0003800000 */
[----:B------:R-:W-:Y:S01]  /*161b0*/  BPT.TRAP 0x1 ;  /* 0x000000040000795c */ /* 0x000fe20000300000 */
.L_x_313:
[----:B------:R0:W0:Y:S02]  /*161c0*/  SYNCS.PHASECHK.TRANS64.TRYWAIT P0, [R27+URZ+0x38860], R2 ;  /* 0x038860021b0075a7 */ /* 0x000024000800017f */
[----:B0-----:R-:W-:Y:S05]  /*161d0*/  @!P0 NANOSLEEP.SYNCS 0x989680 ;  /* 0x009896800000895d */ /* 0x001fea0003900000 */
[----:B------:R-:W0:Y:S02]  /*161e0*/  @!P0 SYNCS.PHASECHK.TRANS64 P0, [R27+URZ+0x38860], R2 ;  /* 0x038860021b0085a7 */ /* 0x000e24000800007f */
[----:B0-----:R-:W-:Y:S05]  /*161f0*/  @!P0 BRA `(.L_x_313) ;  /* 0xfffffffc00f08947 */ /* 0x001fea000383ffff */
.L_x_305:
[----:B------:R-:W-:Y:S05]  /*16200*/  BSYNC B0 ;  /* 0x0000000000007941 */ /* 0x000fea0003800000 */
.L_x_304:
[----:B------:R-:W-:Y:S05]  /*16210*/  EXIT ;  /* 0x000000000000794d */ /* 0x000fea0003800000 */
.L_x_182:
[----:B0-----:R0:W1:Y:S02]  /*16220*/  SYNCS.PHASECHK.TRANS64.TRYWAIT P1, [R5+URZ+0x38800], R0 ;  /* 0x03880000050075a7 */ /* 0x001064000802017f */
[----:B-1----:R-:W-:Y:S05]  /*16230*/  @!P1 NANOSLEEP.SYNCS 0x989680 ;  /* 0x009896800000995d */ /* 0x002fea0003900000 */
[----:B------:R-:W1:Y:S02]  /*16240*/  @!P1 SYNCS.PHASECHK.TRANS64 P1, [R5+URZ+0x38800], R0 ;  /* 0x03880000050095a7 */ /* 0x000e64000802007f */
[----:B-1----:R-:W-:Y:S05]  /*16250*/  @!P1 BRA `(.L_x_182) ;  /* 0xfffffffc00f09947 */ /* 0x002fea000383ffff */
[----:B------:R-:W-:Y:S05]  /*16260*/  BRA `(.L_x_314) ;  /* 0xfffffebc00507947 */ /* 0x000fea000383ffff */
.L_x_186:
[----:B-1----:R1:W2:Y:S02]  /*16270*/  SYNCS.PHASECHK.TRANS64.TRYWAIT P1, [R0+URZ+0x38830], R3 ;  /* 0x03883003000075a7 */ /* 0x0022a4000802017f */
[----:B--2---:R-:W-:Y:S05]  /*16280*/  @!P1 NANOSLEEP.SYNCS 0x989680 ;  /* 0x009896800000995d */ /* 0x004fea0003900000 */
[----:B------:R-:W2:Y:S02]  /*16290*/  @!P1 SYNCS.PHASECHK.TRANS64 P1, [R0+URZ+0x38830], R3 ;  /* 0x03883003000095a7 */ /* 0x000ea4000802007f */
[----:B--2---:R-:W-:Y:S05]  /*162a0*/  @!P1 BRA `(.L_x_186) ;  /* 0xfffffffc00f09947 */ /* 0x004fea000383ffff */
[----:B------:R-:W-:Y:S05]  /*162b0*/  BRA `(.L_x_185) ;  /* 0xfffffebc00747947 */ /* 0x000fea000383ffff */
.L_x_192:
[----:B------:R-:W-:-:S13]  /*162c0*/  R2UR UR4, R229 ;  /* 0x00000000e50472ca */ /* 0x000fda00000e0000 */
[----:B-1----:R-:W-:-:S04]  /*162d0*/  IMAD.U32 R4, RZ, RZ, UR4 ;  /* 0x00000004ff047e24 */ /* 0x002fc8000f8e00ff */
[----:B------:R1:W2:Y:S03]  /*162e0*/  SYNCS.PHASECHK.TRANS64.TRYWAIT P1, [R4+URZ+0x38830], R3 ;  /* 0x03883003040075a7 */ /* 0x0002a6000802017f */
[----:B--2---:R-:W-:Y:S05]  /*162f0*/  @!P1 NANOSLEEP.SYNCS 0x989680 ;  /* 0x009896800000995d */ /* 0x004fea0003900000 */
[----:B------:R-:W2:Y:S02]  /*16300*/  @!P1 SYNCS.PHASECHK.TRANS64 P1, [R4+URZ+0x38830], R3 ;  /* 0x03883003040095a7 */ /* 0x000ea4000802007f */
[----:B--2---:R-:W-:Y:S05]  /*16310*/  @!P1 BRA `(.L_x_192) ;  /* 0xfffffffc00e89947 */ /* 0x004fea000383ffff */
[----:B------:R-:W-:Y:S05]  /*16320*/  BRA `(.L_x_191) ;  /* 0xffffff04005c7947 */ /* 0x000fea000383ffff */
.L_x_196:
[----:B---3--:R-:W-:-:S04]  /*16330*/  IMAD.U32 R2, RZ, RZ, UR4 ;  /* 0x00000004ff027e24 */ /* 0x008fc8000f8e00ff */
[----:B------:R3:W4:Y:S03]  /*16340*/  SYNCS.PHASECHK.TRANS64.TRYWAIT P1, [R2+URZ+0x38850], R0 ;  /* 0x03885000020075a7 */ /* 0x000726000802017f */
[----:B----4-:R-:W-:Y:S05]  /*16350*/  @!P1 NANOSLEEP.SYNCS 0x989680 ;  /* 0x009896800000995d */ /* 0x010fea0003900000 */
[----:B------:R-:W4:Y:S02]  /*16360*/  @!P1 SYNCS.PHASECHK.TRANS64 P1, [R2+URZ+0x38850], R0 ;  /* 0x03885000020095a7 */ /* 0x000f24000802007f */
[----:B----4-:R-:W-:Y:S05]  /*16370*/  @!P1 BRA `(.L_x_196) ;  /* 0xfffffffc00ec9947 */ /* 0x010fea000383ffff */
[----:B------:R-:W-:Y:S05]  /*16380*/  BRA `(.L_x_195) ;  /* 0xffffff2800b07947 */ /* 0x000fea000383ffff */
.L_x_203:
[----:B-1----:R1:W2:Y:S02]  /*16390*/  SYNCS.PHASECHK.TRANS64.TRYWAIT P1, [R12+URZ+0x38850], R9 ;  /* 0x038850090c0075a7 */ /* 0x0022a4000802017f */
[----:B--2---:R-:W-:Y:S05]  /*163a0*/  @!P1 NANOSLEEP.SYNCS 0x989680 ;  /* 0x009896800000995d */ /* 0x004fea0003900000 */
[----:B------:R-:W2:Y:S02]  /*163b0*/  @!P1 SYNCS.PHASECHK.TRANS64 P1, [R12+URZ+0x38850], R9 ;  /* 0x038850090c0095a7 */ /* 0x000ea4000802007f */
[----:B--2---:R-:W-:Y:S05]  /*163c0*/  @!P1 BRA `(.L_x_203) ;  /* 0xfffffffc00f09947 */ /* 0x004fea000383ffff */
[----:B------:R-:W-:Y:S05]  /*163d0*/  BRA `(.L_x_202) ;  /* 0xffffff4800247947 */ /* 0x000fea000383ffff */
.L_x_249:
[----:B------:R-:W0:Y:S01]  /*163e0*/  S2R R7, SR_TID.X ;  /* 0x0000000000077919 */ /* 0x000e220000002100 */
[----:B------:R-:W-:Y:S01]  /*163f0*/  BSSY B0, `(.L_x_315) ;  /* 0x000000a000007945 */ /* 0x000fe20003800000 */
[----:B------:R-:W-:Y:S02]  /*16400*/  IMAD.MOV.U32 R12, RZ, RZ, RZ ;  /* 0x000000ffff0c7224 */ /* 0x000fe400078e00ff */
[----:B------:R-:W-:Y:S02]  /*16410*/  IMAD.MOV.U32 R11, RZ, RZ, 0x1f ;  /* 0x0000001fff0b7424 */ /* 0x000fe400078e00ff */
[----:B------:R-:W-:Y:S01]  /*16420*/  IMAD.MOV.U32 R15, RZ, RZ, -0x1 ;  /* 0xffffffffff0f7424 */ /* 0x000fe200078e00ff */
[----:B0-----:R-:W-:-:S04]  /*16430*/  SHF.R.U32.HI R7, RZ, 0x5, R7 ;  /* 0x00000005ff077819 */ /* 0x001fc80000011607 */
[----:B------:R-:W-:-:S05]  /*16440*/  LOP3.LUT R7, R7, 0x3, RZ, 0xc0, !PT ;  /* 0x0000000307077812 */ /* 0x000fca00078ec0ff */
[----:B------:R-:W-:-:S07]  /*16450*/  IMAD.MOV.U32 R13, RZ, RZ, R7 ;  /* 0x000000ffff0d7224 */ /* 0x000fce00078e0007 */
[----:B-----5:R-:W-:Y:S05]  /*16460*/  WARPSYNC.COLLECTIVE R15, `(.L_x_316) ;  /* 0x000000000f087348 */ /* 0x020fea0003c00000 */
[----:B------:R0:W1:Y:S02]  /*16470*/  SHFL.IDX P6, R14, R13, R12, R11 ;  /* 0x0000000c0d0e7389 */ /* 0x00006400000c000b */
[----:B01---5:R-:W-:Y:S01]  /*16480*/  ENDCOLLECTIVE ;  /* 0x000000000000791b */ /* 0x023fe20003800000 */
.L_x_316:
[----:B------:R-:W-:Y:S05]  /*16490*/  BSYNC B0 ;  /* 0x0000000000007941 */ /* 0x000fea0003800000 */
.L_x_315:
[----:B------:R-:W-:Y:S05]  /*164a0*/  BRA `(.L_x_317) ;  /* 0xffffffbc00b07947 */ /* 0x000fea000383ffff */
.L_x_252:
[----:B0-----:R0:W1:Y:S02]  /*164b0*/  SYNCS.PHASECHK.TRANS64.TRYWAIT P0, [R5+URZ+0x38840], R2 ;  /* 0x03884002050075a7 */ /* 0x001064000800017f */
[----:B-1----:R-:W-:Y:S05]  /*164c0*/  @!P0 NANOSLEEP.SYNCS 0x989680 ;  /* 0x009896800000895d */ /* 0x002fea0003900000 */
[----:B------:R-:W1:Y:S02]  /*164d0*/  @!P0 SYNCS.PHASECHK.TRANS64 P0, [R5+URZ+0x38840], R2 ;  /* 0x03884002050085a7 */ /* 0x000e64000800007f */
[----:B-1----:R-:W-:Y:S05]  /*164e0*/  @!P0 BRA `(.L_x_252) ;  /* 0xfffffffc00f08947 */ /* 0x002fea000383ffff */
[----:B------:R-:W-:Y:S05]  /*164f0*/  BRA `(.L_x_318) ;  /* 0xffffffc000187947 */ /* 0x000fea000383ffff */
.L_x_253:
[----:B------:R-:W-:Y:S01]  /*16500*/  BSSY B0, `(.L_x_319) ;  /* 0x0000008000007945 */ /* 0x000fe20003800000 */
[----:B------:R-:W-:Y:S01]  /*16510*/  MOV R13, R6 ;  /* 0x00000006000d7202 */ /* 0x000fe20000000f00 */
[----:B------:R-:W-:Y:S02]  /*16520*/  IMAD.MOV.U32 R12, RZ, RZ, RZ ;  /* 0x000000ffff0c7224 */ /* 0x000fe400078e00ff */
[----:B------:R-:W-:Y:S02]  /*16530*/  IMAD.MOV.U32 R11, RZ, RZ, 0x181f ;  /* 0x0000181fff0b7424 */ /* 0x000fe400078e00ff */
[----:B------:R-:W-:-:S07]  /*16540*/  IMAD.MOV.U32 R15, RZ, RZ, -0x1 ;  /* 0xffffffffff0f7424 */ /* 0x000fce00078e00ff */
[----:B------:R-:W-:Y:S05]  /*16550*/  WARPSYNC.COLLECTIVE R15, `(.L_x_320) ;  /* 0x000000000f087348 */ /* 0x000fea0003c00000 */
[----:B------:R0:W1:Y:S02]  /*16560*/  SHFL.IDX P6, R14, R13, R12, R11 ;  /* 0x0000000c0d0e7389 */ /* 0x00006400000c000b */
[----:B01----:R-:W-:Y:S01]  /*16570*/  ENDCOLLECTIVE ;  /* 0x000000000000791b */ /* 0x003fe20003800000 */
.L_x_320:
[----:B------:R-:W-:Y:S05]  /*16580*/  BSYNC B0 ;  /* 0x0000000000007941 */ /* 0x000fea0003800000 */
.L_x_319:
[----:B------:R-:W-:Y:S01]  /*16590*/  IMAD.MOV.U32 R13, RZ, RZ, R0 ;  /* 0x000000ffff0d7224 */ /* 0x000fe200078e0000 */
[C---:B------:R-:W-:Y:S01]  /*165a0*/  LOP3.LUT P5, RZ, R23.reuse, 0x10, RZ, 0xc0, !PT ;  /* 0x0000001017ff7812 */ /* 0x040fe200078ac0ff */
[----:B------:R-:W-:Y:S01]  /*165b0*/  IMAD.MOV.U32 R12, RZ, RZ, RZ ;  /* 0x000000ffff0c7224 */ /* 0x000fe200078e00ff */
[C---:B------:R-:W-:Y:S01]  /*165c0*/  LOP3.LUT P4, RZ, R23.reuse, 0x8, RZ, 0xc0, !PT ;  /* 0x0000000817ff7812 */ /* 0x040fe2000788c0ff */
[----:B------:R-:W-:Y:S01]  /*165d0*/  IMAD.MOV.U32 R11, RZ, RZ, 0x181f ;  /* 0x0000181fff0b7424 */ /* 0x000fe200078e00ff */
[C---:B------:R-:W-:Y:S01]  /*165e0*/  LOP3.LUT P3, RZ, R23.reuse, 0x4, RZ, 0xc0, !PT ;  /* 0x0000000417ff7812 */ /* 0x040fe2000786c0ff */
[----:B------:R-:W-:Y:S01]  /*165f0*/  IMAD.MOV.U32 R15, RZ, RZ, -0x1 ;  /* 0xffffffffff0f7424 */ /* 0x000fe200078e00ff */
[----:B------:R-:W-:Y:S01]  /*16600*/  LOP3.LUT P2, RZ, R23, 0x2, RZ, 0xc0, !PT ;  /* 0x0000000217ff7812 */ /* 0x000fe2000784c0ff */
[----:B------:R-:W-:Y:S02]  /*16610*/  IMAD.MOV.U32 R2, RZ, RZ, R14 ;  /* 0x000000ffff027224 */ /* 0x000fe400078e000e */
[----:B------:R-:W-:-:S10]  /*16620*/  @P0 IMAD R9, R7, 0x2, R22 ;  /* 0x0000000207090824 */ /* 0x000fd400078e0216 */
[----:B------:R-:W-:Y:S05]  /*16630*/  WARPSYNC.COLLECTIVE R15, `(.L_x_321) ;  /* 0x000000000f087348 */ /* 0x000fea0003c00000 */
[----:B------:R0:W1:Y:S02]  /*16640*/  SHFL.IDX P6, R14, R13, R12, R11 ;  /* 0x0000000c0d0e7389 */ /* 0x00006400000c000b */
[----:B01----:R-:W-:Y:S01]  /*16650*/  ENDCOLLECTIVE ;  /* 0x000000000000791b */ /* 0x003fe20003800000 */
.L_x_321:
[----:B------:R-:W-:Y:S02]  /*16660*/  IMAD.MOV.U32 R13, RZ, RZ, R6 ;  /* 0x000000ffff0d7224 */ /* 0x000fe400078e0006 */
[----:B------:R-:W-:Y:S02]  /*16670*/  IMAD.MOV.U32 R12, RZ, RZ, 0x1 ;  /* 0x00000001ff0c7424 */ /* 0x000fe400078e00ff */
[----:B------:R-:W-:-:S07]  /*16680*/  IMAD.MOV.U32 R3, RZ, RZ, R14 ;  /* 0x000000ffff037224 */ /* 0x000fce00078e000e */
[----:B------:R-:W-:Y:S05]  /*16690*/  WARPSYNC.COLLECTIVE R15, `(.L_x_322) ;  /* 0x000000000f087348 */ /* 0x000fea0003c00000 */
[----:B------:R0:W1:Y:S02]  /*166a0*/  SHFL.IDX P6, R14, R13, R12, R11 ;  /* 0x0000000c0d0e7389 */ /* 0x00006400000c000b */
[----:B01----:R-:W-:Y:S01]  /*166b0*/  ENDCOLLECTIVE ;  /* 0x000000000000791b */ /* 0x003fe20003800000 */
.L_x_322:
[----:B------:R-:W-:-:S05]  /*166c0*/  @P0 LEA R3, P1, R32, R3, 0x1 ;  /* 0x0000000320030211 */ /* 0x000fca00078208ff */
[----:B------:R-:W-:-:S05]  /*166d0*/  @P0 IMAD.X R2, RZ, RZ, R2, P1 ;  /* 0x000000ffff020224 */ /* 0x000fca00008e0602 */
[----:B------:R-:W-:Y:S01]  /*166e0*/  @P0 LOP3.LUT R3, R3, R2, RZ, 0x3c, !PT ;  /* 0x0000000203030212 */ /* 0x000fe200078e3cff */
[----:B------:R-:W-:-:S03]  /*166f0*/  IMAD.MOV.U32 R13, RZ, RZ, R0 ;  /* 0x000000ffff0d7224 */ /* 0x000fc600078e0000 */
[----:B------:R-:W-:-:S04]  /*16700*/  @P0 LOP3.LUT R2, R3, R2, RZ, 0x3c, !PT ;  /* 0x0000000203020212 */ /* 0x000fc800078e3cff */
[----:B------:R-:W-:Y:S01]  /*16710*/  @P0 LOP3.LUT R3, R3, R2, RZ, 0x3c, !PT ;  /* 0x0000000203030212 */ /* 0x000fe200078e3cff */
[----:B------:R-:W-:-:S07]  /*16720*/  IMAD.MOV.U32 R8, RZ, RZ, R14 ;  /* 0x000000ffff087224 */ /* 0x000fce00078e000e */
[----:B------:R-:W-:Y:S05]  /*16730*/  WARPSYNC.COLLECTIVE R15, `(.L_x_323) ;  /* 0x000000000f087348 */ /* 0x000fea0003c00000 */
[----:B------:R0:W1:Y:S02]  /*16740*/  SHFL.IDX P6, R14, R13, R12, R11 ;  /* 0x0000000c0d0e7389 */ /* 0x00006400000c000b */
[----:B01----:R-:W-:Y:S01]  /*16750*/  ENDCOLLECTIVE ;  /* 0x000000000000791b */ /* 0x003fe20003800000 */
.L_x_323:
[----:B------:R-:W-:Y:S01]  /*16760*/  @!PT LDS RZ, [RZ] ;  /* 0x00000000fffff984 */ /* 0x000fe20000000800 */
[----:B------:R-:W-:Y:S01]  /*16770*/  @!PT LDS RZ, [RZ] ;  /* 0x00000000fffff984 */ /* 0x000fe20000000800 */
[----:B------:R-:W-:Y:S01]  /*16780*/  @!PT LDS RZ, [RZ] ;  /* 0x00000000fffff984 */ /* 0x000fe20000000800 */
[----:B------:R-:W-:Y:S04]  /*16790*/  @P0 LDGSTS.E.BYPASS.LTC128B.128 [R9+0x24400], desc[UR36][R2.64], !P5 ;  /* 0x2440000002090fae */ /* 0x000fe8000e901d64 */
[----:B------:R-:W-:Y:S04]  /*167a0*/  @P0 LDGSTS.E.BYPASS.LTC128B.128 [R9+0x26c00], desc[UR36][R2.64+0x80], !P4 ;  /* 0x26c0008002090fae */ /* 0x000fe8000e101d64 */
[----:B------:R-:W-:Y:S01]  /*167b0*/  @P0 LDGSTS.E.BYPASS.LTC128B.128 [R9+0x29400], desc[UR36][R2.64+0x100], !P3 ;  /* 0x2940010002090fae */ /* 0x000fe2000d901d64 */
[----:B------:R-:W-:Y:S02]  /*167c0*/  IMAD.MOV.U32 R13, RZ, RZ, R6 ;  /* 0x000000ffff0d7224 */ /* 0x000fe400078e0006 */
[----:B------:R-:W-:Y:S01]  /*167d0*/  IMAD.MOV.U32 R12, RZ, RZ, 0x2 ;  /* 0x00000002ff0c7424 */ /* 0x000fe200078e00ff */
[----:B------:R0:W-:Y:S01]  /*167e0*/  @P0 LDGSTS.E.BYPASS.LTC128B.128 [R9+0x2bc00], desc[UR36][R2.64+0x180], !P2 ;  /* 0x2bc0018002090fae */ /* 0x0001e2000d101d64 */
[----:B------:R-:W-:-:S02]  /*167f0*/  ISETP.GE.AND P0, PT, R4, 0x11, PT ;  /* 0x000000110400780c */ /* 0x000fc40003f06270 */
[----:B0-----:R-:W-:-:S11]  /*16800*/  MOV R2, R14 ;  /* 0x0000000e00027202 */ /* 0x001fd60000000f00 */
[----:B------:R-:W-:Y:S05]  /*16810*/  WARPSYNC.COLLECTIVE R15, `(.L_x_324) ;  /* 0x000000000f087348 */ /* 0x000fea0003c00000 */
[----:B------:R0:W1:Y:S02]  /*16820*/  SHFL.IDX P6, R14, R13, R12, R11 ;  /* 0x0000000c0d0e7389 */ /* 0x00006400000c000b */
[----:B01----:R-:W-:Y:S01]  /*16830*/  ENDCOLLECTIVE ;  /* 0x000000000000791b */ /* 0x003fe20003800000 */
.L_x_324:
[----:B------:R-:W-:Y:S01]  /*16840*/  @P0 IMAD R21, R7, 0x2, R22 ;  /* 0x0000000207150824 */ /* 0x000fe200078e0216 */
[----:B------:R-:W-:-:S05]  /*16850*/  @P0 LEA R2, P1, R32, R2, 0x1 ;  /* 0x0000000220020211 */ /* 0x000fca00078208ff */
[----:B------:R-:W-:-:S05]  /*16860*/  @P0 IMAD.X R3, RZ, RZ, R8, P1 ;  /* 0x000000ffff030224 */ /* 0x000fca00008e0608 */
[----:B------:R-:W-:Y:S01]  /*16870*/  @!PT LDS RZ, [RZ] ;  /* 0x00000000fffff984 */ /* 0x000fe20000000800 */
[----:B------:R-:W-:Y:S01]  /*16880*/  @!PT LDS RZ, [RZ] ;  /* 0x00000000fffff984 */ /* 0x000fe20000000800 */
[----:B------:R-:W-:Y:S01]  /*16890*/  @!PT LDS RZ, [RZ] ;  /* 0x00000000fffff984 */ /* 0x000fe20000000800 */
[----:B------:R0:W-:Y:S01]  /*168a0*/  @P0 LDGSTS.E.BYPASS.LTC128B.128 [R21+0x24c00], desc[UR36][R2.64], !P5 ;  /* 0x24c0000002150fae */ /* 0x0001e2000e901d64 */
[----:B------:R-:W-:-:S03]  /*168b0*/  IMAD.MOV.U32 R13, RZ, RZ, R0 ;  /* 0x000000ffff0d7224 */ /* 0x000fc600078e0000 */
[----:B------:R0:W-:Y:S04]  /*168c0*/  @P0 LDGSTS.E.BYPASS.LTC128B.128 [R21+0x27400], desc[UR36][R2.64+0x80], !P4 ;  /* 0x2740008002150fae */ /* 0x0001e8000e101d64 */
[----:B------:R0:W-:Y:S01]  /*168d0*/  @P0 LDGSTS.E.BYPASS.LTC128B.128 [R21+0x29c00], desc[UR36][R2.64+0x100], !P3 ;  /* 0x29c0010002150fae */ /* 0x0001e2000d901d64 */
[----:B------:R-:W-:-:S03]  /*168e0*/  IMAD.MOV.U32 R8, RZ, RZ, R14 ;  /* 0x000000ffff087224 */ /* 0x000fc600078e000e */
[----:B------:R0:W-:Y:S01]  /*168f0*/  @P0 LDGSTS.E.BYPASS.LTC128B.128 [R21+0x2c400], desc[UR36][R2.64+0x180], !P2 ;  /* 0x2c40018002150fae */ /* 0x0001e2000d101d64 */
[----:B------:R-:W-:-:S13]  /*16900*/  ISETP.GE.AND P0, PT, R4, 0x21, PT ;  /* 0x000000210400780c */ /* 0x000fda0003f06270 */
[----:B0-----:R-:W-:Y:S05]  /*16910*/  WARPSYNC.COLLECTIVE R15, `(.L_x_325) ;  /* 0x000000000f087348 */ /* 0x001fea0003c00000 */
[----:B------:R1:W2:Y:S02]  /*16920*/  SHFL.IDX P6, R14, R13, R12, R11 ;  /* 0x0000000c0d0e7389 */ /* 0x0002a400000c000b */
[----:B012---:R-:W-:Y:S01]  /*16930*/  ENDCOLLECTIVE ;  /* 0x000000000000791b */ /* 0x007fe20003800000 */
.L_x_325:
[----:B------:R-:W-:Y:S02]  /*16940*/  @P0 IMAD R9, R7, 0x2, R22 ;  /* 0x0000000207090824 */ /* 0x000fe400078e0216 */
[----:B------:R-:W-:Y:S02]  /*16950*/  IMAD.MOV.U32 R13, RZ, RZ, R6 ;  /* 0x000000ffff0d7224 */ /* 0x000fe400078e0006 */
[----:B------:R-:W-:Y:S02]  /*16960*/  IMAD.MOV.U32 R12, RZ, RZ, 0x3 ;  /* 0x00000003ff0c7424 */ /* 0x000fe400078e00ff */
[----:B------:R-:W-:-:S07]  /*16970*/  IMAD.MOV.U32 R2, RZ, RZ, R14 ;  /* 0x000000ffff027224 */ /* 0x000fce00078e000e */
[----:B------:R-:W-:Y:S05]  /*16980*/  WARPSYNC.COLLECTIVE R15, `(.L_x_326) ;  /* 0x000000000f087348 */ /* 0x000fea0003c00000 */
[----:B------:R0:W1:Y:S02]  /*16990*/  SHFL.IDX P6, R14, R13, R12, R11 ;  /* 0x0000000c0d0e7389 */ /* 0x00006400000c000b */
[----:B01----:R-:W-:Y:S01]  /*169a0*/  ENDCOLLECTIVE ;  /* 0x000000000000791b */ /* 0x003fe20003800000 */
.L_x_326:
        /* <DEDUP_REMOVED lines=15> */
.L_x_327:
[----:B------:R-:W-:Y:S01]  /*16aa0*/  @P0 LEA R21, R7, R22, 0x1 ;  /* 0x0000001607150211 */ /* 0x000fe200078e08ff */
[----:B------:R-:W-:Y:S02]  /*16ab0*/  IMAD.MOV.U32 R13, RZ, RZ, R6 ;  /* 0x000000ffff0d7224 */ /* 0x000fe400078e0006 */
[----:B------:R-:W-:Y:S02]  /*16ac0*/  IMAD.MOV.U32 R12, RZ, RZ, 0x4 ;  /* 0x00000004ff0c7424 */ /* 0x000fe400078e00ff */
[----:B------:R-:W-:-:S07]  /*16ad0*/  IMAD.MOV.U32 R2, RZ, RZ, R14 ;  /* 0x000000ffff027224 */ /* 0x000fce00078e000e */
[----:B------:R-:W-:Y:S05]  /*16ae0*/  WARPSYNC.COLLECTIVE R15, `(.L_x_328) ;  /* 0x000000000f087348 */ /* 0x000fea0003c00000 */
[----:B------:R0:W1:Y:S02]  /*16af0*/  SHFL.IDX P6, R14, R13, R12, R11 ;  /* 0x0000000c0d0e7389 */ /* 0x00006400000c000b */
[----:B01----:R-:W-:Y:S01]  /*16b00*/  ENDCOLLECTIVE ;  /* 0x000000000000791b */ /* 0x003fe20003800000 */
.L_x_328:
        /* <DEDUP_REMOVED lines=10> */
[----:B------:R0:W-:Y:S04]  /*16bb0*/  @P0 LDGSTS.E.BYPASS.LTC128B.128 [R21+0x2d400], desc[UR36][R2.64+0x180], !P2 ;  /* 0x2d40018002150fae */ /* 0x0001e8000d101d64 */
[----:B0-----:R-:W-:Y:S05]  /*16bc0*/  WARPSYNC.COLLECTIVE R15, `(.L_x_329) ;  /* 0x000000000f087348 */ /* 0x001fea0003c00000 */
[----:B------:R1:W2:Y:S02]  /*16bd0*/  SHFL.IDX P6, R14, R13, R12, R11 ;  /* 0x0000000c0d0e7389 */ /* 0x0002a400000c000b */
[----:B012---:R-:W-:Y:S01]  /*16be0*/  ENDCOLLECTIVE ;  /* 0x000000000000791b */ /* 0x007fe20003800000 */
.L_x_329:
[----:B------:R-:W-:Y:S01]  /*16bf0*/  IMAD.MOV.U32 R0, RZ, RZ, R14 ;  /* 0x000000ffff007224 */ /* 0x000fe200078e000e */
[----:B------:R-:W-:Y:S06]  /*16c00*/  BRA `(.L_x_330) ;  /* 0xffffffbc00807947 */ /* 0x000fec000383ffff */
.L_x_260:
[----:B------:R-:W-:Y:S02]  /*16c10*/  IMAD.MOV.U32 R13, RZ, RZ, R4 ;  /* 0x000000ffff0d7224 */ /* 0x000fe400078e0004 */
[----:B------:R-:W-:Y:S02]  /*16c20*/  IMAD.MOV.U32 R12, RZ, RZ, RZ ;  /* 0x000000ffff0c7224 */ /* 0x000fe400078e00ff */
[----:B------:R-:W-:Y:S02]  /*16c30*/  IMAD.MOV.U32 R11, RZ, RZ, 0x181f ;  /* 0x0000181fff0b7424 */ /* 0x000fe400078e00ff */
[----:B------:R-:W-:Y:S02]  /*16c40*/  IMAD.MOV.U32 R15, RZ, RZ, -0x1 ;  /* 0xffffffffff0f7424 */ /* 0x000fe400078e00ff */
[----:B-----5:R-:W-:Y:S02]  /*16c50*/  IMAD R6, R10, R6, RZ ;  /* 0x000000060a067224 */ /* 0x020fe400078e02ff */
[----:B------:R-:W-:-:S07]  /*16c60*/  IMAD.IADD R0, R9, 0x1, R0 ;  /* 0x0000000109007824 */ /* 0x000fce00078e0200 */
[----:B------:R-:W-:Y:S05]  /*16c70*/  WARPSYNC.COLLECTIVE R15, `(.L_x_331) ;  /* 0x000000000f087348 */ /* 0x000fea0003c00000 */
[----:B------:R0:W1:Y:S02]  /*16c80*/  SHFL.IDX P6, R14, R13, R12, R11 ;  /* 0x0000000c0d0e7389 */ /* 0x00006400000c000b */
[----:B01----:R-:W-:Y:S01]  /*16c90*/  ENDCOLLECTIVE ;  /* 0x000000000000791b */ /* 0x003fe20003800000 */
.L_x_331:
[C---:B------:R-:W-:Y:S01]  /*16ca0*/  VIADD R7, R0.reuse, 0x10 ;  /* 0x0000001000077836 */ /* 0x040fe20000000000 */
[----:B------:R-:W-:Y:S01]  /*16cb0*/  ISETP.GE.AND P0, PT, R0, R6, PT ;  /* 0x000000060000720c */ /* 0x000fe20003f06270 */
[----:B------:R-:W-:Y:S02]  /*16cc0*/  IMAD.MOV.U32 R13, RZ, RZ, R5 ;  /* 0x000000ffff0d7224 */ /* 0x000fe400078e0005 */
[----:B------:R-:W-:-:S10]  /*16cd0*/  IMAD.MOV.U32 R2, RZ, RZ, R14 ;  /* 0x000000ffff027224 */ /* 0x000fd400078e000e */
[----:B------:R-:W-:Y:S05]  /*16ce0*/  WARPSYNC.COLLECTIVE R15, `(.L_x_332) ;  /* 0x000000000f087348 */ /* 0x000fea0003c00000 */
[----:B------:R0:W1:Y:S02]  /*16cf0*/  SHFL.IDX P6, R14, R13, R12, R11 ;  /* 0x0000000c0d0e7389 */ /* 0x00006400000c000b */
[----:B01----:R-:W-:Y:S01]  /*16d00*/  ENDCOLLECTIVE ;  /* 0x000000000000791b */ /* 0x003fe20003800000 */
.L_x_332:
[----:B------:R-:W-:Y:S01]  /*16d10*/  MOV R13, R4 ;  /* 0x00000004000d7202 */ /* 0x000fe20000000f00 */
[----:B------:R-:W-:Y:S01]  /*16d20*/  IMAD.MOV.U32 R12, RZ, RZ, 0x1 ;  /* 0x00000001ff0c7424 */ /* 0x000fe200078e00ff */
[----:B------:R-:W-:-:S05]  /*16d30*/  @!P0 LEA R14, P5, R32, R14, 0x1 ;  /* 0x0000000e200e8211 */ /* 0x000fca00078a08ff */
[----:B------:R-:W-:Y:S02]  /*16d40*/  @!P0 IMAD.X R3, RZ, RZ, R2, P5 ;  /* 0x000000ffff038224 */ /* 0x000fe400028e0602 */
[----:B------:R-:W-:-:S07]  /*16d50*/  @!P0 IMAD.MOV.U32 R2, RZ, RZ, R14 ;  /* 0x000000ffff028224 */ /* 0x000fce00078e000e */
[----:B------:R-:W-:Y:S05]  /*16d60*/  WARPSYNC.COLLECTIVE R15, `(.L_x_333) ;  /* 0x000000000f087348 */ /* 0x000fea0003c00000 */
[----:B------:R0:W1:Y:S02]  /*16d70*/  SHFL.IDX P6, R14, R13, R12, R11 ;  /* 0x0000000c0d0e7389 */ /* 0x00006400000c000b */
[----:B01----:R-:W-:Y:S01]  /*16d80*/  ENDCOLLECTIVE ;  /* 0x000000000000791b */ /* 0x003fe20003800000 */
.L_x_333:
[----:B------:R-:W-:Y:S01]  /*16d90*/  @!PT LDS RZ, [RZ] ;  /* 0x00000000fffff984 */ /* 0x000fe20000000800 */
[----:B------:R-:W-:Y:S01]  /*16da0*/  @!PT LDS RZ, [RZ] ;  /* 0x00000000fffff984 */ /* 0x000fe20000000800 */
[----:B------:R-:W-:Y:S01]  /*16db0*/  @!PT LDS RZ, [RZ] ;  /* 0x00000000fffff984 */ /* 0x000fe20000000800 */
[----:B------:R-:W-:Y:S04]  /*16dc0*/  @!P0 LDGSTS.E.BYPASS.LTC128B.128 [R33+0x14400], desc[UR36][R2.64], !P4 ;  /* 0x1440000002218fae */ /* 0x000fe8000e101d64 */
[----:B------:R-:W-:Y:S04]  /*16dd0*/  @!P0 LDGSTS.E.BYPASS.LTC128B.128 [R33+0x18400], desc[UR36][R2.64+0x80], !P3 ;  /* 0x1840008002218fae */ /* 0x000fe8000d901d64 */
[----:B------:R-:W-:Y:S01]  /*16de0*/  @!P0 LDGSTS.E.BYPASS.LTC128B.128 [R33+0x1c400], desc[UR36][R2.64+0x100], !P2 ;  /* 0x1c40010002218fae */ /* 0x000fe2000d101d64 */
[----:B------:R-:W-:-:S03]  /*16df0*/  IMAD.MOV.U32 R13, RZ, RZ, R5 ;  /* 0x000000ffff0d7224 */ /* 0x000fc600078e0005 */
[----:B------:R0:W-:Y:S01]  /*16e00*/  @!P0 LDGSTS.E.BYPASS.LTC128B.128 [R33+0x20400], desc[UR36][R2.64+0x180], !P1 ;  /* 0x2040018002218fae */ /* 0x0001e2000c901d64 */
[----:B------:R-:W-:Y:S01]  /*16e10*/  ISETP.GE.AND P0, PT, R7, R6, PT ;  /* 0x000000060700720c */ /* 0x000fe20003f06270 */
[----:B0-----:R-:W-:-:S12]  /*16e20*/  IMAD.MOV.U32 R2, RZ, RZ, R14 ;  /* 0x000000ffff027224 */ /* 0x001fd800078e000e */
[----:B------:R-:W-:Y:S05]  /*16e30*/  WARPSYNC.COLLECTIVE R15, `(.L_x_334) ;  /* 0x000000000f087348 */ /* 0x000fea0003c00000 */
[----:B------:R0:W1:Y:S02]  /*16e40*/  SHFL.IDX P6, R14, R13, R12, R11 ;  /* 0x0000000c0d0e7389 */ /* 0x00006400000c000b */
[----:B01----:R-:W-:Y:S01]  /*16e50*/  ENDCOLLECTIVE ;  /* 0x000000000000791b */ /* 0x003fe20003800000 */
.L_x_334:
[----:B------:R-:W-:Y:S02]  /*16e60*/  IMAD.MOV.U32 R13, RZ, RZ, R4 ;  /* 0x000000ffff0d7224 */ /* 0x000fe400078e0004 */
[----:B------:R-:W-:Y:S01]  /*16e70*/  IMAD.MOV.U32 R12, RZ, RZ, 0x2 ;  /* 0x00000002ff0c7424 */ /* 0x000fe200078e00ff */
[----:B------:R-:W-:-:S05]  /*16e80*/  @!P0 LEA R14, P5, R32, R14, 0x1 ;  /* 0x0000000e200e8211 */ /* 0x000fca00078a08ff */
[----:B------:R-:W-:Y:S02]  /*16e90*/  @!P0 IMAD.X R7, RZ, RZ, R2, P5 ;  /* 0x000000ffff078224 */ /* 0x000fe400028e0602 */
[----:B------:R-:W-:-:S07]  /*16ea0*/  @!P0 IMAD.MOV.U32 R2, RZ, RZ, R14 ;  /* 0x000000ffff028224 */ /* 0x000fce00078e000e */
[----:B------:R-:W-:Y:S05]  /*16eb0*/  WARPSYNC.COLLECTIVE R15, `(.L_x_335) ;  /* 0x000000000f087348 */ /* 0x000fea0003c00000 */
[----:B------:R0:W1:Y:S02]  /*16ec0*/  SHFL.IDX P6, R14, R13, R12, R11 ;  /* 0x0000000c0d0e7389 */ /* 0x00006400000c000b */
[----:B01----:R-:W-:Y:S01]  /*16ed0*/  ENDCOLLECTIVE ;  /* 0x000000000000791b */ /* 0x003fe20003800000 */
.L_x_335:
[----:B------:R-:W-:Y:S02]  /*16ee0*/  @!P0 IMAD.MOV.U32 R3, RZ, RZ, R7 ;  /* 0x000000ffff038224 */ /* 0x000fe400078e0007 */
[----:B------:R-:W-:-:S03]  /*16ef0*/  VIADD R7, R0, 0x20 ;  /* 0x0000002000077836 */ /* 0x000fc60000000000 */
[----:B------:R-:W-:Y:S01]  /*16f00*/  @!PT LDS RZ, [RZ] ;  /* 0x00000000fffff984 */ /* 0x000fe20000000800 */
[----:B------:R-:W-:Y:S01]  /*16f10*/  @!PT LDS RZ, [RZ] ;  /* 0x00000000fffff984 */ /* 0x000fe20000000800 */
[----:B------:R-:W-:Y:S01]  /*16f20*/  @!PT LDS RZ, [RZ] ;  /* 0x00000000fffff984 */ /* 0x000fe20000000800 */
[----:B------:R-:W-:Y:S04]  /*16f30*/  @!P0 LDGSTS.E.BYPASS.LTC128B.128 [R33+0x14c00], desc[UR36][R2.64], !P4 ;  /* 0x14c0000002218fae */ /* 0x000fe8000e101d64 */
[----:B------:R-:W-:Y:S01]  /*16f40*/  @!P0 LDGSTS.E.BYPASS.LTC128B.128 [R33+0x18c00], desc[UR36][R2.64+0x80], !P3 ;  /* 0x18c0008002218fae */ /* 0x000fe2000d901d64 */
[----:B------:R-:W-:-:S03]  /*16f50*/  IMAD.MOV.U32 R13, RZ, RZ, R5 ;  /* 0x000000ffff0d7224 */ /* 0x000fc600078e0005 */
[----:B------:R-:W-:Y:S04]  /*16f60*/  @!P0 LDGSTS.E.BYPASS.LTC128B.128 [R33+0x1cc00], desc[UR36][R2.64+0x100], !P2 ;  /* 0x1cc0010002218fae */ /* 0x000fe8000d101d64 */
[----:B------:R0:W-:Y:S01]  /*16f70*/  @!P0 LDGSTS.E.BYPASS.LTC128B.128 [R33+0x20c00], desc[UR36][R2.64+0x180], !P1 ;  /* 0x20c0018002218fae */ /* 0x0001e2000c901d64 */
[----:B------:R-:W-:Y:S01]  /*16f80*/  ISETP.GE.AND P0, PT, R7, R6, PT ;  /* 0x000000060700720c */ /* 0x000fe20003f06270 */
[----:B0-----:R-:W-:-:S12]  /*16f90*/  IMAD.MOV.U32 R2, RZ, RZ, R14 ;  /* 0x000000ffff027224 */ /* 0x001fd800078e000e */
[----:B------:R-:W-:Y:S05]  /*16fa0*/  WARPSYNC.COLLECTIVE R15, `(.L_x_336) ;  /* 0x000000000f087348 */ /* 0x000fea0003c00000 */
[----:B------:R0:W1:Y:S02]  /*16fb0*/  SHFL.IDX P6, R14, R13, R12, R11 ;  /* 0x0000000c0d0e7389 */ /* 0x00006400000c000b */
[----:B01----:R-:W-:Y:S01]  /*16fc0*/  ENDCOLLECTIVE ;  /* 0x000000000000791b */ /* 0x003fe20003800000 */
.L_x_336:
        /* <DEDUP_REMOVED lines=8> */
.L_x_337:
        /* <DEDUP_REMOVED lines=15> */
.L_x_338:
        /* <DEDUP_REMOVED lines=8> */
.L_x_339:
        /* <DEDUP_REMOVED lines=15> */
.L_x_340:
        /* <DEDUP_REMOVED lines=8> */
.L_x_341:
        /* <DEDUP_REMOVED lines=15> */
.L_x_342:
        /* <DEDUP_REMOVED lines=8> */
.L_x_343:
        /* <DEDUP_REMOVED lines=15> */
.L_x_344:
[----:B------:R-:W-:Y:S01]  /*17590*/  IMAD.MOV.U32 R13, RZ, RZ, R4 ;  /* 0x000000ffff0d7224 */ /* 0x000fe200078e0004 */
[----:B------:R-:W-:Y:S02]  /*175a0*/  MOV R12, 0x7 ;  /* 0x00000007000c7802 */ /* 0x000fe40000000f00 */
[----:B------:R-:W-:-:S05]  /*175b0*/  @!P0 LEA R14, P5, R32, R14, 0x1 ;  /* 0x0000000e200e8211 */ /* 0x000fca00078a08ff */
[----:B------:R-:W-:Y:S02]  /*175c0*/  @!P0 IMAD.X R7, RZ, RZ, R2, P5 ;  /* 0x000000ffff078224 */ /* 0x000fe400028e0602 */
[----:B------:R-:W-:-:S07]  /*175d0*/  @!P0 IMAD.MOV.U32 R2, RZ, RZ, R14 ;  /* 0x000000ffff028224 */ /* 0x000fce00078e000e */
[----:B------:R-:W-:Y:S05]  /*175e0*/  WARPSYNC.COLLECTIVE R15, `(.L_x_345) ;  /* 0x000000000f087348 */ /* 0x000fea0003c00000 */
[----:B------:R0:W1:Y:S02]  /*175f0*/  SHFL.IDX P6, R14, R13, R12, R11 ;  /* 0x0000000c0d0e7389 */ /* 0x00006400000c000b */
[----:B01----:R-:W-:Y:S01]  /*17600*/  ENDCOLLECTIVE ;  /* 0x000000000000791b */ /* 0x003fe20003800000 */
.L_x_345:
[----:B------:R-:W-:-:S05]  /*17610*/  @!P0 IMAD.MOV.U32 R3, RZ, RZ, R7 ;  /* 0x000000ffff038224 */ /* 0x000fca00078e0007 */
[----:B------:R-:W-:Y:S01]  /*17620*/  @!PT LDS RZ, [RZ] ;  /* 0x00000000fffff984 */ /* 0x000fe20000000800 */
[----:B------:R-:W-:Y:S01]  /*17630*/  @!PT LDS RZ, [RZ] ;  /* 0x00000000fffff984 */ /* 0x000fe20000000800 */
[----:B------:R-:W-:Y:S01]  /*17640*/  @!PT LDS RZ, [RZ] ;  /* 0x00000000fffff984 */ /* 0x000fe20000000800 */
[----:B------:R0:W-:Y:S04]  /*17650*/  @!P0 LDGSTS.E.BYPASS.LTC128B.128 [R33+0x17400], desc[UR36][R2.64], !P4 ;  /* 0x1740000002218fae */ /* 0x0001e8000e101d64 */
[----:B------:R0:W-:Y:S01]  /*17660*/  @!P0 LDGSTS.E.BYPASS.LTC128B.128 [R33+0x1b400], desc[UR36][R2.64+0x80], !P3 ;  /* 0x1b40008002218fae */ /* 0x0001e2000d901d64 */
[----:B------:R-:W-:-:S03]  /*17670*/  IMAD.MOV.U32 R13, RZ, RZ, R5 ;  /* 0x000000ffff0d7224 */ /* 0x000fc600078e0005 */
[----:B------:R0:W-:Y:S04]  /*17680*/  @!P0 LDGSTS.E.BYPASS.LTC128B.128 [R33+0x1f400], desc[UR36][R2.64+0x100], !P2 ;  /* 0x1f40010002218fae */ /* 0x0001e8000d101d64 */
[----:B------:R0:W-:Y:S01]  /*17690*/  @!P0 LDGSTS.E.BYPASS.LTC128B.128 [R33+0x23400], desc[UR36][R2.64+0x180], !P1 ;  /* 0x2340018002218fae */ /* 0x0001e2000c901d64 */
[----:B------:R-:W-:-:S07]  /*176a0*/  IMAD.MOV.U32 R7, RZ, RZ, R14 ;  /* 0x000000ffff077224 */ /* 0x000fce00078e000e */
[----:B0-----:R-:W-:Y:S05]  /*176b0*/  WARPSYNC.COLLECTIVE R15, `(.L_x_346) ;  /* 0x000000000f087348 */ /* 0x001fea0003c00000 */
[----:B------:R1:W2:Y:S02]  /*176c0*/  SHFL.IDX P6, R14, R13, R12, R11 ;  /* 0x0000000c0d0e7389 */ /* 0x0002a400000c000b */
[----:B012---:R-:W-:Y:S01]  /*176d0*/  ENDCOLLECTIVE ;  /* 0x000000000000791b */ /* 0x007fe20003800000 */
.L_x_346:
[----:B------:R-:W-:Y:S05]  /*176e0*/  BRA `(.L_x_347) ;  /* 0xffffffc000007947 */ /* 0x000fea000383ffff */
.L_x_265:
[----:B0-----:R0:W3:Y:S02]  /*176f0*/  SYNCS.PHASECHK.TRANS64.TRYWAIT P0, [R22+URZ+0x38820], R3 ;  /* 0x03882003160075a7 */ /* 0x0010e4000800017f */
[----:B---3--:R-:W-:Y:S05]  /*17700*/  @!P0 NANOSLEEP.SYNCS 0x989680 ;  /* 0x009896800000895d */ /* 0x008fea0003900000 */
[----:B------:R-:W3:Y:S02]  /*17710*/  @!P0 SYNCS.PHASECHK.TRANS64 P0, [R22+URZ+0x38820], R3 ;  /* 0x03882003160085a7 */ /* 0x000ee4000800007f */
[----:B---3--:R-:W-:Y:S05]  /*17720*/  @!P0 BRA `(.L_x_265) ;  /* 0xfffffffc00f08947 */ /* 0x008fea000383ffff */
[----:B------:R-:W-:Y:S05]  /*17730*/  BRA `(.L_x_348) ;  /* 0xffffffc0007c7947 */ /* 0x000fea000383ffff */
.L_x_270:
[----:B0-----:R0:W1:Y:S02]  /*17740*/  SYNCS.PHASECHK.TRANS64.TRYWAIT P0, [R6+URZ+0x38840], R3 ;  /* 0x03884003060075a7 */ /* 0x001064000800017f */
[----:B-1----:R-:W-:Y:S05]  /*17750*/  @!P0 NANOSLEEP.SYNCS 0x989680 ;  /* 0x009896800000895d */ /* 0x002fea0003900000 */
[----:B------:R-:W1:Y:S02]  /*17760*/  @!P0 SYNCS.PHASECHK.TRANS64 P0, [R6+URZ+0x38840], R3 ;  /* 0x03884003060085a7 */ /* 0x000e64000800007f */
[----:B-1----:R-:W-:Y:S05]  /*17770*/  @!P0 BRA `(.L_x_270) ;  /* 0xfffffffc00f08947 */ /* 0x002fea000383ffff */
[----:B------:R-:W-:Y:S05]  /*17780*/  BRA `(.L_x_349) ;  /* 0xffffffc4005c7947 */ /* 0x000fea000383ffff */
.L_x_271:
[----:B------:R-:W-:Y:S01]  /*17790*/  BSSY B1, `(.L_x_350) ;  /* 0x0000008000017945 */ /* 0x000fe20003800000 */
[----:B------:R-:W-:Y:S02]  /*177a0*/  IMAD.MOV.U32 R13, RZ, RZ, R10 ;  /* 0x000000ffff0d7224 */ /* 0x000fe400078e000a */
[----:B------:R-:W-:Y:S02]  /*177b0*/  IMAD.MOV.U32 R12, RZ, RZ, RZ ;  /* 0x000000ffff0c7224 */ /* 0x000fe400078e00ff */
[----:B------:R-:W-:Y:S02]  /*177c0*/  IMAD.MOV.U32 R11, RZ, RZ, 0x181f ;  /* 0x0000181fff0b7424 */ /* 0x000fe400078e00ff */
[----:B------:R-:W-:-:S07]  /*177d0*/  IMAD.MOV.U32 R15, RZ, RZ, -0x1 ;  /* 0xffffffffff0f7424 */ /* 0x000fce00078e00ff */
[----:B------:R-:W-:Y:S05]  /*177e0*/  WARPSYNC.COLLECTIVE R15, `(.L_x_351) ;  /* 0x000000000f087348 */ /* 0x000fea0003c00000 */
[----:B------:R0:W1:Y:S02]  /*177f0*/  SHFL.IDX P6, R14, R13, R12, R11 ;  /* 0x0000000c0d0e7389 */ /* 0x00006400000c000b */
[----:B01----:R-:W-:Y:S01]  /*17800*/  ENDCOLLECTIVE ;  /* 0x000000000000791b */ /* 0x003fe20003800000 */
.L_x_351:
[----:B------:R-:W-:Y:S05]  /*17810*/  BSYNC B1 ;  /* 0x0000000000017941 */ /* 0x000fea0003800000 */
.L_x_350:
[----:B------:R-:W-:Y:S01]  /*17820*/  IMAD.MOV.U32 R13, RZ, RZ, R8 ;  /* 0x000000ffff0d7224 */ /* 0x000fe200078e0008 */
[----:B------:R-:W-:Y:S01]  /*17830*/  LOP3.LUT R23, R23, 0xfffff7ff, RZ, 0xc0, !PT ;  /* 0xfffff7ff17177812 */ /* 0x000fe200078ec0ff */
[----:B------:R-:W-:Y:S02]  /*17840*/  IMAD.MOV.U32 R12, RZ, RZ, RZ ;  /* 0x000000ffff0c7224 */ /* 0x000fe400078e00ff */
[----:B------:R-:W-:Y:S01]  /*17850*/  IMAD.MOV.U32 R11, RZ, RZ, 0x181f ;  /* 0x0000181fff0b7424 */ /* 0x000fe200078e00ff */
[----:B------:R-:W-:Y:S01]  /*17860*/  @P3 LOP3.LUT R23, R23, 0x800, RZ, 0xfc, !PT ;  /* 0x0000080017173812 */ /* 0x000fe200078efcff */
[----:B------:R-:W-:Y:S02]  /*17870*/  IMAD.MOV.U32 R15, RZ, RZ, -0x1 ;  /* 0xffffffffff0f7424 */ /* 0x000fe400078e00ff */
[----:B------:R-:W-:Y:S01]  /*17880*/  IMAD.MOV.U32 R3, RZ, RZ, R14 ;  /* 0x000000ffff037224 */ /* 0x000fe200078e000e */
[----:B------:R-:W-:Y:S01]  /*17890*/  LOP3.LUT P3, RZ, R23, 0x10, RZ, 0xc0, !PT ;  /* 0x0000001017ff7812 */ /* 0x000fe2000786c0ff */
[----:B------:R-:W-:-:S12]  /*178a0*/  IMAD.SHL.U32 R0, R32, 0x2, RZ ;  /* 0x0000000220007824 */ /* 0x000fd800078e00ff */
[----:B------:R-:W-:Y:S05]  /*178b0*/  WARPSYNC.COLLECTIVE R15, `(.L_x_352) ;  /* 0x000000000f087348 */ /* 0x000fea0003c00000 */
[----:B------:R0:W1:Y:S02]  /*178c0*/  SHFL.IDX P6, R14, R13, R12, R11 ;  /* 0x0000000c0d0e7389 */ /* 0x00006400000c000b */
[----:B01----:R-:W-:Y:S01]  /*178d0*/  ENDCOLLECTIVE ;  /* 0x000000000000791b */ /* 0x003fe20003800000 */
.L_x_352:
[----:B------:R-:W-:Y:S01]  /*178e0*/  LOP3.LUT R23, R23, 0xfffffbff, RZ, 0xc0, !PT ;  /* 0xfffffbff17177812 */ /* 0x000fe200078ec0ff */
[----:B------:R-:W-:-:S03]  /*178f0*/  IMAD R9, R9, 0x2, R22 ;  /* 0x0000000209097824 */ /* 0x000fc600078e0216 */
[----:B------:R-:W-:-:S04]  /*17900*/  @P2 LOP3.LUT R23, R23, 0x400, RZ, 0xfc, !PT ;  /* 0x0000040017172812 */ /* 0x000fc800078efcff */
[C---:B------:R-:W-:Y:S02]  /*17910*/  LOP3.LUT P2, RZ, R23.reuse, 0x8, RZ, 0xc0, !PT ;  /* 0x0000000817ff7812 */ /* 0x040fe4000784c0ff */
[----:B------:R-:W-:Y:S02]  /*17920*/  LOP3.LUT R23, R23, 0xfffffdff, RZ, 0xc0, !PT ;  /* 0xfffffdff17177812 */ /* 0x000fe400078ec0ff */
[----:B------:R-:W-:Y:S01]  /*17930*/  MOV R13, R10 ;  /* 0x0000000a000d7202 */ /* 0x000fe20000000f00 */
[----:B------:R-:W-:Y:S01]  /*17940*/  IMAD.MOV.U32 R12, RZ, RZ, 0x1 ;  /* 0x00000001ff0c7424 */ /* 0x000fe200078e00ff */
[----:B------:R-:W-:-:S04]  /*17950*/  @P1 LOP3.LUT R23, R23, 0x200, RZ, 0xfc, !PT ;  /* 0x0000020017171812 */ /* 0x000fc800078efcff */
[----:B------:R-:W-:Y:S01]  /*17960*/  LOP3.LUT P1, RZ, R23, 0x4, RZ, 0xc0, !PT ;  /* 0x0000000417ff7812 */ /* 0x000fe2000782c0ff */
[----:B------:R-:W-:-:S12]  /*17970*/  IMAD.MOV.U32 R2, RZ, RZ, R14 ;  /* 0x000000ffff027224 */ /* 0x000fd800078e000e */
[----:B------:R-:W-:Y:S05]  /*17980*/  WARPSYNC.COLLECTIVE R15, `(.L_x_353) ;  /* 0x000000000f087348 */ /* 0x000fea0003c00000 */
[----:B------:R0:W1:Y:S02]  /*17990*/  SHFL.IDX P6, R14, R13, R12, R11 ;  /* 0x0000000c0d0e7389 */ /* 0x00006400000c000b */
[----:B01----:R-:W-:Y:S01]  /*179a0*/  ENDCOLLECTIVE ;  /* 0x000000000000791b */ /* 0x003fe20003800000 */
.L_x_353:
[----:B------:R-:W-:-:S05]  /*179b0*/  IADD3 R2, P0, R2, R0, RZ ;  /* 0x0000000002027210 */ /* 0x000fca0007f1e0ff */
[----:B------:R-:W-:-:S05]  /*179c0*/  IMAD.X R3, RZ, RZ, R3, P0 ;  /* 0x000000ffff037224 */ /* 0x000fca00000e0603 */
[----:B------:R-:W-:Y:S01]  /*179d0*/  @!PT LDS RZ, [RZ] ;  /* 0x00000000fffff984 */ /* 0x000fe20000000800 */
[----:B------:R-:W-:Y:S01]  /*179e0*/  @!PT LDS RZ, [RZ] ;  /* 0x00000000fffff984 */ /* 0x000fe20000000800 */
[----:B------:R-:W-:Y:S01]  /*179f0*/  @!PT LDS RZ, [RZ] ;  /* 0x00000000fffff984 */ /* 0x000fe20000000800 */
[----:B------:R0:W-:Y:S01]  /*17a00*/  LDGSTS.E.BYPASS.LTC128B.128 [R9+0x24400], desc[UR36][R2.64], !P3 ;  /* 0x2440000002097fae */ /* 0x0001e2000d901d64 */
[----:B------:R-:W-:-:S03]  /*17a10*/  IMAD.MOV.U32 R13, RZ, RZ, R8 ;  /* 0x000000ffff0d7224 */ /* 0x000fc600078e0008 */
[----:B------:R0:W-:Y:S04]  /*17a20*/  LDGSTS.E.BYPASS.LTC128B.128 [R9+0x26c00], desc[UR36][R2.64+0x80], !P2 ;  /* 0x26c0008002097fae */ /* 0x0001e8000d101d64 */
[----:B------:R0:W-:Y:S01]  /*17a30*/  LDGSTS.E.BYPASS.LTC128B.128 [R9+0x29400], desc[UR36][R2.64+0x100], !P1 ;  /* 0x2940010002097fae */ /* 0x0001e2000c901d64 */
[----:B------:R-:W-:-:S03]  /*17a40*/  IMAD.MOV.U32 R35, RZ, RZ, R14 ;  /* 0x000000ffff237224 */ /* 0x000fc600078e000e */
[----:B------:R0:W-:Y:S04]  /*17a50*/  LDGSTS.E.BYPASS.LTC128B.128 [R9+0x2bc00], desc[UR36][R2.64+0x180], !P5 ;  /* 0x2bc0018002097fae */ /* 0x0001e8000e901d64 */
[----:B0-----:R-:W-:Y:S05]  /*17a60*/  WARPSYNC.COLLECTIVE R15, `(.L_x_354) ;  /* 0x000000000f087348 */ /* 0x001fea0003c00000 */
[----:B------:R1:W2:Y:S02]  /*17a70*/  SHFL.IDX P6, R14, R13, R12, R11 ;  /* 0x0000000c0d0e7389 */ /* 0x0002a400000c000b */
[----:B012---:R-:W-:Y:S01]  /*17a80*/  ENDCOLLECTIVE ;  /* 0x000000000000791b */ /* 0x007fe20003800000 */
.L_x_354:
[----:B------:R-:W-:Y:S02]  /*17a90*/  IMAD.MOV.U32 R13, RZ, RZ, R10 ;  /* 0x000000ffff0d7224 */ /* 0x000fe400078e000a */
[----:B------:R-:W-:Y:S02]  /*17aa0*/  IMAD.MOV.U32 R12, RZ, RZ, 0x2 ;  /* 0x00000002ff0c7424 */ /* 0x000fe400078e00ff */
[----:B------:R-:W-:-:S07]  /*17ab0*/  IMAD.MOV.U32 R2, RZ, RZ, R14 ;  /* 0x000000ffff027224 */ /* 0x000fce00078e000e */
[----:B------:R-:W-:Y:S05]  /*17ac0*/  WARPSYNC.COLLECTIVE R15, `(.L_x_355) ;  /* 0x000000000f087348 */ /* 0x000fea0003c00000 */
[----:B------:R0:W1:Y:S02]  /*17ad0*/  SHFL.IDX P6, R14, R13, R12, R11 ;  /* 0x0000000c0d0e7389 */ /* 0x00006400000c000b */
[----:B01----:R-:W-:Y:S01]  /*17ae0*/  ENDCOLLECTIVE ;  /* 0x000000000000791b */ /* 0x003fe20003800000 */
.L_x_355:
        /* <DEDUP_REMOVED lines=14> */
.L_x_356:
[----:B------:R-:W-:Y:S02]  /*17bd0*/  IMAD.MOV.U32 R13, RZ, RZ, R10 ;  /* 0x000000ffff0d7224 */ /* 0x000fe400078e000a */
[----:B------:R-:W-:Y:S02]  /*17be0*/  IMAD.MOV.U32 R12, RZ, RZ, 0x3 ;  /* 0x00000003ff0c7424 */ /* 0x000fe400078e00ff */
[----:B------:R-:W-:-:S07]  /*17bf0*/  IMAD.MOV.U32 R2, RZ, RZ, R14 ;  /* 0x000000ffff027224 */ /* 0x000fce00078e000e */
[----:B------:R-:W-:Y:S05]  /*17c00*/  WARPSYNC.COLLECTIVE R15, `(.L_x_357) ;  /* 0x000000000f087348 */ /* 0x000fea0003c00000 */
[----:B------:R0:W1:Y:S02]  /*17c10*/  SHFL.IDX P6, R14, R13, R12, R11 ;  /* 0x0000000c0d0e7389 */ /* 0x00006400000c000b */
[----:B01----:R-:W-:Y:S01]  /*17c20*/  ENDCOLLECTIVE ;  /* 0x000000000000791b */ /* 0x003fe20003800000 */
.L_x_357:
        /* <DEDUP_REMOVED lines=14> */
.L_x_358:
[----:B------:R-:W-:Y:S02]  /*17d10*/  IMAD.MOV.U32 R13, RZ, RZ, R10 ;  /* 0x000000ffff0d7224 */ /* 0x000fe400078e000a */
[----:B------:R-:W-:Y:S01]  /*17d20*/  IMAD.MOV.U32 R12, RZ, RZ, 0x4 ;  /* 0x00000004ff0c7424 */ /* 0x000fe200078e00ff */
[----:B------:R-:W-:-:S07]  /*17d30*/  MOV R2, R14 ;  /* 0x0000000e00027202 */ /* 0x000fce0000000f00 */
[----:B------:R-:W-:Y:S05]  /*17d40*/  WARPSYNC.COLLECTIVE R15, `(.L_x_359) ;  /* 0x000000000f087348 */ /* 0x000fea0003c00000 */
[----:B------:R0:W1:Y:S02]  /*17d50*/  SHFL.IDX P6, R14, R13, R12, R11 ;  /* 0x0000000c0d0e7389 */ /* 0x00006400000c000b */
[----:B01----:R-:W-:Y:S01]  /*17d60*/  ENDCOLLECTIVE ;  /* 0x000000000000791b */ /* 0x003fe20003800000 */
.L_x_359:
[----:B------:R-:W-:-:S05]  /*17d70*/  IADD3 R2, P0, R2, R0, RZ ;  /* 0x0000000002027210 */ /* 0x000fca0007f1e0ff */
[----:B------:R-:W-:-:S05]  /*17d80*/  IMAD.X R3, RZ, RZ, R35, P0 ;  /* 0x000000ffff037224 */ /* 0x000fca00000e0623 */
[----:B------:R-:W-:Y:S01]  /*17d90*/  @!PT LDS RZ, [RZ] ;  /* 0x00000000fffff984 */ /* 0x000fe20000000800 */
[----:B------:R-:W-:Y:S01]  /*17da0*/  @!PT LDS RZ, [RZ] ;  /* 0x00000000fffff984 */ /* 0x000fe20000000800 */
[----:B------:R-:W-:Y:S01]  /*17db0*/  @!PT LDS RZ, [RZ] ;  /* 0x00000000fffff984 */ /* 0x000fe20000000800 */
[----:B------:R0:W-:Y:S01]  /*17dc0*/  LDGSTS.E.BYPASS.LTC128B.128 [R9+0x25c00], desc[UR36][R2.64], !P3 ;  /* 0x25c0000002097fae */ /* 0x0001e2000d901d64 */
[C---:B------:R-:W-:Y:S01]  /*17dd0*/  LOP3.LUT P3, RZ, R23.reuse, 0x800, RZ, 0xc0, !PT ;  /* 0x0000080017ff7812 */ /* 0x040fe2000786c0ff */
[----:B------:R-:W-:Y:S02]  /*17de0*/  IMAD.MOV.U32 R13, RZ, RZ, R8 ;  /* 0x000000ffff0d7224 */ /* 0x000fe400078e0008 */
[----:B------:R0:W-:Y:S01]  /*17df0*/  LDGSTS.E.BYPASS.LTC128B.128 [R9+0x28400], desc[UR36][R2.64+0x80], !P2 ;  /* 0x2840008002097fae */ /* 0x0001e2000d101d64 */
[----:B------:R-:W-:-:S03]  /*17e00*/  LOP3.LUT P2, RZ, R23, 0x400, RZ, 0xc0, !PT ;  /* 0x0000040017ff7812 */ /* 0x000fc6000784c0ff */
[----:B------:R0:W-:Y:S01]  /*17e10*/  LDGSTS.E.BYPASS.LTC128B.128 [R9+0x2ac00], desc[UR36][R2.64+0x100], !P1 ;  /* 0x2ac0010002097fae */ /* 0x0001e2000c901d64 */
[----:B------:R-:W-:Y:S01]  /*17e20*/  LOP3.LUT P1, RZ, R23, 0x200, RZ, 0xc0, !PT ;  /* 0x0000020017ff7812 */ /* 0x000fe2000782c0ff */
[----:B------:R-:W-:Y:S02]  /*17e30*/  IMAD.MOV.U32 R35, RZ, RZ, R14 ;  /* 0x000000ffff237224 */ /* 0x000fe400078e000e */
[----:B------:R0:W-:Y:S10]  /*17e40*/  LDGSTS.E.BYPASS.LTC128B.128 [R9+0x2d400], desc[UR36][R2.64+0x180], !P5 ;  /* 0x2d40018002097fae */ /* 0x0001f4000e901d64 */
[----:B0-----:R-:W-:Y:S05]  /*17e50*/  WARPSYNC.COLLECTIVE R15, `(.L_x_360) ;  /* 0x000000000f087348 */ /* 0x001fea0003c00000 */
[----:B------:R1:W2:Y:S02]  /*17e60*/  SHFL.IDX P6, R14, R13, R12, R11 ;  /* 0x0000000c0d0e7389 */ /* 0x0002a400000c000b */
[----:B012---:R-:W-:Y:S01]  /*17e70*/  ENDCOLLECTIVE ;  /* 0x000000000000791b */ /* 0x007fe20003800000 */
.L_x_360:
[----:B------:R-:W-:Y:S01]  /*17e80*/  IMAD.MOV.U32 R2, RZ, RZ, R14 ;  /* 0x000000ffff027224 */ /* 0x000fe200078e000e */
[----:B------:R-:W-:Y:S06]  /*17e90*/  BRA `(.L_x_361) ;  /* 0xffffffc000a87947 */ /* 0x000fec000383ffff */
.L_x_276:
[----:B-1----:R1:W2:Y:S02]  /*17ea0*/  SYNCS.PHASECHK.TRANS64.TRYWAIT P0, [R6+URZ+0x38860], R2 ;  /* 0x03886002060075a7 */ /* 0x0022a4000800017f */
[----:B--2---:R-:W-:Y:S05]  /*17eb0*/  @!P0 NANOSLEEP.SYNCS 0x989680 ;  /* 0x009896800000895d */ /* 0x004fea0003900000 */
[----:B------:R-:W2:Y:S02]  /*17ec0*/  @!P0 SYNCS.PHASECHK.TRANS64 P0, [R6+URZ+0x38860], R2 ;  /* 0x03886002060085a7 */ /* 0x000ea4000800007f */
[----:B--2---:R-:W-:Y:S05]  /*17ed0*/  @!P0 BRA `(.L_x_276) ;  /* 0xfffffffc00f08947 */ /* 0x004fea000383ffff */
[----:B------:R-:W-:Y:S05]  /*17ee0*/  BRA `(.L_x_362) ;  /* 0xffffffc400207947 */ /* 0x000fea000383ffff */
.L_x_277:
[----:B------:R-:W-:Y:S01]  /*17ef0*/  BSSY B1, `(.L_x_363) ;  /* 0x0000008000017945 */ /* 0x000fe20003800000 */
[----:B------:R-:W-:Y:S02]  /*17f00*/  IMAD.MOV.U32 R13, RZ, RZ, R24 ;  /* 0x000000ffff0d7224 */ /* 0x000fe400078e0018 */
[----:B------:R-:W-:Y:S02]  /*17f10*/  IMAD.MOV.U32 R12, RZ, RZ, RZ ;  /* 0x000000ffff0c7224 */ /* 0x000fe400078e00ff */
[----:B------:R-:W-:Y:S02]  /*17f20*/  IMAD.MOV.U32 R11, RZ, RZ, 0x181f ;  /* 0x0000181fff0b7424 */ /* 0x000fe400078e00ff */
[----:B------:R-:W-:-:S07]  /*17f30*/  IMAD.MOV.U32 R15, RZ, RZ, -0x1 ;  /* 0xffffffffff0f7424 */ /* 0x000fce00078e00ff */
[----:B-1----:R-:W-:Y:S05]  /*17f40*/  WARPSYNC.COLLECTIVE R15, `(.L_x_364) ;  /* 0x000000000f087348 */ /* 0x002fea0003c00000 */
[----:B------:R0:W2:Y:S02]  /*17f50*/  SHFL.IDX P6, R14, R13, R12, R11 ;  /* 0x0000000c0d0e7389 */ /* 0x0000a400000c000b */
[----:B012---:R-:W-:Y:S01]  /*17f60*/  ENDCOLLECTIVE ;  /* 0x000000000000791b */ /* 0x007fe20003800000 */
.L_x_364:
[----:B------:R-:W-:Y:S05]  /*17f70*/  BSYNC B1 ;  /* 0x0000000000017941 */ /* 0x000fea0003800000 */
.L_x_363:
[----:B------:R-:W-:Y:S02]  /*17f80*/  IMAD.MOV.U32 R13, RZ, RZ, R18 ;  /* 0x000000ffff0d7224 */ /* 0x000fe400078e0012 */
[----:B------:R-:W-:Y:S02]  /*17f90*/  IMAD.MOV.U32 R12, RZ, RZ, RZ ;  /* 0x000000ffff0c7224 */ /* 0x000fe400078e00ff */
[----:B------:R-:W-:Y:S02]  /*17fa0*/  IMAD.MOV.U32 R11, RZ, RZ, 0x181f ;  /* 0x0000181fff0b7424 */ /* 0x000fe400078e00ff */
[----:B------:R-:W-:Y:S02]  /*17fb0*/  IMAD.MOV.U32 R15, RZ, RZ, -0x1 ;  /* 0xffffffffff0f7424 */ /* 0x000fe400078e00ff */
[----:B------:R-:W-:Y:S02]  /*17fc0*/  IMAD.MOV.U32 R3, RZ, RZ, R14 ;  /* 0x000000ffff037224 */ /* 0x000fe400078e000e */
[----:B------:R-:W-:-:S07]  /*17fd0*/  IMAD R7, R7, 0x2, R22 ;  /* 0x0000000207077824 */ /* 0x000fce00078e0216 */
[----:B------:R-:W-:Y:S05]  /*17fe0*/  WARPSYNC.COLLECTIVE R15, `(.L_x_365) ;  /* 0x000000000f087348 */ /* 0x000fea0003c00000 */
[----:B------:R0:W1:Y:S02]  /*17ff0*/  SHFL.IDX P6, R14, R13, R12, R11 ;  /* 0x0000000c0d0e7389 */ /* 0x00006400000c000b */
[----:B01----:R-:W-:Y:S01]  /*18000*/  ENDCOLLECTIVE ;  /* 0x000000000000791b */ /* 0x003fe20003800000 */
.L_x_365:
[----:B------:R-:W-:Y:S02]  /*18010*/  IMAD.MOV.U32 R13, RZ, RZ, R24 ;  /* 0x000000ffff0d7224 */ /* 0x000fe400078e0018 */
[----:B------:R-:W-:Y:S01]  /*18020*/  IMAD.MOV.U32 R12, RZ, RZ, 0x1 ;  /* 0x00000001ff0c7424 */ /* 0x000fe200078e00ff */
[----:B------:R-:W-:-:S07]  /*18030*/  MOV R2, R14 ;  /* 0x0000000e00027202 */ /* 0x000fce0000000f00 */
[----:B------:R-:W-:Y:S05]  /*18040*/  WARPSYNC.COLLECTIVE R15, `(.L_x_366) ;  /* 0x000000000f087348 */ /* 0x000fea0003c00000 */
[----:B------:R0:W1:Y:S02]  /*18050*/  SHFL.IDX P6, R14, R13, R12, R11 ;  /* 0x0000000c0d0e7389 */ /* 0x00006400000c000b */
[----:B01----:R-:W-:Y:S01]  /*18060*/  ENDCOLLECTIVE ;  /* 0x000000000000791b */ /* 0x003fe20003800000 */
.L_x_366:
[----:B------:R-:W-:-:S05]  /*18070*/  IADD3 R2, P0, R2, R0, RZ ;  /* 0x0000000002027210 */ /* 0x000fca0007f1e0ff */
[----:B------:R-:W-:Y:S01]  /*18080*/  IMAD.X R3, RZ, RZ, R3, P0 ;  /* 0x000000ffff037224 */ /* 0x000fe200000e0603 */
[----:B------:R-:W-:Y:S01]  /*18090*/  ISETP.LT.OR P0, PT, R8, 0x1, P4 ;  /* 0x000000010800780c */ /* 0x000fe20002701670 */
[----:B------:R-:W-:-:S12]  /*180a0*/  IMAD.MOV.U32 R13, RZ, RZ, R18 ;  /* 0x000000ffff0d7224 */ /* 0x000fd800078e0012 */
        /* <DEDUP_REMOVED lines=9> */
[----:B------:R0:W-:Y:S02]  /*18140*/  LDGSTS.E.BYPASS.LTC128B.128 [R7+0x7c00], desc[UR36][R2.64+0x180], !P0 ;  /* 0x07c0018002077fae */ /* 0x0001e4000c101d64 */
[----:B0-----:R-:W-:-:S07]  /*18150*/  IMAD.MOV.U32 R3, RZ, RZ, R14 ;  /* 0x000000ffff037224 */ /* 0x001fce00078e000e */
[----:B------:R-:W-:Y:S05]  /*18160*/  WARPSYNC.COLLECTIVE R15, `(.L_x_367) ;  /* 0x000000000f087348 */ /* 0x000fea0003c00000 */
[----:B------:R0:W1:Y:S02]  /*18170*/  SHFL.IDX P6, R14, R13, R12, R11 ;  /* 0x0000000c0d0e7389 */ /* 0x00006400000c000b */
[----:B01----:R-:W-:Y:S01]  /*18180*/  ENDCOLLECTIVE ;  /* 0x000000000000791b */ /* 0x003fe20003800000 */
.L_x_367:
[----:B------:R-:W-:Y:S02]  /*18190*/  IMAD.MOV.U32 R13, RZ, RZ, R24 ;  /* 0x000000ffff0d7224 */ /* 0x000fe400078e0018 */
[----:B------:R-:W-:Y:S02]  /*181a0*/  IMAD.MOV.U32 R12, RZ, RZ, 0x2 ;  /* 0x00000002ff0c7424 */ /* 0x000fe400078e00ff */
[----:B------:R-:W-:-:S07]  /*181b0*/  IMAD.MOV.U32 R2, RZ, RZ, R14 ;  /* 0x000000ffff027224 */ /* 0x000fce00078e000e */
[----:B------:R-:W-:Y:S05]  /*181c0*/  WARPSYNC.COLLECTIVE R15, `(.L_x_368) ;  /* 0x000000000f087348 */ /* 0x000fea0003c00000 */
[----:B------:R0:W1:Y:S02]  /*181d0*/  SHFL.IDX P6, R14, R13, R12, R11 ;  /* 0x0000000c0d0e7389 */ /* 0x00006400000c000b */
[----:B01----:R-:W-:Y:S01]  /*181e0*/  ENDCOLLECTIVE ;  /* 0x000000000000791b */ /* 0x003fe20003800000 */
.L_x_368:
        /* <DEDUP_REMOVED lines=18> */
.L_x_369:
[----:B------:R-:W-:Y:S01]  /*18310*/  IMAD.MOV.U32 R13, RZ, RZ, R24 ;  /* 0x000000ffff0d7224 */ /* 0x000fe200078e0018 */
[----:B------:R-:W-:Y:S01]  /*18320*/  MOV R12, 0x3 ;  /* 0x00000003000c7802 */ /* 0x000fe20000000f00 */
[----:B------:R-:W-:-:S07]  /*18330*/  IMAD.MOV.U32 R2, RZ, RZ, R14 ;  /* 0x000000ffff027224 */ /* 0x000fce00078e000e */
[----:B------:R-:W-:Y:S05]  /*18340*/  WARPSYNC.COLLECTIVE R15, `(.L_x_370) ;  /* 0x000000000f087348 */ /* 0x000fea0003c00000 */
[----:B------:R0:W1:Y:S02]  /*18350*/  SHFL.IDX P6, R14, R13, R12, R11 ;  /* 0x0000000c0d0e7389 */ /* 0x00006400000c000b */
[----:B01----:R-:W-:Y:S01]  /*18360*/  ENDCOLLECTIVE ;  /* 0x000000000000791b */ /* 0x003fe20003800000 */
.L_x_370:
        /* <DEDUP_REMOVED lines=18> */
.L_x_371:
[----:B------:R-:W-:Y:S02]  /*18490*/  IMAD.MOV.U32 R13, RZ, RZ, R24 ;  /* 0x000000ffff0d7224 */ /* 0x000fe400078e0018 */
[----:B------:R-:W-:Y:S02]  /*184a0*/  IMAD.MOV.U32 R12, RZ, RZ, 0x4 ;  /* 0x00000004ff0c7424 */ /* 0x000fe400078e00ff */
[----:B------:R-:W-:-:S07]  /*184b0*/  IMAD.MOV.U32 R2, RZ, RZ, R14 ;  /* 0x000000ffff027224 */ /* 0x000fce00078e000e */
[----:B------:R-:W-:Y:S05]  /*184c0*/  WARPSYNC.COLLECTIVE R15, `(.L_x_372) ;  /* 0x000000000f087348 */ /* 0x000fea0003c00000 */
[----:B------:R0:W1:Y:S02]  /*184d0*/  SHFL.IDX P6, R14, R13, R12, R11 ;  /* 0x0000000c0d0e7389 */ /* 0x00006400000c000b */
[----:B01----:R-:W-:Y:S01]  /*184e0*/  ENDCOLLECTIVE ;  /* 0x000000000000791b */ /* 0x003fe20003800000 */
.L_x_372:
[----:B------:R-:W-:-:S05]  /*184f0*/  IADD3 R2, P0, R2, R0, RZ ;  /* 0x0000000002027210 */ /* 0x000fca0007f1e0ff */
[----:B------:R-:W-:Y:S01]  /*18500*/  IMAD.X R3, RZ, RZ, R3, P0 ;  /* 0x000000ffff037224 */ /* 0x000fe200000e0603 */
[----:B------:R-:W-:Y:S01]  /*18510*/  ISETP.LT.OR P0, PT, R8, 0x31, P4 ;  /* 0x000000310800780c */ /* 0x000fe20002701670 */
[----:B------:R-:W-:-:S12]  /*18520*/  IMAD.MOV.U32 R13, RZ, RZ, R18 ;  /* 0x000000ffff0d7224 */ /* 0x000fd800078e0012 */
[----:B------:R-:W-:Y:S01]  /*18530*/  @!PT LDS RZ, [RZ] ;  /* 0x00000000fffff984 */ /* 0x000fe20000000800 */
[----:B------:R-:W-:Y:S01]  /*18540*/  @!PT LDS RZ, [RZ] ;  /* 0x00000000fffff984 */ /* 0x000fe20000000800 */
[----:B------:R-:W-:Y:S01]  /*18550*/  @!PT LDS RZ, [RZ] ;  /* 0x00000000fffff984 */ /* 0x000fe20000000800 */
[----:B------:R0:W-:Y:S01]  /*18560*/  LDGSTS.E.BYPASS.LTC128B.128 [R7+0x1c00], desc[UR36][R2.64], !P0 ;  /* 0x01c0000002077fae */ /* 0x0001e2000c101d64 */
[----:B------:R-:W-:Y:S01]  /*18570*/  ISETP.LT.OR P0, PT, R8, 0x31, P3 ;  /* 0x000000310800780c */ /* 0x000fe20001f01670 */
[----:B------:R-:W-:-:S12]  /*18580*/  IMAD.MOV.U32 R24, RZ, RZ, R14 ;  /* 0x000000ffff187224 */ /* 0x000fd800078e000e */
[----:B0-----:R-:W-:Y:S05]  /*18590*/  WARPSYNC.COLLECTIVE R15, `(.L_x_373) ;  /* 0x000000000f087348 */ /* 0x001fea0003c00000 */
[----:B------:R1:W2:Y:S02]  /*185a0*/  SHFL.IDX P6, R14, R13, R12, R11 ;  /* 0x0000000c0d0e7389 */ /* 0x0002a400000c000b */
[----:B012---:R-:W-:Y:S01]  /*185b0*/  ENDCOLLECTIVE ;  /* 0x000000000000791b */ /* 0x007fe20003800000 */
.L_x_373:
        /* <DEDUP_REMOVED lines=8> */
[----:B------:R-:W-:Y:S05]  /*18640*/  BRA `(.L_x_374) ;  /* 0xffffffc0003c7947 */ /* 0x000fea000383ffff */
.L_x_285:
[----:B0-----:R0:W3:Y:S02]  /*18650*/  SYNCS.PHASECHK.TRANS64.TRYWAIT P0, [R4+URZ+0x38860], R3 ;  /* 0x03886003040075a7 */ /* 0x0010e4000800017f */
[----:B---3--:R-:W-:Y:S05]  /*18660*/  @!P0 NANOSLEEP.SYNCS 0x989680 ;  /* 0x009896800000895d */ /* 0x008fea0003900000 */
[----:B------:R-:W3:Y:S02]  /*18670*/  @!P0 SYNCS.PHASECHK.TRANS64 P0, [R4+URZ+0x38860], R3 ;  /* 0x03886003040085a7 */ /* 0x000ee4000800007f */
[----:B---3--:R-:W-:Y:S05]  /*18680*/  @!P0 BRA `(.L_x_285) ;  /* 0xfffffffc00f08947 */ /* 0x008fea000383ffff */
[----:B------:R-:W-:Y:S05]  /*18690*/  BRA `(.L_x_375) ;  /* 0xffffffc400607947 */ /* 0x000fea000383ffff */
.L_x_286:
[----:B------:R-:W-:Y:S01]  /*186a0*/  BSSY B0, `(.L_x_376) ;  /* 0x0000008000007945 */ /* 0x000fe20003800000 */
[----:B------:R-:W-:Y:S02]  /*186b0*/  IMAD.MOV.U32 R13, RZ, RZ, R24 ;  /* 0x000000ffff0d7224 */ /* 0x000fe400078e0018 */
[----:B------:R-:W-:Y:S02]  /*186c0*/  IMAD.MOV.U32 R12, RZ, RZ, RZ ;  /* 0x000000ffff0c7224 */ /* 0x000fe400078e00ff */
[----:B------:R-:W-:Y:S02]  /*186d0*/  IMAD.MOV.U32 R11, RZ, RZ, 0x181f ;  /* 0x0000181fff0b7424 */ /* 0x000fe400078e00ff */
[----:B------:R-:W-:-:S07]  /*186e0*/  IMAD.MOV.U32 R15, RZ, RZ, -0x1 ;  /* 0xffffffffff0f7424 */ /* 0x000fce00078e00ff */
[----:B01----:R-:W-:Y:S05]  /*186f0*/  WARPSYNC.COLLECTIVE R15, `(.L_x_377) ;  /* 0x000000000f087348 */ /* 0x003fea0003c00000 */
[----:B-1----:R1:W2:Y:S02]  /*18700*/  SHFL.IDX P6, R14, R13, R12, R11 ;  /* 0x0000000c0d0e7389 */ /* 0x0022a400000c000b */
[----:B012---:R-:W-:Y:S01]  /*18710*/  ENDCOLLECTIVE ;  /* 0x000000000000791b */ /* 0x007fe20003800000 */
.L_x_377:
[----:B------:R-:W-:Y:S05]  /*18720*/  BSYNC B0 ;  /* 0x0000000000007941 */ /* 0x000fea0003800000 */
.L_x_376:
[----:B------:R-:W-:Y:S01]  /*18730*/  IMAD.MOV.U32 R13, RZ, RZ, R18 ;  /* 0x000000ffff0d7224 */ /* 0x000fe200078e0012 */
[----:B------:R-:W-:Y:S01]  /*18740*/  MOV R11, 0x181f ;  /* 0x0000181f000b7802 */ /* 0x000fe20000000f00 */
[----:B------:R-:W-:Y:S02]  /*18750*/  IMAD.MOV.U32 R12, RZ, RZ, RZ ;  /* 0x000000ffff0c7224 */ /* 0x000fe400078e00ff */
[----:B------:R-:W-:Y:S02]  /*18760*/  IMAD.MOV.U32 R15, RZ, RZ, -0x1 ;  /* 0xffffffffff0f7424 */ /* 0x000fe400078e00ff */
[----:B------:R-:W-:Y:S02]  /*18770*/  IMAD.MOV.U32 R3, RZ, RZ, R14 ;  /* 0x000000ffff037224 */ /* 0x000fe400078e000e */
[----:B------:R-:W-:-:S07]  /*18780*/  IMAD.SHL.U32 R8, R32, 0x2, RZ ;  /* 0x0000000220087824 */ /* 0x000fce00078e00ff */
[----:B------:R-:W-:Y:S05]  /*18790*/  WARPSYNC.COLLECTIVE R15, `(.L_x_378) ;  /* 0x000000000f087348 */ /* 0x000fea0003c00000 */
[----:B------:R0:W1:Y:S02]  /*187a0*/  SHFL.IDX P6, R14, R13, R12, R11 ;  /* 0x0000000c0d0e7389 */ /* 0x00006400000c000b */
[----:B01----:R-:W-:Y:S01]  /*187b0*/  ENDCOLLECTIVE ;  /* 0x000000000000791b */ /* 0x003fe20003800000 */
.L_x_378:
[----:B------:R-:W-:Y:S01]  /*187c0*/  ULDC UR4, c[0x0][0x2f4] ;  /* 0x0000bd0000047ab9 */ /* 0x000fe20000000800 */
[----:B------:R-:W-:Y:S01]  /*187d0*/  IMAD R0, R7, 0x2, R22 ;  /* 0x0000000207007824 */ /* 0x000fe200078e0216 */
[----:B------:R-:W-:Y:S02]  /*187e0*/  ISETP.GE.AND P3, PT, R32, UR4, PT ;  /* 0x0000000420007c0c */ /* 0x000fe4000bf66270 */
[----:B------:R-:W-:Y:S02]  /*187f0*/  ISETP.GE.AND P2, PT, R37, UR4, PT ;  /* 0x0000000425007c0c */ /* 0x000fe4000bf46270 */
[----:B------:R-:W-:Y:S02]  /*18800*/  ISETP.LT.OR P4, PT, R5, 0x1, P3 ;  /* 0x000000010500780c */ /* 0x000fe40001f81670 */
[----:B------:R-:W-:Y:S01]  /*18810*/  ISETP.GE.AND P1, PT, R36, UR4, PT ;  /* 0x0000000424007c0c */ /* 0x000fe2000bf26270 */
[----:B------:R-:W-:Y:S02]  /*18820*/  IMAD.MOV.U32 R13, RZ, RZ, R24 ;  /* 0x000000ffff0d7224 */ /* 0x000fe400078e0018 */
[----:B------:R-:W-:Y:S01]  /*18830*/  IMAD.MOV.U32 R12, RZ, RZ, 0x1 ;  /* 0x00000001ff0c7424 */ /* 0x000fe200078e00ff */
[----:B------:R-:W-:-:S05]  /*18840*/  IADD3 R2, P0, R14, R8, RZ ;  /* 0x000000080e027210 */ /* 0x000fca0007f1e0ff */
[----:B------:R-:W-:Y:S01]  /*18850*/  IMAD.X R3, RZ, RZ, R3, P0 ;  /* 0x000000ffff037224 */ /* 0x000fe200000e0603 */
[----:B------:R-:W-:-:S04]  /*18860*/  ISETP.LT.OR P0, PT, R5, 0x1, P2 ;  /* 0x000000010500780c */ /* 0x000fc80001701670 */
[----:B------:R-:W-:Y:S01]  /*18870*/  @!PT LDS RZ, [RZ] ;  /* 0x00000000fffff984 */ /* 0x000fe20000000800 */
[----:B------:R-:W-:Y:S01]  /*18880*/  @!PT LDS RZ, [RZ] ;  /* 0x00000000fffff984 */ /* 0x000fe20000000800 */
[----:B------:R-:W-:Y:S01]  /*18890*/  @!PT LDS RZ, [RZ] ;  /* 0x00000000fffff984 */ /* 0x000fe20000000800 */
[----:B------:R0:W-:Y:S01]  /*188a0*/  LDGSTS.E.BYPASS.LTC128B.128 [R0+0x400], desc[UR36][R2.64], !P4 ;  /* 0x0040000002007fae */ /* 0x0001e2000e101d64 */
[----:B------:R-:W-:-:S08]  /*188b0*/  ISETP.LT.OR P4, PT, R5, 0x1, P1 ;  /* 0x000000010500780c */ /* 0x000fd00000f81670 */
[----:B------:R0:W-:Y:S01]  /*188c0*/  LDGSTS.E.BYPASS.LTC128B.128 [R0+0x2c00], desc[UR36][R2.64+0x80], !P0 ;  /* 0x02c0008002007fae */ /* 0x0001e2000c101d64 */
[----:B------:R-:W-:-:S13]  /*188d0*/  ISETP.GE.AND P0, PT, R34, UR4, PT ;  /* 0x0000000422007c0c */ /* 0x000fda000bf06270 */
[----:B0-----:R-:W-:Y:S05]  /*188e0*/  WARPSYNC.COLLECTIVE R15, `(.L_x_379) ;  /* 0x000000000f087348 */ /* 0x001fea0003c00000 */
[----:B------:R1:W2:Y:S02]  /*188f0*/  SHFL.IDX P6, R14, R13, R12, R11 ;  /* 0x0000000c0d0e7389 */ /* 0x0002a400000c000b */
[----:B012---:R-:W-:Y:S01]  /*18900*/  ENDCOLLECTIVE ;  /* 0x000000000000791b */ /* 0x007fe20003800000 */
.L_x_379:
[----:B------:R-:W-:Y:S01]  /*18910*/  @!PT LDS RZ, [RZ] ;  /* 0x00000000fffff984 */ /* 0x000fe20000000800 */
[----:B------:R-:W-:Y:S01]  /*18920*/  @!PT LDS RZ, [RZ] ;  /* 0x00000000fffff984 */ /* 0x000fe20000000800 */
[----:B------:R-:W-:Y:S01]  /*18930*/  @!PT LDS RZ, [RZ] ;  /* 0x00000000fffff984 */ /* 0x000fe20000000800 */
[----:B------:R0:W-:Y:S01]  /*18940*/  LDGSTS.E.BYPASS.LTC128B.128 [R0+0x5400], desc[UR36][R2.64+0x100], !P4 ;  /* 0x0540010002007fae */ /* 0x0001e2000e101d64 */
[----:B------:R-:W-:Y:S01]  /*18950*/  ISETP.LT.OR P4, PT, R5, 0x1, P0 ;  /* 0x000000010500780c */ /* 0x000fe20000781670 */
[----:B------:R-:W-:-:S12]  /*18960*/  IMAD.MOV.U32 R13, RZ, RZ, R18 ;  /* 0x000000ffff0d7224 */ /* 0x000fd800078e0012 */
[----:B------:R0:W-:Y:S01]  /*18970*/  LDGSTS.E.BYPASS.LTC128B.128 [R0+0x7c00], desc[UR36][R2.64+0x180], !P4 ;  /* 0x07c0018002007fae */ /* 0x0001e2000e101d64 */
[----:B------:R-:W-:-:S07]  /*18980*/  IMAD.MOV.U32 R7, RZ, RZ, R14 ;  /* 0x000000ffff077224 */ /* 0x000fce00078e000e */
[----:B0-----:R-:W-:Y:S05]  /*18990*/  WARPSYNC.COLLECTIVE R15, `(.L_x_380) ;  /* 0x000000000f087348 */ /* 0x001fea0003c00000 */
[----:B------:R1:W2:Y:S02]  /*189a0*/  SHFL.IDX P6, R14, R13, R12, R11 ;  /* 0x0000000c0d0e7389 */ /* 0x0002a400000c000b */
[----:B012---:R-:W-:Y:S01]  /*189b0*/  ENDCOLLECTIVE ;  /* 0x000000000000791b */ /* 0x007fe20003800000 */
.L_x_380:
[----:B------:R-:W-:Y:S02]  /*189c0*/  IMAD.MOV.U32 R13, RZ, RZ, R24 ;  /* 0x000000ffff0d7224 */ /* 0x000fe400078e0018 */
[----:B------:R-:W-:Y:S01]  /*189d0*/  IMAD.MOV.U32 R12, RZ, RZ, 0x2 ;  /* 0x00000002ff0c7424 */ /* 0x000fe200078e00ff */
[----:B------:R-:W-:-:S13]  /*189e0*/  IADD3 R2, P4, R14, R8, RZ ;  /* 0x000000080e027210 */ /* 0x000fda0007f9e0ff */
[----:B------:R-:W-:Y:S05]  /*189f0*/  WARPSYNC.COLLECTIVE R15, `(.L_x_381) ;  /* 0x000000000f087348 */ /* 0x000fea0003c00000 */
[----:B------:R0:W1:Y:S02]  /*18a00*/  SHFL.IDX P6, R14, R13, R12, R11 ;  /* 0x0000000c0d0e7389 */ /* 0x00006400000c000b */
[----:B01----:R-:W-:Y:S01]  /*18a10*/  ENDCOLLECTIVE ;  /* 0x000000000000791b */ /* 0x003fe20003800000 */
.L_x_381:
        /* <DEDUP_REMOVED lines=12> */
.L_x_382:
[----:B------:R-:W-:Y:S01]  /*18ae0*/  @!PT LDS RZ, [RZ] ;  /* 0x00000000fffff984 */ /* 0x000fe20000000800 */
[----:B------:R-:W-:Y:S01]  /*18af0*/  @!PT LDS RZ, [RZ] ;  /* 0x00000000fffff984 */ /* 0x000fe20000000800 */
[----:B------:R-:W-:Y:S01]  /*18b00*/  @!PT LDS RZ, [RZ] ;  /* 0x00000000fffff984 */ /* 0x000fe20000000800 */
[----:B------:R-:W-:Y:S01]  /*18b10*/  LDGSTS.E.BYPASS.LTC128B.128 [R0+0x3400], desc[UR36][R2.64+0x80], !P4 ;  /* 0x0340008002007fae */ /* 0x000fe2000e101d64 */
[----:B------:R-:W-:Y:S01]  /*18b20*/  ISETP.LT.OR P4, PT, R5, 0x11, P1 ;  /* 0x000000110500780c */ /* 0x000fe20000f81670 */
[----:B------:R-:W-:Y:S01]  /*18b30*/  IMAD.MOV.U32 R13, RZ, RZ, R24 ;  /* 0x000000ffff0d7224 */ /* 0x000fe200078e0018 */
[----:B------:R-:W-:-:S11]  /*18b40*/  MOV R12, 0x3 ;  /* 0x00000003000c7802 */ /* 0x000fd60000000f00 */
[----:B------:R-:W-:Y:S01]  /*18b50*/  LDGSTS.E.BYPASS.LTC128B.128 [R0+0x5c00], desc[UR36][R2.64+0x100], !P4 ;  /* 0x05c0010002007fae */ /* 0x000fe2000e101d64 */
[----:B------:R-:W-:-:S13]  /*18b60*/  ISETP.LT.OR P4, PT, R5, 0x11, P0 ;  /* 0x000000110500780c */ /* 0x000fda0000781670 */
[----:B------:R0:W-:Y:S02]  /*18b70*/  LDGSTS.E.BYPASS.LTC128B.128 [R0+0x8400], desc[UR36][R2.64+0x180], !P4 ;  /* 0x0840018002007fae */ /* 0x0001e4000e101d64 */
[----:B0-----:R-:W-:-:S13]  /*18b80*/  IADD3 R2, P4, R14, R8, RZ ;  /* 0x000000080e027210 */ /* 0x001fda0007f9e0ff */
[----:B------:R-:W-:Y:S05]  /*18b90*/  WARPSYNC.COLLECTIVE R15, `(.L_x_383) ;  /* 0x000000000f087348 */ /* 0x000fea0003c00000 */
[----:B------:R0:W1:Y:S02]  /*18ba0*/  SHFL.IDX P6, R14, R13, R12, R11 ;  /* 0x0000000c0d0e7389 */ /* 0x00006400000c000b */
[----:B01----:R-:W-:Y:S01]  /*18bb0*/  ENDCOLLECTIVE ;  /* 0x000000000000791b */ /* 0x003fe20003800000 */
.L_x_383:
        /* <DEDUP_REMOVED lines=12> */
.L_x_384:
[----:B------:R-:W-:Y:S01]  /*18c80*/  @!PT LDS RZ, [RZ] ;  /* 0x00000000fffff984 */ /* 0x000fe20000000800 */
[----:B------:R-:W-:Y:S01]  /*18c90*/  @!PT LDS RZ, [RZ] ;  /* 0x00000000fffff984 */ /* 0x000fe20000000800 */
[----:B------:R-:W-:Y:S01]  /*18ca0*/  @!PT LDS RZ, [RZ] ;  /* 0x00000000fffff984 */ /* 0x000fe20000000800 */
[----:B------:R-:W-:Y:S01]  /*18cb0*/  LDGSTS.E.BYPASS.LTC128B.128 [R0+0x3c00], desc[UR36][R2.64+0x80], !P4 ;  /* 0x03c0008002007fae */ /* 0x000fe2000e101d64 */
[----:B------:R-:W-:Y:S01]  /*18cc0*/  ISETP.LT.OR P4, PT, R5, 0x21, P1 ;  /* 0x000000210500780c */ /* 0x000fe20000f81670 */
[----:B------:R-:W-:Y:S02]  /*18cd0*/  IMAD.MOV.U32 R13, RZ, RZ, R24 ;  /* 0x000000ffff0d7224 */ /* 0x000fe400078e0018 */
[----:B------:R-:W-:-:S10]  /*18ce0*/  IMAD.MOV.U32 R12, RZ, RZ, 0x4 ;  /* 0x00000004ff0c7424 */ /* 0x000fd400078e00ff */
[----:B------:R-:W-:Y:S01]  /*18cf0*/  LDGSTS.E.BYPASS.LTC128B.128 [R0+0x6400], desc[UR36][R2.64+0x100], !P4 ;  /* 0x0640010002007fae */ /* 0x000fe2000e101d64 */
[----:B------:R-:W-:-:S13]  /*18d00*/  ISETP.LT.OR P4, PT, R5, 0x21, P0 ;  /* 0x000000210500780c */ /* 0x000fda0000781670 */
[----:B------:R0:W-:Y:S02]  /*18d10*/  LDGSTS.E.BYPASS.LTC128B.128 [R0+0x8c00], desc[UR36][R2.64+0x180], !P4 ;  /* 0x08c0018002007fae */ /* 0x0001e4000e101d64 */
[----:B0-----:R-:W-:-:S13]  /*18d20*/  IADD3 R2, P4, R14, R8, RZ ;  /* 0x000000080e027210 */ /* 0x001fda0007f9e0ff */
[----:B------:R-:W-:Y:S05]  /*18d30*/  WARPSYNC.COLLECTIVE R15, `(.L_x_385) ;  /* 0x000000000f087348 */ /* 0x000fea0003c00000 */
[----:B------:R0:W1:Y:S02]  /*18d40*/  SHFL.IDX P6, R14, R13, R12, R11 ;  /* 0x0000000c0d0e7389 */ /* 0x00006400000c000b */
[----:B01----:R-:W-:Y:S01]  /*18d50*/  ENDCOLLECTIVE ;  /* 0x000000000000791b */ /* 0x003fe20003800000 */
.L_x_385:
        /* <DEDUP_REMOVED lines=12> */
.L_x_386:
        /* <DEDUP_REMOVED lines=9> */
.L_x_291:
        /* <DEDUP_REMOVED lines=8> */
.L_x_389:
[----:B------:R-:W-:Y:S05]  /*18f30*/  BSYNC B0 ;  /* 0x0000000000007941 */ /* 0x000fea0003800000 */
.L_x_388:
[----:B------:R-:W-:Y:S01]  /*18f40*/  IMAD.MOV.U32 R13, RZ, RZ, R16 ;  /* 0x000000ffff0d7224 */ /* 0x000fe200078e0010 */
[----:B------:R-:W-:Y:S01]  /*18f50*/  MOV R15, 0xffffffff ;  /* 0xffffffff000f7802 */ /* 0x000fe20000000f00 */
[----:B------:R-:W-:Y:S02]  /*18f60*/  IMAD.MOV.U32 R12, RZ, RZ, 0x1 ;  /* 0x00000001ff0c7424 */ /* 0x000fe400078e00ff */
[----:B------:R-:W-:Y:S02]  /*18f70*/  IMAD.MOV.U32 R11, RZ, RZ, 0x1f ;  /* 0x0000001fff0b7424 */ /* 0x000fe400078e00ff */
[----:B------:R-:W-:Y:S02]  /*18f80*/  IMAD.IADD R7, R19, 0x1, R9 ;  /* 0x0000000113077824 */ /* 0x000fe400078e0209 */
[----:B------:R-:W-:-:S07]  /*18f90*/  IMAD.MOV.U32 R0, RZ, RZ, R14 ;  /* 0x000000ffff007224 */ /* 0x000fce00078e000e */
[----:B------:R-:W-:Y:S05]  /*18fa0*/  WARPSYNC.COLLECTIVE R15, `(.L_x_390) ;  /* 0x000000000f087348 */ /* 0x000fea0003c00000 */
[----:B------:R0:W1:Y:S02]  /*18fb0*/  SHFL.IDX P6, R14, R13, R12, R11 ;  /* 0x0000000c0d0e7389 */ /* 0x00006400000c000b */
[----:B01----:R-:W-:Y:S01]  /*18fc0*/  ENDCOLLECTIVE ;  /* 0x000000000000791b */ /* 0x003fe20003800000 */
.L_x_390:
[----:B------:R-:W-:Y:S02]  /*18fd0*/  ULDC UR4, c[0x0][0xc3c] ;  /* 0x00030f0000047ab9 */ /* 0x000fe40000000800 */
[----:B------:R-:W-:-:S13]  /*18fe0*/  ISETP.GE.OR P1, PT, R7, UR4, !P0 ;  /* 0x0000000407007c0c */ /* 0x000fda000c726670 */
[----:B------:R-:W0:Y:S08]  /*18ff0*/  @!P1 LDC.64 R2, c[0x0][0xc80] ;  /* 0x00032000ff029b82 */ /* 0x000e300000000a00 */
[----:B------:R-:W1:Y:S01]  /*19000*/  @!P1 LDC.64 R4, c[0x0][0xc78] ;  /* 0x00031e00ff049b82 */ /* 0x000e620000000a00 */
[----:B------:R-:W-:Y:S02]  /*19010*/  IMAD.MOV.U32 R11, RZ, RZ, RZ ;  /* 0x000000ffff0b7224 */ /* 0x000fe400078e00ff */
[----:B------:R-:W-:-:S02]  /*19020*/  IMAD.MOV.U32 R8, RZ, RZ, R14 ;  /* 0x000000ffff087224 */ /* 0x000fc400078e000e */
[----:B0-----:R-:W-:-:S05]  /*19030*/  @!P1 IMAD.WIDE R2, R7, 0x4, R2 ;  /* 0x0000000407029825 */ /* 0x001fca00078e0202 */
[----:B------:R1:W2:Y:S02]  /*19040*/  @!P1 LDG.E R6, desc[UR36][R2.64] ;  /* 0x0000002402069981 */ /* 0x0002a4000c1e1900 */
[----:B-1----:R-:W-:-:S05]  /*19050*/  @!P1 IMAD.WIDE R2, R7, 0x4, R4 ;  /* 0x0000000407029825 */ /* 0x002fca00078e0204 */
[----:B------:R-:W3:Y:S01]  /*19060*/  @!P1 LDG.E R5, desc[UR36][R2.64] ;  /* 0x0000002402059981 */ /* 0x000ee2000c1e1900 */
[----:B------:R-:W-:Y:S01]  /*19070*/  IMAD.MOV.U32 R7, RZ, RZ, RZ ;  /* 0x000000ffff077224 */ /* 0x000fe200078e00ff */
[C---:B------:R-:W-:Y:S01]  /*19080*/  ISETP.GE.U32.AND P2, PT, R9.reuse, 0x2, PT ;  /* 0x000000020900780c */ /* 0x040fe20003f46070 */
[----:B------:R-:W-:Y:S01]  /*19090*/  IMAD.MOV.U32 R4, RZ, RZ, RZ ;  /* 0x000000ffff047224 */ /* 0x000fe200078e00ff */
[C---:B------:R-:W-:Y:S02]  /*190a0*/  ISETP.GE.U32.AND P3, PT, R9.reuse, 0x4, PT ;  /* 0x000000040900780c */ /* 0x040fe40003f66070 */
[C---:B------:R-:W-:Y:S02]  /*190b0*/  ISETP.GE.U32.AND P4, PT, R9.reuse, 0x8, PT ;  /* 0x000000080900780c */ /* 0x040fe40003f86070 */
[----:B------:R-:W-:Y:S01]  /*190c0*/  ISETP.GE.U32.AND P5, PT, R9, 0x10, PT ;  /* 0x000000100900780c */ /* 0x000fe20003fa6070 */
[----:B--2---:R-:W-:Y:S02]  /*190d0*/  @!P1 IMAD.MOV.U32 R7, RZ, RZ, R6 ;  /* 0x000000ffff079224 */ /* 0x004fe400078e0006 */
[----:B------:R-:W-:-:S02]  /*190e0*/  IMAD.MOV.U32 R6, RZ, RZ, RZ ;  /* 0x000000ffff067224 */ /* 0x000fc400078e00ff */
[----:B---3--:R-:W-:Y:S01]  /*190f0*/  @!P1 IMAD.MOV.U32 R4, RZ, RZ, R5 ;  /* 0x000000ffff049224 */ /* 0x008fe200078e0005 */
[----:B------:R-:W-:-:S03]  /*19100*/  ISETP.NE.AND P1, PT, R9, RZ, PT ;  /* 0x000000ff0900720c */ /* 0x000fc60003f25270 */
[----:B------:R-:W-:-:S10]  /*19110*/  IMAD R13, R4, R7, RZ ;  /* 0x00000007040d7224 */ /* 0x000fd400078e02ff */
[----:B------:R-:W-:Y:S05]  /*19120*/  WARPSYNC.COLLECTIVE R15, `(.L_x_391) ;  /* 0x000000000f087348 */ /* 0x000fea0003c00000 */
[----:B------:R0:W1:Y:S02]  /*19130*/  SHFL.UP P6, R14, R13, R12, R11 ;  /* 0x0400000c0d0e7389 */ /* 0x00006400000c000b */
[----:B01----:R-:W-:Y:S01]  /*19140*/  ENDCOLLECTIVE ;  /* 0x000000000000791b */ /* 0x003fe20003800000 */
.L_x_391:
[----:B------:R-:W-:Y:S01]  /*19150*/  IMAD.MOV.U32 R12, RZ, RZ, 0x2 ;  /* 0x00000002ff0c7424 */ /* 0x000fe200078e00ff */
[----:B------:R-:W-:-:S05]  /*19160*/  SEL R14, R14, RZ, P1 ;  /* 0x000000ff0e0e7207 */ /* 0x000fca0000800000 */
[----:B------:R-:W-:-:S04]  /*19170*/  IMAD.IADD R5, R13, 0x1, R14 ;  /* 0x000000010d057824 */ /* 0x000fc800078e020e */
[----:B------:R-:W-:-:S07]  /*19180*/  IMAD.MOV.U32 R13, RZ, RZ, R5 ;  /* 0x000000ffff0d7224 */ /* 0x000fce00078e0005 */
[----:B------:R-:W-:Y:S05]  /*19190*/  WARPSYNC.COLLECTIVE R15, `(.L_x_392) ;  /* 0x000000000f087348 */ /* 0x000fea0003c00000 */
[----:B------:R0:W1:Y:S02]  /*191a0*/  SHFL.UP P6, R14, R13, R12, R11 ;  /* 0x0400000c0d0e7389 */ /* 0x00006400000c000b */
[----:B01----:R-:W-:Y:S01]  /*191b0*/  ENDCOLLECTIVE ;  /* 0x000000000000791b */ /* 0x003fe20003800000 */
.L_x_392:
[----:B------:R-:W-:Y:S01]  /*191c0*/  IMAD.MOV.U32 R12, RZ, RZ, 0x4 ;  /* 0x00000004ff0c7424 */ /* 0x000fe200078e00ff */
[----:B------:R-:W-:-:S05]  /*191d0*/  SEL R2, R14, RZ, P2 ;  /* 0x000000ff0e027207 */ /* 0x000fca0001000000 */
[----:B------:R-:W-:-:S04]  /*191e0*/  IMAD.IADD R2, R5, 0x1, R2 ;  /* 0x0000000105027824 */ /* 0x000fc800078e0202 */
[----:B------:R-:W-:-:S07]  /*191f0*/  IMAD.MOV.U32 R13, RZ, RZ, R2 ;  /* 0x000000ffff0d7224 */ /* 0x000fce00078e0002 */
[----:B------:R-:W-:Y:S05]  /*19200*/  WARPSYNC.COLLECTIVE R15, `(.L_x_393) ;  /* 0x000000000f087348 */ /* 0x000fea0003c00000 */
[----:B------:R0:W1:Y:S02]  /*19210*/  SHFL.UP P6, R14, R13, R12, R11 ;  /* 0x0400000c0d0e7389 */ /* 0x00006400000c000b */
[----:B01----:R-:W-:Y:S01]  /*19220*/  ENDCOLLECTIVE ;  /* 0x000000000000791b */ /* 0x003fe20003800000 */
.L_x_393:
[----:B------:R-:W-:Y:S02]  /*19230*/  MOV R12, 0x8 ;  /* 0x00000008000c7802 */ /* 0x000fe40000000f00 */
[----:B------:R-:W-:-:S05]  /*19240*/  SEL R3, R14, RZ, P3 ;  /* 0x000000ff0e037207 */ /* 0x000fca0001800000 */
[----:B------:R-:W-:-:S04]  /*19250*/  IMAD.IADD R3, R2, 0x1, R3 ;  /* 0x0000000102037824 */ /* 0x000fc800078e0203 */
[----:B------:R-:W-:-:S07]  /*19260*/  IMAD.MOV.U32 R13, RZ, RZ, R3 ;  /* 0x000000ffff0d7224 */ /* 0x000fce00078e0003 */
[----:B------:R-:W-:Y:S05]  /*19270*/  WARPSYNC.COLLECTIVE R15, `(.L_x_394) ;  /* 0x000000000f087348 */ /* 0x000fea0003c00000 */
[----:B------:R0:W1:Y:S02]  /*19280*/  SHFL.UP P6, R14, R13, R12, R11 ;  /* 0x0400000c0d0e7389 */ /* 0x00006400000c000b */
[----:B01----:R-:W-:Y:S01]  /*19290*/  ENDCOLLECTIVE ;  /* 0x000000000000791b */ /* 0x003fe20003800000 */
.L_x_394:
[----:B------:R-:W-:Y:S01]  /*192a0*/  IMAD.MOV.U32 R12, RZ, RZ, 0x10 ;  /* 0x00000010ff0c7424 */ /* 0x000fe200078e00ff */
[----:B------:R-:W-:-:S05]  /*192b0*/  SEL R14, R14, RZ, P4 ;  /* 0x000000ff0e0e7207 */ /* 0x000fca0002000000 */
[----:B------:R-:W-:-:S04]  /*192c0*/  IMAD.IADD R5, R3, 0x1, R14 ;  /* 0x0000000103057824 */ /* 0x000fc800078e020e */
[----:B------:R-:W-:-:S07]  /*192d0*/  IMAD.MOV.U32 R13, RZ, RZ, R5 ;  /* 0x000000ffff0d7224 */ /* 0x000fce00078e0005 */
[----:B------:R-:W-:Y:S05]  /*192e0*/  WARPSYNC.COLLECTIVE R15, `(.L_x_395) ;  /* 0x000000000f087348 */ /* 0x000fea0003c00000 */
[----:B------:R0:W1:Y:S02]  /*192f0*/  SHFL.UP P6, R14, R13, R12, R11 ;  /* 0x0400000c0d0e7389 */ /* 0x00006400000c000b */
[----:B01----:R-:W-:Y:S01]  /*19300*/  ENDCOLLECTIVE ;  /* 0x000000000000791b */ /* 0x003fe20003800000 */
.L_x_395:
[----:B------:R-:W-:Y:S02]  /*19310*/  IMAD.MOV.U32 R12, RZ, RZ, 0x1f ;  /* 0x0000001fff0c7424 */ /* 0x000fe400078e00ff */
[----:B------:R-:W-:Y:S01]  /*19320*/  IMAD.MOV.U32 R11, RZ, RZ, 0x1f ;  /* 0x0000001fff0b7424 */ /* 0x000fe200078e00ff */
[----:B------:R-:W-:-:S05]  /*19330*/  SEL R2, R14, RZ, P5 ;  /* 0x000000ff0e027207 */ /* 0x000fca0002800000 */
[----:B------:R-:W-:-:S04]  /*19340*/  IMAD.IADD R2, R5, 0x1, R2 ;  /* 0x0000000105027824 */ /* 0x000fc800078e0202 */
[----:B------:R-:W-:-:S07]  /*19350*/  IMAD.MOV.U32 R13, RZ, RZ, R2 ;  /* 0x000000ffff0d7224 */ /* 0x000fce00078e0002 */
[----:B------:R-:W-:Y:S05]  /*19360*/  WARPSYNC.COLLECTIVE R15, `(.L_x_396) ;  /* 0x000000000f087348 */ /* 0x000fea0003c00000 */
[----:B------:R0:W1:Y:S02]  /*19370*/  SHFL.IDX P6, R14, R13, R12, R11 ;  /* 0x0000000c0d0e7389 */ /* 0x00006400000c000b */
[----:B01----:R-:W-:Y:S01]  /*19380*/  ENDCOLLECTIVE ;  /* 0x000000000000791b */ /* 0x003fe20003800000 */
.L_x_396:
[----:B------:R-:W-:Y:S05]  /*19390*/  BRA `(.L_x_397) ;  /* 0xffffffc0007c7947 */ /* 0x000fea000383ffff */
.L_x_294:
[----:B------:R-:W-:Y:S01]  /*193a0*/  BSSY B0, `(.L_x_398) ;  /* 0x0000007000007945 */ /* 0x000fe20003800000 */
[----:B------:R-:W-:Y:S02]  /*193b0*/  IMAD.MOV.U32 R12, RZ, RZ, 0x1 ;  /* 0x00000001ff0c7424 */ /* 0x000fe400078e00ff */
[----:B------:R-:W-:Y:S02]  /*193c0*/  IMAD.MOV.U32 R11, RZ, RZ, RZ ;  /* 0x000000ffff0b7224 */ /* 0x000fe400078e00ff */
[----:B------:R-:W-:-:S07]  /*193d0*/  IMAD.MOV.U32 R15, RZ, RZ, -0x1 ;  /* 0xffffffffff0f7424 */ /* 0x000fce00078e00ff */
[----:B------:R-:W-:Y:S05]  /*193e0*/  WARPSYNC.COLLECTIVE R15, `(.L_x_399) ;  /* 0x000000000f087348 */ /* 0x000fea0003c00000 */
[----:B------:R0:W1:Y:S02]  /*193f0*/  SHFL.UP P6, R14, R13, R12, R11 ;  /* 0x0400000c0d0e7389 */ /* 0x00006400000c000b */
[----:B01----:R-:W-:Y:S01]  /*19400*/  ENDCOLLECTIVE ;  /* 0x000000000000791b */ /* 0x003fe20003800000 */
.L_x_399:
[----:B------:R-:W-:Y:S05]  /*19410*/  BSYNC B0 ;  /* 0x0000000000007941 */ /* 0x000fea0003800000 */
.L_x_398:
[----:B------:R-:W-:Y:S01]  /*19420*/  SEL R14, R14, RZ, P1 ;  /* 0x000000ff0e0e7207 */ /* 0x000fe20000800000 */
[----:B------:R-:W-:Y:S02]  /*19430*/  IMAD.MOV.U32 R12, RZ, RZ, 0x2 ;  /* 0x00000002ff0c7424 */ /* 0x000fe400078e00ff */
[----:B------:R-:W-:Y:S02]  /*19440*/  IMAD.MOV.U32 R11, RZ, RZ, RZ ;  /* 0x000000ffff0b7224 */ /* 0x000fe400078e00ff */
[----:B------:R-:W-:Y:S02]  /*19450*/  IMAD.IADD R13, R13, 0x1, R14 ;  /* 0x000000010d0d7824 */ /* 0x000fe400078e020e */
[----:B------:R-:W-:-:S07]  /*19460*/  IMAD.MOV.U32 R15, RZ, RZ, -0x1 ;  /* 0xffffffffff0f7424 */ /* 0x000fce00078e00ff */
[----:B------:R-:W-:Y:S05]  /*19470*/  WARPSYNC.COLLECTIVE R15, `(.L_x_400) ;  /* 0x000000000f087348 */ /* 0x000fea0003c00000 */
[----:B------:R0:W1:Y:S02]  /*19480*/  SHFL.UP P6, R14, R13, R12, R11 ;  /* 0x0400000c0d0e7389 */ /* 0x00006400000c000b */
[----:B01----:R-:W-:Y:S01]  /*19490*/  ENDCOLLECTIVE ;  /* 0x000000000000791b */ /* 0x003fe20003800000 */
.L_x_400:
[----:B------:R-:W-:Y:S01]  /*194a0*/  IMAD.MOV.U32 R12, RZ, RZ, 0x4 ;  /* 0x00000004ff0c7424 */ /* 0x000fe200078e00ff */
[----:B------:R-:W-:-:S04]  /*194b0*/  SEL R2, R14, RZ, P2 ;  /* 0x000000ff0e027207 */ /* 0x000fc80001000000 */
[----:B------:R-:W-:-:S05]  /*194c0*/  IADD3 R2, R13, R2, RZ ;  /* 0x000000020d027210 */ /* 0x000fca0007ffe0ff */
[----:B------:R-:W-:-:S07]  /*194d0*/  IMAD.MOV.U32 R13, RZ, RZ, R2 ;  /* 0x000000ffff0d7224 */ /* 0x000fce00078e0002 */
[----:B------:R-:W-:Y:S05]  /*194e0*/  WARPSYNC.COLLECTIVE R15, `(.L_x_401) ;  /* 0x000000000f087348 */ /* 0x000fea0003c00000 */
[----:B------:R0:W1:Y:S02]  /*194f0*/  SHFL.UP P6, R14, R13, R12, R11 ;  /* 0x0400000c0d0e7389 */ /* 0x00006400000c000b */
[----:B01----:R-:W-:Y:S01]  /*19500*/  ENDCOLLECTIVE ;  /* 0x000000000000791b */ /* 0x003fe20003800000 */
.L_x_401:
[----:B------:R-:W-:Y:S01]  /*19510*/  IMAD.MOV.U32 R12, RZ, RZ, 0x8 ;  /* 0x00000008ff0c7424 */ /* 0x000fe200078e00ff */
[----:B------:R-:W-:-:S05]  /*19520*/  SEL R3, R14, RZ, P3 ;  /* 0x000000ff0e037207 */ /* 0x000fca0001800000 */
[----:B------:R-:W-:-:S04]  /*19530*/  IMAD.IADD R3, R2, 0x1, R3 ;  /* 0x0000000102037824 */ /* 0x000fc800078e0203 */
[----:B------:R-:W-:-:S07]  /*19540*/  IMAD.MOV.U32 R13, RZ, RZ, R3 ;  /* 0x000000ffff0d7224 */ /* 0x000fce00078e0003 */
[----:B------:R-:W-:Y:S05]  /*19550*/  WARPSYNC.COLLECTIVE R15, `(.L_x_402) ;  /* 0x000000000f087348 */ /* 0x000fea0003c00000 */
[----:B------:R0:W1:Y:S02]  /*19560*/  SHFL.UP P6, R14, R13, R12, R11 ;  /* 0x0400000c0d0e7389 */ /* 0x00006400000c000b */
[----:B01----:R-:W-:Y:S01]  /*19570*/  ENDCOLLECTIVE ;  /* 0x000000000000791b */ /* 0x003fe20003800000 */
.L_x_402:
[----:B------:R-:W-:Y:S01]  /*19580*/  IMAD.MOV.U32 R12, RZ, RZ, 0x10 ;  /* 0x00000010ff0c7424 */ /* 0x000fe200078e00ff */
[----:B------:R-:W-:-:S05]  /*19590*/  SEL R14, R14, RZ, P4 ;  /* 0x000000ff0e0e7207 */ /* 0x000fca0002000000 */
[----:B------:R-:W-:-:S04]  /*195a0*/  IMAD.IADD R5, R3, 0x1, R14 ;  /* 0x0000000103057824 */ /* 0x000fc800078e020e */
[----:B------:R-:W-:-:S07]  /*195b0*/  IMAD.MOV.U32 R13, RZ, RZ, R5 ;  /* 0x000000ffff0d7224 */ /* 0x000fce00078e0005 */
[----:B------:R-:W-:Y:S05]  /*195c0*/  WARPSYNC.COLLECTIVE R15, `(.L_x_403) ;  /* 0x000000000f087348 */ /* 0x000fea0003c00000 */
[----:B------:R0:W1:Y:S02]  /*195d0*/  SHFL.UP P6, R14, R13, R12, R11 ;  /* 0x0400000c0d0e7389 */ /* 0x00006400000c000b */
[----:B01----:R-:W-:Y:S01]  /*195e0*/  ENDCOLLECTIVE ;  /* 0x000000000000791b */ /* 0x003fe20003800000 */
.L_x_403:
        /* <DEDUP_REMOVED lines=8> */
.L_x_404:
[----:B------:R-:W-:Y:S05]  /*19670*/  BRA `(.L_x_405) ;  /* 0xffffffc000687947 */ /* 0x000fea000383ffff */
.L_x_296:
[----:B------:R-:W-:Y:S01]  /*19680*/  BSSY B0, `(.L_x_406) ;  /* 0x0000006000007945 */ /* 0x000fe20003800000 */
[----:B------:R-:W-:Y:S01]  /*19690*/  PLOP3.LUT P6, PT, P6, PT, PT, 0x8, 0x0 ;  /* 0x000000000000781c */ /* 0x000fe200037ce170 */
[----:B------:R-:W-:-:S12]  /*196a0*/  IMAD.MOV.U32 R15, RZ, RZ, -0x1 ;  /* 0xffffffffff0f7424 */ /* 0x000fd800078e00ff */
[----:B0-----:R-:W-:Y:S05]  /*196b0*/  WARPSYNC.COLLECTIVE R15, `(.L_x_407) ;  /* 0x000000000f087348 */ /* 0x001fea0003c00000 */
[----:B------:R-:W-:Y:S01]  /*196c0*/  VOTE.ANY R14, PT, P6 ;  /* 0x00000000000e7806 */ /* 0x000fe200030e0100 */
[----:B0-----:R-:W-:Y:S06]  /*196d0*/  ENDCOLLECTIVE ;  /* 0x000000000000791b */ /* 0x001fec0003800000 */
.L_x_407:
[----:B------:R-:W-:Y:S05]  /*196e0*/  BSYNC B0 ;  /* 0x0000000000007941 */ /* 0x000fea0003800000 */
.L_x_406:
[----:B------:R-:W-:Y:S02]  /*196f0*/  IMAD.MOV.U32 R3, RZ, RZ, R14 ;  /* 0x000000ffff037224 */ /* 0x000fe400078e000e */
[----:B------:R-:W-:Y:S02]  /*19700*/  IMAD.MOV.U32 R13, RZ, RZ, R7 ;  /* 0x000000ffff0d7224 */ /* 0x000fe400078e0007 */
[----:B------:R-:W0:Y:S01]  /*19710*/  POPC R8, R3 ;  /* 0x0000000300087309 */ /* 0x000e220000000000 */
[----:B------:R-:W-:Y:S02]  /*19720*/  IMAD.MOV.U32 R11, RZ, RZ, 0x1f ;  /* 0x0000001fff0b7424 */ /* 0x000fe400078e00ff */
[----:B------:R-:W-:Y:S01]  /*19730*/  IMAD.MOV.U32 R15, RZ, RZ, -0x1 ;  /* 0xffffffffff0f7424 */ /* 0x000fe200078e00ff */
[----:B0-----:R-:W-:-:S07]  /*19740*/  MOV R12, R8 ;  /* 0x00000008000c7202 */ /* 0x001fce0000000f00 */
[----:B------:R-:W-:Y:S05]  /*19750*/  WARPSYNC.COLLECTIVE R15, `(.L_x_408) ;  /* 0x000000000f087348 */ /* 0x000fea0003c00000 */
[----:B------:R0:W1:Y:S02]  /*19760*/  SHFL.IDX P6, R14, R13, R12, R11 ;  /* 0x0000000c0d0e7389 */ /* 0x00006400000c000b */
[----:B01----:R-:W-:Y:S01]  /*19770*/  ENDCOLLECTIVE ;  /* 0x000000000000791b */ /* 0x003fe20003800000 */
.L_x_408:
[----:B------:R-:W-:Y:S02]  /*19780*/  IMAD.MOV.U32 R13, RZ, RZ, R4 ;  /* 0x000000ffff0d7224 */ /* 0x000fe400078e0004 */
[----:B------:R-:W-:-:S07]  /*19790*/  IMAD.MOV.U32 R7, RZ, RZ, R14 ;  /* 0x000000ffff077224 */ /* 0x000fce00078e000e */
[----:B------:R-:W-:Y:S05]  /*197a0*/  WARPSYNC.COLLECTIVE R15, `(.L_x_409) ;  /* 0x000000000f087348 */ /* 0x000fea0003c00000 */
[----:B------:R0:W1:Y:S02]  /*197b0*/  SHFL.IDX P6, R14, R13, R12, R11 ;  /* 0x0000000c0d0e7389 */ /* 0x00006400000c000b */
[----:B01----:R-:W-:Y:S01]  /*197c0*/  ENDCOLLECTIVE ;  /* 0x000000000000791b */ /* 0x003fe20003800000 */
.L_x_409:
[----:B------:R-:W-:Y:S01]  /*197d0*/  IMAD.MOV.U32 R4, RZ, RZ, R14 ;  /* 0x000000ffff047224 */ /* 0x000fe200078e000e */
[----:B------:R-:W-:Y:S06]  /*197e0*/  BRA `(.L_x_410) ;  /* 0xffffffc000487947 */ /* 0x000fec000383ffff */
.L_x_298:
[----:B------:R-:W-:Y:S01]  /*197f0*/  BSSY B0, `(.L_x_411) ;  /* 0x0000007000007945 */ /* 0x000fe20003800000 */
[----:B------:R-:W-:Y:S02]  /*19800*/  IMAD.MOV.U32 R13, RZ, RZ, R2 ;  /* 0x000000ffff0d7224 */ /* 0x000fe400078e0002 */
[----:B------:R-:W-:Y:S02]  /*19810*/  IMAD.MOV.U32 R11, RZ, RZ, 0x1f ;  /* 0x0000001fff0b7424 */ /* 0x000fe400078e00ff */
[----:B------:R-:W-:-:S07]  /*19820*/  IMAD.MOV.U32 R15, RZ, RZ, -0x1 ;  /* 0xffffffffff0f7424 */ /* 0x000fce00078e00ff */
[----:B0123--:R-:W-:Y:S05]  /*19830*/  WARPSYNC.COLLECTIVE R15, `(.L_x_412) ;  /* 0x000000000f087348 */ /* 0x00ffea0003c00000 */
[----:B------:R4:W0:Y:S02]  /*19840*/  SHFL.IDX P6, R14, R13, R12, R11 ;  /* 0x0000000c0d0e7389 */ /* 0x00082400000c000b */
[----:B01234-:R-:W-:Y:S01]  /*19850*/  ENDCOLLECTIVE ;  /* 0x000000000000791b */ /* 0x01ffe20003800000 */
.L_x_412:
[----:B------:R-:W-:Y:S05]  /*19860*/  BSYNC B0 ;  /* 0x0000000000007941 */ /* 0x000fea0003800000 */
.L_x_411:
[----:B------:R-:W-:Y:S01]  /*19870*/  IMAD.MOV.U32 R6, RZ, RZ, R14 ;  /* 0x000000ffff067224 */ /* 0x000fe200078e000e */
[----:B------:R-:W-:Y:S06]  /*19880*/  BRA `(.L_x_297) ;  /* 0xffffffc000387947 */ /* 0x000fec000383ffff */
.L_x_302:
[----:B-1----:R1:W3:Y:S02]  /*19890*/  SYNCS.PHASECHK.TRANS64.TRYWAIT P0, [R4+URZ+0x38820], R0 ;  /* 0x03882000040075a7 */ /* 0x0022e4000800017f */
[----:B---3--:R-:W-:Y:S05]  /*198a0*/  @!P0 NANOSLEEP.SYNCS 0x989680 ;  /* 0x009896800000895d */ /* 0x008fea0003900000 */
[----:B------:R-:W3:Y:S02]  /*198b0*/  @!P0 SYNCS.PHASECHK.TRANS64 P0, [R4+URZ+0x38820], R0 ;  /* 0x03882000040085a7 */ /* 0x000ee4000800007f */
[----:B---3--:R-:W-:Y:S05]  /*198c0*/  @!P0 BRA `(.L_x_302) ;  /* 0xfffffffc00f08947 */ /* 0x008fea000383ffff */
[----:B------:R-:W-:Y:S05]  /*198d0*/  BRA `(.L_x_413) ;  /* 0xffffffc400907947 */ /* 0x000fea000383ffff */
.L_x_303:
[----:B------:R-:W3:Y:S01]  /*198e0*/  S2R R2, SR_TID.X ;  /* 0x0000000000027919 */ /* 0x000ee20000002100 */
[----:B------:R-:W-:Y:S01]  /*198f0*/  BSSY B0, `(.L_x_414) ;  /* 0x000000a000007945 */ /* 0x000fe20003800000 */
[----:B------:R-:W-:Y:S02]  /*19900*/  IMAD.MOV.U32 R12, RZ, RZ, RZ ;  /* 0x000000ffff0c7224 */ /* 0x000fe400078e00ff */
[----:B------:R-:W-:Y:S02]  /*19910*/  IMAD.MOV.U32 R11, RZ, RZ, 0x1f ;  /* 0x0000001fff0b7424 */ /* 0x000fe400078e00ff */
[----:B------:R-:W-:Y:S01]  /*19920*/  IMAD.MOV.U32 R15, RZ, RZ, -0x1 ;  /* 0xffffffffff0f7424 */ /* 0x000fe200078e00ff */
[----:B---3--:R-:W-:-:S04]  /*19930*/  SHF.R.U32.HI R2, RZ, 0x5, R2 ;  /* 0x00000005ff027819 */ /* 0x008fc80000011602 */
[----:B------:R-:W-:-:S05]  /*19940*/  LOP3.LUT R2, R2, 0x3, RZ, 0xc0, !PT ;  /* 0x0000000302027812 */ /* 0x000fca00078ec0ff */
[----:B------:R-:W-:-:S07]  /*19950*/  IMAD.MOV.U32 R13, RZ, RZ, R2 ;  /* 0x000000ffff0d7224 */ /* 0x000fce00078e0002 */
[----:B012---:R-:W-:Y:S05]  /*19960*/  WARPSYNC.COLLECTIVE R15, `(.L_x_415) ;  /* 0x000000000f087348 */ /* 0x007fea0003c00000 */
[----:B------:R3:W4:Y:S02]  /*19970*/  SHFL.IDX P6, R14, R13, R12, R11 ;  /* 0x0000000c0d0e7389 */ /* 0x00072400000c000b */
[----:B01234-:R-:W-:Y:S01]  /*19980*/  ENDCOLLECTIVE ;  /* 0x000000000000791b */ /* 0x01ffe20003800000 */
.L_x_415:
[----:B------:R-:W-:Y:S05]  /*19990*/  BSYNC B0 ;  /* 0x0000000000007941 */ /* 0x000fea0003800000 */
.L_x_414:
[----:B------:R-:W-:Y:S05]  /*199a0*/  BRA `(.L_x_416) ;  /* 0xffffffc400787947 */ /* 0x000fea000383ffff */
.L_x_306:
[----:B------:R-:W-:Y:S01]  /*199b0*/  BSSY B1, `(.L_x_417) ;  /* 0x0000006000017945 */ /* 0x000fe20003800000 */
[----:B------:R-:W-:-:S07]  /*199c0*/  IMAD.MOV.U32 R15, RZ, RZ, -0x1 ;  /* 0xffffffffff0f7424 */ /* 0x000fce00078e00ff */
[----:B012---:R-:W-:Y:S05]  /*199d0*/  WARPSYNC.COLLECTIVE R15, `(.L_x_418) ;  /* 0x000000000f0c7348 */ /* 0x007fea0003c00000 */
[----:B------:R-:W-:Y:S02]  /*199e0*/  ELECT P6, UR62, PT ;  /* 0x00000000003e782f */ /* 0x000fe400038c0000 */
[----:B------:R-:W-:Y:S01]  /*199f0*/  MOV R14, UR62 ;  /* 0x0000003e000e7c02 */ /* 0x000fe20008000f00 */
[----:B012---:R-:W-:Y:S10]  /*19a00*/  ENDCOLLECTIVE ;  /* 0x000000000000791b */ /* 0x007ff40003800000 */
.L_x_418:
[----:B------:R-:W-:Y:S05]  /*19a10*/  BSYNC B1 ;  /* 0x0000000000017941 */ /* 0x000fea0003800000 */
.L_x_417:
[----:B------:R-:W-:Y:S05]  /*19a20*/  BRA `(.L_x_419) ;  /* 0xffffffc400707947 */ /* 0x000fea000383ffff */
.L_x_308:
[----:B-1----:R1:W3:Y:S02]  /*19a30*/  SYNCS.PHASECHK.TRANS64.TRYWAIT P1, [R5+URZ+0x38840], R0 ;  /* 0x03884000050075a7 */ /* 0x0022e4000802017f */
[----:B---3--:R-:W-:Y:S05]  /*19a40*/  @!P1 NANOSLEEP.SYNCS 0x989680 ;  /* 0x009896800000995d */ /* 0x008fea0003900000 */
[----:B------:R-:W3:Y:S02]  /*19a50*/  @!P1 SYNCS.PHASECHK.TRANS64 P1, [R5+URZ+0x38840], R0 ;  /* 0x03884000050095a7 */ /* 0x000ee4000802007f */
[----:B---3--:R-:W-:Y:S05]  /*19a60*/  @!P1 BRA `(.L_x_308) ;  /* 0xfffffffc00f09947 */ /* 0x008fea000383ffff */
[----:B------:R-:W-:Y:S05]  /*19a70*/  BRA `(.L_x_420) ;  /* 0xffffffc400987947 */ /* 0x000fea000383ffff */
.L_x_310:
[----:B---3--:R3:W4:Y:S02]  /*19a80*/  SYNCS.PHASECHK.TRANS64.TRYWAIT P1, [R27+URZ+0x38840], R2 ;  /* 0x038840021b0075a7 */ /* 0x008724000802017f */
[----:B----4-:R-:W-:Y:S05]  /*19a90*/  @!P1 NANOSLEEP.SYNCS 0x989680 ;  /* 0x009896800000995d */ /* 0x010fea0003900000 */
[----:B------:R-:W4:Y:S02]  /*19aa0*/  @!P1 SYNCS.PHASECHK.TRANS64 P1, [R27+URZ+0x38840], R2 ;  /* 0x038840021b0095a7 */ /* 0x000f24000802007f */
[----:B----4-:R-:W-:Y:S05]  /*19ab0*/  @!P1 BRA `(.L_x_310) ;  /* 0xfffffffc00f09947 */ /* 0x010fea000383ffff */
[----:B------:R-:W-:Y:S05]  /*19ac0*/  BRA `(.L_x_421) ;  /* 0xffffffc400a47947 */ /* 0x000fea000383ffff */
.L_x_312:
[----:B----4-:R4:W0:Y:S02]  /*19ad0*/  SYNCS.PHASECHK.TRANS64.TRYWAIT P1, [R5+URZ+0x38860], R0 ;  /* 0x03886000050075a7 */ /* 0x010824000802017f */
[----:B0-----:R-:W-:Y:S05]  /*19ae0*/  @!P1 NANOSLEEP.SYNCS 0x989680 ;  /* 0x009896800000995d */ /* 0x001fea0003900000 */
[----:B------:R-:W0:Y:S02]  /*19af0*/  @!P1 SYNCS.PHASECHK.TRANS64 P1, [R5+URZ+0x38860], R0 ;  /* 0x03886000050095a7 */ /* 0x000e24000802007f */
[----:B0-----:R-:W-:Y:S05]  /*19b00*/  @!P1 BRA `(.L_x_312) ;  /* 0xfffffffc00f09947 */ /* 0x001fea000383ffff */
[----:B------:R-:W-:Y:S05]  /*19b10*/  BRA `(.L_x_422) ;  /* 0xffffffc400a07947 */ /* 0x000fea000383ffff */
.L_x_423:
        /* <DEDUP_REMOVED lines=14> */
.L_x_3272:


//--------------------- .text._ZN7cutlass13device_kernelIN5flash11enable_sm90INS1_16FlashAttnFwdSm90INS1_25CollectiveMainloopFwdSm90ILi2EN4cute5tupleIJNS5_1CILi1EEES8_S8_EEENS6_IJNS7_ILi128EEENS7_ILi80EEENS7_ILi256EEEEEELi256ENS_6half_tEfNS_4arch4Sm90ELb0ELb0ELb1ELb1ELb1ELb1ELb0ELb1ELb1ELb1ELb1ELb0EEENS1_21CollectiveEpilogueFwdINS6_IJSA_SC_SB_EEES9_SE_SG_Li256ELb1ELb1ELb1ELb0EEENS1_36VarlenDynamicPersistentTileSchedulerILi128ELi80ELi256ELi128ELb1ELb1ELb1ELb0ELb1ELb1EEEEEEEEEvNT_6ParamsE --------------------------
	.section	.text._ZN7cutlass13device_kernelIN5flash11enable_sm90INS1_16FlashAttnFwdSm90INS1_25CollectiveMainloopFwdSm90ILi2EN4cute5tupleIJNS5_1CILi1EEES8_S8_EEENS6_IJNS7_ILi128EEENS7_ILi80EEENS7_ILi256EEEEEELi256ENS_6half_tEfNS_4arch4Sm90ELb0ELb0ELb1ELb1ELb1ELb1ELb0ELb1ELb1ELb1ELb1ELb0EEENS1_21CollectiveEpilogueFwdINS6_IJSA_SC_SB_EEES9_SE_SG_Li256ELb1ELb1ELb1ELb0EEENS1_36VarlenDynamicPersistentTileSchedulerILi128ELi80ELi256ELi128ELb1ELb1ELb1ELb0ELb1ELb1EEEEEEEEEvNT_6ParamsE,"ax",@progbits
	.align	128
.text._ZN7cutlass13device_kernelIN5flash11enable_sm90INS1_16FlashAttnFwdSm90INS1_25CollectiveMainloopFwdSm90ILi2EN4cute5tupleIJNS5_1CILi1EEES8_S8_EEENS6_IJNS7_ILi128EEENS7_ILi80EEENS7_ILi256EEEEEELi256ENS_6half_tEfNS_4arch4Sm90ELb0ELb0ELb1ELb1ELb1ELb1ELb0ELb1ELb1ELb1ELb1ELb0EEENS1_21CollectiveEpilogueFwdINS6_IJSA_SC_SB_EEES9_SE_SG_Li256ELb1ELb1ELb1ELb0EEENS1_36VarlenDynamicPersistentTileSchedulerILi128ELi80ELi256ELi128ELb1ELb1ELb1ELb0ELb1ELb1EEEEEEEEEvNT_6ParamsE:
        .type           _ZN7cutlass13device_kernelIN5flash11enable_sm90INS1_16FlashAttnFwdSm90INS1_25CollectiveMainloopFwdSm90ILi2EN4cute5tupleIJNS5_1CILi1EEES8_S8_EEENS6_IJNS7_ILi128EEENS7_ILi80EEENS7_ILi256EEEEEELi256ENS_6half_tEfNS_4arch4Sm90ELb0ELb0ELb1ELb1ELb1ELb1ELb0ELb1ELb1ELb1ELb1ELb0EEENS1_21CollectiveEpilogueFwdINS6_IJSA_SC_SB_EEES9_SE_SG_Li256ELb1ELb1ELb1ELb0EEENS1_36VarlenDynamicPersistentTileSchedulerILi128ELi80ELi256ELi128ELb1ELb1ELb1ELb0ELb1ELb1EEEEEEEEEvNT_6ParamsE,@function
        .size           _ZN7cutlass13device_kernelIN5flash11enable_sm90INS1_16FlashAttnFwdSm90INS1_25CollectiveMainloopFwdSm90ILi2EN4cute5tupleIJNS5_1CILi1EEES8_S8_EEENS6_IJNS7_ILi128EEENS7_ILi80EEENS7_ILi256EEEEEELi256ENS_6half_tEfNS_4arch4Sm90ELb0ELb0ELb1ELb1ELb1ELb1ELb0ELb1ELb1ELb1ELb1ELb0EEENS1_21CollectiveEpilogueFwdINS6_IJSA_SC_SB_EEES9_SE_SG_Li256ELb1ELb1ELb1ELb0EEENS1_36VarlenDynamicPersistentTileSchedulerILi128ELi80ELi256ELi128ELb1ELb1ELb1ELb0ELb1ELb1EEEEEEEEEvNT_6ParamsE,(.L_x_3273 - _ZN7cutlass13device_kernelIN5flash11enable_sm90INS1_16FlashAttnFwdSm90INS1_25CollectiveMainloopFwdSm90ILi2EN4cute5tupleIJNS5_1CILi1EEES8_S8_EEENS6_IJNS7_ILi128EEENS7_ILi80EEENS7_ILi256EEEEEELi256ENS_6half_tEfNS_4arch4Sm90ELb0ELb0ELb1ELb1ELb1ELb1ELb0ELb1ELb1ELb1ELb1ELb0EEENS1_21CollectiveEpilogueFwdINS6_IJSA_SC_SB_EEES9_SE_SG_Li256ELb1ELb1ELb1ELb0EEENS1_36VarlenDynamicPersistentTileSchedulerILi128ELi80ELi256ELi128ELb1ELb1ELb1ELb0ELb1ELb1EEEEEEEEEvNT_6ParamsE)
        .other          _ZN7cutlass13device_kernelIN5flash11enable_sm90INS1_16FlashAttnFwdSm90INS1_25CollectiveMainloopFwdSm90ILi2EN4cute5tupleIJNS5_1CILi1EEES8_S8_EEENS6_IJNS7_ILi128EEENS7_ILi80EEENS7_ILi256EEEEEELi256ENS_6half_tEfNS_4arch4Sm90ELb0ELb0ELb1ELb1ELb1ELb1ELb0ELb1ELb1ELb1ELb1ELb0EEENS1_21CollectiveEpilogueFwdINS6_IJSA_SC_SB_EEES9_SE_SG_Li256ELb1ELb1ELb1ELb0EEENS1_36VarlenDynamicPersistentTileSchedulerILi128ELi80ELi256ELi128ELb1ELb1ELb1ELb0ELb1ELb1EEEEEEEEEvNT_6ParamsE,@"STO_CUDA_ENTRY STV_DEFAULT"
_ZN7cutlass13device_kernelIN5flash11enable_sm90INS1_16FlashAttnFwdSm90INS1_25CollectiveMainloopFwdSm90ILi2EN4cute5tupleIJNS5_1CILi1EEES8_S8_EEENS6_IJNS7_ILi128EEENS7_ILi80EEENS7_ILi256EEEEEELi256ENS_6half_tEfNS_4arch4Sm90ELb0ELb0ELb1ELb1ELb1ELb1ELb0ELb1ELb1ELb1ELb1ELb0EEENS1_21CollectiveEpilogueFwdINS6_IJSA_SC_SB_EEES9_SE_SG_Li256ELb1ELb1ELb1ELb0EEENS1_36VarlenDynamicPersistentTileSchedulerILi128ELi80ELi256ELi128ELb1ELb1ELb1ELb0ELb1ELb1EEEEEEEEEvNT_6ParamsE:
[----:B------:R-:W0:Y:S02]  /*0000*/  LDC R1, c[0x0][0x28] ;  /* 0x00000a00ff017b82 */ /* 0x000e240000000800 */
[----:B0-----:R-:W-:Y:S01]  /*0010*/  VIADD R1, R1, 0xfffffe38 ;  /* 0xfffffe3801017836 */ /* 0x001fe20000000000 */
[----:B------:R-:W0:Y:S01]  /*0020*/  S2R R0, SR_TID.X ;  /* 0x0000000000007919 */ /* 0x000e220000002100 */
[----:B------:R-:W-:Y:S01]  /*0030*/  ELECT P0, URZ, PT ;  /* 0x00000000003f782f */ /* 0x000fe20003800000 */
[----:B------:R-:W-:Y:S01]  /*0040*/  BSSY B0, `(.L_x_424) ;  /* 0x000000e000007945 */ /* 0x000fe20003800000 */
[----:B0-----:R-:W-:-:S05]  /*0050*/  SHF.R.U32.HI R2, RZ, 0x5, R0 ;  /* 0x00000005ff027819 */ /* 0x001fca0000011600 */
[----:B------:R-:W0:Y:S02]  /*0060*/  SHFL.IDX PT, R3, R2, RZ, 0x1f ;  /* 0x00001fff02037589 */ /* 0x000e2400000e0000 */
[----:B0-----:R-:W-:Y:S02]  /*0070*/  ISETP.EQ.AND P0, PT, R3, RZ, P0 ;  /* 0x000000ff0300720c */ /* 0x001fe40000702270 */
[----:B------:R-:W-:-:S11]  /*0080*/  SHF.R.U32.HI R3, RZ, 0x7, R0 ;  /* 0x00000007ff037819 */ /* 0x000fd60000011600 */
[----:B------:R-:W-:Y:S05]  /*0090*/  @!P0 BRA `(.L_x_425) ;  /* 0x0000000000208947 */ /* 0x000fea0003800000 */
[----:B------:R-:W-:Y:S02]  /*00a0*/  ULDC.64 UR4, c[0x0][0x198] ;  /* 0x0000660000047ab9 */ /* 0x000fe40000000a00 */
[----:B------:R-:W-:Y:S02]  /*00b0*/  UIADD3 UR6, UP0, UR4, 0x570, URZ ;  /* 0x0000057004067890 */ /* 0x000fe4000ff1e03f */
[----:B------:R-:W-:Y:S02]  /*00c0*/  UIADD3 UR4, UP1, UR4, 0x670, URZ ;  /* 0x0000067004047890 */ /* 0x000fe4000ff3e03f */
[----:B------:R-:W-:Y:S02]  /*00d0*/  UIADD3.X UR7, URZ, UR5, URZ, UP0, !UPT ;  /* 0x000000053f077290 */ /* 0x000fe400087fe43f */
[----:B------:R-:W-:-:S07]  /*00e0*/  UIADD3.X UR5, URZ, UR5, URZ, UP1, !UPT ;  /* 0x000000053f057290 */ /* 0x000fce0008ffe43f */
[----:B------:R0:W-:Y:S02]  /*00f0*/  UTMACCTL.PF [UR6] ;  /* 0x00000000060079b9 */ /* 0x0001e40008040000 */
[----:B------:R0:W-:Y:S02]  /*0100*/  UTMACCTL.PF [UR4] ;  /* 0x00000000040079b9 */ /* 0x0001e40008040000 */
[----:B0-----:R-:W-:Y:S01]  /*0110*/  NOP ;  /* 0x0000000000007918 */ /* 0x001fe20000000000 */
.L_x_425:
[----:B------:R-:W-:Y:S05]  /*0120*/  BSYNC B0 ;  /* 0x0000000000007941 */ /* 0x000fea0003800000 */
.L_x_424:
[----:B------:R-:W-:Y:S01]  /*0130*/  VOTEU.ANY UP0, P0 ;  /* 0x00000000003f7886 */ /* 0x000fe20000000100 */
[----:B------:R-:W0:Y:S01]  /*0140*/  SHFL.IDX PT, R3, R3, RZ, 0x1f ;  /* 0x00001fff03037589 */ /* 0x000e2200000e0000 */
[----:B------:R-:W-:Y:S01]  /*0150*/  UMOV UR4, 0x80 ;  /* 0x0000008000047882 */ /* 0x000fe20000000000 */
[----:B------:R-:W-:Y:S01]  /*0160*/  UMOV UR7, 0x100 ;  /* 0x0000010000077882 */ /* 0x000fe20000000000 */
[----:B------:R-:W-:Y:S01]  /*0170*/  VOTEU.ANY UP1, P0 ;  /* 0x00000000003f7886 */ /* 0x000fe20000020100 */
[----:B------:R-:W1:Y:S01]  /*0180*/  @UP0 S2UR UR8, SR_CgaCtaId ;  /* 0x00000000000809c3 */ /* 0x000e620000008800 */
[----:B------:R-:W2:Y:S01]  /*0190*/  SHFL.IDX PT, R4, R2, RZ, 0x1f ;  /* 0x00001fff02047589 */ /* 0x000ea200000e0000 */
[----:B------:R-:W-:Y:S01]  /*01a0*/  @UP0 UMOV UR6, 0x400 ;  /* 0x0000040000060882 */ /* 0x000fe20000000000 */
[----:B------:R-:W-:-:S04]  /*01b0*/  @UP0 UIADD3 UR4, -UR4, 0x100000, URZ ;  /* 0x0010000004040890 */ /* 0x000fc8000fffe13f */
[----:B------:R-:W-:Y:S02]  /*01c0*/  @UP0 USHF.L.U32 UR5, UR4, 0xb, URZ ;  /* 0x0000000b04050899 */ /* 0x000fe4000800063f */
[----:B------:R-:W-:Y:S01]  /*01d0*/  @UP0 USHF.L.U32 UR4, UR4, 0x1, URZ ;  /* 0x0000000104040899 */ /* 0x000fe2000800063f */
[----:B------:R-:W-:Y:S01]  /*01e0*/  VOTEU.ANY UP2, P0 ;  /* 0x00000000003f7886 */ /* 0x000fe20000040100 */
[----:B0-----:R-:W-:Y:S01]  /*01f0*/  R2UR UR9, R3 ;  /* 0x00000000030972ca */ /* 0x001fe200000e0000 */
[----:B-1----:R-:W-:Y:S01]  /*0200*/  @UP0 ULEA UR8, UR8, UR6, 0x18 ;  /* 0x0000000608080291 */ /* 0x002fe2000f8ec03f */
[----:B--2---:R-:W-:Y:S01]  /*0210*/  ISETP.NE.AND P1, PT, R4, RZ, PT ;  /* 0x000000ff0400720c */ /* 0x004fe20003f25270 */
[----:B------:R-:W-:-:S04]  /*0220*/  @UP0 UIADD3 UR6, -UR7, 0x100000, URZ ;  /* 0x0010000007060890 */ /* 0x000fc8000fffe13f */
[----:B------:R-:W-:Y:S02]  /*0230*/  @UP0 USHF.L.U32 UR7, UR6, 0xb, URZ ;  /* 0x0000000b06070899 */ /* 0x000fe4000800063f */
[----:B------:R-:W-:-:S04]  /*0240*/  @UP0 USHF.L.U32 UR6, UR6, 0x1, URZ ;  /* 0x0000000106060899 */ /* 0x000fc8000800063f */
[----:B------:R-:W-:Y:S01]  /*0250*/  UISETP.NE.AND UP0, UPT, UR9, URZ, UPT ;  /* 0x0000003f0900728c */ /* 0x000fe2000bf05270 */
[----:B------:R-:W0:Y:S02]  /*0260*/  FENCE.VIEW.ASYNC.S ;  /* 0x00000000000073c6 */ /* 0x000e240000000000 */
[----:B0-----:R0:W1:Y:S05]  /*0270*/  @UP1 SYNCS.EXCH.64 URZ, [UR8+0x38800], UR4 ;  /* 0x03880004083f15b2 */ /* 0x00106a0008000100 */
[----:B------:R0:W2:Y:S01]  /*0280*/  @UP2 SYNCS.EXCH.64 URZ, [UR8+0x38820], UR6 ;  /* 0x03882006083f25b2 */ /* 0x0000a20008000100 */
        /* <DEDUP_REMOVED lines=14> */
[----:B0-----:R3:W4:Y:S08]  /*0370*/  SYNCS.EXCH.64 URZ, [UR8+0x38830], UR4 ;  /* 0x03883004083f75b2 */ /* 0x0017300008000100 */
[----:B------:R3:W0:Y:S01]  /*0380*/  SYNCS.EXCH.64 URZ, [UR8+0x38840], UR6 ;  /* 0x03884006083f75b2 */ /* 0x0006220008000100 */
[----:B------:R3:W0:Y:S01]  /*0390*/  SYNCS.EXCH.64 URZ, [UR8+0x38838], UR4 ;  /* 0x03883804083f75b2 */ /* 0x0006220008000100 */
[----:B------:R3:W0:Y:S02]  /*03a0*/  SYNCS.EXCH.64 URZ, [UR8+0x38848], UR6 ;  /* 0x03884806083f75b2 */ /* 0x0006240008000100 */
[----:B---3--:R-:W-:Y:S01]  /*03b0*/  NOP ;  /* 0x0000000000007918 */ /* 0x008fe20000000000 */
.L_x_426:
[----:B------:R-:W3:Y:S01]  /*03c0*/  SHFL.IDX PT, R3, R2, RZ, 0x1f ;  /* 0x00001fff02037589 */ /* 0x000ee200000e0000 */
[----:B------:R-:W-:Y:S01]  /*03d0*/  NOP ;  /* 0x0000000000007918 */ /* 0x000fe20000000000 */
[----:B---3--:R-:W-:-:S13]  /*03e0*/  ISETP.NE.AND P0, PT, R3, RZ, PT ;  /* 0x000000ff0300720c */ /* 0x008fda0003f05270 */
        /* <DEDUP_REMOVED lines=17> */
[----:B------:R3:W0:Y:S02]  /*0500*/  SYNCS.EXCH.64 URZ, [UR8+0x38868], UR6 ;  /* 0x03886806083f75b2 */ /* 0x0006240008000100 */
[----:B---3--:R-:W-:Y:S01]  /*0510*/  NOP ;  /* 0x0000000000007918 */ /* 0x008fe20000000000 */
.L_x_427:
[----:B------:R-:W3:Y:S01]  /*0520*/  SHFL.IDX PT, R3, R2, RZ, 0x1f ;  /* 0x00001fff02037589 */ /* 0x000ee200000e0000 */
[----:B------:R-:W-:Y:S01]  /*0530*/  NOP ;  /* 0x0000000000007918 */ /* 0x000fe20000000000 */
[----:B---3--:R-:W-:-:S13]  /*0540*/  ISETP.NE.AND P0, PT, R3, RZ, PT ;  /* 0x000000ff0300720c */ /* 0x008fda0003f05270 */
        /* <DEDUP_REMOVED lines=13> */
[----:B------:R3:W0:Y:S02]  /*0620*/  SYNCS.EXCH.64 URZ, [UR6+0x38888], UR4 ;  /* 0x03888804063f75b2 */ /* 0x0006240008000100 */
[----:B---3--:R-:W-:Y:S01]  /*0630*/  NOP ;  /* 0x0000000000007918 */ /* 0x008fe20000000000 */
.L_x_428:
        /* <DEDUP_REMOVED lines=22> */
.L_x_429:
        /* <DEDUP_REMOVED lines=22> */
.L_x_430:
[----:B------:R-:W-:Y:S01]  /*0900*/  PLOP3.LUT P0, PT, PT, PT, UP0, 0x80, 0x0 ;  /* 0x000000000000781c */ /* 0x000fe20003f0f008 */
[----:B------:R-:W-:Y:S01]  /*0910*/  UMOV UR60, 0x1 ;  /* 0x00000001003c7882 */ /* 0x000fe20000000000 */
[----:B------:R-:W-:Y:S01]  /*0920*/  NOP ;  /* 0x0000000000007918 */ /* 0x000fe20000000000 */
[----:B------:R-:W-:Y:S01]  /*0930*/  USEL UR60, UR60, 0x2, !UP0 ;  /* 0x000000023c3c7887 */ /* 0x000fe2000c000000 */
[----:B------:R-:W-:Y:S01]  /*0940*/  BSSY B9, `(.L_x_431) ;  /* 0x0002a47000097945 */ /* 0x000fe20003800000 */
[----:B012-4-:R-:W-:Y:S08]  /*0950*/  BAR.SYNC.DEFER_BLOCKING 0x0 ;  /* 0x0000000000007b1d */ /* 0x017ff00000010000 */
[----:B------:R-:W-:Y:S05]  /*0960*/  @!P0 BRA `(.L_x_432) ;  /* 0x0000022800908947 */ /* 0x000fea0003800000 */
.L_x_433:
[----:B------:R-:W-:-:S08]  /*0970*/  NOP ;  /* 0x0000000000007918 */ /* 0x000fd00000000000 */
[----:B------:R-:W0:Y:S02]  /*0980*/  USETMAXREG.TRY_ALLOC.CTAPOOL UP0, 0xe8 ;  /* 0x000000e8000079c8 */ /* 0x000e240008000600 */
[----:B0-----:R-:W-:-:S13]  /*0990*/  PLOP3.LUT P0, PT, PT, PT, UP0, 0x80, 0x0 ;  /* 0x000000000000781c */ /* 0x001fda0003f0f008 */
[----:B------:R-:W-:Y:S05]  /*09a0*/  @!P0 BRA `(.L_x_433) ;  /* 0xfffffffc00f08947 */ /* 0x000fea000383ffff */
[----:B------:R-:W0:Y:S08]  /*09b0*/  S2UR UR4, SR_CgaCtaId ;  /* 0x00000000000479c3 */ /* 0x000e300000008800 */
[----:B------:R-:W-:Y:S06]  /*09c0*/  BAR.ARV 0x8, 0x180 ;  /* 0x0206000000007b1d */ /* 0x000fec0000002000 */
[----:B------:R-:W-:-:S02]  /*09d0*/  MOV R23, 0x400 ;  /* 0x0000040000177802 */ /* 0x000fc40000000f00 */
[----:B------:R-:W-:Y:S01]  /*09e0*/  BAR.SYNC.DEFER_BLOCKING 0x5, 0x180 ;  /* 0x0146000000007b1d */ /* 0x000fe20000010000 */
[----:B0-----:R-:W-:-:S05]  /*09f0*/  IMAD.U32 R2, RZ, RZ, UR4 ;  /* 0x00000004ff027e24 */ /* 0x001fca000f8e00ff */
[----:B------:R-:W-:Y:S01]  /*0a00*/  ULDC UR4, c[0x0][0xc3c] ;  /* 0x00030f0000047ab9 */ /* 0x000fe20000000800 */
[----:B------:R-:W-:Y:S01]  /*0a10*/  LEA R23, R2, R23, 0x18 ;  /* 0x0000001702177211 */ /* 0x000fe200078ec0ff */
[----:B------:R-:W-:Y:S04]  /*0a20*/  STL [R1+0x60], R2 ;  /* 0x0000600201007387 */ /* 0x000fe80000100800 */
[----:B------:R-:W0:Y:S01]  /*0a30*/  LDS.128 R128, [R23+0x388d0] ;  /* 0x0388d00017807984 */ /* 0x000e220000000c00 */
[----:B------:R-:W-:Y:S06]  /*0a40*/  BAR.ARV 0x4, 0x180 ;  /* 0x0106000000007b1d */ /* 0x000fec0000002000 */
[----:B0-----:R-:W-:-:S13]  /*0a50*/  ISETP.GE.AND P0, PT, R131, UR4, PT ;  /* 0x0000000483007c0c */ /* 0x001fda000bf06270 */
[----:B------:R-:W-:Y:S05]  /*0a60*/  @P0 BRA `(.L_x_434) ;  /* 0x000002a000d00947 */ /* 0x000fea0003800000 */
[----:B------:R-:W-:Y:S01]  /*0a70*/  VIADD R0, R0, 0xffffff80 ;  /* 0xffffff8000007836 */ /* 0x000fe20000000000 */
[----:B------:R-:W-:Y:S01]  /*0a80*/  R2UR UR4, R23 ;  /* 0x00000000170472ca */ /* 0x000fe200000e0000 */
[----:B------:R-:W-:Y:S01]  /*0a90*/  ULOP3.LUT UR5, UR60, 0x1, URZ, 0xfc, !UPT ;  /* 0x000000013c057892 */ /* 0x000fe2000f8efc3f */
[----:B------:R-:W-:Y:S01]  /*0aa0*/  IMAD.MOV.U32 R213, RZ, RZ, RZ ;  /* 0x000000ffffd57224 */ /* 0x000fe200078e00ff */
[----:B------:R-:W-:Y:S01]  /*0ab0*/  MOV R229, RZ ;  /* 0x000000ff00e57202 */ /* 0x000fe20000000f00 */
[----:B------:R-:W-:Y:S01]  /*0ac0*/  IMAD.MOV.U32 R225, RZ, RZ, RZ ;  /* 0x000000ffffe17224 */ /* 0x000fe200078e00ff */
[----:B------:R-:W-:Y:S01]  /*0ad0*/  SHF.R.S32.HI R3, RZ, 0x1f, R0 ;  /* 0x0000001fff037819 */ /* 0x000fe20000011400 */
[----:B------:R-:W-:-:S03]  /*0ae0*/  IMAD.MOV.U32 R226, RZ, RZ, RZ ;  /* 0x000000ffffe27224 */ /* 0x000fc600078e00ff */
[CC--:B------:R-:W-:Y:S02]  /*0af0*/  LEA.HI R2, R3.reuse, R0.reuse, RZ, 0x7 ;  /* 0x0000000003027211 */ /* 0x0c0fe400078f38ff */
[CC--:B------:R-:W-:Y:S02]  /*0b00*/  LEA.HI R5, R3.reuse, R0.reuse, RZ, 0x5 ;  /* 0x0000000003057211 */ /* 0x0c0fe400078f28ff */
[CC--:B------:R-:W-:Y:S01]  /*0b10*/  LEA.HI R4, R3.reuse, R0.reuse, RZ, 0x4 ;  /* 0x0000000003047211 */ /* 0x0c0fe200078f20ff */
[----:B------:R-:W-:Y:S01]  /*0b20*/  UIADD3 UR4, UR4, 0x14400, URZ ;  /* 0x0001440004047890 */ /* 0x000fe2000fffe03f */
[----:B------:R-:W-:Y:S02]  /*0b30*/  LOP3.LUT R7, R2, 0xffffff80, RZ, 0xc0, !PT ;  /* 0xffffff8002077812 */ /* 0x000fe400078ec0ff */
[CC--:B------:R-:W-:Y:S02]  /*0b40*/  LEA.HI R224, R3.reuse, R0.reuse, RZ, 0x3 ;  /* 0x0000000003e07211 */ /* 0x0c0fe400078f18ff */
[CC--:B------:R-:W-:Y:S01]  /*0b50*/  LEA.HI R6, R3.reuse, R0.reuse, RZ, 0x2 ;  /* 0x0000000003067211 */ /* 0x0c0fe200078f10ff */
[----:B------:R-:W-:Y:S01]  /*0b60*/  IMAD.IADD R20, R0, 0x1, -R7 ;  /* 0x0000000100147824 */ /* 0x000fe200078e0a07 */
[----:B------:R-:W-:-:S02]  /*0b70*/  LEA.HI R8, R3, R0, RZ, 0x6 ;  /* 0x0000000003087211 */ /* 0x000fc400078f30ff */
[----:B------:R-:W-:Y:S02]  /*0b80*/  SHF.L.U32 R5, R5, 0x5, RZ ;  /* 0x0000000505057819 */ /* 0x000fe400000006ff */
[----:B------:R-:W-:Y:S01]  /*0b90*/  LOP3.LUT R3, R4, 0x3fffff0, RZ, 0xc0, !PT ;  /* 0x03fffff004037812 */ /* 0x000fe200078ec0ff */
[----:B------:R-:W-:Y:S01]  /*0ba0*/  STL [R1+0x120], R20 ;  /* 0x0001201401007387 */ /* 0x000fe20000100800 */
[----:B------:R-:W-:Y:S02]  /*0bb0*/  LOP3.LUT R11, R6, 0xfffffffc, RZ, 0xc0, !PT ;  /* 0xfffffffc060b7812 */ /* 0x000fe400078ec0ff */
[----:B------:R-:W-:Y:S01]  /*0bc0*/  LOP3.LUT R7, R224, 0xfffffff8, RZ, 0xc0, !PT ;  /* 0xfffffff8e0077812 */ /* 0x000fe200078ec0ff */
[C---:B------:R-:W-:Y:S01]  /*0bd0*/  IMAD.IADD R3, R0.reuse, 0x1, -R3 ;  /* 0x0000000100037824 */ /* 0x040fe200078e0a03 */
[----:B------:R-:W-:Y:S02]  /*0be0*/  LOP3.LUT R6, R5, 0xfffffc00, RZ, 0xc0, !PT ;  /* 0xfffffc0005067812 */ /* 0x000fe400078ec0ff */
[----:B------:R-:W-:Y:S01]  /*0bf0*/  SHF.R.S32.HI R5, RZ, 0x4, R4 ;  /* 0x00000004ff057819 */ /* 0x000fe20000011404 */
[----:B------:R-:W-:Y:S01]  /*0c00*/  IMAD.IADD R14, R0, 0x1, -R7 ;  /* 0x00000001000e7824 */ /* 0x000fe200078e0a07 */
[----:B------:R-:W-:Y:S01]  /*0c10*/  SHF.R.S32.HI R9, RZ, 0x1f, R20 ;  /* 0x0000001fff097819 */ /* 0x000fe20000011414 */
[----:B------:R-:W-:Y:S01]  /*0c20*/  IMAD R7, R3, 0x40, R6 ;  /* 0x0000004003077824 */ /* 0x000fe200078e0206 */
[----:B------:R-:W-:Y:S01]  /*0c30*/  SHF.R.S32.HI R3, RZ, 0x7, R2 ;  /* 0x00000007ff037819 */ /* 0x000fe20000011402 */
[----:B------:R-:W-:Y:S01]  /*0c40*/  IMAD.SHL.U32 R216, R14, 0x4, RZ ;  /* 0x000000040ed87824 */ /* 0x000fe200078e00ff */
[----:B------:R-:W-:Y:S01]  /*0c50*/  LEA.HI R4, R4, R5, RZ, 0x1 ;  /* 0x0000000504047211 */ /* 0x000fe200078f08ff */
[----:B------:R-:W-:Y:S01]  /*0c60*/  STL [R1+0x70], R14 ;  /* 0x0000700e01007387 */ /* 0x000fe20000100800 */
[----:B------:R-:W-:Y:S01]  /*0c70*/  SHF.R.S32.HI R224, RZ, 0x3, R224 ;  /* 0x00000003ffe07819 */ /* 0x000fe200000114e0 */
[----:B------:R-:W-:Y:S01]  /*0c80*/  VIADD R221, R216, 0x20 ;  /* 0x00000020d8dd7836 */ /* 0x000fe20000000000 */
[----:B------:R-:W-:-:S02]  /*0c90*/  LEA.HI R10, R9, R20, RZ, 0x2 ;  /* 0x00000014090a7211 */ /* 0x000fc400078f10ff */
[----:B------:R-:W-:Y:S01]  /*0ca0*/  LEA.HI R2, R2, R3, RZ, 0x1 ;  /* 0x0000000302027211 */ /* 0x000fe200078f08ff */
[----:B------:R-:W-:Y:S01]  /*0cb0*/  VIADD R6, R224, 0x60 ;  /* 0x00000060e0067836 */ /* 0x000fe20000000000 */
[----:B------:R-:W-:Y:S02]  /*0cc0*/  LOP3.LUT R4, R4, 0x1ffffffe, RZ, 0xc0, !PT ;  /* 0x1ffffffe04047812 */ /* 0x000fe400078ec0ff */
[----:B------:R-:W-:Y:S02]  /*0cd0*/  IADD3 R12, R0, -R11, RZ ;  /* 0x8000000b000c7210 */ /* 0x000fe40007ffe0ff */
[----:B------:R-:W-:Y:S01]  /*0ce0*/  SHF.R.S32.HI R0, RZ, 0x2, R10 ;  /* 0x00000002ff007819 */ /* 0x000fe2000001140a */
[----:B------:R-:W-:Y:S01]  /*0cf0*/  IMAD.IADD R4, R5, 0x1, -R4 ;  /* 0x0000000105047824 */ /* 0x000fe200078e0a04 */
[----:B------:R-:W-:Y:S02]  /*0d00*/  SHF.R.S32.HI R11, RZ, 0x1f, R10 ;  /* 0x0000001fff0b7819 */ /* 0x000fe4000001140a */
[----:B------:R-:W-:-:S02]  /*0d10*/  LOP3.LUT R2, R2, 0x3fffffe, RZ, 0xc0, !PT ;  /* 0x03fffffe02027812 */ /* 0x000fc400078ec0ff */
[----:B------:R-:W-:Y:S02]  /*0d20*/  SHF.R.S32.HI R5, RZ, 0x1f, R6 ;  /* 0x0000001fff057819 */ /* 0x000fe40000011406 */
[----:B------:R-:W-:Y:S02]  /*0d30*/  LEA.HI R11, R11, R0, RZ, 0x3 ;  /* 0x000000000b0b7211 */ /* 0x000fe400078f18ff */
[----:B------:R-:W-:Y:S01]  /*0d40*/  IADD3 R2, R3, -R2, RZ ;  /* 0x8000000203027210 */ /* 0x000fe20007ffe0ff */
[----:B------:R-:W-:Y:S01]  /*0d50*/  IMAD R3, R4, 0x8, R7 ;  /* 0x0000000804037824 */ /* 0x000fe200078e0207 */
[----:B------:R-:W-:Y:S01]  /*0d60*/  LEA.HI R5, R5, R6, RZ, 0x3 ;  /* 0x0000000605057211 */ /* 0x000fe200078f18ff */
[----:B------:R-:W-:Y:S01]  /*0d70*/  IMAD.SHL.U32 R6, R6, 0x40, RZ ;  /* 0x0000004006067824 */ /* 0x000fe200078e00ff */
[----:B------:R-:W-:Y:S02]  /*0d80*/  LOP3.LUT R11, R11, 0xfffffff8, RZ, 0xc0, !PT ;  /* 0xfffffff80b0b7812 */ /* 0x000fe400078ec0ff */
[----:B------:R-:W-:Y:S01]  /*0d90*/  LEA.HI R9, R9, R20, RZ, 0x5 ;  /* 0x0000001409097211 */ /* 0x000fe200078f28ff */
[----:B------:R0:W-:Y:S01]  /*0da0*/  STL [R1+0x1c0], R3 ;  /* 0x0001c00301007387 */ /* 0x0001e20000100800 */
[----:B------:R-:W-:Y:S01]  /*0db0*/  IMAD.SHL.U32 R5, R5, 0x40, RZ ;  /* 0x0000004005057824 */ /* 0x000fe200078e00ff */
[----:B------:R-:W-:Y:S01]  /*0dc0*/  SHF.L.U32 R16, R14, 0x3, RZ ;  /* 0x000000030e107819 */ /* 0x000fe200000006ff */
[----:B------:R-:W-:Y:S01]  /*0dd0*/  IMAD.IADD R0, R0, 0x1, -R11 ;  /* 0x0000000100007824 */ /* 0x000fe200078e0a0b */
[----:B------:R-:W-:Y:S01]  /*0de0*/  SHF.R.S32.HI R9, RZ, 0x5, R9 ;  /* 0x00000005ff097819 */ /* 0x000fe20000011409 */
[----:B------:R-:W-:Y:S01]  /*0df0*/  VIADD R11, R224, 0x20 ;  /* 0x00000020e00b7836 */ /* 0x000fe20000000000 */
[----:B------:R-:W-:Y:S01]  /*0e00*/  LOP3.LUT R13, R6, 0x1c0, RZ, 0xc0, !PT ;  /* 0x000001c0060d7812 */ /* 0x000fe200078ec0ff */
[----:B------:R-:W-:Y:S01]  /*0e10*/  VIADD R22, R16, 0xc0 ;  /* 0x000000c010167836 */ /* 0x000fe20000000000 */
[----:B------:R-:W-:Y:S01]  /*0e20*/  LOP3.LUT R5, R5, 0xfffffe00, RZ, 0xc0, !PT ;  /* 0xfffffe0005057812 */ /* 0x000fe200078ec0ff */
[----:B------:R-:W-:Y:S01]  /*0e30*/  IMAD R9, R9, 0x10, R0 ;  /* 0x0000001009097824 */ /* 0x000fe200078e0200 */
[----:B0-----:R-:W-:Y:S01]  /*0e40*/  LEA.HI R3, R12, R12, RZ, 0x1 ;  /* 0x0000000c0c037211 */ /* 0x001fe200078f08ff */
[----:B------:R-:W-:Y:S01]  /*0e50*/  IMAD.SHL.U32 R0, R224, 0x40, RZ ;  /* 0x00000040e0007824 */ /* 0x000fe200078e00ff */
[----:B------:R-:W-:Y:S01]  /*0e60*/  SHF.R.U32.HI R4, RZ, 0x3, R13 ;  /* 0x00000003ff047819 */ /* 0x000fe2000001160d */
[----:B------:R0:W-:Y:S01]  /*0e70*/  STL [R1+0x118], R5 ;  /* 0x0001180501007387 */ /* 0x0001e20000100800 */
[----:B------:R-:W-:-:S02]  /*0e80*/  LOP3.LUT R3, R3, 0x1ffffffe, RZ, 0xc0, !PT ;  /* 0x1ffffffe03037812 */ /* 0x000fc400078ec0ff */
[----:B------:R-:W-:Y:S01]  /*0e90*/  LOP3.LUT R7, R13, 0x38, R16, 0xf8, !PT ;  /* 0x000000380d077812 */ /* 0x000fe200078ef810 */
[----:B------:R-:W-:Y:S01]  /*0ea0*/  IMAD R13, R2, 0x40, R9 ;  /* 0x00000040020d7824 */ /* 0x000fe200078e0209 */
[----:B------:R-:W-:Y:S01]  /*0eb0*/  IADD3 R6, R224, 0x40, RZ ;  /* 0x00000040e0067810 */ /* 0x000fe20007ffe0ff */
[----:B------:R-:W-:Y:S01]  /*0ec0*/  IMAD.IADD R3, R12, 0x1, -R3 ;  /* 0x000000010c037824 */ /* 0x000fe200078e0a03 */
[----:B------:R-:W-:Y:S02]  /*0ed0*/  IADD3 R220, R216, 0x40, RZ ;  /* 0x00000040d8dc7810 */ /* 0x000fe40007ffe0ff */
[----:B------:R-:W-:Y:S01]  /*0ee0*/  LOP3.LUT R12, R5, R7, R4, 0xf6, !PT ;  /* 0x00000007050c7212 */ /* 0x000fe200078ef604 */
[----:B------:R-:W-:Y:S01]  /*0ef0*/  IMAD.SHL.U32 R4, R6, 0x40, RZ ;  /* 0x0000004006047824 */ /* 0x000fe200078e00ff */
[----:B------:R-:W-:Y:S01]  /*0f00*/  SHF.R.S32.HI R2, RZ, 0x1f, R11 ;  /* 0x0000001fff027819 */ /* 0x000fe2000001140b */
[----:B------:R-:W-:Y:S01]  /*0f10*/  IMAD.IADD R214, R216, 0x1, R220 ;  /* 0x00000001d8d67824 */ /* 0x000fe200078e02dc */
[----:B0-----:R-:W-:Y:S01]  /*0f20*/  SHF.R.S32.HI R5, RZ, 0x1f, R6 ;  /* 0x0000001fff057819 */ /* 0x001fe20000011406 */
[----:B------:R-:W-:Y:S01]  /*0f30*/  STL [R1+0x1b8], R13 ;  /* 0x0001b80d01007387 */ /* 0x000fe20000100800 */
[----:B------:R-:W-:Y:S01]  /*0f40*/  LOP3.LUT R19, R0, 0x1c0, RZ, 0xc0, !PT ;  /* 0x000001c000137812 */ /* 0x000fe200078ec0ff */
[----:B------:R-:W-:Y:S01]  /*0f50*/  IMAD.SHL.U32 R0, R11, 0x40, RZ ;  /* 0x000000400b007824 */ /* 0x000fe200078e00ff */
[----:B------:R-:W-:-:S02]  /*0f60*/  LEA.HI R2, R2, R11, RZ, 0x3 ;  /* 0x0000000b02027211 */ /* 0x000fc400078f18ff */
[----:B------:R-:W-:Y:S02]  /*0f70*/  LEA.HI R6, R5, R6, RZ, 0x3 ;  /* 0x0000000605067211 */ /* 0x000fe400078f18ff */
[----:B------:R-:W-:Y:S01]  /*0f80*/  SHF.R.S32.HI R5, RZ, 0x1f, R214 ;  /* 0x0000001fff057819 */ /* 0x000fe200000114d6 */
[----:B------:R-:W-:Y:S01]  /*0f90*/  IMAD.SHL.U32 R2, R2, 0x40, RZ ;  /* 0x0000004002027824 */ /* 0x000fe200078e00ff */
[----:B------:R-:W-:Y:S01]  /*0fa0*/  SHF.L.U32 R8, R8, 0x3, RZ ;  /* 0x0000000308087819 */ /* 0x000fe200000006ff */
[----:B------:R-:W-:Y:S01]  /*0fb0*/  IMAD.SHL.U32 R6, R6, 0x40, RZ ;  /* 0x0000004006067824 */ /* 0x000fe200078e00ff */
[----:B------:R-:W-:Y:S02]  /*0fc0*/  LOP3.LUT R24, R0, 0x1c0, RZ, 0xc0, !PT ;  /* 0x000001c000187812 */ /* 0x000fe400078ec0ff */
[----:B------:R-:W-:Y:S02]  /*0fd0*/  LEA.HI R0, R5, R214, RZ, 0x6 ;  /* 0x000000d605007211 */ /* 0x000fe400078f30ff */
[----:B------:R-:W-:-:S02]  /*0fe0*/  LOP3.LUT R21, R4, 0x1c0, RZ, 0xc0, !PT ;  /* 0x000001c004157812 */ /* 0x000fc400078ec0ff */
[----:B------:R-:W-:Y:S02]  /*0ff0*/  LEA.HI R5, R5, R214, RZ, 0x3 ;  /* 0x000000d605057211 */ /* 0x000fe400078f18ff */
[----:B------:R-:W-:Y:S02]  /*1000*/  LOP3.LUT R25, R8, 0xfffffe00, RZ, 0xc0, !PT ;  /* 0xfffffe0008197812 */ /* 0x000fe400078ec0ff */
[----:B------:R-:W-:Y:S02]  /*1010*/  LOP3.LUT R15, R2, 0xfffffe00, RZ, 0xc0, !PT ;  /* 0xfffffe00020f7812 */ /* 0x000fe400078ec0ff */
[----:B------:R-:W-:Y:S01]  /*1020*/  LOP3.LUT R8, R6, 0xfffffe00, RZ, 0xc0, !PT ;  /* 0xfffffe0006087812 */ /* 0x000fe200078ec0ff */
[----:B------:R-:W-:Y:S01]  /*1030*/  STL [R1+0x5c], R25 ;  /* 0x00005c1901007387 */ /* 0x000fe20000100800 */
[----:B------:R-:W-:Y:S02]  /*1040*/  SHF.L.U32 R2, R0, 0x7, RZ ;  /* 0x0000000700027819 */ /* 0x000fe400000006ff */
[----:B------:R-:W-:Y:S01]  /*1050*/  SHF.R.U32.HI R26, RZ, 0x3, R19 ;  /* 0x00000003ff1a7819 */ /* 0x000fe20000011613 */
[----:B------:R-:W-:Y:S01]  /*1060*/  STL [R1+0x58], R15 ;  /* 0x0000580f01007387 */ /* 0x000fe20000100800 */
[----:B------:R-:W-:-:S02]  /*1070*/  SHF.R.U32.HI R18, RZ, 0x3, R24 ;  /* 0x00000003ff127819 */ /* 0x000fc40000011618 */
[----:B------:R-:W-:Y:S01]  /*1080*/  SHF.R.U32.HI R14, RZ, 0x3, R21 ;  /* 0x00000003ff0e7819 */ /* 0x000fe20000011615 */
[----:B------:R-:W-:Y:S01]  /*1090*/  STL [R1+0x54], R8 ;  /* 0x0000540801007387 */ /* 0x000fe20000100800 */
[--C-:B------:R-:W-:Y:S02]  /*10a0*/  LOP3.LUT R0, R19, 0x38, R5.reuse, 0xf8, !PT ;  /* 0x0000003813007812 */ /* 0x100fe400078ef805 */
[--C-:B------:R-:W-:Y:S01]  /*10b0*/  LOP3.LUT R4, R24, 0x38, R5.reuse, 0xf8, !PT ;  /* 0x0000003818047812 */ /* 0x100fe200078ef805 */
[----:B------:R-:W-:Y:S01]  /*10c0*/  STL [R1+0x84], RZ ;  /* 0x000084ff01007387 */ /* 0x000fe20000100800 */
[----:B------:R-:W-:Y:S02]  /*10d0*/  LOP3.LUT R6, R21, 0x38, R5, 0xf8, !PT ;  /* 0x0000003815067812 */ /* 0x000fe400078ef805 */
[----:B------:R-:W-:Y:S02]  /*10e0*/  LOP3.LUT R2, R2, 0xffffe000, RZ, 0xc0, !PT ;  /* 0xffffe00002027812 */ /* 0x000fe400078ec0ff */
[----:B------:R-:W-:Y:S01]  /*10f0*/  LOP3.LUT R7, R0, R26, RZ, 0x3c, !PT ;  /* 0x0000001a00077212 */ /* 0x000fe200078e3cff */
[----:B------:R-:W-:Y:S01]  /*1100*/  IMAD.U32 R0, RZ, RZ, UR5 ;  /* 0x00000005ff007e24 */ /* 0x000fe2000f8e00ff */
[----:B------:R-:W-:-:S02]  /*1110*/  LOP3.LUT R9, R4, R18, RZ, 0x3c, !PT ;  /* 0x0000001204097212 */ /* 0x000fc400078e3cff */
[----:B------:R-:W-:Y:S02]  /*1120*/  LOP3.LUT R11, R6, R14, RZ, 0x3c, !PT ;  /* 0x0000000e060b7212 */ /* 0x000fe400078e3cff */
[----:B------:R-:W-:Y:S01]  /*1130*/  LOP3.LUT R0, R19, 0x38, R16, 0xf8, !PT ;  /* 0x0000003813007812 */ /* 0x000fe200078ef810 */
[----:B------:R-:W-:Y:S01]  /*1140*/  VIADD R19, R16, 0x80 ;  /* 0x0000008010137836 */ /* 0x000fe20000000000 */
[-C--:B------:R-:W-:Y:S02]  /*1150*/  IADD3 R7, R7, R2.reuse, R25 ;  /* 0x0000000207077210 */ /* 0x080fe40007ffe019 */
[-C--:B------:R-:W-:Y:S02]  /*1160*/  IADD3 R9, R9, R2.reuse, R15 ;  /* 0x0000000209097210 */ /* 0x080fe40007ffe00f */
[----:B------:R-:W-:Y:S01]  /*1170*/  IADD3 R11, R11, R2, R8 ;  /* 0x000000020b0b7210 */ /* 0x000fe20007ffe008 */
[----:B------:R-:W-:Y:S01]  /*1180*/  IMAD.U32 R2, RZ, RZ, UR4 ;  /* 0x00000004ff027e24 */ /* 0x000fe2000f8e00ff */
[----:B------:R-:W-:-:S02]  /*1190*/  LOP3.LUT R4, R25, R0, R26, 0xf6, !PT ;  /* 0x0000000019047212 */ /* 0x000fc400078ef61a */
[----:B------:R-:W-:Y:S02]  /*11a0*/  LOP3.LUT R10, R10, 0x7ffffffc, RZ, 0xc0, !PT ;  /* 0x7ffffffc0a0a7812 */ /* 0x000fe400078ec0ff */
[----:B------:R0:W-:Y:S01]  /*11b0*/  STL [R1+0x11c], R2 ;  /* 0x00011c0201007387 */ /* 0x0001e20000100800 */
[----:B------:R-:W-:Y:S02]  /*11c0*/  LOP3.LUT R0, R24, 0x38, R16, 0xf8, !PT ;  /* 0x0000003818007812 */ /* 0x000fe400078ef810 */
[----:B------:R-:W-:Y:S01]  /*11d0*/  IMAD.IADD R10, R20, 0x1, -R10 ;  /* 0x00000001140a7824 */ /* 0x000fe200078e0a0a */
[----:B------:R1:W-:Y:S01]  /*11e0*/  STL [R1+0x6c], R4 ;  /* 0x00006c0401007387 */ /* 0x0003e20000100800 */
[----:B------:R-:W-:Y:S02]  /*11f0*/  LOP3.LUT R0, R15, R0, R18, 0xf6, !PT ;  /* 0x000000000f007212 */ /* 0x000fe400078ef612 */
[----:B------:R-:W-:Y:S02]  /*1200*/  LOP3.LUT R212, R5, 0xfffffff8, RZ, 0xc0, !PT ;  /* 0xfffffff805d47812 */ /* 0x000fe400078ec0ff */
[----:B------:R-:W-:-:S02]  /*1210*/  SHF.L.U32 R43, R10, 0x1, RZ ;  /* 0x000000010a2b7819 */ /* 0x000fc400000006ff */
[----:B0-----:R-:W-:Y:S02]  /*1220*/  LOP3.LUT R2, R21, 0x38, R16, 0xf8, !PT ;  /* 0x0000003815027812 */ /* 0x001fe400078ef810 */
[C---:B------:R-:W-:Y:S01]  /*1230*/  IADD3 R39, R43.reuse, 0x20, RZ ;  /* 0x000000202b277810 */ /* 0x040fe20007ffe0ff */
[C---:B------:R-:W-:Y:S01]  /*1240*/  VIADD R42, R43.reuse, 0x8 ;  /* 0x000000082b2a7836 */ /* 0x040fe20000000000 */
[----:B-1----:R-:W-:Y:S01]  /*1250*/  LEA R4, R4, UR4, 0x1 ;  /* 0x0000000404047c11 */ /* 0x002fe2000f8e08ff */
[C---:B------:R-:W-:Y:S01]  /*1260*/  VIADD R41, R43.reuse, 0x10 ;  /* 0x000000102b297836 */ /* 0x040fe20000000000 */
[----:B------:R-:W-:Y:S01]  /*1270*/  LOP3.LUT R2, R8, R2, R14, 0xf6, !PT ;  /* 0x0000000208027212 */ /* 0x000fe200078ef60e */
[C---:B------:R-:W-:Y:S01]  /*1280*/  VIADD R40, R43.reuse, 0x18 ;  /* 0x000000182b287836 */ /* 0x040fe20000000000 */
[C---:B------:R-:W-:Y:S01]  /*1290*/  IADD3 R35, R43.reuse, 0x40, RZ ;  /* 0x000000402b237810 */ /* 0x040fe20007ffe0ff */
[----:B------:R0:W-:Y:S01]  /*12a0*/  STL [R1+0x68], R4 ;  /* 0x0000680401007387 */ /* 0x0001e20000100800 */
[C---:B------:R-:W-:Y:S01]  /*12b0*/  VIADD R38, R43.reuse, 0x28 ;  /* 0x000000282b267836 */ /* 0x040fe20000000000 */
[C---:B------:R-:W-:Y:S01]  /*12c0*/  IADD3 R31, R43.reuse, 0x60, RZ ;  /* 0x000000602b1f7810 */ /* 0x040fe20007ffe0ff */
[C---:B------:R-:W-:Y:S01]  /*12d0*/  VIADD R37, R43.reuse, 0x30 ;  /* 0x000000302b257836 */ /* 0x040fe20000000000 */
[----:B------:R-:W-:Y:S01]  /*12e0*/  STL [R1+0x90], R43 ;  /* 0x0000902b01007387 */ /* 0x000fe20000100800 */
[C---:B------:R-:W-:Y:S01]  /*12f0*/  VIADD R36, R43.reuse, 0x38 ;  /* 0x000000382b247836 */ /* 0x040fe20000000000 */
[C---:B------:R-:W-:Y:S01]  /*1300*/  IADD3 R27, R43.reuse, 0x80, RZ ;  /* 0x000000802b1b7810 */ /* 0x040fe20007ffe0ff */
[C---:B------:R-:W-:Y:S01]  /*1310*/  VIADD R34, R43.reuse, 0x48 ;  /* 0x000000482b227836 */ /* 0x040fe20000000000 */
[C---:B------:R-:W-:Y:S01]  /*1320*/  IADD3 R21, R43.reuse, 0xa0, RZ ;  /* 0x000000a02b157810 */ /* 0x040fe20007ffe0ff */
[C---:B------:R-:W-:Y:S01]  /*1330*/  VIADD R33, R43.reuse, 0x50 ;  /* 0x000000502b217836 */ /* 0x040fe20000000000 */
[----:B0-----:R-:W-:Y:S01]  /*1340*/  SHF.R.S32.HI R4, RZ, 0x3, R5 ;  /* 0x00000003ff047819 */ /* 0x001fe20000011405 */
[C---:B------:R-:W-:Y:S01]  /*1350*/  VIADD R32, R43.reuse, 0x58 ;  /* 0x000000582b207836 */ /* 0x040fe20000000000 */
[----:B------:R-:W-:Y:S01]  /*1360*/  LEA R5, R12, UR4, 0x1 ;  /* 0x000000040c057c11 */ /* 0x000fe2000f8e08ff */
[C---:B------:R-:W-:Y:S01]  /*1370*/  VIADD R30, R43.reuse, 0x68 ;  /* 0x000000682b1e7836 */ /* 0x040fe20000000000 */
[C---:B------:R-:W-:Y:S01]  /*1380*/  IADD3 R14, R43.reuse, 0xc0, RZ ;  /* 0x000000c02b0e7810 */ /* 0x040fe20007ffe0ff */
[----:B------:R0:W-:Y:S01]  /*1390*/  STL [R1+0x114], R4 ;  /* 0x0001140401007387 */ /* 0x0001e20000100800 */
[C---:B------:R-:W-:Y:S01]  /*13a0*/  VIADD R29, R43.reuse, 0x70 ;  /* 0x000000702b1d7836 */ /* 0x040fe20000000000 */
[C---:B------:R-:W-:Y:S01]  /*13b0*/  IADD3 R6, R43.reuse, 0xe0, RZ ;  /* 0x000000e02b067810 */ /* 0x040fe20007ffe0ff */
[C---:B------:R-:W-:Y:S01]  /*13c0*/  VIADD R28, R43.reuse, 0x78 ;  /* 0x000000782b1c7836 */ /* 0x040fe20000000000 */
[----:B------:R1:W-:Y:S01]  /*13d0*/  STL [R1+0x1a0], R5 ;  /* 0x0001a00501007387 */ /* 0x0003e20000100800 */
[C---:B------:R-:W-:Y:S01]  /*13e0*/  VIADD R26, R43.reuse, 0x88 ;  /* 0x000000882b1a7836 */ /* 0x040fe20000000000 */
[----:B------:R-:W-:Y:S01]  /*13f0*/  SHF.R.S32.HI R17, RZ, 0x1f, R16 ;  /* 0x0000001fff117819 */ /* 0x000fe20000011410 */
[C---:B------:R-:W-:Y:S01]  /*1400*/  VIADD R25, R43.reuse, 0x90 ;  /* 0x000000902b197836 */ /* 0x040fe20000000000 */
[----:B------:R-:W-:Y:S01]  /*1410*/  IADD3 R222, R216, 0x60, RZ ;  /* 0x00000060d8de7810 */ /* 0x000fe20007ffe0ff */
[C---:B------:R-:W-:Y:S01]  /*1420*/  VIADD R24, R43.reuse, 0x98 ;  /* 0x000000982b187836 */ /* 0x040fe20000000000 */
[----:B0-----:R-:W-:Y:S01]  /*1430*/  LEA R4, R0, UR4, 0x1 ;  /* 0x0000000400047c11 */ /* 0x001fe2000f8e08ff */
[C---:B------:R-:W-:Y:S01]  /*1440*/  VIADD R20, R43.reuse, 0xa8 ;  /* 0x000000a82b147836 */ /* 0x040fe20000000000 */
[----:B------:R-:W-:Y:S01]  /*1450*/  LEA R0, R2, UR4, 0x1 ;  /* 0x0000000402007c11 */ /* 0x000fe2000f8e08ff */
[C---:B------:R-:W-:Y:S01]  /*1460*/  VIADD R18, R43.reuse, 0xb0 ;  /* 0x000000b02b127836 */ /* 0x040fe20000000000 */
[----:B------:R-:W-:Y:S01]  /*1470*/  SHF.R.S32.HI R2, RZ, 0x1f, R41 ;  /* 0x0000001fff027819 */ /* 0x000fe20000011429 */
        /* <DEDUP_REMOVED lines=9> */
[C---:B-1----:R-:W-:Y:S01]  /*1510*/  VIADD R5, R43.reuse, 0xe8 ;  /* 0x000000e82b057836 */ /* 0x042fe20000000000 */
[----:B------:R-:W-:Y:S01]  /*1520*/  SHF.R.S32.HI R215, RZ, 0x1f, R212 ;  /* 0x0000001fffd77819 */ /* 0x000fe200000114d4 */
[C---:B0-----:R-:W-:Y:S01]  /*1530*/  VIADD R4, R43.reuse, 0xf0 ;  /* 0x000000f02b047836 */ /* 0x041fe20000000000 */
[----:B------:R-:W-:Y:S01]  /*1540*/  STL [R1+0x108], R41 ;  /* 0x0001082901007387 */ /* 0x000fe20000100800 */
[----:B--2---:R-:W-:-:S03]  /*1550*/  VIADD R0, R43, 0xf8 ;  /* 0x000000f82b007836 */ /* 0x004fc60000000000 */
[----:B------:R0:W-:Y:S01]  /*1560*/  STL [R1+0x104], R40 ;  /* 0x0001042801007387 */ /* 0x0001e20000100800 */
[----:B---3--:R-:W-:-:S03]  /*1570*/  SHF.R.S32.HI R42, RZ, 0x1f, R42 ;  /* 0x0000001fff2a7819 */ /* 0x008fc6000001142a */
[----:B------:R-:W-:Y:S04]  /*1580*/  STL [R1+0x100], R39 ;  /* 0x0001002701007387 */ /* 0x000fe80000100800 */
[----:B------:R1:W-:Y:S01]  /*1590*/  STL [R1+0xfc], R38 ;  /* 0x0000fc2601007387 */ /* 0x0003e20000100800 */
[----:B0-----:R-:W-:-:S03]  /*15a0*/  SHF.R.S32.HI R40, RZ, 0x1f, R40 ;  /* 0x0000001fff287819 */ /* 0x001fc60000011428 */
[----:B------:R0:W-:Y:S04]  /*15b0*/  STL [R1+0xf8], R37 ;  /* 0x0000f82501007387 */ /* 0x0001e80000100800 */
[----:B------:R-:W-:Y:S01]  /*15c0*/  STL [R1+0xf4], R36 ;  /* 0x0000f42401007387 */ /* 0x000fe20000100800 */
[----:B-1----:R-:W-:-:S03]  /*15d0*/  SHF.R.S32.HI R38, RZ, 0x1f, R38 ;  /* 0x0000001fff267819 */ /* 0x002fc60000011426 */
        /* <DEDUP_REMOVED lines=40> */
[----:B------:R-:W-:Y:S01]  /*1860*/  STL [R1+0x94], R0 ;  /* 0x0000940001007387 */ /* 0x000fe20000100800 */
[----:B0-----:R-:W-:-:S03]  /*1870*/  SHF.R.S32.HI R4, RZ, 0x1f, R4 ;  /* 0x0000001fff047819 */ /* 0x001fc60000011404 */
[----:B------:R0:W-:Y:S04]  /*1880*/  STL [R1+0x198], R2 ;  /* 0x0001980201007387 */ /* 0x0001e80000100800 */
[----:B------:R-:W-:Y:S01]  /*1890*/  STL [R1+0x194], R40 ;  /* 0x0001942801007387 */ /* 0x000fe20000100800 */
[----:B0-----:R-:W-:-:S05]  /*18a0*/  SHF.R.S32.HI R2, RZ, 0x1f, R39 ;  /* 0x0000001fff027819 */ /* 0x001fca0000011427 */
[----:B------:R0:W-:Y:S04]  /*18b0*/  STL [R1+0x190], R2 ;  /* 0x0001900201007387 */ /* 0x0001e80000100800 */
[----:B------:R-:W-:Y:S04]  /*18c0*/  STL [R1+0x18c], R38 ;  /* 0x00018c2601007387 */ /* 0x000fe80000100800 */
        /* <DEDUP_REMOVED lines=33> */
[----:B0-----:R-:W-:Y:S02]  /*1ae0*/  SHF.R.S32.HI R2, RZ, 0x1f, R0 ;  /* 0x0000001fff027819 */ /* 0x001fe40000011400 */
[----:B------:R-:W-:-:S02]  /*1af0*/  LEA R0, R3, R13, 0x3 ;  /* 0x0000000d03007211 */ /* 0x000fc400078e18ff */
[----:B------:R-:W-:Y:S01]  /*1b00*/  LEA R3, R7, UR4, 0x1 ;  /* 0x0000000407037c11 */ /* 0x000fe2000f8e08ff */
[----:B------:R0:W-:Y:S04]  /*1b10*/  STL [R1+0x124], R2 ;  /* 0x0001240201007387 */ /* 0x0001e80000100800 */
[----:B------:R1:W-:Y:S04]  /*1b20*/  STL [R1+0x1bc], R0 ;  /* 0x0001bc0001007387 */ /* 0x0003e80000100800 */
[----:B------:R2:W-:Y:S01]  /*1b30*/  STL [R1+0x1b4], R3 ;  /* 0x0001b40301007387 */ /* 0x0005e20000100800 */
[----:B0-----:R-:W-:-:S02]  /*1b40*/  LEA R2, R9, UR4, 0x1 ;  /* 0x0000000409027c11 */ /* 0x001fc4000f8e08ff */
[----:B-1----:R-:W-:-:S05]  /*1b50*/  LEA R0, R11, UR4, 0x1 ;  /* 0x000000040b007c11 */ /* 0x002fca000f8e08ff */
[----:B------:R2:W-:Y:S04]  /*1b60*/  STL [R1+0x1a4], R0 ;  /* 0x0001a40001007387 */ /* 0x0005e80000100800 */
[----:B------:R2:W-:Y:S02]  /*1b70*/  STL [R1+0x1ac], R2 ;  /* 0x0001ac0201007387 */ /* 0x0005e40000100800 */
.L_x_679:
[----:B0-234-:R-:W0:Y:S01]  /*1b80*/  LDC.64 R2, c[0x0][0xc88] ;  /* 0x00032200ff027b82 */ /* 0x01de220000000a00 */
[----:B------:R-:W-:Y:S01]  /*1b90*/  ULDC.64 UR10, c[0x0][0x208] ;  /* 0x00008200000a7ab9 */ /* 0x000fe20000000a00 */
[----:B------:R-:W-:Y:S01]  /*1ba0*/  ULDC.64 UR4, c[0x0][0xa28] ;  /* 0x00028a0000047ab9 */ /* 0x000fe20000000a00 */
[----:B------:R-:W-:Y:S01]  /*1bb0*/  ULDC.64 UR8, c[0x0][0xa18] ;  /* 0x0002860000087ab9 */ /* 0x000fe20000000a00 */
[----:B------:R-:W-:Y:S01]  /*1bc0*/  ULDC.64 UR6, c[0x0][0xa08] ;  /* 0x0002820000067ab9 */ /* 0x000fe20000000a00 */
[----:B0-----:R-:W-:-:S05]  /*1bd0*/  IMAD.WIDE R2, R131, 0x4, R2 ;  /* 0x0000000483027825 */ /* 0x001fca00078e0202 */
[----:B------:R-:W2:Y:S01]  /*1be0*/  LDG.E R26, desc[UR10][R2.64] ;  /* 0x0000000a021a7981 */ /* 0x000ea2000c1e1900 */
[----:B------:R-:W-:Y:S01]  /*1bf0*/  ISETP.NE.U32.AND P2, PT, RZ, UR4, PT ;  /* 0x00000004ff007c0c */ /* 0x000fe2000bf45070 */
[----:B------:R-:W-:Y:S01]  /*1c00*/  IMAD.MOV.U32 R8, RZ, RZ, RZ ;  /* 0x000000ffff087224 */ /* 0x000fe200078e00ff */
[----:B------:R-:W-:Y:S01]  /*1c10*/  ISETP.NE.U32.AND P1, PT, RZ, UR8, PT ;  /* 0x00000008ff007c0c */ /* 0x000fe2000bf25070 */
[----:B------:R-:W-:Y:S01]  /*1c20*/  IMAD.MOV.U32 R114, RZ, RZ, RZ ;  /* 0x000000ffff727224 */ /* 0x000fe200078e00ff */
[----:B------:R-:W-:Y:S02]  /*1c30*/  ISETP.NE.AND.EX P2, PT, RZ, UR5, PT, P2 ;  /* 0x00000005ff007c0c */ /* 0x000fe4000bf45320 */
[----:B------:R-:W-:Y:S02]  /*1c40*/  ISETP.NE.AND.EX P1, PT, RZ, UR9, PT, P1 ;  /* 0x00000009ff007c0c */ /* 0x000fe4000bf25310 */
[----:B------:R-:W-:-:S04]  /*1c50*/  ISETP.NE.U32.AND P0, PT, RZ, UR6, PT ;  /* 0x00000006ff007c0c */ /* 0x000fc8000bf05070 */
[----:B------:R-:W-:Y:S02]  /*1c60*/  ISETP.NE.AND.EX P0, PT, RZ, UR7, PT, P0 ;  /* 0x00000007ff007c0c */ /* 0x000fe4000bf05300 */
[C---:B------:R-:W-:Y:S02]  /*1c70*/  LOP3.LUT R6, R130.reuse, 0xff000000, RZ, 0xc0, !PT ;  /* 0xff00000082067812 */ /* 0x040fe400078ec0ff */
[----:B-----5:R-:W-:Y:S02]  /*1c80*/  LOP3.LUT R223, R130, 0xffff, RZ, 0xc0, !PT ;  /* 0x0000ffff82df7812 */ /* 0x020fe400078ec0ff */
[----:B--2---:R-:W-:Y:S01]  /*1c90*/  SHF.R.S32.HI R0, RZ, 0x1f, R26 ;  /* 0x0000001fff007819 */ /* 0x004fe2000001141a */
[C---:B------:R-:W-:Y:S01]  /*1ca0*/  IMAD.SHL.U32 R28, R26.reuse, 0x4, RZ ;  /* 0x000000041a1c7824 */ /* 0x040fe200078e00ff */
[----:B------:R-:W-:Y:S01]  /*1cb0*/  STL [R1+0x78], R26 ;  /* 0x0000781a01007387 */ /* 0x000fe20000100800 */
[C---:B------:R-:W-:Y:S02]  /*1cc0*/  @P2 LEA R4, P3, R26.reuse, UR4, 0x2 ;  /* 0x000000041a042c11 */ /* 0x040fe4000f8610ff */
[C-C-:B------:R-:W-:Y:S01]  /*1cd0*/  SHF.L.U64.HI R27, R26.reuse, 0x2, R0.reuse ;  /* 0x000000021a1b7819 */ /* 0x140fe20000010200 */
[----:B------:R0:W-:Y:S01]  /*1ce0*/  STL [R1+0x110], R0 ;  /* 0x0001100001007387 */ /* 0x0001e20000100800 */
[----:B------:R-:W-:Y:S01]  /*1cf0*/  ULDC UR4, c[0x0][0x288] ;  /* 0x0000a20000047ab9 */ /* 0x000fe20000000800 */
[----:B------:R-:W-:-:S02]  /*1d00*/  @P2 LEA.HI.X R5, R26, UR5, R0, 0x2, P3 ;  /* 0x000000051a052c11 */ /* 0x000fc400098f1400 */
[----:B------:R1:W-:Y:S01]  /*1d10*/  STL [R1+0x7c], R28 ;  /* 0x00007c1c01007387 */ /* 0x0003e20000100800 */
[----:B------:R-:W-:Y:S01]  /*1d20*/  MOV R132, UR4 ;  /* 0x0000000400847c02 */ /* 0x000fe20008000f00 */
[----:B------:R-:W-:Y:S01]  /*1d30*/  ULDC.64 UR4, c[0x0][0x418] ;  /* 0x0001060000047ab9 */ /* 0x000fe20000000a00 */
[----:B------:R-:W-:Y:S01]  /*1d40*/  IADD3 R2, P4, R28, UR6, RZ ;  /* 0x000000061c027c10 */ /* 0x000fe2000ff9e0ff */
[----:B------:R1:W-:Y:S01]  /*1d50*/  STL [R1+0x80], R27 ;  /* 0x0000801b01007387 */ /* 0x0003e20000100800 */
[----:B------:R-:W-:Y:S02]  /*1d60*/  UISETP.NE.U32.AND UP0, UPT, UR4, URZ, UPT ;  /* 0x0000003f0400728c */ /* 0x000fe4000bf05070 */
[----:B------:R-:W-:Y:S01]  /*1d70*/  IADD3.X R3, R27, UR7, RZ, P4, !PT ;  /* 0x000000071b037c10 */ /* 0x000fe2000a7fe4ff */
[----:B------:R1:W-:Y:S01]  /*1d80*/  STL [R1+0x88], R129 ;  /* 0x0000888101007387 */ /* 0x0003e20000100800 */
[----:B------:R-:W-:Y:S01]  /*1d90*/  UISETP.NE.AND.EX UP0, UPT, UR5, URZ, UPT, UP0 ;  /* 0x0000003f0500728c */ /* 0x000fe2000bf05300 */
[----:B------:R-:W-:-:S02]  /*1da0*/  ULDC UR4, c[0x0][0x424] ;  /* 0x0001090000047ab9 */ /* 0x000fc40000000800 */
[----:B------:R2:W5:Y:S01]  /*1db0*/  @P2 LDG.E R8, desc[UR10][R4.64] ;  /* 0x0000000a04082981 */ /* 0x000562000c1e1900 */
[----:B------:R-:W-:Y:S01]  /*1dc0*/  ULDC.64 UR6, c[0x0][0xa20] ;  /* 0x0002880000067ab9 */ /* 0x000fe20000000a00 */
[----:B------:R-:W-:Y:S01]  /*1dd0*/  USEL UR4, UR4, 0x1, UP0 ;  /* 0x0000000104047887 */ /* 0x000fe20008000000 */
[----:B------:R-:W-:Y:S01]  /*1de0*/  ULDC UR5, c[0x0][0x2f0] ;  /* 0x0000bc0000057ab9 */ /* 0x000fe20000000800 */
[----:B0-----:R-:W-:Y:S01]  /*1df0*/  LOP3.LUT R0, R130, 0xff0000, RZ, 0xc0, !PT ;  /* 0x00ff000082007812 */ /* 0x001fe200078ec0ff */
[----:B------:R-:W5:Y:S01]  /*1e00*/  @P0 LDG.E R114, desc[UR10][R2.64] ;  /* 0x0000000a02720981 */ /* 0x000f62000c1e1900 */
[----:B--2---:R-:W-:-:S04]  /*1e10*/  @P1 IADD3 R4, P2, R28, UR8, RZ ;  /* 0x000000081c041c10 */ /* 0x004fc8000ff5e0ff */
[----:B------:R-:W-:Y:S02]  /*1e20*/  @P1 IADD3.X R5, R27, UR9, RZ, P2, !PT ;  /* 0x000000091b051c10 */ /* 0x000fe400097fe4ff */
[----:B------:R-:W-:Y:S01]  /*1e30*/  ISETP.NE.U32.AND P2, PT, RZ, UR6, PT ;  /* 0x00000006ff007c0c */ /* 0x000fe2000bf45070 */
[----:B------:R-:W-:Y:S02]  /*1e40*/  UIMAD UR4, UR4, UR5, URZ ;  /* 0x00000005040472a4 */ /* 0x000fe4000f8e023f */
[----:B------:R0:W5:Y:S01]  /*1e50*/  @P1 LDG.E R132, desc[UR10][R4.64] ;  /* 0x0000000a04841981 */ /* 0x000162000c1e1900 */
[----:B------:R-:W-:Y:S01]  /*1e60*/  ISETP.NE.AND.EX P2, PT, RZ, UR7, PT, P2 ;  /* 0x00000007ff007c0c */ /* 0x000fe2000bf45320 */
[----:B------:R-:W-:Y:S01]  /*1e70*/  ULDC UR5, c[0x0][0x348] ;  /* 0x0000d20000057ab9 */ /* 0x000fe20000000800 */
[----:B0-----:R-:W-:-:S04]  /*1e80*/  SHF.R.U32.HI R5, RZ, 0x8, R6 ;  /* 0x00000008ff057819 */ /* 0x001fc80000011606 */
[----:B------:R-:W-:Y:S01]  /*1e90*/  LEA.HI R6, R0, R5, RZ, 0x10 ;  /* 0x0000000500067211 */ /* 0x000fe200078f80ff */
[----:B-1----:R-:W-:Y:S06]  /*1ea0*/  @P1 BRA `(.L_x_435) ;  /* 0x0000000000281947 */ /* 0x002fec0003800000 */
[----:B------:R-:W-:Y:S02]  /*1eb0*/  ULDC.64 UR8, c[0x0][0xa00] ;  /* 0x0002800000087ab9 */ /* 0x000fe40000000a00 */
[----:B------:R-:W-:-:S04]  /*1ec0*/  ISETP.NE.U32.AND P1, PT, RZ, UR8, PT ;  /* 0x00000008ff007c0c */ /* 0x000fc8000bf25070 */
[----:B------:R-:W-:-:S13]  /*1ed0*/  ISETP.NE.AND.EX P1, PT, RZ, UR9, PT, P1 ;  /* 0x00000009ff007c0c */ /* 0x000fda000bf25310 */
[----:B------:R-:W-:Y:S05]  /*1ee0*/  @!P1 BRA `(.L_x_435) ;  /* 0x0000000000189947 */ /* 0x000fea0003800000 */
[----:B------:R-:W0:Y:S01]  /*1ef0*/  LDC.64 R4, c[0x0][0xa00] ;  /* 0x00028000ff047b82 */ /* 0x000e220000000a00 */
[----:B------:R-:W-:Y:S01]  /*1f00*/  ULDC.64 UR8, c[0x0][0x208] ;  /* 0x0000820000087ab9 */ /* 0x000fe20000000a00 */
[----:B0-----:R-:W-:-:S05]  /*1f10*/  IMAD.WIDE R4, R26, 0x4, R4 ;  /* 0x000000041a047825 */ /* 0x001fca00078e0204 */
[----:B-----5:R-:W2:Y:S04]  /*1f20*/  LDG.E R132, desc[UR8][R4.64] ;  /* 0x0000000804847981 */ /* 0x020ea8000c1e1900 */
[----:B------:R-:W2:Y:S02]  /*1f30*/  LDG.E R7, desc[UR8][R4.64+0x4] ;  /* 0x0000040804077981 */ /* 0x000ea4000c1e1900 */
[----:B--2---:R-:W-:-:S07]  /*1f40*/  IMAD.IADD R132, R7, 0x1, -R132 ;  /* 0x0000000107847824 */ /* 0x004fce00078e0a84 */
.L_x_435:
[----:B------:R-:W-:Y:S02]  /*1f50*/  IMAD.U32 R24, RZ, RZ, UR5 ;  /* 0x00000005ff187e24 */ /* 0x000fe4000f8e00ff */
[----:B------:R-:W-:Y:S01]  /*1f60*/  IMAD.U32 R25, RZ, RZ, UR4 ;  /* 0x00000004ff197e24 */ /* 0x000fe2000f8e00ff */
[----:B------:R-:W-:Y:S06]  /*1f70*/  @!P2 BRA `(.L_x_436) ;  /* 0x000000000014a947 */ /* 0x000fec0003800000 */
[----:B------:R-:W-:Y:S01]  /*1f80*/  IADD3 R2, P0, R28, UR6, RZ ;  /* 0x000000061c027c10 */ /* 0x000fe2000ff1e0ff */
[----:B------:R-:W-:-:S03]  /*1f90*/  ULDC.64 UR4, c[0x0][0x208] ;  /* 0x0000820000047ab9 */ /* 0x000fc60000000a00 */
[----:B------:R-:W-:-:S05]  /*1fa0*/  IADD3.X R3, R27, UR7, RZ, P0, !PT ;  /* 0x000000071b037c10 */ /* 0x000fca00087fe4ff */
[----:B------:R0:W5:Y:S01]  /*1fb0*/  LDG.E R25, desc[UR4][R2.64] ;  /* 0x0000000402197981 */ /* 0x000162000c1e1900 */
[----:B------:R-:W-:Y:S05]  /*1fc0*/  BRA `(.L_x_437) ;  /* 0x0000000000147947 */ /* 0x000fea0003800000 */
.L_x_436:
[----:B------:R-:W-:Y:S05]  /*1fd0*/  @!P0 BRA `(.L_x_437) ;  /* 0x0000000000108947 */ /* 0x000fea0003800000 */
[----:B------:R-:W-:Y:S02]  /*1fe0*/  ULDC.64 UR4, c[0x0][0x208] ;  /* 0x0000820000047ab9 */ /* 0x000fe40000000a00 */
[----:B------:R-:W2:Y:S04]  /*1ff0*/  LDG.E R0, desc[UR4][R2.64] ;  /* 0x0000000402007981 */ /* 0x000ea8000c1e1900 */
[----:B------:R-:W2:Y:S02]  /*2000*/  LDG.E R25, desc[UR4][R2.64+0x4] ;  /* 0x0000040402197981 */ /* 0x000ea4000c1e1900 */
[----:B--2---:R-:W-:-:S07]  /*2010*/  IADD3 R25, -R0, R25, RZ ;  /* 0x0000001900197210 */ /* 0x004fce0007ffe1ff */
.L_x_437:
[----:B------:R-:W-:Y:S01]  /*2020*/  ULDC.64 UR4, c[0x0][0xa10] ;  /* 0x0002840000047ab9 */ /* 0x000fe20000000a00 */
[----:B------:R-:W-:Y:S01]  /*2030*/  ULDC.64 UR6, c[0x0][0x208] ;  /* 0x0000820000067ab9 */ /* 0x000fe20000000a00 */
[----:B------:R-:W-:-:S04]  /*2040*/  ISETP.NE.U32.AND P0, PT, RZ, UR4, PT ;  /* 0x00000004ff007c0c */ /* 0x000fc8000bf05070 */
[----:B------:R-:W-:Y:S01]  /*2050*/  ISETP.NE.AND.EX P0, PT, RZ, UR5, PT, P0 ;  /* 0x00000005ff007c0c */ /* 0x000fe2000bf05300 */
[----:B------:R-:W-:-:S12]  /*2060*/  ULDC.64 UR4, c[0x0][0xa30] ;  /* 0x00028c0000047ab9 */ /* 0x000fd80000000a00 */
[----:B0-----:R-:W0:Y:S02]  /*2070*/  @P0 LDC.64 R2, c[0x0][0xa10] ;  /* 0x00028400ff020b82 */ /* 0x001e240000000a00 */
[----:B0-----:R-:W-:-:S05]  /*2080*/  @P0 IMAD.WIDE R2, R26, 0x4, R2 ;  /* 0x000000041a020825 */ /* 0x001fca00078e0202 */
[----:B------:R-:W2:Y:S04]  /*2090*/  @P0 LDG.E R0, desc[UR6][R2.64] ;  /* 0x0000000602000981 */ /* 0x000ea8000c1e1900 */
[----:B------:R0:W2:Y:S01]  /*20a0*/  @P0 LDG.E R5, desc[UR6][R2.64+0x4] ;  /* 0x0000040602050981 */ /* 0x0000a2000c1e1900 */
[----:B------:R-:W-:Y:S01]  /*20b0*/  ISETP.NE.U32.AND P1, PT, RZ, UR4, PT ;  /* 0x00000004ff007c0c */ /* 0x000fe2000bf25070 */
[----:B-----5:R-:W-:Y:S01]  /*20c0*/  IMAD.MOV.U32 R127, RZ, RZ, R25 ;  /* 0x000000ffff7f7224 */ /* 0x020fe200078e0019 */
[----:B------:R-:W-:Y:S01]  /*20d0*/  LOP3.LUT R10, R6, 0xff, RZ, 0xc0, !PT ;  /* 0x000000ff060a7812 */ /* 0x000fe200078ec0ff */
[----:B------:R-:W-:Y:S01]  /*20e0*/  IMAD.IADD R9, R25, 0x1, -R8 ;  /* 0x0000000119097824 */ /* 0x000fe200078e0a08 */
[----:B------:R-:W-:Y:S02]  /*20f0*/  ISETP.NE.AND.EX P1, PT, RZ, UR5, PT, P1 ;  /* 0x00000005ff007c0c */ /* 0x000fe4000bf25310 */
[----:B------:R-:W-:Y:S01]  /*2100*/  SHF.R.U32.HI R4, RZ, 0x10, R6 ;  /* 0x00000010ff047819 */ /* 0x000fe20000011606 */
[----:B------:R1:W-:Y:S04]  /*2110*/  STL [R1+0x8c], R10 ;  /* 0x00008c0a01007387 */ /* 0x0003e80000100800 */
[----:B------:R1:W-:Y:S06]  /*2120*/  STL [R1+0x74], R4 ;  /* 0x0000740401007387 */ /* 0x0003ec0000100800 */
[----:B0-----:R-:W-:-:S04]  /*2130*/  @P1 IADD3 R2, P2, R28, UR4, RZ ;  /* 0x000000041c021c10 */ /* 0x001fc8000ff5e0ff */
[----:B------:R-:W-:Y:S01]  /*2140*/  @P1 IADD3.X R3, R27, UR5, RZ, P2, !PT ;  /* 0x000000051b031c10 */ /* 0x000fe200097fe4ff */
[----:B------:R-:W-:Y:S01]  /*2150*/  BSSY B0, `(.L_x_438) ;  /* 0x000002a000007945 */ /* 0x000fe20003800000 */
[----:B------:R-:W-:-:S03]  /*2160*/  LOP3.LUT R18, R18, 0xfffffffd, RZ, 0xc0, !PT ;  /* 0xfffffffd12127812 */ /* 0x000fc600078ec0ff */
[----:B------:R0:W5:Y:S02]  /*2170*/  @P1 LDG.E R127, desc[UR6][R2.64] ;  /* 0x00000006027f1981 */ /* 0x000164000c1e1900 */
[----:B0-----:R-:W-:Y:S02]  /*2180*/  IMAD.MOV.U32 R3, RZ, RZ, RZ ;  /* 0x000000ffff037224 */ /* 0x001fe400078e00ff */
[----:B--2---:R-:W-:-:S05]  /*2190*/  @P0 IMAD.IADD R24, R5, 0x1, -R0 ;  /* 0x0000000105180824 */ /* 0x004fca00078e0a00 */
[----:B------:R-:W-:-:S04]  /*21a0*/  IADD3 R133, R9, R24, RZ ;  /* 0x0000001809857210 */ /* 0x000fc80007ffe0ff */
[C---:B------:R-:W-:Y:S01]  /*21b0*/  ISETP.GE.AND P3, PT, R133.reuse, 0x1, PT ;  /* 0x000000018500780c */ /* 0x040fe20003f66270 */
[----:B------:R-:W-:-:S04]  /*21c0*/  VIADD R0, R133, 0x4f ;  /* 0x0000004f85007836 */ /* 0x000fc80000000000 */
[----:B------:R-:W-:-:S05]  /*21d0*/  IMAD.HI R0, R0, 0x66666667, RZ ;  /* 0x6666666700007827 */ /* 0x000fca00078e02ff */
[----:B------:R-:W-:-:S03]  /*21e0*/  SHF.R.U32.HI R5, RZ, 0x1f, R0 ;  /* 0x0000001fff057819 */ /* 0x000fc60000011600 */
[----:B------:R-:W-:Y:S02]  /*21f0*/  @P3 LOP3.LUT R18, R18, 0x2, RZ, 0xfc, !PT ;  /* 0x0000000212123812 */ /* 0x000fe400078efcff */
[----:B------:R-:W-:Y:S01]  /*2200*/  LEA.HI.SX32 R130, R0, R5, 0x1b ;  /* 0x0000000500827211 */ /* 0x000fe200078fdaff */
[----:B-1----:R-:W-:Y:S06]  /*2210*/  @!P3 BRA `(.L_x_439) ;  /* 0x000000000074b947 */ /* 0x002fec0003800000 */
[----:B------:R-:W-:Y:S01]  /*2220*/  ISETP.NE.AND P0, PT, R4, RZ, PT ;  /* 0x000000ff0400720c */ /* 0x000fe20003f05270 */
[----:B------:R-:W-:-:S03]  /*2230*/  ULDC UR4, c[0x0][0x9f0] ;  /* 0x00027c0000047ab9 */ /* 0x000fc60000000800 */
[----:B------:R-:W-:-:S04]  /*2240*/  SEL R11, R4, UR4, P0 ;  /* 0x00000004040b7c07 */ /* 0x000fc80008000000 */
[-C--:B------:R-:W-:Y:S02]  /*2250*/  IABS R5, R11.reuse ;  /* 0x0000000b00057213 */ /* 0x080fe40000000000 */
[----:B------:R-:W-:Y:S02]  /*2260*/  IADD3 R0, R130, -0x1, R11 ;  /* 0xffffffff82007810 */ /* 0x000fe40007ffe00b */
[----:B------:R-:W0:Y:S01]  /*2270*/  I2F.RP R4, R5 ;  /* 0x0000000500047306 */ /* 0x000e220000209400 */
[----:B------:R-:W-:-:S05]  /*2280*/  IABS R8, R11 ;  /* 0x0000000b00087213 */ /* 0x000fca0000000000 */
[----:B------:R-:W-:Y:S02]  /*2290*/  IMAD.MOV R8, RZ, RZ, -R8 ;  /* 0x000000ffff087224 */ /* 0x000fe400078e0a08 */
[----:B0-----:R-:W0:Y:S02]  /*22a0*/  MUFU.RCP R4, R4 ;  /* 0x0000000400047308 */ /* 0x001e240000001000 */
[----:B0-----:R-:W-:Y:S01]  /*22b0*/  VIADD R2, R4, 0xffffffe ;  /* 0x0ffffffe04027836 */ /* 0x001fe20000000000 */
[----:B------:R-:W-:Y:S02]  /*22c0*/  IABS R4, R0 ;  /* 0x0000000000047213 */ /* 0x000fe40000000000 */
[----:B------:R-:W-:-:S03]  /*22d0*/  LOP3.LUT R0, R0, R11, RZ, 0x3c, !PT ;  /* 0x0000000b00007212 */ /* 0x000fc600078e3cff */
[----:B------:R0:W1:Y:S01]  /*22e0*/  F2I.FTZ.U32.TRUNC.NTZ R3, R2 ;  /* 0x0000000200037305 */ /* 0x000062000021f000 */
[----:B------:R-:W-:Y:S01]  /*22f0*/  ISETP.GE.AND P2, PT, R0, RZ, PT ;  /* 0x000000ff0000720c */ /* 0x000fe20003f46270 */
[----:B0-----:R-:W-:Y:S01]  /*2300*/  IMAD.MOV.U32 R2, RZ, RZ, RZ ;  /* 0x000000ffff027224 */ /* 0x001fe200078e00ff */
[----:B-1----:R-:W-:-:S05]  /*2310*/  IADD3 R6, RZ, -R3, RZ ;  /* 0x80000003ff067210 */ /* 0x002fca0007ffe0ff */
[----:B------:R-:W-:-:S04]  /*2320*/  IMAD R7, R6, R5, RZ ;  /* 0x0000000506077224 */ /* 0x000fc800078e02ff */
[----:B------:R-:W-:-:S04]  /*2330*/  IMAD.HI.U32 R3, R3, R7, R2 ;  /* 0x0000000703037227 */ /* 0x000fc800078e0002 */
[----:B------:R-:W-:Y:S02]  /*2340*/  IMAD.MOV.U32 R2, RZ, RZ, R8 ;  /* 0x000000ffff027224 */ /* 0x000fe400078e0008 */
[----:B------:R-:W-:-:S04]  /*2350*/  IMAD.HI.U32 R3, R3, R4, RZ ;  /* 0x0000000403037227 */ /* 0x000fc800078e00ff */
[----:B------:R-:W-:-:S05]  /*2360*/  IMAD R2, R3, R2, R4 ;  /* 0x0000000203027224 */ /* 0x000fca00078e0204 */
[----:B------:R-:W-:-:S13]  /*2370*/  ISETP.GT.U32.AND P1, PT, R5, R2, PT ;  /* 0x000000020500720c */ /* 0x000fda0003f24070 */
[-C--:B------:R-:W-:Y:S01]  /*2380*/  @!P1 IADD3 R2, R2, -R5.reuse, RZ ;  /* 0x8000000502029210 */ /* 0x080fe20007ffe0ff */
[----:B------:R-:W-:Y:S01]  /*2390*/  @!P1 VIADD R3, R3, 0x1 ;  /* 0x0000000103039836 */ /* 0x000fe20000000000 */
[----:B------:R-:W-:Y:S02]  /*23a0*/  ISETP.NE.AND P1, PT, R11, RZ, PT ;  /* 0x000000ff0b00720c */ /* 0x000fe40003f25270 */
[----:B------:R-:W-:-:S13]  /*23b0*/  ISETP.GE.U32.AND P0, PT, R2, R5, PT ;  /* 0x000000050200720c */ /* 0x000fda0003f06070 */
[----:B------:R-:W-:-:S04]  /*23c0*/  @P0 VIADD R3, R3, 0x1 ;  /* 0x0000000103030836 */ /* 0x000fc80000000000 */
[----:B------:R-:W-:Y:S01]  /*23d0*/  @!P2 IMAD.MOV R3, RZ, RZ, -R3 ;  /* 0x000000ffff03a224 */ /* 0x000fe200078e0a03 */
[----:B------:R-:W-:-:S07]  /*23e0*/  @!P1 LOP3.LUT R3, RZ, R11, RZ, 0x33, !PT ;  /* 0x0000000bff039212 */ /* 0x000fce00078e33ff */
.L_x_439:
[----:B------:R-:W-:Y:S05]  /*23f0*/  BSYNC B0 ;  /* 0x0000000000007941 */ /* 0x000fea0003800000 */
.L_x_438:
[----:B------:R-:W-:-:S05]  /*2400*/  IMAD R0, R10, R3, RZ ;  /* 0x000000030a007224 */ /* 0x000fca00078e02ff */
[C---:B------:R-:W-:Y:S01]  /*2410*/  VIADDMNMX R3, R0.reuse, R3, R130, PT ;  /* 0x0000000300037246 */ /* 0x040fe20003800182 */
[----:B------:R-:W-:-:S04]  /*2420*/  IMAD R0, R0, 0x50, -R9 ;  /* 0x0000005000007824 */ /* 0x000fc800078e0a09 */
[----:B------:R-:W-:Y:S01]  /*2430*/  IMAD R3, R3, 0x50, -R9 ;  /* 0x0000005003037824 */ /* 0x000fe200078e0a09 */
[----:B------:R-:W-:-:S04]  /*2440*/  VIMNMX R0, RZ, R0, !PT ;  /* 0x00000000ff007248 */ /* 0x000fc80007fe0100 */
[----:B------:R-:W-:Y:S01]  /*2450*/  VIMNMX R3, R3, R24, PT ;  /* 0x0000001803037248 */ /* 0x000fe20003fe0100 */
[----:B------:R-:W-:-:S03]  /*2460*/  IMAD.WIDE.U32 R112, R0, -0x33333333, RZ ;  /* 0xcccccccd00707825 */ /* 0x000fc600078e00ff */
[----:B------:R-:W-:Y:S02]  /*2470*/  ISETP.GT.AND P0, PT, R3, R0, PT ;  /* 0x000000000300720c */ /* 0x000fe40003f04270 */
[----:B------:R-:W-:-:S05]  /*2480*/  SHF.R.U32.HI R112, RZ, 0x6, R113 ;  /* 0x00000006ff707819 */ /* 0x000fca0000011671 */
[----:B------:R-:W-:-:S06]  /*2490*/  IMAD.MOV.U32 R2, RZ, RZ, R112 ;  /* 0x000000ffff027224 */ /* 0x000fcc00078e0070 */
[----:B------:R-:W-:-:S05]  /*24a0*/  @P0 IADD3 R0, R3, 0x4f, RZ ;  /* 0x0000004f03000810 */ /* 0x000fca0007ffe0ff */
[----:B------:R-:W-:-:S05]  /*24b0*/  @P0 IMAD.HI R0, R0, 0x66666667, RZ ;  /* 0x6666666700000827 */ /* 0x000fca00078e02ff */
[----:B------:R-:W-:-:S04]  /*24c0*/  @P0 SHF.R.U32.HI R3, RZ, 0x1f, R0 ;  /* 0x0000001fff030819 */ /* 0x000fc80000011600 */
[----:B------:R-:W-:Y:S02]  /*24d0*/  @P0 LEA.HI.SX32 R2, R0, R3, 0x1b ;  /* 0x0000000300020211 */ /* 0x000fe400078fdaff */
[----:B------:R-:W-:Y:S02]  /*24e0*/  PLOP3.LUT P0, PT, PT, PT, PT, 0x80, 0x0 ;  /* 0x000000000000781c */ /* 0x000fe40003f0f070 */
[----:B------:R-:W-:-:S13]  /*24f0*/  ISETP.GT.AND P1, PT, R2, R112, PT ;  /* 0x000000700200720c */ /* 0x000fda0003f24270 */
[----:B------:R-:W-:Y:S05]  /*2500*/  @!P1 BRA `(.L_x_440) ;  /* 0x0000009400d89947 */ /* 0x000fea0003800000 */
[----:B------:R-:W-:Y:S01]  /*2510*/  VIADD R0, R23, 0x24400 ;  /* 0x0002440017007836 */ /* 0x000fe20000000000 */
[----:B------:R-:W-:Y:S04]  /*2520*/  BSSY B6, `(.L_x_441) ;  /* 0x0000013000067945 */ /* 0x000fe80003800000 */
[----:B------:R-:W-:-:S13]  /*2530*/  LOP3.LUT P0, RZ, R0, 0x3ff, RZ, 0xc0, !PT ;  /* 0x000003ff00ff7812 */ /* 0x000fda000780c0ff */
[----:B------:R-:W-:Y:S05]  /*2540*/  @!P0 BRA `(.L_x_442) ;  /* 0x0000000000408947 */ /* 0x000fea0003800000 */
[----:B------:R-:W-:Y:S01]  /*2550*/  MOV R14, 0x0 ;  /* 0x00000000000e7802 */ /* 0x000fe20000000f00 */
[----:B------:R-:W-:Y:S01]  /*2560*/  ULDC.64 UR4, c[0x4][0xa8] ;  /* 0x01002a0000047ab9 */ /* 0x000fe20000000a00 */
[----:B------:R-:W-:Y:S01]  /*2570*/  ULDC.64 UR6, c[0x4][0x18] ;  /* 0x0100060000067ab9 */ /* 0x000fe20000000a00 */
[----:B------:R-:W-:Y:S01]  /*2580*/  IMAD.U32 R4, RZ, RZ, UR4 ;  /* 0x00000004ff047e24 */ /* 0x000fe2000f8e00ff */
[----:B------:R-:W-:Y:S01]  /*2590*/  MOV R5, UR5 ;  /* 0x0000000500057c02 */ /* 0x000fe20008000f00 */
[----:B------:R-:W-:Y:S01]  /*25a0*/  ULDC.64 UR4, c[0x4][0xb0] ;  /* 0x01002c0000047ab9 */ /* 0x000fe20000000a00 */
[----:B------:R-:W0:Y:S01]  /*25b0*/  LDC.64 R14, c[0x4][R14] ;  /* 0x010000000e0e7b82 */ /* 0x000e220000000a00 */
[----:B------:R-:W-:Y:S01]  /*25c0*/  IMAD.U32 R6, RZ, RZ, UR4 ;  /* 0x00000004ff067e24 */ /* 0x000fe2000f8e00ff */
[----:B------:R-:W-:Y:S01]  /*25d0*/  MOV R11, UR7 ;  /* 0x00000007000b7c02 */ /* 0x000fe20008000f00 */
[----:B------:R-:W-:Y:S02]  /*25e0*/  IMAD.U32 R7, RZ, RZ, UR5 ;  /* 0x00000005ff077e24 */ /* 0x000fe4000f8e00ff */
[----:B------:R-:W-:-:S02]  /*25f0*/  IMAD.U32 R10, RZ, RZ, UR6 ;  /* 0x00000006ff0a7e24 */ /* 0x000fc4000f8e00ff */
[----:B------:R-:W-:Y:S02]  /*2600*/  IMAD.MOV.U32 R8, RZ, RZ, 0x70 ;  /* 0x00000070ff087424 */ /* 0x000fe400078e00ff */
[----:B------:R-:W-:Y:S02]  /*2610*/  IMAD.MOV.U32 R12, RZ, RZ, 0x1 ;  /* 0x00000001ff0c7424 */ /* 0x000fe400078e00ff */
[----:B------:R-:W-:-:S07]  /*2620*/  IMAD.MOV.U32 R13, RZ, RZ, RZ ;  /* 0x000000ffff0d7224 */ /* 0x000fce00078e00ff */
[----:B------:R-:W-:-:S07]  /*2630*/  LEPC R20, `(.L_x_442) ;  /* 0x000000001014794e */ /* 0x000fce0000000000 */
[----:B0----5:R-:W-:Y:S05]  /*2640*/  CALL.ABS.NOINC R14 ;  /* 0x000000000e007343 */ /* 0x021fea0003c00000 */
.L_x_442:
[----:B------:R-:W-:Y:S05]  /*2650*/  BSYNC B6 ;  /* 0x0000000000067941 */ /* 0x000fea0003800000 */
.L_x_441:
[----:B------:R-:W-:Y:S01]  /*2660*/  IADD3 R0, R23, 0x400, RZ ;  /* 0x0000040017007810 */ /* 0x000fe20007ffe0ff */
[----:B------:R-:W-:Y:S03]  /*2670*/  BSSY B6, `(.L_x_443) ;  /* 0x0000013000067945 */ /* 0x000fe60003800000 */
[----:B------:R-:W-:-:S13]  /*2680*/  LOP3.LUT P0, RZ, R0, 0x3ff, RZ, 0xc0, !PT ;  /* 0x000003ff00ff7812 */ /* 0x000fda000780c0ff */
[----:B------:R-:W-:Y:S05]  /*2690*/  @!P0 BRA `(.L_x_444) ;  /* 0x0000000000408947 */ /* 0x000fea0003800000 */
[----:B------:R-:W-:Y:S01]  /*26a0*/  MOV R14, 0x0 ;  /* 0x00000000000e7802 */ /* 0x000fe20000000f00 */
[----:B------:R-:W-:Y:S01]  /*26b0*/  ULDC.64 UR4, c[0x4][0xa8] ;  /* 0x01002a0000047ab9 */ /* 0x000fe20000000a00 */
[----:B------:R-:W-:Y:S01]  /*26c0*/  ULDC.64 UR6, c[0x4][0x18] ;  /* 0x0100060000067ab9 */ /* 0x000fe20000000a00 */
[----:B------:R-:W-:Y:S01]  /*26d0*/  IMAD.U32 R4, RZ, RZ, UR4 ;  /* 0x00000004ff047e24 */ /* 0x000fe2000f8e00ff */
[----:B------:R-:W-:Y:S01]  /*26e0*/  MOV R12, 0x1 ;  /* 0x00000001000c7802 */ /* 0x000fe20000000f00 */
[----:B------:R-:W-:Y:S01]  /*26f0*/  IMAD.U32 R5, RZ, RZ, UR5 ;  /* 0x00000005ff057e24 */ /* 0x000fe2000f8e00ff */
[----:B------:R-:W0:Y:S01]  /*2700*/  LDC.64 R14, c[0x4][R14] ;  /* 0x010000000e0e7b82 */ /* 0x000e220000000a00 */
[----:B------:R-:W-:Y:S01]  /*2710*/  ULDC.64 UR4, c[0x4][0xb0] ;  /* 0x01002c0000047ab9 */ /* 0x000fe20000000a00 */
[----:B------:R-:W-:Y:S01]  /*2720*/  IMAD.U32 R10, RZ, RZ, UR6 ;  /* 0x00000006ff0a7e24 */ /* 0x000fe2000f8e00ff */
[----:B------:R-:W-:Y:S01]  /*2730*/  MOV R7, UR5 ;  /* 0x0000000500077c02 */ /* 0x000fe20008000f00 */
[----:B------:R-:W-:-:S02]  /*2740*/  IMAD.U32 R6, RZ, RZ, UR4 ;  /* 0x00000004ff067e24 */ /* 0x000fc4000f8e00ff */
[----:B------:R-:W-:Y:S02]  /*2750*/  IMAD.U32 R11, RZ, RZ, UR7 ;  /* 0x00000007ff0b7e24 */ /* 0x000fe4000f8e00ff */
[----:B------:R-:W-:Y:S02]  /*2760*/  IMAD.MOV.U32 R8, RZ, RZ, 0x70 ;  /* 0x00000070ff087424 */ /* 0x000fe400078e00ff */
[----:B------:R-:W-:-:S07]  /*2770*/  IMAD.MOV.U32 R13, RZ, RZ, RZ ;  /* 0x000000ffff0d7224 */ /* 0x000fce00078e00ff */
[----:B------:R-:W-:-:S07]  /*2780*/  LEPC R20, `(.L_x_444) ;  /* 0x000000001014794e */ /* 0x000fce0000000000 */
[----:B0----5:R-:W-:Y:S05]  /*2790*/  CALL.ABS.NOINC R14 ;  /* 0x000000000e007343 */ /* 0x021fea0003c00000 */
.L_x_444:
[----:B------:R-:W-:Y:S05]  /*27a0*/  BSYNC B6 ;  /* 0x0000000000067941 */ /* 0x000fea0003800000 */
.L_x_443:
[----:B------:R-:W2:Y:S01]  /*27b0*/  LDL R15, [R1+0x58] ;  /* 0x00005800010f7983 */ /* 0x000ea20000100800 */
[----:B------:R-:W-:Y:S01]  /*27c0*/  ULDC.64 UR4, c[0x0][0x9f8] ;  /* 0x00027e0000047ab9 */ /* 0x000fe20000000a00 */
[----:B------:R-:W0:Y:S01]  /*27d0*/  LDC R111, c[0x0][0x3f4] ;  /* 0x0000fd00ff6f7b82 */ /* 0x000e220000000800 */
[----:B------:R-:W-:Y:S01]  /*27e0*/  ISETP.NE.U32.AND P0, PT, RZ, UR4, PT ;  /* 0x00000004ff007c0c */ /* 0x000fe2000bf05070 */
[----:B------:R-:W-:Y:S01]  /*27f0*/  IMAD.MOV.U32 R100, RZ, RZ, R26 ;  /* 0x000000ffff647224 */ /* 0x000fe200078e001a */
[----:B------:R-:W-:Y:S01]  /*2800*/  ULDC.64 UR6, c[0x0][0x208] ;  /* 0x0000820000067ab9 */ /* 0x000fe20000000a00 */
[----:B------:R-:W3:Y:S01]  /*2810*/  LDL R20, [R1+0x5c] ;  /* 0x00005c0001147983 */ /* 0x000ee20000100800 */
[----:B------:R-:W-:-:S03]  /*2820*/  ISETP.NE.AND.EX P0, PT, RZ, UR5, PT, P0 ;  /* 0x00000005ff007c0c */ /* 0x000fc6000bf05300 */
[----:B------:R-:W1:Y:S01]  /*2830*/  LDC.64 R94, c[0x0][0x3f8] ;  /* 0x0000fe00ff5e7b82 */ /* 0x000e620000000a00 */
[----:B------:R-:W4:Y:S07]  /*2840*/  LDL R13, [R1+0x54] ;  /* 0x00005400010d7983 */ /* 0x000f2e0000100800 */
[----:B------:R-:W1:Y:S02]  /*2850*/  LDC.64 R88, c[0x0][0x408] ;  /* 0x00010200ff587b82 */ /* 0x000e640000000a00 */
[----:B------:R-:W-:Y:S01]  /*2860*/  @P0 IADD3 R4, P1, R28, UR4, RZ ;  /* 0x000000041c040c10 */ /* 0x000fe2000ff3e0ff */
[----:B------:R-:W-:-:S03]  /*2870*/  ULDC UR4, c[0x0][0x2f4] ;  /* 0x0000bd0000047ab9 */ /* 0x000fc60000000800 */
[----:B------:R-:W-:Y:S02]  /*2880*/  @P0 IADD3.X R5, R27, UR5, RZ, P1, !PT ;  /* 0x000000051b050c10 */ /* 0x000fe40008ffe4ff */
[----:B------:R-:W-:-:S03]  /*2890*/  ISETP.GE.AND P1, PT, R214, UR4, PT ;  /* 0x00000004d6007c0c */ /* 0x000fc6000bf26270 */
[----:B------:R1:W4:Y:S01]  /*28a0*/  @P0 LDG.E R100, desc[UR6][R4.64] ;  /* 0x0000000604640981 */ /* 0x000322000c1e1900 */
[----:B------:R-:W-:Y:S02]  /*28b0*/  SEL R3, RZ, 0xffffffff, P1 ;  /* 0xffffffffff037807 */ /* 0x000fe40000800000 */
[----:B------:R-:W-:-:S03]  /*28c0*/  ISETP.GE.AND P0, PT, R16, UR4, PT ;  /* 0x0000000410007c0c */ /* 0x000fc6000bf06270 */
[----:B------:R-:W-:Y:S01]  /*28d0*/  IMAD.SHL.U32 R3, R3, 0x2, RZ ;  /* 0x0000000203037824 */ /* 0x000fe200078e00ff */
[----:B------:R-:W-:Y:S02]  /*28e0*/  SEL R0, RZ, 0x1, P0 ;  /* 0x00000001ff007807 */ /* 0x000fe40000000000 */
[----:B------:R-:W-:Y:S02]  /*28f0*/  ISETP.GE.AND P2, PT, R19, UR4, PT ;  /* 0x0000000413007c0c */ /* 0x000fe4000bf46270 */
[----:B------:R-:W-:Y:S02]  /*2900*/  LOP3.LUT R0, R3, 0x2, R0, 0xe2, !PT ;  /* 0x0000000203007812 */ /* 0x000fe400078ee200 */
[----:B------:R-:W-:Y:S02]  /*2910*/  SEL R3, RZ, 0x4, P2 ;  /* 0x00000004ff037807 */ /* 0x000fe40001000000 */
[----:B------:R-:W-:Y:S02]  /*2920*/  SHF.R.S32.HI R7, RZ, 0x1f, R224 ;  /* 0x0000001fff077819 */ /* 0x000fe400000114e0 */
[----:B0-----:R-:W-:-:S02]  /*2930*/  ISETP.GE.AND P2, PT, R16, R111, PT ;  /* 0x0000006f1000720c */ /* 0x001fc40003f46270 */
[----:B------:R-:W-:Y:S01]  /*2940*/  LOP3.LUT R0, R0, R3, RZ, 0xfc, !PT ;  /* 0x0000000300007212 */ /* 0x000fe200078efcff */
[-C--:B-1----:R-:W-:Y:S01]  /*2950*/  IMAD R6, R7, R94.reuse, RZ ;  /* 0x0000005e07067224 */ /* 0x082fe200078e02ff */
[----:B------:R-:W-:Y:S02]  /*2960*/  SHF.R.S32.HI R217, RZ, 0x1f, R216 ;  /* 0x0000001fffd97819 */ /* 0x000fe400000114d8 */
[----:B------:R-:W-:Y:S01]  /*2970*/  SEL R3, R111, RZ, P2 ;  /* 0x000000ff6f037207 */ /* 0x000fe20001000000 */
[C---:B------:R-:W-:Y:S02]  /*2980*/  IMAD R5, R224.reuse, R95, R6 ;  /* 0x0000005fe0057224 */ /* 0x040fe400078e0206 */
[----:B------:R-:W-:Y:S01]  /*2990*/  IMAD.WIDE.U32 R98, R224, R94, R216 ;  /* 0x0000005ee0627225 */ /* 0x000fe200078e00d8 */
[----:B------:R-:W-:-:S03]  /*29a0*/  ISETP.GE.AND P1, PT, R214, R111, PT ;  /* 0x0000006fd600720c */ /* 0x000fc60003f26270 */
[----:B------:R-:W-:Y:S02]  /*29b0*/  IMAD.IADD R3, R16, 0x1, R3 ;  /* 0x0000000110037824 */ /* 0x000fe400078e0203 */
[----:B------:R-:W-:-:S04]  /*29c0*/  IMAD.WIDE.U32 R96, R224, R94, R16 ;  /* 0x0000005ee0607225 */ /* 0x000fc800078e0010 */
[C---:B------:R-:W-:Y:S02]  /*29d0*/  VIADD R26, R224.reuse, 0x20 ;  /* 0x00000020e01a7836 */ /* 0x040fe40000000000 */
[----:B------:R-:W-:Y:S01]  /*29e0*/  VIADD R14, R224, 0x20 ;  /* 0x00000020e00e7836 */ /* 0x000fe20000000000 */
[----:B------:R-:W-:Y:S01]  /*29f0*/  IADD3 R99, R99, R5, RZ ;  /* 0x0000000563637210 */ /* 0x000fe20007ffe0ff */
[-C--:B------:R-:W-:Y:S01]  /*2a00*/  IMAD R4, R7, R88.reuse, RZ ;  /* 0x0000005807047224 */ /* 0x080fe200078e02ff */
[----:B------:R-:W-:Y:S01]  /*2a10*/  SHF.R.S32.HI R8, RZ, 0x1f, R3 ;  /* 0x0000001fff087819 */ /* 0x000fe20000011403 */
[----:B------:R-:W-:Y:S01]  /*2a20*/  IMAD.IADD R97, R5, 0x1, R97 ;  /* 0x0000000105617824 */ /* 0x000fe200078e0261 */
[----:B------:R-:W-:Y:S02]  /*2a30*/  SEL R5, R111, RZ, P1 ;  /* 0x000000ff6f057207 */ /* 0x000fe40000800000 */
[----:B------:R-:W-:Y:S02]  /*2a40*/  SHF.L.U32 R26, R26, 0x6, RZ ;  /* 0x000000061a1a7819 */ /* 0x000fe400000006ff */
[----:B------:R-:W-:Y:S01]  /*2a50*/  SHF.L.U32 R14, R14, 0x6, RZ ;  /* 0x000000060e0e7819 */ /* 0x000fe200000006ff */
[----:B------:R-:W-:Y:S01]  /*2a60*/  IMAD.WIDE.U32 R92, R224, R88, R216 ;  /* 0x00000058e05c7225 */ /* 0x000fe200078e00d8 */
[----:B------:R-:W-:-:S03]  /*2a70*/  LOP3.LUT R26, R26, 0x1c0, RZ, 0xc0, !PT ;  /* 0x000001c01a1a7812 */ /* 0x000fc600078ec0ff */
[----:B------:R-:W-:Y:S01]  /*2a80*/  IMAD R7, R224, R89, R4 ;  /* 0x00000059e0077224 */ /* 0x000fe200078e0204 */
[-C--:B------:R-:W-:Y:S01]  /*2a90*/  LEA.HI R4, R8, R3.reuse, RZ, 0x6 ;  /* 0x0000000308047211 */ /* 0x080fe200078f30ff */
[----:B------:R-:W-:Y:S01]  /*2aa0*/  IMAD.WIDE.U32 R90, R224, R88, R16 ;  /* 0x00000058e05a7225 */ /* 0x000fe200078e0010 */
[----:B------:R-:W-:Y:S02]  /*2ab0*/  LEA.HI R8, R8, R3, RZ, 0x3 ;  /* 0x0000000308087211 */ /* 0x000fe400078f18ff */
[----:B------:R-:W-:Y:S01]  /*2ac0*/  LOP3.LUT R14, R14, 0x1c0, RZ, 0xc0, !PT ;  /* 0x000001c00e0e7812 */ /* 0x000fe200078ec0ff */
[----:B------:R-:W-:Y:S02]  /*2ad0*/  VIADD R11, R224, 0x40 ;  /* 0x00000040e00b7836 */ /* 0x000fe40000000000 */
[----:B------:R-:W-:Y:S01]  /*2ae0*/  IMAD.IADD R5, R214, 0x1, R5 ;  /* 0x00000001d6057824 */ /* 0x000fe200078e0205 */
[----:B------:R-:W-:Y:S01]  /*2af0*/  IADD3 R93, R93, R7, RZ ;  /* 0x000000075d5d7210 */ /* 0x000fe20007ffe0ff */
[----:B------:R-:W-:Y:S01]  /*2b00*/  IMAD.IADD R91, R7, 0x1, R91 ;  /* 0x00000001075b7824 */ /* 0x000fe200078e025b */
[----:B------:R-:W-:Y:S01]  /*2b10*/  SHF.R.S32.HI R4, RZ, 0x6, R4 ;  /* 0x00000006ff047819 */ /* 0x000fe20000011404 */
[----:B------:R-:W-:Y:S01]  /*2b20*/  IMAD.SHL.U32 R11, R11, 0x40, RZ ;  /* 0x000000400b0b7824 */ /* 0x000fe200078e00ff */
[----:B------:R-:W-:-:S02]  /*2b30*/  LOP3.LUT R7, R26, 0x38, R8, 0xf8, !PT ;  /* 0x000000381a077812 */ /* 0x000fc400078ef808 */
[----:B------:R-:W-:Y:S02]  /*2b40*/  SHF.R.U32.HI R14, RZ, 0x3, R14 ;  /* 0x00000003ff0e7819 */ /* 0x000fe4000001160e */
[----:B------:R-:W-:Y:S02]  /*2b50*/  SHF.R.S32.HI R6, RZ, 0x1f, R5 ;  /* 0x0000001fff067819 */ /* 0x000fe40000011405 */
[----:B------:R-:W-:Y:S02]  /*2b60*/  LOP3.LUT R7, R7, R14, RZ, 0x3c, !PT ;  /* 0x0000000e07077212 */ /* 0x000fe400078e3cff */
[----:B------:R-:W-:Y:S02]  /*2b70*/  LOP3.LUT R11, R11, 0x1c0, RZ, 0xc0, !PT ;  /* 0x000001c00b0b7812 */ /* 0x000fe400078ec0ff */
[----:B------:R-:W-:Y:S02]  /*2b80*/  LEA.HI R10, R6, R5, RZ, 0x3 ;  /* 0x00000005060a7211 */ /* 0x000fe400078f18ff */
[----:B------:R-:W-:Y:S01]  /*2b90*/  LOP3.LUT R9, R11, 0x38, R8, 0xf8, !PT ;  /* 0x000000380b097812 */ /* 0x000fe200078ef808 */
[----:B--2---:R-:W-:-:S04]  /*2ba0*/  IMAD R124, R4, 0x1400, R15 ;  /* 0x00001400047c7824 */ /* 0x004fc800078e020f */
[----:B------:R-:W-:Y:S01]  /*2bb0*/  IMAD.IADD R124, R124, 0x1, R7 ;  /* 0x000000017c7c7824 */ /* 0x000fe200078e0207 */
[----:B------:R-:W-:Y:S02]  /*2bc0*/  LOP3.LUT R7, R11, 0x38, R10, 0xf8, !PT ;  /* 0x000000380b077812 */ /* 0x000fe400078ef80a */
[----:B------:R-:W2:Y:S01]  /*2bd0*/  LDL R11, [R1+0x70] ;  /* 0x00007000010b7983 */ /* 0x000ea20000100800 */
[C---:B------:R-:W-:Y:S01]  /*2be0*/  IMAD.SHL.U32 R27, R224.reuse, 0x40, RZ ;  /* 0x00000040e01b7824 */ /* 0x040fe200078e00ff */
[C---:B------:R-:W-:Y:S01]  /*2bf0*/  SHF.L.U32 R21, R224.reuse, 0x6, RZ ;  /* 0x00000006e0157819 */ /* 0x040fe200000006ff */
[----:B------:R-:W-:-:S03]  /*2c00*/  VIADD R12, R224, 0x40 ;  /* 0x00000040e00c7836 */ /* 0x000fc60000000000 */
[----:B------:R-:W-:Y:S01]  /*2c10*/  LOP3.LUT R27, R27, 0x1c0, RZ, 0xc0, !PT ;  /* 0x000001c01b1b7812 */ /* 0x000fe200078ec0ff */
[----:B------:R-:W-:Y:S01]  /*2c20*/  IMAD.SHL.U32 R12, R12, 0x40, RZ ;  /* 0x000000400c0c7824 */ /* 0x000fe200078e00ff */
[----:B------:R-:W-:Y:S02]  /*2c30*/  LOP3.LUT R21, R21, 0x1c0, RZ, 0xc0, !PT ;  /* 0x000001c015157812 */ /* 0x000fe400078ec0ff */
[----:B------:R-:W-:Y:S02]  /*2c40*/  LOP3.LUT R3, R27, 0x38, R8, 0xf8, !PT ;  /* 0x000000381b037812 */ /* 0x000fe400078ef808 */
[----:B------:R-:W-:Y:S02]  /*2c50*/  SHF.R.U32.HI R21, RZ, 0x3, R21 ;  /* 0x00000003ff157819 */ /* 0x000fe40000011615 */
[----:B------:R-:W-:Y:S01]  /*2c60*/  LOP3.LUT R12, R12, 0x1c0, RZ, 0xc0, !PT ;  /* 0x000001c00c0c7812 */ /* 0x000fe200078ec0ff */
[----:B---3--:R-:W-:Y:S01]  /*2c70*/  IMAD R126, R4, 0x1400, R20 ;  /* 0x00001400047e7824 */ /* 0x008fe200078e0214 */
[----:B------:R-:W-:-:S02]  /*2c80*/  LOP3.LUT R3, R3, R21, RZ, 0x3c, !PT ;  /* 0x0000001503037212 */ /* 0x000fc400078e3cff */
[----:B------:R-:W-:Y:S02]  /*2c90*/  SHF.R.U32.HI R12, RZ, 0x3, R12 ;  /* 0x00000003ff0c7819 */ /* 0x000fe4000001160c */
[----:B------:R-:W-:Y:S01]  /*2ca0*/  LEA.HI R5, R6, R5, RZ, 0x6 ;  /* 0x0000000506057211 */ /* 0x000fe200078f30ff */
[----:B------:R-:W0:Y:S01]  /*2cb0*/  S2R R158, SR_TID.X ;  /* 0x00000000009e7919 */ /* 0x000e220000002100 */
[----:B------:R-:W-:Y:S01]  /*2cc0*/  LOP3.LUT R9, R9, R12, RZ, 0x3c, !PT ;  /* 0x0000000c09097212 */ /* 0x000fe200078e3cff */
[----:B----4-:R-:W-:Y:S01]  /*2cd0*/  IMAD R122, R4, 0x1400, R13 ;  /* 0x00001400047a7824 */ /* 0x010fe200078e020d */
[----:B------:R-:W-:Y:S01]  /*2ce0*/  SHF.R.S32.HI R5, RZ, 0x6, R5 ;  /* 0x00000006ff057819 */ /* 0x000fe20000011405 */
[----:B------:R-:W-:Y:S01]  /*2cf0*/  IMAD.IADD R126, R126, 0x1, R3 ;  /* 0x000000017e7e7824 */ /* 0x000fe200078e0203 */
[----:B------:R-:W-:Y:S01]  /*2d00*/  LOP3.LUT R3, R27, 0x38, R10, 0xf8, !PT ;  /* 0x000000381b037812 */ /* 0x000fe200078ef80a */
[----:B------:R-:W-:Y:S01]  /*2d10*/  IMAD.IADD R122, R122, 0x1, R9 ;  /* 0x000000017a7a7824 */ /* 0x000fe200078e0209 */
[----:B-----5:R-:W-:Y:S01]  /*2d20*/  SHF.R.S32.HI R9, RZ, 0x1f, R127 ;  /* 0x0000001fff097819 */ /* 0x020fe2000001147f */
[----:B------:R-:W-:Y:S01]  /*2d30*/  IMAD R125, R5, 0x1400, R20 ;  /* 0x00001400057d7824 */ /* 0x000fe200078e0214 */
[----:B------:R-:W-:-:S04]  /*2d40*/  LOP3.LUT R4, R3, R21, RZ, 0x3c, !PT ;  /* 0x0000001503047212 */ /* 0x000fc800078e3cff */
[----:B------:R-:W-:Y:S01]  /*2d50*/  IADD3 R125, R125, R4, RZ ;  /* 0x000000047d7d7210 */ /* 0x000fe20007ffe0ff */
[----:B------:R-:W-:Y:S01]  /*2d60*/  IMAD R4, R9, R94, RZ ;  /* 0x0000005e09047224 */ /* 0x000fe200078e02ff */
[----:B------:R-:W-:Y:S02]  /*2d70*/  LOP3.LUT R12, R7, R12, RZ, 0x3c, !PT ;  /* 0x0000000c070c7212 */ /* 0x000fe400078e3cff */
[----:B------:R-:W-:Y:S01]  /*2d80*/  LOP3.LUT R6, R26, 0x38, R10, 0xf8, !PT ;  /* 0x000000381a067812 */ /* 0x000fe200078ef80a */
[----:B------:R-:W-:Y:S01]  /*2d90*/  IMAD R7, R127, R95, R4 ;  /* 0x0000005f7f077224 */ /* 0x000fe200078e0204 */
[----:B------:R-:W-:Y:S01]  /*2da0*/  ISETP.GE.AND P0, PT, R22, UR4, PT ;  /* 0x0000000416007c0c */ /* 0x000fe2000bf06270 */
[----:B------:R-:W-:Y:S01]  /*2db0*/  IMAD R4, R9, R88, RZ ;  /* 0x0000005809047224 */ /* 0x000fe200078e02ff */
[----:B------:R-:W-:Y:S01]  /*2dc0*/  LOP3.LUT R6, R6, R14, RZ, 0x3c, !PT ;  /* 0x0000000e06067212 */ /* 0x000fe200078e3cff */
[C---:B------:R-:W-:Y:S01]  /*2dd0*/  IMAD R123, R5.reuse, 0x1400, R15 ;  /* 0x00001400057b7824 */ /* 0x040fe200078e020f */
[C---:B------:R-:W-:Y:S01]  /*2de0*/  SHF.L.U64.HI R103, R88.reuse, 0x5, R89 ;  /* 0x0000000558677819 */ /* 0x040fe20000010259 */
[----:B------:R-:W-:Y:S01]  /*2df0*/  IMAD R121, R5, 0x1400, R13 ;  /* 0x0000140005797824 */ /* 0x000fe200078e020d */
[----:B------:R-:W-:Y:S01]  /*2e00*/  SHF.L.U64.HI R107, R88, 0x6, R89 ;  /* 0x00000006586b7819 */ /* 0x000fe20000010259 */
[----:B------:R-:W-:Y:S01]  /*2e10*/  IMAD R5, R89, 0x50, RZ ;  /* 0x0000005059057824 */ /* 0x000fe200078e02ff */
[----:B------:R-:W-:Y:S01]  /*2e20*/  SEL R3, RZ, 0x8, P0 ;  /* 0x00000008ff037807 */ /* 0x000fe20000000000 */
[----:B------:R-:W-:-:S02]  /*2e30*/  IMAD R9, R127, R89, R4 ;  /* 0x000000597f097224 */ /* 0x000fc400078e0204 */
[C---:B------:R-:W-:Y:S02]  /*2e40*/  IMAD.SHL.U32 R104, R88.reuse, 0x20, RZ ;  /* 0x0000002058687824 */ /* 0x040fe400078e00ff */
[----:B------:R-:W-:Y:S02]  /*2e50*/  IMAD.SHL.U32 R108, R88, 0x40, RZ ;  /* 0x00000040586c7824 */ /* 0x000fe400078e00ff */
[----:B------:R-:W-:-:S04]  /*2e60*/  IMAD.WIDE.U32 R92, R127, R88, R92 ;  /* 0x000000587f5c7225 */ /* 0x000fc800078e005c */
[----:B------:R-:W-:-:S04]  /*2e70*/  IMAD.WIDE.U32 R90, R127, R88, R90 ;  /* 0x000000587f5a7225 */ /* 0x000fc800078e005a */
[----:B------:R-:W-:-:S04]  /*2e80*/  IMAD.WIDE.U32 R96, R127, R94, R96 ;  /* 0x0000005e7f607225 */ /* 0x000fc800078e0060 */
[----:B------:R-:W-:-:S04]  /*2e90*/  IMAD.WIDE.U32 R88, R88, 0x50, RZ ;  /* 0x0000005058587825 */ /* 0x000fc800078e00ff */
[----:B------:R-:W-:Y:S01]  /*2ea0*/  IMAD.WIDE.U32 R98, R127, R94, R98 ;  /* 0x0000005e7f627225 */ /* 0x000fe200078e0062 */
[----:B------:R-:W-:-:S03]  /*2eb0*/  IADD3 R4, R7, R97, RZ ;  /* 0x0000006107047210 */ /* 0x000fc60007ffe0ff */
[----:B------:R-:W-:Y:S01]  /*2ec0*/  IMAD.IADD R114, R114, 0x1, R25 ;  /* 0x0000000172727824 */ /* 0x000fe200078e0219 */
[----:B------:R-:W-:Y:S01]  /*2ed0*/  LOP3.LUT R25, R0, R3, RZ, 0xfc, !PT ;  /* 0x0000000300197212 */ /* 0x000fe200078efcff */
[----:B------:R-:W-:Y:S02]  /*2ee0*/  IMAD.IADD R123, R123, 0x1, R6 ;  /* 0x000000017b7b7824 */ /* 0x000fe400078e0206 */
[----:B------:R-:W-:Y:S01]  /*2ef0*/  IMAD.IADD R120, R89, 0x1, R5 ;  /* 0x0000000159787824 */ /* 0x000fe200078e0205 */
[C---:B------:R-:W-:Y:S01]  /*2f00*/  SHF.L.U64.HI R101, R94.reuse, 0x5, R95 ;  /* 0x000000055e657819 */ /* 0x040fe2000001025f */
[----:B------:R-:W-:Y:S01]  /*2f10*/  IMAD.IADD R3, R99, 0x1, R7 ;  /* 0x0000000163037824 */ /* 0x000fe200078e0207 */
[C---:B------:R-:W-:Y:S01]  /*2f20*/  SHF.L.U64.HI R105, R94.reuse, 0x6, R95 ;  /* 0x000000065e697819 */ /* 0x040fe2000001025f */
[----:B------:R-:W-:Y:S01]  /*2f30*/  IMAD.IADD R5, R93, 0x1, R9 ;  /* 0x000000015d057824 */ /* 0x000fe200078e0209 */
[C---:B------:R-:W-:Y:S01]  /*2f40*/  SHF.L.U32 R106, R94.reuse, 0x6, RZ ;  /* 0x000000065e6a7819 */ /* 0x040fe200000006ff */
[----:B------:R-:W-:Y:S01]  /*2f50*/  IMAD.IADD R6, R9, 0x1, R91 ;  /* 0x0000000109067824 */ /* 0x000fe200078e025b */
[----:B------:R-:W-:Y:S01]  /*2f60*/  SHF.R.S32.HI R7, RZ, 0x3, R8 ;  /* 0x00000003ff077819 */ /* 0x000fe20000011408 */
[----:B------:R-:W-:Y:S01]  /*2f70*/  IMAD R115, R95, 0x50, RZ ;  /* 0x000000505f737824 */ /* 0x000fe200078e02ff */
[----:B------:R-:W-:Y:S01]  /*2f80*/  SHF.R.S32.HI R9, RZ, 0x3, R10 ;  /* 0x00000003ff097819 */ /* 0x000fe2000001140a */
[----:B------:R-:W-:Y:S01]  /*2f90*/  IMAD.SHL.U32 R102, R94, 0x20, RZ ;  /* 0x000000205e667824 */ /* 0x000fe200078e00ff */
[----:B------:R-:W-:Y:S01]  /*2fa0*/  LOP3.LUT R8, R8, 0xfffffff8, RZ, 0xc0, !PT ;  /* 0xfffffff808087812 */ /* 0x000fe200078ec0ff */
[----:B------:R-:W-:Y:S01]  /*2fb0*/  IMAD.WIDE.U32 R94, R94, 0x50, RZ ;  /* 0x000000505e5e7825 */ /* 0x000fe200078e00ff */
[----:B------:R-:W-:-:S02]  /*2fc0*/  LOP3.LUT R10, R10, 0xfffffff8, RZ, 0xc0, !PT ;  /* 0xfffffff80a0a7812 */ /* 0x000fc400078ec0ff */
[----:B------:R-:W-:Y:S01]  /*2fd0*/  LOP3.LUT R20, R25, 0x2, RZ, 0xc0, !PT ;  /* 0x0000000219147812 */ /* 0x000fe200078ec0ff */
[----:B------:R-:W-:Y:S01]  /*2fe0*/  IMAD.IADD R121, R121, 0x1, R12 ;  /* 0x0000000179797824 */ /* 0x000fe200078e020c */
[----:B------:R-:W-:Y:S01]  /*2ff0*/  LOP3.LUT R21, R25, 0x4, RZ, 0xc0, !PT ;  /* 0x0000000419157812 */ /* 0x000fe200078ec0ff */
[----:B------:R-:W-:Y:S01]  /*3000*/  IMAD.IADD R115, R95, 0x1, R115 ;  /* 0x000000015f737824 */ /* 0x000fe200078e0273 */
[----:B0-----:R-:W-:Y:S02]  /*3010*/  LEA.HI R158, R158, 0x8, RZ, 0x19 ;  /* 0x000000089e9e7811 */ /* 0x001fe400078fc8ff */
[----:B------:R-:W-:Y:S02]  /*3020*/  SHF.L.U32 R111, R111, 0x1, RZ ;  /* 0x000000016f6f7819 */ /* 0x000fe400000006ff */
[----:B------:R-:W-:Y:S02]  /*3030*/  LOP3.LUT R0, R0, 0x1, RZ, 0xc0, !PT ;  /* 0x0000000100007812 */ /* 0x000fe400078ec0ff */
[----:B------:R-:W-:-:S02]  /*3040*/  LOP3.LUT R25, R25, 0x8, RZ, 0xc0, !PT ;  /* 0x0000000819197812 */ /* 0x000fc400078ec0ff */
[----:B------:R-:W-:Y:S02]  /*3050*/  SHF.R.S32.HI R113, RZ, 0x1f, R100 ;  /* 0x0000001fff717819 */ /* 0x000fe40000011464 */
[----:B------:R-:W-:Y:S02]  /*3060*/  SHF.R.S32.HI R26, RZ, 0x1f, R8 ;  /* 0x0000001fff1a7819 */ /* 0x000fe40000011408 */
[----:B------:R-:W-:Y:S01]  /*3070*/  SHF.R.S32.HI R27, RZ, 0x1f, R10 ;  /* 0x0000001fff1b7819 */ /* 0x000fe2000001140a */
[----:B--2---:R-:W-:-:S07]  /*3080*/  IMAD R109, R11, 0x20, R224 ;  /* 0x000000200b6d7824 */ /* 0x004fce00078e02e0 */
.L_x_561:
[----:B-1----:R-:W2:Y:S01]  /*3090*/  LDL R31, [R1+0x6c] ;  /* 0x00006c00011f7983 */ /* 0x002ea20000100800 */
[----:B------:R-:W0:Y:S01]  /*30a0*/  LDC R77, c[0x0][0x430] ;  /* 0x00010c00ff4d7b82 */ /* 0x000e220000000800 */
[----:B------:R-:W-:Y:S01]  /*30b0*/  VIADD R2, R2, 0xffffffff ;  /* 0xffffffff02027836 */ /* 0x000fe20000000000 */
[----:B------:R-:W-:Y:S01]  /*30c0*/  ULDC.64 UR4, c[0x0][0x208] ;  /* 0x0000820000047ab9 */ /* 0x000fe20000000a00 */
[----:B------:R-:W-:Y:S02]  /*30d0*/  IMAD.MOV.U32 R76, RZ, RZ, RZ ;  /* 0x000000ffff4c7224 */ /* 0x000fe400078e00ff */
[----:B------:R-:W-:-:S03]  /*30e0*/  IMAD R13, R2, 0x50, R109 ;  /* 0x00000050020d7824 */ /* 0x000fc600078e026d */
[----:B------:R-:W1:Y:S02]  /*30f0*/  LDC R110, c[0x0][0x3f4] ;  /* 0x0000fd00ff6e7b82 */ /* 0x000e640000000800 */
[----:B------:R-:W-:Y:S02]  /*3100*/  ISETP.GE.AND P0, PT, R13, R24, PT ;  /* 0x000000180d00720c */ /* 0x000fe40003f06270 */
[----:B------:R-:W-:Y:S02]  /*3110*/  IADD3 R32, R114, R13, RZ ;  /* 0x0000000d72207210 */ /* 0x000fe40007ffe0ff */
[----:B------:R-:W-:-:S03]  /*3120*/  ISETP.GT.OR P0, PT, R109, 0x4f, P0 ;  /* 0x0000004f6d00780c */ /* 0x000fc60000704670 */
[----:B------:R-:W-:Y:S01]  /*3130*/  IMAD.MOV.U32 R28, RZ, RZ, R32 ;  /* 0x000000ffff1c7224 */ /* 0x000fe200078e0020 */
[----:B0-----:R-:W-:-:S09]  /*3140*/  ISETP.NE.AND P3, PT, R77, 0x1, PT ;  /* 0x000000014d00780c */ /* 0x001fd20003f65270 */
[----:B------:R-:W0:Y:S08]  /*3150*/  @!P0 LDC.64 R14, c[0x0][0x428] ;  /* 0x00010a00ff0e8b82 */ /* 0x000e300000000a00 */
[----:B------:R-:W3:Y:S08]  /*3160*/  @!P0 LDC.64 R12, c[0x0][0x418] ;  /* 0x00010600ff0c8b82 */ /* 0x000ef00000000a00 */
[----:B------:R-:W4:Y:S08]  /*3170*/  @P3 LDC R11, c[0x0][0x434] ;  /* 0x00010d00ff0b3b82 */ /* 0x000f300000000800 */
[----:B------:R-:W1:Y:S01]  /*3180*/  @P3 LDC R30, c[0x0][0x438] ;  /* 0x00010e00ff1e3b82 */ /* 0x000e620000000800 */
[----:B----4-:R-:W-:-:S05]  /*3190*/  @P3 IMAD.HI.U32 R11, R32, R11, RZ ;  /* 0x0000000b200b3227 */ /* 0x010fca00078e00ff */
[----:B-1----:R-:W-:Y:S01]  /*31a0*/  @P3 SHF.R.U32.HI R28, RZ, R30, R11 ;  /* 0x0000001eff1c3219 */ /* 0x002fe2000001160b */
[----:B0-----:R-:W-:-:S03]  /*31b0*/  @!P0 IMAD R11, R113, R14, RZ ;  /* 0x0000000e710b8224 */ /* 0x001fc600078e02ff */
[--C-:B------:R-:W-:Y:S01]  /*31c0*/  @!P0 SHF.R.S32.HI R29, RZ, 0x1f, R28.reuse ;  /* 0x0000001fff1d8819 */ /* 0x100fe2000001141c */
[C---:B------:R-:W-:Y:S02]  /*31d0*/  @!P0 IMAD R11, R100.reuse, R15, R11 ;  /* 0x0000000f640b8224 */ /* 0x040fe400078e020b */
[----:B------:R-:W-:-:S04]  /*31e0*/  @!P0 IMAD.WIDE.U32 R14, R100, R14, R28 ;  /* 0x0000000e640e8225 */ /* 0x000fc800078e001c */
[----:B------:R-:W-:Y:S01]  /*31f0*/  @!P0 IMAD.IADD R11, R15, 0x1, R11 ;  /* 0x000000010f0b8824 */ /* 0x000fe200078e020b */
[----:B---3--:R-:W-:-:S04]  /*3200*/  @!P0 LEA R12, P3, R14, R12, 0x2 ;  /* 0x0000000c0e0c8211 */ /* 0x008fc800078610ff */
[----:B------:R-:W-:Y:S02]  /*3210*/  @!P0 LEA.HI.X R13, R14, R13, R11, 0x2, P3 ;  /* 0x0000000d0e0d8211 */ /* 0x000fe400018f140b */
[----:B------:R-:W-:-:S03]  /*3220*/  ISETP.GT.AND P3, PT, R2, R112, PT ;  /* 0x000000700200720c */ /* 0x000fc60003f64270 */
[----:B------:R0:W5:Y:S01]  /*3230*/  @!P0 LDG.E R76, desc[UR4][R12.64] ;  /* 0x000000040c4c8981 */ /* 0x000162000c1e1900 */
[----:B------:R-:W-:Y:S01]  /*3240*/  ISETP.GE.AND P0, PT, R110, 0x1, PT ;  /* 0x000000016e00780c */ /* 0x000fe20003f06270 */
[----:B------:R-:W-:Y:S05]  /*3250*/  YIELD ;  /* 0x0000000000007946 */ /* 0x000fea0003800000 */
[----:B------:R-:W-:Y:S01]  /*3260*/  IADD3 R14, -R28, RZ, RZ ;  /* 0x000000ff1c0e7210 */ /* 0x000fe20007ffe1ff */
[----:B------:R-:W-:Y:S01]  /*3270*/  BSSY B0, `(.L_x_445) ;  /* 0x0000814000007945 */ /* 0x000fe20003800000 */
[----:B------:R-:W-:-:S03]  /*3280*/  LOP3.LUT R18, R18, 0xfffffffe, RZ, 0xc0, !PT ;  /* 0xfffffffe12127812 */ /* 0x000fc600078ec0ff */
[----:B------:R-:W-:Y:S01]  /*3290*/  IMAD R77, R77, R14, R32 ;  /* 0x0000000e4d4d7224 */ /* 0x000fe200078e0220 */
[----:B------:R-:W-:Y:S01]  /*32a0*/  @P3 LOP3.LUT R18, R18, 0x1, RZ, 0xfc, !PT ;  /* 0x0000000112123812 */ /* 0x000fe200078efcff */
[----:B--2---:R-:W-:-:S04]  /*32b0*/  IMAD R78, R213, 0x5000, R31 ;  /* 0x00005000d54e7824 */ /* 0x004fc800078e021f */
[----:B------:R-:W-:Y:S01]  /*32c0*/  IMAD R78, R78, 0x2, R23 ;  /* 0x000000024e4e7824 */ /* 0x000fe200078e0217 */
[----:B0-----:R-:W-:Y:S06]  /*32d0*/  @!P0 BRA `(.L_x_446) ;  /* 0x0000007800548947 */ /* 0x001fec0003800000 */
[----:B------:R-:W-:Y:S01]  /*32e0*/  SHF.R.S32.HI R79, RZ, 0x1f, R77 ;  /* 0x0000001fff4f7819 */ /* 0x000fe2000001144d */
[----:B------:R-:W-:Y:S01]  /*32f0*/  ULDC.64 UR4, c[0x0][0x300] ;  /* 0x0000c00000047ab9 */ /* 0x000fe20000000a00 */
[----:B-----5:R-:W-:Y:S01]  /*3300*/  SHF.R.S32.HI R84, RZ, 0x1f, R76 ;  /* 0x0000001fff547819 */ /* 0x020fe2000001144c */
[----:B------:R-:W-:Y:S01]  /*3310*/  IMAD.WIDE.U32 R12, R77, UR4, RZ ;  /* 0x000000044d0c7c25 */ /* 0x000fe2000f8e00ff */
[----:B------:R-:W-:Y:S02]  /*3320*/  ULDC.U8 UR6, c[0x0][0x410] ;  /* 0x0001040000067ab9 */ /* 0x000fe40000000000 */
[----:B------:R-:W-:Y:S01]  /*3330*/  ISETP.NE.AND P0, PT, RZ, UR6, PT ;  /* 0x00000006ff007c0c */ /* 0x000fe2000bf05270 */
[----:B------:R-:W-:Y:S02]  /*3340*/  IMAD R14, R79, UR4, RZ ;  /* 0x000000044f0e7c24 */ /* 0x000fe4000f8e02ff */
[----:B------:R-:W-:Y:S02]  /*3350*/  IMAD R85, R2, -0x50, R24 ;  /* 0xffffffb002557824 */ /* 0x000fe400078e0218 */
[----:B------:R-:W-:Y:S01]  /*3360*/  IMAD R11, R77, UR5, R14 ;  /* 0x000000054d0b7c24 */ /* 0x000fe2000f8e020e */
[----:B------:R-:W-:Y:S01]  /*3370*/  ULDC.64 UR4, c[0x0][0x310] ;  /* 0x0000c40000047ab9 */ /* 0x000fe20000000a00 */
[----:B------:R-:W-:Y:S01]  /*3380*/  IMAD R14, R115, R2, RZ ;  /* 0x00000002730e7224 */ /* 0x000fe200078e02ff */
[----:B------:R-:W-:Y:S01]  /*3390*/  VIMNMX R85, R85, 0x50, PT ;  /* 0x0000005055557848 */ /* 0x000fe20003fe0100 */
[----:B------:R-:W-:-:S02]  /*33a0*/  IMAD R15, R84, UR4, RZ ;  /* 0x00000004540f7c24 */ /* 0x000fc4000f8e02ff */
[----:B------:R-:W-:Y:S01]  /*33b0*/  IMAD.IADD R13, R13, 0x1, R11 ;  /* 0x000000010d0d7824 */ /* 0x000fe200078e020b */
[----:B------:R-:W-:Y:S01]  /*33c0*/  SHF.R.S32.HI R11, RZ, 0x1f, R2 ;  /* 0x0000001fff0b7819 */ /* 0x000fe20000011402 */
[C---:B------:R-:W-:Y:S02]  /*33d0*/  IMAD R15, R76.reuse, UR5, R15 ;  /* 0x000000054c0f7c24 */ /* 0x040fe4000f8e020f */
[----:B------:R-:W-:Y:S01]  /*33e0*/  IMAD.WIDE.U32 R12, R76, UR4, R12 ;  /* 0x000000044c0c7c25 */ /* 0x000fe2000f8e000c */
[----:B------:R-:W-:-:S03]  /*33f0*/  ULDC.64 UR4, c[0x0][0x308] ;  /* 0x0000c20000047ab9 */ /* 0x000fc60000000a00 */
[----:B------:R-:W-:Y:S02]  /*3400*/  IMAD.IADD R13, R13, 0x1, R15 ;  /* 0x000000010d0d7824 */ /* 0x000fe400078e020f */
[----:B------:R-:W-:Y:S02]  /*3410*/  IMAD R15, R120, R2, RZ ;  /* 0x00000002780f7224 */ /* 0x000fe400078e02ff */
[----:B------:R-:W-:-:S04]  /*3420*/  IMAD.WIDE.U32 R116, R223, UR4, R12 ;  /* 0x00000004df747c25 */ /* 0x000fc8000f8e000c */
[C---:B------:R-:W-:Y:S02]  /*3430*/  IMAD R29, R11.reuse, R94, R14 ;  /* 0x0000005e0b1d7224 */ /* 0x040fe400078e020e */
[----:B------:R-:W-:Y:S02]  /*3440*/  IMAD R31, R11, R88, R15 ;  /* 0x000000580b1f7224 */ /* 0x000fe400078e020f */
[----:B------:R-:W-:Y:S01]  /*3450*/  IMAD R11, R223, UR5, R117 ;  /* 0x00000005df0b7c24 */ /* 0x000fe2000f8e0275 */
[----:B------:R-:W-:Y:S01]  /*3460*/  ULDC.64 UR4, c[0x0][0x2e8] ;  /* 0x0000ba0000047ab9 */ /* 0x000fe20000000a00 */
[----:B------:R-:W-:Y:S01]  /*3470*/  IMAD.WIDE.U32 R14, R94, R2, RZ ;  /* 0x000000025e0e7225 */ /* 0x000fe200078e00ff */
[----:B------:R-:W-:-:S03]  /*3480*/  LEA R117, P3, R116, UR4, 0x1 ;  /* 0x0000000474757c11 */ /* 0x000fc6000f8608ff */
[----:B------:R-:W-:Y:S01]  /*3490*/  IMAD.WIDE.U32 R12, R88, R2, RZ ;  /* 0x00000002580c7225 */ /* 0x000fe200078e00ff */
[----:B------:R-:W-:Y:S02]  /*34a0*/  LEA.HI.X R116, R116, UR5, R11, 0x1, P3 ;  /* 0x0000000574747c11 */ /* 0x000fe400098f0c0b */
[----:B------:R-:W-:Y:S01]  /*34b0*/  IADD3 R11, R15, R29, RZ ;  /* 0x0000001d0f0b7210 */ /* 0x000fe20007ffe0ff */
[----:B------:R-:W-:Y:S01]  /*34c0*/  IMAD.IADD R80, R13, 0x1, R31 ;  /* 0x000000010d507824 */ /* 0x000fe200078e021f */
[----:B------:R-:W-:Y:S06]  /*34d0*/  @!P0 BRA `(.L_x_447) ;  /* 0x0000003800548947 */ /* 0x000fec0003800000 */
[----:B------:R-:W-:Y:S01]  /*34e0*/  ISETP.GE.AND P3, PT, R224, R85, PT ;  /* 0x00000055e000720c */ /* 0x000fe20003f66270 */
[----:B------:R-:W-:Y:S01]  /*34f0*/  BSSY B1, `(.L_x_448) ;  /* 0x000002a000017945 */ /* 0x000fe20003800000 */
        /* <DEDUP_REMOVED lines=9> */
[----:B------:R-:W-:Y:S06]  /*3590*/  @P3 BRA `(.L_x_449) ;  /* 0x00000000007c3947 */ /* 0x000fec0003800000 */
[----:B------:R-:W-:Y:S01]  /*35a0*/  IADD3 R28, P4, R98, R14, RZ ;  /* 0x0000000e621c7210 */ /* 0x000fe20007f9e0ff */
[----:B------:R-:W-:Y:S01]  /*35b0*/  ULDC.64 UR4, c[0x0][0x3e8] ;  /* 0x0000fa0000047ab9 */ /* 0x000fe20000000a00 */
[----:B------:R-:W-:Y:S01]  /*35c0*/  IADD3 R29, P0, R92, R12, RZ ;  /* 0x0000000c5c1d7210 */ /* 0x000fe20007f1e0ff */
[----:B------:R-:W-:Y:S01]  /*35d0*/  ULDC.64 UR6, c[0x0][0x400] ;  /* 0x0001000000067ab9 */ /* 0x000fe20000000a00 */
[----:B------:R-:W-:Y:S01]  /*35e0*/  CS2R R72, SRZ ;  /* 0x0000000000487805 */ /* 0x000fe2000001ff00 */
[----:B------:R-:W-:Y:S01]  /*35f0*/  IMAD.X R31, R11, 0x1, R3, P4 ;  /* 0x000000010b1f7824 */ /* 0x000fe200020e0603 */
[----:B------:R-:W-:Y:S01]  /*3600*/  LEA R30, P4, R28, UR4, 0x1 ;  /* 0x000000041c1e7c11 */ /* 0x000fe2000f8808ff */
[----:B------:R-:W-:Y:S01]  /*3610*/  IMAD.X R32, R80, 0x1, R5, P0 ;  /* 0x0000000150207824 */ /* 0x000fe200000e0605 */
[----:B------:R-:W-:Y:S02]  /*3620*/  CS2R R68, SRZ ;  /* 0x0000000000447805 */ /* 0x000fe4000001ff00 */
[----:B------:R-:W-:-:S02]  /*3630*/  CS2R R74, SRZ ;  /* 0x00000000004a7805 */ /* 0x000fc4000001ff00 */
[----:B------:R-:W-:Y:S02]  /*3640*/  LEA.HI.X R31, R28, UR5, R31, 0x1, P4 ;  /* 0x000000051c1f7c11 */ /* 0x000fe4000a0f0c1f */
[----:B------:R-:W-:Y:S02]  /*3650*/  CS2R R70, SRZ ;  /* 0x0000000000467805 */ /* 0x000fe4000001ff00 */
[C---:B------:R-:W-:Y:S01]  /*3660*/  LEA R28, P0, R29.reuse, UR6, 0x1 ;  /* 0x000000061d1c7c11 */ /* 0x040fe2000f8008ff */
[----:B------:R-:W-:Y:S01]  /*3670*/  ULDC.64 UR8, c[0x0][0x208] ;  /* 0x0000820000087ab9 */ /* 0x000fe20000000a00 */
[-C--:B------:R-:W-:Y:S02]  /*3680*/  ISETP.GE.AND P4, PT, R216, R110.reuse, PT ;  /* 0x0000006ed800720c */ /* 0x080fe40003f86270 */
[----:B------:R-:W-:Y:S02]  /*3690*/  LEA.HI.X R29, R29, UR7, R32, 0x1, P0 ;  /* 0x000000071d1d7c11 */ /* 0x000fe400080f0c20 */
[----:B------:R-:W-:-:S02]  /*36a0*/  ISETP.GE.AND P0, PT, R221, R110, PT ;  /* 0x0000006edd00720c */ /* 0x000fc40003f06270 */
[----:B------:R-:W-:-:S07]  /*36b0*/  CS2R R64, SRZ ;  /* 0x0000000000407805 */ /* 0x000fce000001ff00 */
[----:B------:R0:W5:Y:S04]  /*36c0*/  @!P4 LDG.E.64 R72, desc[UR8][R30.64] ;  /* 0x000000081e48c981 */ /* 0x000168000c1e1b00 */
[----:B------:R0:W5:Y:S01]  /*36d0*/  @!P4 LDG.E.64 R74, desc[UR8][R28.64] ;  /* 0x000000081c4ac981 */ /* 0x000162000c1e1b00 */
[----:B------:R-:W-:-:S03]  /*36e0*/  ISETP.GE.AND P4, PT, R220, R110, PT ;  /* 0x0000006edc00720c */ /* 0x000fc60003f86270 */
[----:B------:R0:W5:Y:S04]  /*36f0*/  @!P0 LDG.E.64 R68, desc[UR8][R30.64+0x40] ;  /* 0x000040081e448981 */ /* 0x000168000c1e1b00 */
[----:B------:R0:W5:Y:S01]  /*3700*/  @!P0 LDG.E.64 R70, desc[UR8][R28.64+0x40] ;  /* 0x000040081c468981 */ /* 0x000162000c1e1b00 */
[----:B------:R-:W-:Y:S02]  /*3710*/  ISETP.GE.AND P0, PT, R222, R110, PT ;  /* 0x0000006ede00720c */ /* 0x000fe40003f06270 */
[----:B------:R-:W-:Y:S02]  /*3720*/  CS2R R60, SRZ ;  /* 0x00000000003c7805 */ /* 0x000fe4000001ff00 */
[----:B------:R-:W-:Y:S02]  /*3730*/  CS2R R66, SRZ ;  /* 0x0000000000427805 */ /* 0x000fe4000001ff00 */
[----:B------:R-:W-:Y:S01]  /*3740*/  CS2R R62, SRZ ;  /* 0x00000000003e7805 */ /* 0x000fe2000001ff00 */
[----:B------:R0:W5:Y:S04]  /*3750*/  @!P4 LDG.E.64 R64, desc[UR8][R30.64+0x80] ;  /* 0x000080081e40c981 */ /* 0x000168000c1e1b00 */
[----:B------:R0:W5:Y:S04]  /*3760*/  @!P4 LDG.E.64 R66, desc[UR8][R28.64+0x80] ;  /* 0x000080081c42c981 */ /* 0x000168000c1e1b00 */
[----:B------:R0:W5:Y:S04]  /*3770*/  @!P0 LDG.E.64 R60, desc[UR8][R30.64+0xc0] ;  /* 0x0000c0081e3c8981 */ /* 0x000168000c1e1b00 */
[----:B------:R0:W5:Y:S02]  /*3780*/  @!P0 LDG.E.64 R62, desc[UR8][R28.64+0xc0] ;  /* 0x0000c0081c3e8981 */ /* 0x000164000c1e1b00 */
.L_x_449:
[----:B------:R-:W-:Y:S05]  /*3790*/  BSYNC B1 ;  /* 0x0000000000017941 */ /* 0x000fea0003800000 */
.L_x_448:
[----:B0----5:R-:W-:Y:S01]  /*37a0*/  MOV R28, R60 ;  /* 0x0000003c001c7202 */ /* 0x021fe20000000f00 */
[----:B------:R-:W-:Y:S01]  /*37b0*/  IMAD.MOV.U32 R30, RZ, RZ, R61 ;  /* 0x000000ffff1e7224 */ /* 0x000fe200078e003d */
[----:B------:R-:W-:Y:S01]  /*37c0*/  BSSY B1, `(.L_x_450) ;  /* 0x0000046000017945 */ /* 0x000fe20003800000 */
[----:B------:R-:W-:Y:S01]  /*37d0*/  IMAD.MOV.U32 R29, RZ, RZ, R64 ;  /* 0x000000ffff1d7224 */ /* 0x000fe200078e0040 */
[----:B------:R-:W-:Y:S01]  /*37e0*/  PRMT R147, R28, 0x7610, R147 ;  /* 0x000076101c937816 */ /* 0x000fe20000000093 */
[----:B------:R-:W-:Y:S01]  /*37f0*/  IMAD.MOV.U32 R28, RZ, RZ, R65 ;  /* 0x000000ffff1c7224 */ /* 0x000fe200078e0041 */
[----:B------:R-:W-:Y:S01]  /*3800*/  PRMT R146, R30, 0x7610, R146 ;  /* 0x000076101e927816 */ /* 0x000fe20000000092 */
[----:B------:R-:W-:Y:S01]  /*3810*/  IMAD.MOV.U32 R30, RZ, RZ, R72 ;  /* 0x000000ffff1e7224 */ /* 0x000fe200078e0048 */
[----:B------:R-:W-:Y:S01]  /*3820*/  PRMT R149, R29, 0x7610, R149 ;  /* 0x000076101d957816 */ /* 0x000fe20000000095 */
[----:B------:R-:W-:Y:S01]  /*3830*/  VIADD R31, R224, 0x20 ;  /* 0x00000020e01f7836 */ /* 0x000fe20000000000 */
[----:B------:R-:W-:Y:S01]  /*3840*/  PRMT R148, R28, 0x7610, R148 ;  /* 0x000076101c947816 */ /* 0x000fe20000000094 */
[----:B------:R-:W-:Y:S01]  /*3850*/  IMAD.MOV.U32 R28, RZ, RZ, R69 ;  /* 0x000000ffff1c7224 */ /* 0x000fe200078e0045 */
[----:B------:R-:W-:-:S02]  /*3860*/  MOV R29, R68 ;  /* 0x00000044001d7202 */ /* 0x000fc40000000f00 */
[----:B------:R-:W-:Y:S02]  /*3870*/  CS2R R48, SRZ ;  /* 0x0000000000307805 */ /* 0x000fe4000001ff00 */
[----:B------:R-:W-:Y:S01]  /*3880*/  PRMT R119, R30, 0x7610, R119 ;  /* 0x000076101e777816 */ /* 0x000fe20000000077 */
[----:B------:R-:W-:Y:S01]  /*3890*/  IMAD.MOV.U32 R30, RZ, RZ, R63 ;  /* 0x000000ffff1e7224 */ /* 0x000fe200078e003f */
[----:B------:R-:W-:Y:S01]  /*38a0*/  PRMT R150, R28, 0x5410, R29 ;  /* 0x000054101c967816 */ /* 0x000fe2000000001d */
[----:B------:R-:W-:Y:S01]  /*38b0*/  IMAD.MOV.U32 R29, RZ, RZ, R73 ;  /* 0x000000ffff1d7224 */ /* 0x000fe200078e0049 */
[----:B------:R-:W-:Y:S02]  /*38c0*/  ISETP.GE.AND P4, PT, R31, R85, PT ;  /* 0x000000551f00720c */ /* 0x000fe40003f86270 */
[----:B------:R-:W-:Y:S02]  /*38d0*/  CS2R R52, SRZ ;  /* 0x0000000000347805 */ /* 0x000fe4000001ff00 */
[----:B------:R-:W-:-:S02]  /*38e0*/  MOV R28, R62 ;  /* 0x0000003e001c7202 */ /* 0x000fc40000000f00 */
[----:B------:R-:W-:Y:S02]  /*38f0*/  CS2R R56, SRZ ;  /* 0x0000000000387805 */ /* 0x000fe4000001ff00 */
[----:B------:R-:W-:Y:S01]  /*3900*/  PRMT R151, R29, 0x7610, R151 ;  /* 0x000076101d977816 */ /* 0x000fe20000000097 */
[----:B------:R-:W-:Y:S01]  /*3910*/  IMAD.MOV.U32 R29, RZ, RZ, R66 ;  /* 0x000000ffff1d7224 */ /* 0x000fe200078e0042 */
[----:B------:R-:W-:Y:S01]  /*3920*/  PRMT R146, R146, 0x5410, R30 ;  /* 0x0000541092927816 */ /* 0x000fe2000000001e */
[----:B------:R-:W-:Y:S01]  /*3930*/  IMAD.MOV.U32 R30, RZ, RZ, R70 ;  /* 0x000000ffff1e7224 */ /* 0x000fe200078e0046 */
[----:B------:R-:W-:Y:S02]  /*3940*/  PRMT R147, R147, 0x5410, R28 ;  /* 0x0000541093937816 */ /* 0x000fe4000000001c */
        /* <DEDUP_REMOVED lines=11> */
[----:B------:R-:W-:Y:S02]  /*3a00*/  PRMT R152, R29, 0x5410, R30 ;  /* 0x000054101d987816 */ /* 0x000fe4000000001e */
[----:B------:R-:W-:Y:S01]  /*3a10*/  PRMT R119, R119, 0x5410, R28 ;  /* 0x0000541077777816 */ /* 0x000fe2000000001c */
[----:B------:R-:W-:Y:S06]  /*3a20*/  @P4 BRA `(.L_x_451) ;  /* 0x00000000007c4947 */ /* 0x000fec0003800000 */
[----:B------:R-:W-:Y:S01]  /*3a30*/  IADD3 R28, P0, P5, R98, R14, R102 ;  /* 0x0000000e621c7210 */ /* 0x000fe20007d1e066 */
[----:B------:R-:W-:Y:S01]  /*3a40*/  ULDC.64 UR4, c[0x0][0x3e8] ;  /* 0x0000fa0000047ab9 */ /* 0x000fe20000000a00 */
[----:B------:R-:W-:Y:S01]  /*3a50*/  ULDC.64 UR6, c[0x0][0x400] ;  /* 0x0001000000067ab9 */ /* 0x000fe20000000a00 */
[----:B------:R-:W-:Y:S02]  /*3a60*/  CS2R R56, SRZ ;  /* 0x0000000000387805 */ /* 0x000fe4000001ff00 */
[----:B------:R-:W-:Y:S02]  /*3a70*/  IADD3.X R31, R3, R11, R101, P0, P5 ;  /* 0x0000000b031f7210 */ /* 0x000fe400007ea465 */
[----:B------:R-:W-:Y:S02]  /*3a80*/  CS2R R58, SRZ ;  /* 0x00000000003a7805 */ /* 0x000fe4000001ff00 */
[----:B------:R-:W-:Y:S01]  /*3a90*/  IADD3 R29, P0, P5, R92, R12, R104 ;  /* 0x0000000c5c1d7210 */ /* 0x000fe20007d1e068 */
[----:B------:R-:W-:-:S03]  /*3aa0*/  ULDC.64 UR8, c[0x0][0x208] ;  /* 0x0000820000087ab9 */ /* 0x000fc60000000a00 */
[----:B------:R-:W-:Y:S02]  /*3ab0*/  IADD3.X R32, R5, R80, R103, P0, P5 ;  /* 0x0000005005207210 */ /* 0x000fe400007ea467 */
[----:B------:R-:W-:-:S04]  /*3ac0*/  LEA R30, P0, R28, UR4, 0x1 ;  /* 0x000000041c1e7c11 */ /* 0x000fc8000f8008ff */
[----:B------:R-:W-:Y:S02]  /*3ad0*/  LEA.HI.X R31, R28, UR5, R31, 0x1, P0 ;  /* 0x000000051c1f7c11 */ /* 0x000fe400080f0c1f */
[----:B------:R-:W-:-:S04]  /*3ae0*/  LEA R28, P0, R29, UR6, 0x1 ;  /* 0x000000061d1c7c11 */ /* 0x000fc8000f8008ff */
[----:B------:R-:W-:Y:S02]  /*3af0*/  LEA.HI.X R29, R29, UR7, R32, 0x1, P0 ;  /* 0x000000071d1d7c11 */ /* 0x000fe400080f0c20 */
[----:B------:R-:W-:Y:S02]  /*3b00*/  ISETP.GE.AND P0, PT, R216, R110, PT ;  /* 0x0000006ed800720c */ /* 0x000fe40003f06270 */
[----:B------:R-:W-:Y:S02]  /*3b10*/  CS2R R52, SRZ ;  /* 0x0000000000347805 */ /* 0x000fe4000001ff00 */
[----:B------:R-:W-:-:S09]  /*3b20*/  CS2R R54, SRZ ;  /* 0x0000000000367805 */ /* 0x000fd2000001ff00 */
[----:B------:R0:W5:Y:S04]  /*3b30*/  @!P0 LDG.E.64 R56, desc[UR8][R30.64] ;  /* 0x000000081e388981 */ /* 0x000168000c1e1b00 */
[----:B------:R0:W5:Y:S01]  /*3b40*/  @!P0 LDG.E.64 R58, desc[UR8][R28.64] ;  /* 0x000000081c3a8981 */ /* 0x000162000c1e1b00 */
        /* <DEDUP_REMOVED lines=10> */
[----:B------:R-:W-:-:S13]  /*3bf0*/  ISETP.GE.AND P0, PT, R222, R110, PT ;  /* 0x0000006ede00720c */ /* 0x000fda0003f06270 */
[----:B------:R0:W5:Y:S04]  /*3c00*/  @!P0 LDG.E.64 R44, desc[UR8][R30.64+0xc0] ;  /* 0x0000c0081e2c8981 */ /* 0x000168000c1e1b00 */
[----:B------:R0:W5:Y:S02]  /*3c10*/  @!P0 LDG.E.64 R46, desc[UR8][R28.64+0xc0] ;  /* 0x0000c0081c2e8981 */ /* 0x000164000c1e1b00 */
.L_x_451:
[----:B------:R-:W-:Y:S05]  /*3c20*/  BSYNC B1 ;  /* 0x0000000000017941 */ /* 0x000fea0003800000 */
.L_x_450:
[----:B0----5:R-:W-:Y:S01]  /*3c30*/  IMAD.MOV.U32 R29, RZ, RZ, R48 ;  /* 0x000000ffff1d7224 */ /* 0x021fe200078e0030 */
[----:B------:R-:W-:Y:S01]  /*3c40*/  MOV R28, R49 ;  /* 0x00000031001c7202 */ /* 0x000fe20000000f00 */
[----:B------:R-:W-:Y:S01]  /*3c50*/  IMAD.MOV.U32 R30, RZ, RZ, R45 ;  /* 0x000000ffff1e7224 */ /* 0x000fe200078e002d */
[----:B------:R-:W-:Y:S01]  /*3c60*/  IADD3 R32, R224, 0x40, RZ ;  /* 0x00000040e0207810 */ /* 0x000fe20007ffe0ff */
[----:B------:R-:W-:Y:S01]  /*3c70*/  BSSY B1, `(.L_x_452) ;  /* 0x0000041000017945 */ /* 0x000fe20003800000 */
[----:B------:R-:W-:Y:S01]  /*3c80*/  PRMT R140, R28, 0x7610, R140 ;  /* 0x000076101c8c7816 */ /* 0x000fe2000000008c */
[----:B------:R-:W-:Y:S01]  /*3c90*/  IMAD.MOV.U32 R28, RZ, RZ, R57 ;  /* 0x000000ffff1c7224 */ /* 0x000fe200078e0039 */
[----:B------:R-:W-:Y:S02]  /*3ca0*/  PRMT R139, R139, 0x5410, R29 ;  /* 0x000054108b8b7816 */ /* 0x000fe4000000001d */
[----:B------:R-:W-:Y:S02]  /*3cb0*/  CS2R R36, SRZ ;  /* 0x0000000000247805 */ /* 0x000fe4000001ff00 */
[----:B------:R-:W-:-:S02]  /*3cc0*/  MOV R29, R56 ;  /* 0x00000038001d7202 */ /* 0x000fc40000000f00 */
[----:B------:R-:W-:Y:S02]  /*3cd0*/  CS2R R40, SRZ ;  /* 0x0000000000287805 */ /* 0x000fe4000001ff00 */
[----:B------:R-:W-:Y:S02]  /*3ce0*/  MOV R31, R44 ;  /* 0x0000002c001f7202 */ /* 0x000fe40000000f00 */
[----:B------:R-:W-:Y:S02]  /*3cf0*/  CS2R R34, SRZ ;  /* 0x0000000000227805 */ /* 0x000fe4000001ff00 */
[----:B------:R-:W-:Y:S01]  /*3d00*/  PRMT R144, R29, 0x5410, R28 ;  /* 0x000054101d907816 */ /* 0x000fe2000000001c */
[----:B------:R-:W-:Y:S01]  /*3d10*/  IMAD.MOV.U32 R28, RZ, RZ, R51 ;  /* 0x000000ffff1c7224 */ /* 0x000fe200078e0033 */
[----:B------:R-:W-:Y:S01]  /*3d20*/  ISETP.GE.AND P5, PT, R32, R85, PT ;  /* 0x000000552000720c */ /* 0x000fe20003fa6270 */
[----:B------:R-:W-:Y:S01]  /*3d30*/  IMAD.MOV.U32 R29, RZ, RZ, R50 ;  /* 0x000000ffff1d7224 */ /* 0x000fe200078e0032 */
[----:B------:R-:W-:Y:S01]  /*3d40*/  PRMT R136, R31, 0x5410, R30 ;  /* 0x000054101f887816 */ /* 0x000fe2000000001e */
[----:B------:R-:W-:Y:S01]  /*3d50*/  IMAD.MOV.U32 R31, RZ, RZ, R52 ;  /* 0x000000ffff1f7224 */ /* 0x000fe200078e0034 */
[----:B------:R-:W-:Y:S01]  /*3d60*/  PRMT R141, R28, 0x7610, R141 ;  /* 0x000076101c8d7816 */ /* 0x000fe2000000008d */
[----:B------:R-:W-:Y:S01]  /*3d70*/  IMAD.MOV.U32 R30, RZ, RZ, R53 ;  /* 0x000000ffff1e7224 */ /* 0x000fe200078e0035 */
        /* <DEDUP_REMOVED lines=8> */
[----:B------:R-:W-:Y:S01]  /*3e00*/  MOV R30, R47 ;  /* 0x0000002f001e7202 */ /* 0x000fe20000000f00 */
[----:B------:R-:W-:Y:S01]  /*3e10*/  IMAD.MOV.U32 R28, RZ, RZ, R59 ;  /* 0x000000ffff1c7224 */ /* 0x000fe200078e003b */
[----:B------:R-:W-:Y:S02]  /*3e20*/  CS2R R38, SRZ ;  /* 0x0000000000267805 */ /* 0x000fe4000001ff00 */
[----:B------:R-:W-:-:S02]  /*3e30*/  CS2R R42, SRZ ;  /* 0x00000000002a7805 */ /* 0x000fc4000001ff00 */
[----:B------:R-:W-:Y:S02]  /*3e40*/  PRMT R137, R31, 0x5410, R30 ;  /* 0x000054101f897816 */ /* 0x000fe4000000001e */
[----:B------:R-:W-:Y:S02]  /*3e50*/  CS2R R30, SRZ ;  /* 0x00000000001e7805 */ /* 0x000fe4000001ff00 */
[----:B------:R-:W-:Y:S02]  /*3e60*/  PRMT R145, R29, 0x5410, R28 ;  /* 0x000054101d917816 */ /* 0x000fe4000000001c */
[----:B------:R-:W-:Y:S01]  /*3e70*/  CS2R R28, SRZ ;  /* 0x00000000001c7805 */ /* 0x000fe2000001ff00 */
[----:B------:R-:W-:Y:S06]  /*3e80*/  @P5 BRA `(.L_x_453) ;  /* 0x00000000007c5947 */ /* 0x000fec0003800000 */
[----:B------:R-:W-:Y:S01]  /*3e90*/  IADD3 R15, P0, P6, R98, R106, R14 ;  /* 0x0000006a620f7210 */ /* 0x000fe20007e1e00e */
[----:B------:R-:W-:Y:S01]  /*3ea0*/  ULDC.64 UR4, c[0x0][0x3e8] ;  /* 0x0000fa0000047ab9 */ /* 0x000fe20000000a00 */
[----:B------:R-:W-:Y:S02]  /*3eb0*/  CS2R R40, SRZ ;  /* 0x0000000000287805 */ /* 0x000fe4000001ff00 */
[----:B------:R-:W-:Y:S02]  /*3ec0*/  CS2R R42, SRZ ;  /* 0x00000000002a7805 */ /* 0x000fe4000001ff00 */
[----:B------:R-:W-:Y:S01]  /*3ed0*/  IADD3.X R11, R3, R105, R11, P0, P6 ;  /* 0x00000069030b7210 */ /* 0x000fe200007ec40b */
[----:B------:R-:W-:Y:S01]  /*3ee0*/  ULDC.64 UR6, c[0x0][0x208] ;  /* 0x0000820000067ab9 */ /* 0x000fe20000000a00 */
[----:B------:R-:W-:-:S04]  /*3ef0*/  IADD3 R13, P0, P6, R92, R108, R12 ;  /* 0x0000006c5c0d7210 */ /* 0x000fc80007e1e00c */
[----:B------:R-:W-:Y:S02]  /*3f00*/  IADD3.X R80, R5, R107, R80, P0, P6 ;  /* 0x0000006b05507210 */ /* 0x000fe400007ec450 */
[----:B------:R-:W-:-:S04]  /*3f10*/  LEA R14, P0, R15, UR4, 0x1 ;  /* 0x000000040f0e7c11 */ /* 0x000fc8000f8008ff */
[----:B------:R-:W-:Y:S01]  /*3f20*/  LEA.HI.X R15, R15, UR5, R11, 0x1, P0 ;  /* 0x000000050f0f7c11 */ /* 0x000fe200080f0c0b */
[----:B------:R-:W-:Y:S02]  /*3f30*/  ULDC.64 UR4, c[0x0][0x400] ;  /* 0x0001000000047ab9 */ /* 0x000fe40000000a00 */
        /* <DEDUP_REMOVED lines=20> */
.L_x_453:
[----:B------:R-:W-:Y:S05]  /*4080*/  BSYNC B1 ;  /* 0x0000000000017941 */ /* 0x000fea0003800000 */
.L_x_452:
[----:B0----5:R-:W-:Y:S01]  /*4090*/  IMAD.MOV.U32 R12, RZ, RZ, R28 ;  /* 0x000000ffff0c7224 */ /* 0x021fe200078e001c */
[----:B------:R-:W-:Y:S01]  /*40a0*/  MOV R11, R29 ;  /* 0x0000001d000b7202 */ /* 0x000fe20000000f00 */
[----:B------:R-:W-:-:S03]  /*40b0*/  ULOP3.LUT UR4, UR60, 0x1, URZ, 0xfc, !UPT ;  /* 0x000000013c047892 */ /* 0x000fc6000f8efc3f */
[----:B------:R-:W-:Y:S01]  /*40c0*/  PRMT R81, R12, 0x5410, R11 ;  /* 0x000054100c517816 */ /* 0x000fe2000000000b */
[----:B------:R-:W-:Y:S01]  /*40d0*/  IMAD.MOV.U32 R12, RZ, RZ, R32 ;  /* 0x000000ffff0c7224 */ /* 0x000fe200078e0020 */
[----:B------:R-:W-:Y:S01]  /*40e0*/  UISETP.NE.AND UP0, UPT, UR4, 0x3, UPT ;  /* 0x000000030400788c */ /* 0x000fe2000bf05270 */
[----:B------:R-:W-:-:S05]  /*40f0*/  IMAD.MOV.U32 R11, RZ, RZ, R33 ;  /* 0x000000ffff0b7224 */ /* 0x000fca00078e0021 */
[----:B------:R-:W-:Y:S01]  /*4100*/  PRMT R128, R12, 0x5410, R11 ;  /* 0x000054100c807816 */ /* 0x000fe2000000000b */
[----:B------:R-:W-:Y:S01]  /*4110*/  IMAD.MOV.U32 R11, RZ, RZ, R37 ;  /* 0x000000ffff0b7224 */ /* 0x000fe200078e0025 */
[----:B------:R-:W-:Y:S02]  /*4120*/  MOV R12, R36 ;  /* 0x00000024000c7202 */ /* 0x000fe40000000f00 */
[----:B------:R-:W-:Y:S02]  /*4130*/  PLOP3.LUT P0, PT, PT, PT, UP0, 0x80, 0x0 ;  /* 0x000000000000781c */ /* 0x000fe40003f0f008 */
[----:B------:R-:W-:Y:S01]  /*4140*/  PRMT R134, R12, 0x5410, R11 ;  /* 0x000054100c867816 */ /* 0x000fe2000000000b */
[----:B------:R-:W-:Y:S01]  /*4150*/  IMAD.MOV.U32 R12, RZ, RZ, R40 ;  /* 0x000000ffff0c7224 */ /* 0x000fe200078e0028 */
[----:B------:R-:W-:-:S04]  /*4160*/  MOV R11, R41 ;  /* 0x00000029000b7202 */ /* 0x000fc80000000f00 */
[----:B------:R-:W-:Y:S01]  /*4170*/  PRMT R138, R12, 0x5410, R11 ;  /* 0x000054100c8a7816 */ /* 0x000fe2000000000b */
[----:B------:R-:W-:Y:S02]  /*4180*/  IMAD.MOV.U32 R12, RZ, RZ, R30 ;  /* 0x000000ffff0c7224 */ /* 0x000fe400078e001e */
[----:B------:R-:W-:-:S05]  /*4190*/  IMAD.MOV.U32 R11, RZ, RZ, R31 ;  /* 0x000000ffff0b7224 */ /* 0x000fca00078e001f */
[----:B------:R-:W-:Y:S02]  /*41a0*/  PRMT R82, R12, 0x5410, R11 ;  /* 0x000054100c527816 */ /* 0x000fe4000000000b */
[----:B------:R-:W-:-:S04]  /*41b0*/  MOV R11, R34 ;  /* 0x00000022000b7202 */ /* 0x000fc80000000f00 */
[----:B------:R-:W-:Y:S01]  /*41c0*/  PRMT R131, R11, 0x7610, R131 ;  /* 0x000076100b837816 */ /* 0x000fe20000000083 */
[----:B------:R-:W-:-:S05]  /*41d0*/  IMAD.MOV.U32 R11, RZ, RZ, R35 ;  /* 0x000000ffff0b7224 */ /* 0x000fca00078e0023 */
[----:B------:R-:W-:Y:S01]  /*41e0*/  PRMT R131, R131, 0x5410, R11 ;  /* 0x0000541083837816 */ /* 0x000fe2000000000b */
[----:B------:R-:W-:-:S05]  /*41f0*/  IMAD.MOV.U32 R11, RZ, RZ, R38 ;  /* 0x000000ffff0b7224 */ /* 0x000fca00078e0026 */
[----:B------:R-:W-:Y:S02]  /*4200*/  PRMT R135, R11, 0x7610, R135 ;  /* 0x000076100b877816 */ /* 0x000fe40000000087 */
[----:B------:R-:W-:-:S04]  /*4210*/  MOV R11, R39 ;  /* 0x00000027000b7202 */ /* 0x000fc80000000f00 */
[----:B------:R-:W-:Y:S01]  /*4220*/  PRMT R135, R135, 0x5410, R11 ;  /* 0x0000541087877816 */ /* 0x000fe2000000000b */
[----:B------:R-:W-:-:S05]  /*4230*/  IMAD.MOV.U32 R11, RZ, RZ, R42 ;  /* 0x000000ffff0b7224 */ /* 0x000fca00078e002a */
[----:B------:R-:W-:Y:S01]  /*4240*/  PRMT R139, R11, 0x7610, R139 ;  /* 0x000076100b8b7816 */ /* 0x000fe2000000008b */
[----:B------:R-:W-:-:S05]  /*4250*/  IMAD.MOV.U32 R11, RZ, RZ, R43 ;  /* 0x000000ffff0b7224 */ /* 0x000fca00078e002b */
[----:B------:R-:W-:Y:S01]  /*4260*/  PRMT R141, R141, 0x5410, R11 ;  /* 0x000054108d8d7816 */ /* 0x000fe2000000000b */
[----:B------:R-:W-:Y:S06]  /*4270*/  @!P0 BRA `(.L_x_454) ;  /* 0x0000000000048947 */ /* 0x000fec0003800000 */
[----:B------:R-:W-:Y:S01]  /*4280*/  BPT.TRAP 0x1 ;  /* 0x000000040000795c */ /* 0x000fe20000300000 */
.L_x_454:
[----:B------:R-:W-:Y:S01]  /*4290*/  LEA R86, R213, R23, 0x3 ;  /* 0x00000017d5567211 */ /* 0x000fe200078e18ff */
[----:B------:R-:W-:Y:S01]  /*42a0*/  BSSY B1, `(.L_x_455) ;  /* 0x0000004000017945 */ /* 0x000fe20003800000 */
[----:B------:R-:W-:-:S04]  /*42b0*/  SHF.L.U32 R87, R225, 0x1f, RZ ;  /* 0x0000001fe1577819 */ /* 0x000fc800000006ff */
[----:B------:R-:W0:Y:S02]  /*42c0*/  SYNCS.PHASECHK.TRANS64.TRYWAIT P6, [R86+URZ+0x38890], R87 ;  /* 0x03889057560075a7 */ /* 0x000e2400080c017f */
[----:B0-----:R-:W-:Y:S05]  /*42d0*/  @!P6 BRA `(.L_x_456) ;  /* 0x0000026800bce947 */ /* 0x001fea0003800000 */
.L_x_810:
[----:B------:R-:W-:Y:S05]  /*42e0*/  BSYNC B1 ;  /* 0x0000000000017941 */ /* 0x000fea0003800000 */
.L_x_455:
[----:B------:R-:W-:-:S03]  /*42f0*/  UMOV UR4, 0xffffffff ;  /* 0xffffffff00047882 */ /* 0x000fc60000000000 */
[----:B------:R-:W-:Y:S05]  /*4300*/  BRA.DIV UR4, `(.L_x_457) ;  /* 0x0000026a04c47947 */ /* 0x000fea000b800000 */
[----:B------:R1:W2:Y:S04]  /*4310*/  SHFL.IDX PT, R80, R116, RZ, 0x181f ;  /* 0x00181fff74507589 */ /* 0x0002a800000e0000 */
[----:B------:R1:W3:Y:S02]  /*4320*/  SHFL.IDX PT, R11, R117, RZ, 0x181f ;  /* 0x00181fff750b7589 */ /* 0x0002e400000e0000 */
.L_x_814:
[----:B------:R-:W-:Y:S04]  /*4330*/  BSSY B1, `(.L_x_458) ;  /* 0x00000dd000017945 */ /* 0x000fe80003800000 */
[----:B------:R-:W-:Y:S05]  /*4340*/  @P3 BRA `(.L_x_459) ;  /* 0x0000000c006c3947 */ /* 0x000fea0003800000 */
[----:B------:R-:W-:Y:S01]  /*4350*/  ISETP.NE.AND P3, PT, R0, RZ, PT ;  /* 0x000000ff0000720c */ /* 0x000fe20003f65270 */
[----:B------:R-:W-:-:S12]  /*4360*/  BSSY B2, `(.L_x_460) ;  /* 0x0000035000027945 */ /* 0x000fd80003800000 */
[----:B------:R-:W-:Y:S05]  /*4370*/  @!P3 BRA `(.L_x_461) ;  /* 0x0000000000ccb947 */ /* 0x000fea0003800000 */
[----:B------:R4:W0:Y:S01]  /*4380*/  LDS.128 R12, [R78+0x24400] ;  /* 0x024400004e0c7984 */ /* 0x0008220000000c00 */
[----:B------:R-:W-:Y:S01]  /*4390*/  ISETP.GE.AND P3, PT, R216, R110, PT ;  /* 0x0000006ed800720c */ /* 0x000fe20003f66270 */
[----:B------:R-:W-:-:S12]  /*43a0*/  BSSY B3, `(.L_x_462) ;  /* 0x000002c000037945 */ /* 0x000fd80003800000 */
[----:B----4-:R-:W-:Y:S05]  /*43b0*/  @P3 BRA `(.L_x_463) ;  /* 0x0000000000a83947 */ /* 0x010fea0003800000 */
[----:B------:R-:W-:Y:S01]  /*43c0*/  SHF.R.U64 R83, R74, 0x10, R75 ;  /* 0x000000104a537819 */ /* 0x000fe2000000124b */
[----:B0-----:R-:W-:Y:S01]  /*43d0*/  HADD2.F32 R118, -RZ, R13.H0_H0 ;  /* 0x2000000dff767230 */ /* 0x001fe20000004100 */
[----:B------:R-:W-:Y:S02]  /*43e0*/  SHF.R.U64 R72, R72, 0x10, R73 ;  /* 0x0000001048487819 */ /* 0x000fe40000001249 */
[----:B------:R-:W-:Y:S01]  /*43f0*/  SHF.R.U32.HI R74, RZ, 0x10, R75 ;  /* 0x00000010ff4a7819 */ /* 0x000fe2000001164b */
[----:B------:R-:W-:Y:S01]  /*4400*/  HADD2.F32 R83, -RZ, R83.H0_H0 ;  /* 0x20000053ff537230 */ /* 0x000fe20000004100 */
[----:B------:R-:W-:Y:S01]  /*4410*/  SHF.R.U32.HI R73, RZ, 0x10, R73 ;  /* 0x00000010ff497819 */ /* 0x000fe20000011649 */
[----:B------:R-:W-:Y:S02]  /*4420*/  HADD2.F32 R75, -RZ, R13.H1_H1 ;  /* 0x3000000dff4b7230 */ /* 0x000fe40000004100 */
[----:B------:R-:W-:Y:S02]  /*4430*/  HADD2.F32 R72, -RZ, R72.H0_H0 ;  /* 0x20000048ff487230 */ /* 0x000fe40000004100 */
[----:B------:R-:W-:-:S02]  /*4440*/  HADD2.F32 R73, -RZ, R73.H0_H0 ;  /* 0x20000049ff497230 */ /* 0x000fc40000004100 */
[-C--:B------:R-:W-:Y:S01]  /*4450*/  FMUL.FTZ R13, R75, R83.reuse ;  /* 0x000000534b0d7220 */ /* 0x080fe20000410000 */
[----:B------:R-:W-:-:S03]  /*4460*/  FMUL.FTZ R83, R118, R83 ;  /* 0x0000005376537220 */ /* 0x000fc60000410000 */
[-C--:B------:R-:W-:Y:S01]  /*4470*/  FFMA.FTZ R13, R118, R72.reuse, -R13 ;  /* 0x00000048760d7223 */ /* 0x080fe2000001080d */
[----:B------:R-:W-:Y:S01]  /*4480*/  FFMA.FTZ R72, R75, R72, R83 ;  /* 0x000000484b487223 */ /* 0x000fe20000010053 */
[----:B------:R-:W-:Y:S02]  /*4490*/  HADD2.F32 R75, -RZ, R74.H0_H0 ;  /* 0x2000004aff4b7230 */ /* 0x000fe40000004100 */
[--C-:B------:R-:W-:Y:S02]  /*44a0*/  HADD2.F32 R74, -RZ, R15.reuse.H1_H1 ;  /* 0x3000000fff4a7230 */ /* 0x100fe40000004100 */
[----:B------:R-:W-:Y:S01]  /*44b0*/  HADD2.F32 R83, -RZ, R15.H0_H0 ;  /* 0x2000000fff537230 */ /* 0x000fe20000004100 */
[----:B------:R-:W-:Y:S01]  /*44c0*/  F2FP.F16.F32.PACK_AB R13, R72, R13 ;  /* 0x0000000d480d723e */ /* 0x000fe200000000ff */
[----:B------:R-:W-:Y:S02]  /*44d0*/  HADD2.F32 R118, -RZ, R12.H0_H0 ;  /* 0x2000000cff767230 */ /* 0x000fe40000004100 */
[-C--:B------:R-:W-:Y:S01]  /*44e0*/  FMUL.FTZ R15, R74, R75.reuse ;  /* 0x0000004b4a0f7220 */ /* 0x080fe20000410000 */
[----:B------:R-:W-:-:S03]  /*44f0*/  FMUL.FTZ R75, R83, R75 ;  /* 0x0000004b534b7220 */ /* 0x000fc60000410000 */
[-C--:B------:R-:W-:Y:S01]  /*4500*/  FFMA.FTZ R15, R83, R73.reuse, -R15 ;  /* 0x00000049530f7223 */ /* 0x080fe2000001080f */
[--C-:B------:R-:W-:Y:S02]  /*4510*/  HADD2.F32 R83, -RZ, R119.reuse.H1_H1 ;  /* 0x30000077ff537230 */ /* 0x100fe40000004100 */
[----:B------:R-:W-:Y:S01]  /*4520*/  FFMA.FTZ R73, R74, R73, R75 ;  /* 0x000000494a497223 */ /* 0x000fe2000001004b */
[----:B------:R-:W-:Y:S02]  /*4530*/  HADD2.F32 R74, -RZ, R12.H1_H1 ;  /* 0x3000000cff4a7230 */ /* 0x000fe40000004100 */
[----:B------:R-:W-:Y:S02]  /*4540*/  HADD2.F32 R75, -RZ, R119.H0_H0 ;  /* 0x20000077ff4b7230 */ /* 0x000fe40000004100 */
[----:B------:R-:W-:Y:S02]  /*4550*/  HADD2.F32 R119, -RZ, R152.H1_H1 ;  /* 0x30000098ff777230 */ /* 0x000fe40000004100 */
[-C--:B------:R-:W-:Y:S01]  /*4560*/  FMUL.FTZ R12, R74, R83.reuse ;  /* 0x000000534a0c7220 */ /* 0x080fe20000410000 */
[----:B------:R-:W-:Y:S01]  /*4570*/  FMUL.FTZ R83, R118, R83 ;  /* 0x0000005376537220 */ /* 0x000fe20000410000 */
[----:B------:R-:W-:-:S02]  /*4580*/  F2FP.F16.F32.PACK_AB R15, R73, R15 ;  /* 0x0000000f490f723e */ /* 0x000fc400000000ff */
[-C--:B------:R-:W-:Y:S01]  /*4590*/  FFMA.FTZ R12, R118, R75.reuse, -R12 ;  /* 0x0000004b760c7223 */ /* 0x080fe2000001080c */
[----:B------:R-:W-:Y:S02]  /*45a0*/  IMAD.MOV.U32 R118, RZ, RZ, R14 ;  /* 0x000000ffff767224 */ /* 0x000fe400078e000e */
[----:B------:R-:W-:Y:S01]  /*45b0*/  FFMA.FTZ R14, R74, R75, R83 ;  /* 0x0000004b4a0e7223 */ /* 0x000fe20000010053 */
[----:B------:R-:W-:Y:S02]  /*45c0*/  HADD2.F32 R83, -RZ, R151.H0_H0 ;  /* 0x20000097ff537230 */ /* 0x000fe40000004100 */
[--C-:B------:R-:W-:Y:S02]  /*45d0*/  HADD2.F32 R75, -RZ, R118.reuse.H1_H1 ;  /* 0x30000076ff4b7230 */ /* 0x100fe40000004100 */
[----:B------:R-:W-:Y:S01]  /*45e0*/  F2FP.F16.F32.PACK_AB R12, R14, R12 ;  /* 0x0000000c0e0c723e */ /* 0x000fe200000000ff */
[----:B------:R-:W-:Y:S02]  /*45f0*/  HADD2.F32 R118, -RZ, R118.H0_H0 ;  /* 0x20000076ff767230 */ /* 0x000fe40000004100 */
[----:B------:R-:W-:-:S04]  /*4600*/  FMUL.FTZ R74, R75, R119 ;  /* 0x000000774b4a7220 */ /* 0x000fc80000410000 */
[C---:B------:R-:W-:Y:S01]  /*4610*/  FFMA.FTZ R74, R118.reuse, R83, -R74 ;  /* 0x00000053764a7223 */ /* 0x040fe2000001084a */
[----:B------:R-:W-:-:S04]  /*4620*/  FMUL.FTZ R118, R118, R119 ;  /* 0x0000007776767220 */ /* 0x000fc80000410000 */
[----:B------:R-:W-:-:S05]  /*4630*/  FFMA.FTZ R118, R75, R83, R118 ;  /* 0x000000534b767223 */ /* 0x000fca0000010076 */
[----:B------:R-:W-:-:S05]  /*4640*/  F2FP.F16.F32.PACK_AB R74, R118, R74 ;  /* 0x0000004a764a723e */ /* 0x000fca00000000ff */
[----:B------:R-:W-:-:S07]  /*4650*/  IMAD.MOV.U32 R14, RZ, RZ, R74 ;  /* 0x000000ffff0e7224 */ /* 0x000fce00078e004a */
.L_x_463:
[----:B------:R-:W-:Y:S05]  /*4660*/  BSYNC B3 ;  /* 0x0000000000037941 */ /* 0x000fea0003800000 */
.L_x_462:
[----:B---3--:R-:W-:Y:S01]  /*4670*/  LEA R72, P3, R16, R11, 0x1 ;  /* 0x0000000b10487211 */ /* 0x008fe200078608ff */
[----:B------:R-:W-:-:S03]  /*4680*/  ULDC.64 UR4, c[0x0][0x208] ;  /* 0x0000820000047ab9 */ /* 0x000fc60000000a00 */
[----:B--2---:R-:W-:-:S05]  /*4690*/  LEA.HI.X R73, R16, R80, R17, 0x1, P3 ;  /* 0x0000005010497211 */ /* 0x004fca00018f0c11 */
[----:B0-----:R4:W-:Y:S04]  /*46a0*/  ST.E.128 desc[UR4][R72.64], R12 ;  /* 0x0000000c48007985 */ /* 0x0019e8000c101d04 */
.L_x_461:
[----:B------:R-:W-:Y:S05]  /*46b0*/  BSYNC B2 ;  /* 0x0000000000027941 */ /* 0x000fea0003800000 */
.L_x_460:
[----:B------:R-:W-:Y:S01]  /*46c0*/  ISETP.NE.AND P3, PT, R20, RZ, PT ;  /* 0x000000ff1400720c */ /* 0x000fe20003f65270 */
[----:B------:R-:W-:-:S12]  /*46d0*/  BSSY B2, `(.L_x_464) ;  /* 0x0000034000027945 */ /* 0x000fd80003800000 */
[----:B------:R-:W-:Y:S05]  /*46e0*/  @!P3 BRA `(.L_x_465) ;  /* 0x0000000000c8b947 */ /* 0x000fea0003800000 */
[----:B----4-:R4:W0:Y:S01]  /*46f0*/  LDS.128 R12, [R78+0x26c00] ;  /* 0x026c00004e0c7984 */ /* 0x0108220000000c00 */
[----:B------:R-:W-:Y:S01]  /*4700*/  ISETP.GE.AND P3, PT, R221, R110, PT ;  /* 0x0000006edd00720c */ /* 0x000fe20003f66270 */
[----:B------:R-:W-:-:S12]  /*4710*/  BSSY B3, `(.L_x_466) ;  /* 0x000002b000037945 */ /* 0x000fd80003800000 */
[----:B----4-:R-:W-:Y:S05]  /*4720*/  @P3 BRA `(.L_x_467) ;  /* 0x0000000000a43947 */ /* 0x010fea0003800000 */
[--C-:B------:R-:W-:Y:S01]  /*4730*/  SHF.R.U64 R72, R68, 0x10, R69.reuse ;  /* 0x0000001044487819 */ /* 0x100fe20000001245 */
[--C-:B0-----:R-:W-:Y:S01]  /*4740*/  HADD2.F32 R73, -RZ, R13.reuse.H0_H0 ;  /* 0x2000000dff497230 */ /* 0x101fe20000004100 */
[----:B------:R-:W-:Y:S02]  /*4750*/  SHF.R.U32.HI R68, RZ, 0x10, R69 ;  /* 0x00000010ff447819 */ /* 0x000fe40000011645 */
[--C-:B------:R-:W-:Y:S01]  /*4760*/  SHF.R.U64 R69, R70, 0x10, R71.reuse ;  /* 0x0000001046457819 */ /* 0x100fe20000001247 */
[----:B------:R-:W-:Y:S01]  /*4770*/  HADD2.F32 R72, -RZ, R72.H0_H0 ;  /* 0x20000048ff487230 */ /* 0x000fe20000004100 */
[----:B------:R-:W-:Y:S01]  /*4780*/  SHF.R.U32.HI R70, RZ, 0x10, R71 ;  /* 0x00000010ff467819 */ /* 0x000fe20000011647 */
[----:B------:R-:W-:Y:S02]  /*4790*/  HADD2.F32 R71, -RZ, R13.H1_H1 ;  /* 0x3000000dff477230 */ /* 0x000fe40000004100 */
[----:B------:R-:W-:Y:S02]  /*47a0*/  HADD2.F32 R69, -RZ, R69.H0_H0 ;  /* 0x20000045ff457230 */ /* 0x000fe40000004100 */
[----:B------:R-:W-:-:S02]  /*47b0*/  HADD2.F32 R70, -RZ, R70.H0_H0 ;  /* 0x20000046ff467230 */ /* 0x000fc40000004100 */
[----:B------:R-:W-:Y:S02]  /*47c0*/  HADD2.F32 R68, -RZ, R68.H0_H0 ;  /* 0x20000044ff447230 */ /* 0x000fe40000004100 */
[-C--:B------:R-:W-:Y:S01]  /*47d0*/  FMUL.FTZ R13, R71, R69.reuse ;  /* 0x00000045470d7220 */ /* 0x080fe20000410000 */
[----:B------:R-:W-:-:S03]  /*47e0*/  FMUL.FTZ R69, R73, R69 ;  /* 0x0000004549457220 */ /* 0x000fc60000410000 */
[-C--:B------:R-:W-:Y:S01]  /*47f0*/  FFMA.FTZ R13, R73, R72.reuse, -R13 ;  /* 0x00000048490d7223 */ /* 0x080fe2000001080d */
[----:B------:R-:W-:Y:S01]  /*4800*/  FFMA.FTZ R69, R71, R72, R69 ;  /* 0x0000004847457223 */ /* 0x000fe20000010045 */
[--C-:B------:R-:W-:Y:S01]  /*4810*/  HADD2.F32 R71, -RZ, R15.reuse.H1_H1 ;  /* 0x3000000fff477230 */ /* 0x100fe20000004100 */
[----:B------:R-:W-:Y:S01]  /*4820*/  MOV R73, R12 ;  /* 0x0000000c00497202 */ /* 0x000fe20000000f00 */
[----:B------:R-:W-:Y:S02]  /*4830*/  HADD2.F32 R72, -RZ, R15.H0_H0 ;  /* 0x2000000fff487230 */ /* 0x000fe40000004100 */
[----:B------:R-:W-:Y:S01]  /*4840*/  F2FP.F16.F32.PACK_AB R13, R69, R13 ;  /* 0x0000000d450d723e */ /* 0x000fe200000000ff */
[-C--:B------:R-:W-:Y:S01]  /*4850*/  FMUL.FTZ R15, R71, R70.reuse ;  /* 0x00000046470f7220 */ /* 0x080fe20000410000 */
[--C-:B------:R-:W-:Y:S02]  /*4860*/  HADD2.F32 R12, -RZ, R73.reuse.H1_H1 ;  /* 0x30000049ff0c7230 */ /* 0x100fe40000004100 */
[----:B------:R-:W-:Y:S01]  /*4870*/  FMUL.FTZ R70, R72, R70 ;  /* 0x0000004648467220 */ /* 0x000fe20000410000 */
[----:B------:R-:W-:-:S02]  /*4880*/  HADD2.F32 R73, -RZ, R73.H0_H0 ;  /* 0x20000049ff497230 */ /* 0x000fc40000004100 */
[-C--:B------:R-:W-:Y:S01]  /*4890*/  FFMA.FTZ R15, R72, R68.reuse, -R15 ;  /* 0x00000044480f7223 */ /* 0x080fe2000001080f */
[----:B------:R-:W-:Y:S02]  /*48a0*/  HADD2.F32 R72, -RZ, R151.H1_H1 ;  /* 0x30000097ff487230 */ /* 0x000fe40000004100 */
[----:B------:R-:W-:Y:S01]  /*48b0*/  FFMA.FTZ R71, R71, R68, R70 ;  /* 0x0000004447477223 */ /* 0x000fe20000010046 */
[----:B------:R-:W-:Y:S02]  /*48c0*/  HADD2.F32 R68, -RZ, R150.H1_H1 ;  /* 0x30000096ff447230 */ /* 0x000fe40000004100 */
[CC--:B------:R-:W-:Y:S01]  /*48d0*/  FMUL.FTZ R70, R12.reuse, R72.reuse ;  /* 0x000000480c467220 */ /* 0x0c0fe20000410000 */
[----:B------:R-:W-:Y:S01]  /*48e0*/  FMUL.FTZ R72, R73, R72 ;  /* 0x0000004849487220 */ /* 0x000fe20000410000 */
[----:B------:R-:W-:Y:S02]  /*48f0*/  F2FP.F16.F32.PACK_AB R15, R71, R15 ;  /* 0x0000000f470f723e */ /* 0x000fe400000000ff */
[-C--:B------:R-:W-:Y:S01]  /*4900*/  FFMA.FTZ R70, R73, R68.reuse, -R70 ;  /* 0x0000004449467223 */ /* 0x080fe20000010846 */
[----:B------:R-:W-:Y:S01]  /*4910*/  FFMA.FTZ R12, R12, R68, R72 ;  /* 0x000000440c0c7223 */ /* 0x000fe20000010048 */
[----:B------:R-:W-:-:S02]  /*4920*/  HADD2.F32 R68, -RZ, R152.H0_H0 ;  /* 0x20000098ff447230 */ /* 0x000fc40000004100 */
[----:B------:R-:W-:Y:S02]  /*4930*/  HADD2.F32 R72, -RZ, R14.H1_H1 ;  /* 0x3000000eff487230 */ /* 0x000fe40000004100 */
[----:B------:R-:W-:Y:S01]  /*4940*/  HADD2.F32 R73, -RZ, R150.H0_H0 ;  /* 0x20000096ff497230 */ /* 0x000fe20000004100 */
[----:B------:R-:W-:Y:S01]  /*4950*/  F2FP.F16.F32.PACK_AB R12, R12, R70 ;  /* 0x000000460c0c723e */ /* 0x000fe200000000ff */
[----:B------:R-:W-:Y:S02]  /*4960*/  HADD2.F32 R14, -RZ, R14.H0_H0 ;  /* 0x2000000eff0e7230 */ /* 0x000fe40000004100 */
[----:B------:R-:W-:-:S04]  /*4970*/  FMUL.FTZ R74, R72, R68 ;  /* 0x00000044484a7220 */ /* 0x000fc80000410000 */
[C---:B------:R-:W-:Y:S01]  /*4980*/  FFMA.FTZ R74, R14.reuse, R73, -R74 ;  /* 0x000000490e4a7223 */ /* 0x040fe2000001084a */
[----:B------:R-:W-:-:S04]  /*4990*/  FMUL.FTZ R14, R14, R68 ;  /* 0x000000440e0e7220 */ /* 0x000fc80000410000 */
[----:B------:R-:W-:-:S05]  /*49a0*/  FFMA.FTZ R14, R72, R73, R14 ;  /* 0x00000049480e7223 */ /* 0x000fca000001000e */
[----:B------:R-:W-:-:S07]  /*49b0*/  F2FP.F16.F32.PACK_AB R14, R14, R74 ;  /* 0x0000004a0e0e723e */ /* 0x000fce00000000ff */
.L_x_467:
[----:B------:R-:W-:Y:S05]  /*49c0*/  BSYNC B3 ;  /* 0x0000000000037941 */ /* 0x000fea0003800000 */
.L_x_466:
[----:B---3--:R-:W-:Y:S01]  /*49d0*/  LEA R68, P3, R212, R11, 0x1 ;  /* 0x0000000bd4447211 */ /* 0x008fe200078608ff */
[----:B------:R-:W-:-:S03]  /*49e0*/  ULDC.64 UR4, c[0x0][0x208] ;  /* 0x0000820000047ab9 */ /* 0x000fc60000000a00 */
[----:B--2---:R-:W-:-:S05]  /*49f0*/  LEA.HI.X R69, R212, R80, R215, 0x1, P3 ;  /* 0x00000050d4457211 */ /* 0x004fca00018f0cd7 */
[----:B0-----:R0:W-:Y:S04]  /*4a00*/  ST.E.128 desc[UR4][R68.64], R12 ;  /* 0x0000000c44007985 */ /* 0x0011e8000c101d04 */
.L_x_465:
[----:B------:R-:W-:Y:S05]  /*4a10*/  BSYNC B2 ;  /* 0x0000000000027941 */ /* 0x000fea0003800000 */
.L_x_464:
[----:B------:R-:W-:Y:S01]  /*4a20*/  ISETP.NE.AND P3, PT, R21, RZ, PT ;  /* 0x000000ff1500720c */ /* 0x000fe20003f65270 */
[----:B------:R-:W-:-:S12]  /*4a30*/  BSSY B2, `(.L_x_468) ;  /* 0x0000036000027945 */ /* 0x000fd80003800000 */
[----:B------:R-:W-:Y:S05]  /*4a40*/  @!P3 BRA `(.L_x_469) ;  /* 0x0000000000d0b947 */ /* 0x000fea0003800000 */
[----:B0---4-:R0:W4:Y:S01]  /*4a50*/  LDS.128 R12, [R78+0x29400] ;  /* 0x029400004e0c7984 */ /* 0x0111220000000c00 */
[----:B------:R-:W-:Y:S01]  /*4a60*/  ISETP.GE.AND P3, PT, R220, R110, PT ;  /* 0x0000006edc00720c */ /* 0x000fe20003f66270 */
[----:B------:R-:W-:-:S12]  /*4a70*/  BSSY B3, `(.L_x_470) ;  /* 0x000002d000037945 */ /* 0x000fd80003800000 */
[----:B0-----:R-:W-:Y:S05]  /*4a80*/  @P3 BRA `(.L_x_471) ;  /* 0x0000000000ac3947 */ /* 0x001fea0003800000 */
[--C-:B------:R-:W-:Y:S02]  /*4a90*/  SHF.R.U64 R68, R64, 0x10, R65.reuse ;  /* 0x0000001040447819 */ /* 0x100fe40000001241 */
[----:B------:R-:W-:Y:S01]  /*4aa0*/  SHF.R.U32.HI R64, RZ, 0x10, R65 ;  /* 0x00000010ff407819 */ /* 0x000fe20000011641 */
[----:B----4-:R-:W-:Y:S01]  /*4ab0*/  IMAD.MOV.U32 R65, RZ, RZ, R13 ;  /* 0x000000ffff417224 */ /* 0x010fe200078e000d */
[--C-:B------:R-:W-:Y:S01]  /*4ac0*/  SHF.R.U64 R69, R66, 0x10, R67.reuse ;  /* 0x0000001042457819 */ /* 0x100fe20000001243 */
[----:B------:R-:W-:Y:S01]  /*4ad0*/  HADD2.F32 R68, -RZ, R68.H0_H0 ;  /* 0x20000044ff447230 */ /* 0x000fe20000004100 */
[----:B------:R-:W-:Y:S02]  /*4ae0*/  SHF.R.U32.HI R66, RZ, 0x10, R67 ;  /* 0x00000010ff427819 */ /* 0x000fe40000011643 */
[----:B------:R-:W-:Y:S02]  /*4af0*/  HADD2.F32 R67, -RZ, R65.H1_H1 ;  /* 0x30000041ff437230 */ /* 0x000fe40000004100 */
[----:B------:R-:W-:-:S02]  /*4b00*/  HADD2.F32 R13, -RZ, R69.H0_H0 ;  /* 0x20000045ff0d7230 */ /* 0x000fc40000004100 */
[----:B------:R-:W-:Y:S02]  /*4b10*/  HADD2.F32 R69, -RZ, R65.H0_H0 ;  /* 0x20000041ff457230 */ /* 0x000fe40000004100 */
[----:B------:R-:W-:Y:S02]  /*4b20*/  HADD2.F32 R66, -RZ, R66.H0_H0 ;  /* 0x20000042ff427230 */ /* 0x000fe40000004100 */
[-C--:B------:R-:W-:Y:S01]  /*4b30*/  FMUL.FTZ R65, R67, R13.reuse ;  /* 0x0000000d43417220 */ /* 0x080fe20000410000 */
[----:B------:R-:W-:-:S03]  /*4b40*/  FMUL.FTZ R13, R69, R13 ;  /* 0x0000000d450d7220 */ /* 0x000fc60000410000 */
[----:B------:R-:W-:Y:S01]  /*4b50*/  FFMA.FTZ R65, R69, R68, -R65 ;  /* 0x0000004445417223 */ /* 0x000fe20000010841 */
[----:B------:R-:W-:Y:S01]  /*4b60*/  MOV R69, R12 ;  /* 0x0000000c00457202 */ /* 0x000fe20000000f00 */
[----:B------:R-:W-:Y:S01]  /*4b70*/  FFMA.FTZ R13, R67, R68, R13 ;  /* 0x00000044430d7223 */ /* 0x000fe2000001000d */
[----:B------:R-:W-:Y:S02]  /*4b80*/  IMAD.MOV.U32 R67, RZ, RZ, R15 ;  /* 0x000000ffff437224 */ /* 0x000fe400078e000f */
[----:B------:R-:W-:Y:S02]  /*4b90*/  HADD2.F32 R68, -RZ, R64.H0_H0 ;  /* 0x20000040ff447230 */ /* 0x000fe40000004100 */
[----:B------:R-:W-:Y:S01]  /*4ba0*/  HADD2.F32 R12, -RZ, R69.H1_H1 ;  /* 0x30000045ff0c7230 */ /* 0x000fe20000004100 */
[----:B------:R-:W-:Y:S01]  /*4bb0*/  F2FP.F16.F32.PACK_AB R13, R13, R65 ;  /* 0x000000410d0d723e */ /* 0x000fe200000000ff */
[--C-:B------:R-:W-:Y:S02]  /*4bc0*/  HADD2.F32 R15, -RZ, R67.reuse.H1_H1 ;  /* 0x30000043ff0f7230 */ /* 0x100fe40000004100 */
[----:B------:R-:W-:-:S02]  /*4bd0*/  HADD2.F32 R67, -RZ, R67.H0_H0 ;  /* 0x20000043ff437230 */ /* 0x000fc40000004100 */
[----:B------:R-:W-:Y:S02]  /*4be0*/  HADD2.F32 R69, -RZ, R69.H0_H0 ;  /* 0x20000045ff457230 */ /* 0x000fe40000004100 */
[-C--:B------:R-:W-:Y:S01]  /*4bf0*/  FMUL.FTZ R64, R15, R66.reuse ;  /* 0x000000420f407220 */ /* 0x080fe20000410000 */
[----:B------:R-:W-:-:S03]  /*4c00*/  FMUL.FTZ R66, R67, R66 ;  /* 0x0000004243427220 */ /* 0x000fc60000410000 */
[-C--:B------:R-:W-:Y:S01]  /*4c10*/  FFMA.FTZ R64, R67, R68.reuse, -R64 ;  /* 0x0000004443407223 */ /* 0x080fe20000010840 */
[----:B------:R-:W-:Y:S01]  /*4c20*/  FFMA.FTZ R15, R15, R68, R66 ;  /* 0x000000440f0f7223 */ /* 0x000fe20000010042 */
[--C-:B------:R-:W-:Y:S02]  /*4c30*/  HADD2.F32 R68, -RZ, R149.reuse.H1_H1 ;  /* 0x30000095ff447230 */ /* 0x100fe40000004100 */
[----:B------:R-:W-:Y:S02]  /*4c40*/  HADD2.F32 R66, -RZ, R149.H0_H0 ;  /* 0x20000095ff427230 */ /* 0x000fe40000004100 */
[----:B------:R-:W-:Y:S01]  /*4c50*/  F2FP.F16.F32.PACK_AB R15, R15, R64 ;  /* 0x000000400f0f723e */ /* 0x000fe200000000ff */
[-C--:B------:R-:W-:Y:S01]  /*4c60*/  FMUL.FTZ R67, R12, R68.reuse ;  /* 0x000000440c437220 */ /* 0x080fe20000410000 */
[----:B------:R-:W-:-:S03]  /*4c70*/  FMUL.FTZ R68, R69, R68 ;  /* 0x0000004445447220 */ /* 0x000fc60000410000 */
[-C--:B------:R-:W-:Y:S01]  /*4c80*/  FFMA.FTZ R67, R69, R66.reuse, -R67 ;  /* 0x0000004245437223 */ /* 0x080fe20000010843 */
[----:B------:R-:W-:Y:S01]  /*4c90*/  FFMA.FTZ R12, R12, R66, R68 ;  /* 0x000000420c0c7223 */ /* 0x000fe20000010044 */
[----:B------:R-:W-:Y:S02]  /*4ca0*/  HADD2.F32 R66, -RZ, R148.H1_H1 ;  /* 0x30000094ff427230 */ /* 0x000fe40000004100 */
        /* <DEDUP_REMOVED lines=9> */
.L_x_471:
[----:B------:R-:W-:Y:S05]  /*4d40*/  BSYNC B3 ;  /* 0x0000000000037941 */ /* 0x000fea0003800000 */
.L_x_470:
[----:B---3--:R-:W-:Y:S01]  /*4d50*/  LEA R64, P3, R19, R11, 0x1 ;  /* 0x0000000b13407211 */ /* 0x008fe200078608ff */
[----:B------:R-:W-:-:S03]  /*4d60*/  ULDC.64 UR4, c[0x0][0x208] ;  /* 0x0000820000047ab9 */ /* 0x000fc60000000a00 */
[----:B--2---:R-:W-:-:S05]  /*4d70*/  LEA.HI.X R65, R19, R80, R219, 0x1, P3 ;  /* 0x0000005013417211 */ /* 0x004fca00018f0cdb */
[----:B----4-:R0:W-:Y:S04]  /*4d80*/  ST.E.128 desc[UR4][R64.64], R12 ;  /* 0x0000000c40007985 */ /* 0x0101e8000c101d04 */
.L_x_469:
[----:B------:R-:W-:Y:S05]  /*4d90*/  BSYNC B2 ;  /* 0x0000000000027941 */ /* 0x000fea0003800000 */
.L_x_468:
[----:B------:R-:W-:-:S13]  /*4da0*/  ISETP.NE.AND P3, PT, R25, RZ, PT ;  /* 0x000000ff1900720c */ /* 0x000fda0003f65270 */
        /* <DEDUP_REMOVED lines=48> */
.L_x_473:
[----:B------:R-:W-:Y:S05]  /*50b0*/  BSYNC B2 ;  /* 0x0000000000027941 */ /* 0x000fea0003800000 */
.L_x_472:
[----:B---3--:R-:W-:Y:S01]  /*50c0*/  LEA R60, P3, R22, R11, 0x1 ;  /* 0x0000000b163c7211 */ /* 0x008fe200078608ff */
[----:B------:R-:W-:-:S03]  /*50d0*/  ULDC.64 UR4, c[0x0][0x208] ;  /* 0x0000820000047ab9 */ /* 0x000fc60000000a00 */
[----:B--2---:R-:W-:-:S05]  /*50e0*/  LEA.HI.X R61, R22, R80, R218, 0x1, P3 ;  /* 0x00000050163d7211 */ /* 0x004fca00018f0cda */
[----:B----4-:R0:W-:Y:S04]  /*50f0*/  ST.E.128 desc[UR4][R60.64], R12 ;  /* 0x0000000c3c007985 */ /* 0x0101e8000c101d04 */
.L_x_459:
[----:B------:R-:W-:Y:S05]  /*5100*/  BSYNC B1 ;  /* 0x0000000000017941 */ /* 0x000fea0003800000 */
.L_x_458:
[----:B------:R-:W-:-:S03]  /*5110*/  UMOV UR4, 0xffffffff ;  /* 0xffffffff00047882 */ /* 0x000fc60000000000 */
[----:B------:R-:W-:Y:S05]  /*5120*/  BRA.DIV UR4, `(.L_x_474) ;  /* 0x0000025e04887947 */ /* 0x000fea000b800000 */
[----:B0-----:R0:W0:Y:S04]  /*5130*/  SHFL.IDX PT, R60, R116, 0x1, 0x181f ;  /* 0x00381f00743c7f89 */ /* 0x00102800000e0000 */
[----:B---3--:R3:W0:Y:S02]  /*5140*/  SHFL.IDX PT, R11, R117, 0x1, 0x181f ;  /* 0x00381f00750b7f89 */ /* 0x00862400000e0000 */
.L_x_818:
[----:B------:R-:W-:Y:S04]  /*5150*/  BSSY B1, `(.L_x_475) ;  /* 0x00000e5000017945 */ /* 0x000fe80003800000 */
[----:B------:R-:W-:Y:S05]  /*5160*/  @P4 BRA `(.L_x_476) ;  /* 0x0000000c008c4947 */ /* 0x000fea0003800000 */
[----:B------:R-:W-:Y:S01]  /*5170*/  ISETP.NE.AND P3, PT, R0, RZ, PT ;  /* 0x000000ff0000720c */ /* 0x000fe20003f65270 */
[----:B------:R-:W-:-:S12]  /*5180*/  BSSY B2, `(.L_x_477) ;  /* 0x0000037000027945 */ /* 0x000fd80003800000 */
[----:B------:R-:W-:Y:S05]  /*5190*/  @!P3 BRA `(.L_x_478) ;  /* 0x0000000000d4b947 */ /* 0x000fea0003800000 */
[----:B----4-:R4:W0:Y:S01]  /*51a0*/  LDS.128 R12, [R78+0x25400] ;  /* 0x025400004e0c7984 */ /* 0x0108220000000c00 */
[----:B------:R-:W-:Y:S01]  /*51b0*/  ISETP.GE.AND P3, PT, R216, R110, PT ;  /* 0x0000006ed800720c */ /* 0x000fe20003f66270 */
[----:B------:R-:W-:-:S12]  /*51c0*/  BSSY B3, `(.L_x_479) ;  /* 0x000002e000037945 */ /* 0x000fd80003800000 */
[----:B----4-:R-:W-:Y:S05]  /*51d0*/  @P3 BRA `(.L_x_480) ;  /* 0x0000000000b03947 */ /* 0x010fea0003800000 */
[----:B------:R-:W-:Y:S01]  /*51e0*/  SHF.R.U64 R62, R58, 0x10, R59 ;  /* 0x000000103a3e7819 */ /* 0x000fe2000000123b */
[----:B0-----:R-:W-:Y:S01]  /*51f0*/  IMAD.MOV.U32 R61, RZ, RZ, R13 ;  /* 0x000000ffff3d7224 */ /* 0x001fe200078e000d */
[----:B------:R-:W-:Y:S02]  /*5200*/  SHF.R.U64 R56, R56, 0x10, R57 ;  /* 0x0000001038387819 */ /* 0x000fe40000001239 */
[----:B------:R-:W-:Y:S01]  /*5210*/  SHF.R.U32.HI R58, RZ, 0x10, R59 ;  /* 0x00000010ff3a7819 */ /* 0x000fe2000001163b */
[----:B------:R-:W-:Y:S01]  /*5220*/  HADD2.F32 R13, -RZ, R62.H0_H0 ;  /* 0x2000003eff0d7230 */ /* 0x000fe20000004100 */
[----:B------:R-:W-:Y:S01]  /*5230*/  SHF.R.U32.HI R57, RZ, 0x10, R57 ;  /* 0x00000010ff397819 */ /* 0x000fe20000011639 */
[--C-:B------:R-:W-:Y:S02]  /*5240*/  HADD2.F32 R59, -RZ, R61.reuse.H1_H1 ;  /* 0x3000003dff3b7230 */ /* 0x100fe40000004100 */
[----:B------:R-:W-:Y:S02]  /*5250*/  HADD2.F32 R61, -RZ, R61.H0_H0 ;  /* 0x2000003dff3d7230 */ /* 0x000fe40000004100 */
[----:B------:R-:W-:-:S02]  /*5260*/  HADD2.F32 R56, -RZ, R56.H0_H0 ;  /* 0x20000038ff387230 */ /* 0x000fc40000004100 */
[-C--:B------:R-:W-:Y:S01]  /*5270*/  FMUL.FTZ R62, R59, R13.reuse ;  /* 0x0000000d3b3e7220 */ /* 0x080fe20000410000 */
[----:B------:R-:W-:Y:S02]  /*5280*/  HADD2.F32 R58, -RZ, R58.H0_H0 ;  /* 0x2000003aff3a7230 */ /* 0x000fe40000004100 */
[C---:B------:R-:W-:Y:S01]  /*5290*/  FMUL.FTZ R13, R61.reuse, R13 ;  /* 0x0000000d3d0d7220 */ /* 0x040fe20000410000 */
[----:B------:R-:W-:Y:S02]  /*52a0*/  HADD2.F32 R57, -RZ, R57.H0_H0 ;  /* 0x20000039ff397230 */ /* 0x000fe40000004100 */
[-C--:B------:R-:W-:Y:S01]  /*52b0*/  FFMA.FTZ R62, R61, R56.reuse, -R62 ;  /* 0x000000383d3e7223 */ /* 0x080fe2000001083e */
[----:B------:R-:W-:Y:S01]  /*52c0*/  FFMA.FTZ R56, R59, R56, R13 ;  /* 0x000000383b387223 */ /* 0x000fe2000001000d */
[----:B------:R-:W-:-:S04]  /*52d0*/  IMAD.MOV.U32 R13, RZ, RZ, R15 ;  /* 0x000000ffff0d7224 */ /* 0x000fc800078e000f */
[----:B------:R-:W-:Y:S01]  /*52e0*/  F2FP.F16.F32.PACK_AB R56, R56, R62 ;  /* 0x0000003e3838723e */ /* 0x000fe200000000ff */
[--C-:B------:R-:W-:Y:S02]  /*52f0*/  HADD2.F32 R15, -RZ, R13.reuse.H1_H1 ;  /* 0x3000000dff0f7230 */ /* 0x100fe40000004100 */
[----:B------:R-:W-:-:S03]  /*5300*/  HADD2.F32 R13, -RZ, R13.H0_H0 ;  /* 0x2000000dff0d7230 */ /* 0x000fc60000004100 */
[----:B------:R-:W-:-:S04]  /*5310*/  FMUL.FTZ R59, R15, R58 ;  /* 0x0000003a0f3b7220 */ /* 0x000fc80000410000 */
[CC--:B------:R-:W-:Y:S01]  /*5320*/  FFMA.FTZ R59, R13.reuse, R57.reuse, -R59 ;  /* 0x000000390d3b7223 */ /* 0x0c0fe2000001083b */
[----:B------:R-:W-:Y:S01]  /*5330*/  FMUL.FTZ R13, R13, R58 ;  /* 0x0000003a0d0d7220 */ /* 0x000fe20000410000 */
[--C-:B------:R-:W-:Y:S02]  /*5340*/  HADD2.F32 R58, -RZ, R144.reuse.H0_H0 ;  /* 0x20000090ff3a7230 */ /* 0x100fe40000004100 */
[----:B------:R-:W-:Y:S02]  /*5350*/  HADD2.F32 R144, -RZ, R144.H1_H1 ;  /* 0x30000090ff907230 */ /* 0x000fe40000004100 */
[----:B------:R-:W-:Y:S01]  /*5360*/  FFMA.FTZ R13, R15, R57, R13 ;  /* 0x000000390f0d7223 */ /* 0x000fe2000001000d */
[--C-:B------:R-:W-:Y:S02]  /*5370*/  HADD2.F32 R15, -RZ, R145.reuse.H0_H0 ;  /* 0x20000091ff0f7230 */ /* 0x100fe40000004100 */
[--C-:B------:R-:W-:Y:S02]  /*5380*/  HADD2.F32 R57, -RZ, R12.reuse.H1_H1 ;  /* 0x3000000cff397230 */ /* 0x100fe40000004100 */
[----:B------:R-:W-:Y:S01]  /*5390*/  HADD2.F32 R12, -RZ, R12.H0_H0 ;  /* 0x2000000cff0c7230 */ /* 0x000fe20000004100 */
[----:B------:R-:W-:Y:S01]  /*53a0*/  F2FP.F16.F32.PACK_AB R59, R13, R59 ;  /* 0x0000003b0d3b723e */ /* 0x000fe200000000ff */
[----:B------:R-:W-:-:S02]  /*53b0*/  HADD2.F32 R145, -RZ, R145.H1_H1 ;  /* 0x30000091ff917230 */ /* 0x000fc40000004100 */
[----:B------:R-:W-:Y:S01]  /*53c0*/  FMUL.FTZ R61, R57, R15 ;  /* 0x0000000f393d7220 */ /* 0x000fe20000410000 */
[----:B------:R-:W-:-:S03]  /*53d0*/  MOV R13, R56 ;  /* 0x00000038000d7202 */ /* 0x000fc60000000f00 */
[CC--:B------:R-:W-:Y:S01]  /*53e0*/  FFMA.FTZ R61, R12.reuse, R58.reuse, -R61 ;  /* 0x0000003a0c3d7223 */ /* 0x0c0fe2000001083d */
[----:B------:R-:W-:Y:S01]  /*53f0*/  FMUL.FTZ R12, R12, R15 ;  /* 0x0000000f0c0c7220 */ /* 0x000fe20000410000 */
[--C-:B------:R-:W-:Y:S02]  /*5400*/  HADD2.F32 R15, -RZ, R14.reuse.H1_H1 ;  /* 0x3000000eff0f7230 */ /* 0x100fe40000004100 */
[----:B------:R-:W-:Y:S02]  /*5410*/  HADD2.F32 R14, -RZ, R14.H0_H0 ;  /* 0x2000000eff0e7230 */ /* 0x000fe40000004100 */
[----:B------:R-:W-:Y:S01]  /*5420*/  FFMA.FTZ R12, R57, R58, R12 ;  /* 0x0000003a390c7223 */ /* 0x000fe2000001000c */
[----:B------:R-:W-:-:S04]  /*5430*/  FMUL.FTZ R57, R15, R145 ;  /* 0x000000910f397220 */ /* 0x000fc80000410000 */
[----:B------:R-:W-:Y:S01]  /*5440*/  F2FP.F16.F32.PACK_AB R12, R12, R61 ;  /* 0x0000003d0c0c723e */ /* 0x000fe200000000ff */
[C---:B------:R-:W-:Y:S01]  /*5450*/  FFMA.FTZ R57, R14.reuse, R144, -R57 ;  /* 0x000000900e397223 */ /* 0x040fe20000010839 */
[----:B------:R-:W-:-:S04]  /*5460*/  FMUL.FTZ R14, R14, R145 ;  /* 0x000000910e0e7220 */ /* 0x000fc80000410000 */
[----:B------:R-:W-:Y:S01]  /*5470*/  FFMA.FTZ R14, R15, R144, R14 ;  /* 0x000000900f0e7223 */ /* 0x000fe2000001000e */
[----:B------:R-:W-:-:S04]  /*5480*/  IMAD.MOV.U32 R15, RZ, RZ, R59 ;  /* 0x000000ffff0f7224 */ /* 0x000fc800078e003b */
[----:B------:R-:W-:-:S07]  /*5490*/  F2FP.F16.F32.PACK_AB R14, R14, R57 ;  /* 0x000000390e0e723e */ /* 0x000fce00000000ff */
.L_x_480:
[----:B------:R-:W-:Y:S05]  /*54a0*/  BSYNC B3 ;  /* 0x0000000000037941 */ /* 0x000fea0003800000 */
.L_x_479:
[----:B0-----:R-:W-:Y:S01]  /*54b0*/  LEA R56, P3, R16, R11, 0x1 ;  /* 0x0000000b10387211 */ /* 0x001fe200078608ff */
[----:B------:R-:W-:-:S03]  /*54c0*/  ULDC.64 UR4, c[0x0][0x208] ;  /* 0x0000820000047ab9 */ /* 0x000fc60000000a00 */
[----:B------:R-:W-:-:S05]  /*54d0*/  LEA.HI.X R57, R16, R60, R17, 0x1, P3 ;  /* 0x0000003c10397211 */ /* 0x000fca00018f0c11 */
[----:B------:R0:W-:Y:S04]  /*54e0*/  ST.E.128 desc[UR4][R56.64], R12 ;  /* 0x0000000c38007985 */ /* 0x0001e8000c101d04 */
.L_x_478:
[----:B------:R-:W-:Y:S05]  /*54f0*/  BSYNC B2 ;  /* 0x0000000000027941 */ /* 0x000fea0003800000 */
.L_x_477:
[----:B------:R-:W-:Y:S01]  /*5500*/  ISETP.NE.AND P3, PT, R20, RZ, PT ;  /* 0x000000ff1400720c */ /* 0x000fe20003f65270 */
[----:B------:R-:W-:-:S12]  /*5510*/  BSSY B2, `(.L_x_481) ;  /* 0x0000037000027945 */ /* 0x000fd80003800000 */
[----:B------:R-:W-:Y:S05]  /*5520*/  @!P3 BRA `(.L_x_482) ;  /* 0x0000000000d4b947 */ /* 0x000fea0003800000 */
[----:B0---4-:R0:W4:Y:S01]  /*5530*/  LDS.128 R12, [R78+0x27c00] ;  /* 0x027c00004e0c7984 */ /* 0x0111220000000c00 */
[----:B------:R-:W-:Y:S01]  /*5540*/  ISETP.GE.AND P3, PT, R221, R110, PT ;  /* 0x0000006edd00720c */ /* 0x000fe20003f66270 */
[----:B------:R-:W-:-:S12]  /*5550*/  BSSY B3, `(.L_x_483) ;  /* 0x000002e000037945 */ /* 0x000fd80003800000 */
[----:B0-----:R-:W-:Y:S05]  /*5560*/  @P3 BRA `(.L_x_484) ;  /* 0x0000000000b03947 */ /* 0x001fea0003800000 */
[----:B------:R-:W-:Y:S01]  /*5570*/  SHF.R.U64 R57, R54, 0x10, R55 ;  /* 0x0000001036397819 */ /* 0x000fe20000001237 */
[----:B----4-:R-:W-:Y:S01]  /*5580*/  IMAD.MOV.U32 R56, RZ, RZ, R13 ;  /* 0x000000ffff387224 */ /* 0x010fe200078e000d */
[----:B------:R-:W-:Y:S02]  /*5590*/  SHF.R.U64 R52, R52, 0x10, R53 ;  /* 0x0000001034347819 */ /* 0x000fe40000001235 */
[----:B------:R-:W-:Y:S01]  /*55a0*/  SHF.R.U32.HI R54, RZ, 0x10, R55 ;  /* 0x00000010ff367819 */ /* 0x000fe20000011637 */
[----:B------:R-:W-:Y:S01]  /*55b0*/  HADD2.F32 R13, -RZ, R57.H0_H0 ;  /* 0x20000039ff0d7230 */ /* 0x000fe20000004100 */
[----:B------:R-:W-:Y:S01]  /*55c0*/  SHF.R.U32.HI R53, RZ, 0x10, R53 ;  /* 0x00000010ff357819 */ /* 0x000fe20000011635 */
[--C-:B------:R-:W-:Y:S02]  /*55d0*/  HADD2.F32 R55, -RZ, R56.reuse.H1_H1 ;  /* 0x30000038ff377230 */ /* 0x100fe40000004100 */
[----:B------:R-:W-:Y:S02]  /*55e0*/  HADD2.F32 R56, -RZ, R56.H0_H0 ;  /* 0x20000038ff387230 */ /* 0x000fe40000004100 */
[----:B------:R-:W-:-:S02]  /*55f0*/  HADD2.F32 R52, -RZ, R52.H0_H0 ;  /* 0x20000034ff347230 */ /* 0x000fc40000004100 */
[CC--:B------:R-:W-:Y:S01]  /*5600*/  FMUL.FTZ R57, R55.reuse, R13.reuse ;  /* 0x0000000d37397220 */ /* 0x0c0fe20000410000 */
[----:B------:R-:W-:Y:S02]  /*5610*/  HADD2.F32 R54, -RZ, R54.H0_H0 ;  /* 0x20000036ff367230 */ /* 0x000fe40000004100 */
[C---:B------:R-:W-:Y:S01]  /*5620*/  FMUL.FTZ R13, R56.reuse, R13 ;  /* 0x0000000d380d7220 */ /* 0x040fe20000410000 */
[----:B------:R-:W-:Y:S02]  /*5630*/  HADD2.F32 R53, -RZ, R53.H0_H0 ;  /* 0x20000035ff357230 */ /* 0x000fe40000004100 */
[-C--:B------:R-:W-:Y:S01]  /*5640*/  FFMA.FTZ R57, R56, R52.reuse, -R57 ;  /* 0x0000003438397223 */ /* 0x080fe20000010839 */
[----:B------:R-:W-:Y:S01]  /*5650*/  FFMA.FTZ R52, R55, R52, R13 ;  /* 0x0000003437347223 */ /* 0x000fe2000001000d */
[----:B------:R-:W-:-:S04]  /*5660*/  MOV R13, R15 ;  /* 0x0000000f000d7202 */ /* 0x000fc80000000f00 */
        /* <DEDUP_REMOVED lines=15> */
[----:B------:R-:W-:-:S03]  /*5760*/  IMAD.MOV.U32 R13, RZ, RZ, R52 ;  /* 0x000000ffff0d7224 */ /* 0x000fc600078e0034 */
        /* <DEDUP_REMOVED lines=12> */
.L_x_484:
[----:B------:R-:W-:Y:S05]  /*5830*/  BSYNC B3 ;  /* 0x0000000000037941 */ /* 0x000fea0003800000 */
.L_x_483:
[----:B------:R-:W-:Y:S01]  /*5840*/  LEA R52, P3, R212, R11, 0x1 ;  /* 0x0000000bd4347211 */ /* 0x000fe200078608ff */
[----:B------:R-:W-:-:S03]  /*5850*/  ULDC.64 UR4, c[0x0][0x208] ;  /* 0x0000820000047ab9 */ /* 0x000fc60000000a00 */
[----:B------:R-:W-:-:S05]  /*5860*/  LEA.HI.X R53, R212, R60, R215, 0x1, P3 ;  /* 0x0000003cd4357211 */ /* 0x000fca00018f0cd7 */
[----:B----4-:R0:W-:Y:S04]  /*5870*/  ST.E.128 desc[UR4][R52.64], R12 ;  /* 0x0000000c34007985 */ /* 0x0101e8000c101d04 */
.L_x_482:
[----:B------:R-:W-:Y:S05]  /*5880*/  BSYNC B2 ;  /* 0x0000000000027941 */ /* 0x000fea0003800000 */
.L_x_481:
[----:B------:R-:W-:Y:S01]  /*5890*/  ISETP.NE.AND P3, PT, R21, RZ, PT ;  /* 0x000000ff1500720c */ /* 0x000fe20003f65270 */
[----:B------:R-:W-:-:S12]  /*58a0*/  BSSY B2, `(.L_x_485) ;  /* 0x0000037000027945 */ /* 0x000fd80003800000 */
[----:B------:R-:W-:Y:S05]  /*58b0*/  @!P3 BRA `(.L_x_486) ;  /* 0x0000000000d4b947 */ /* 0x000fea0003800000 */
[----:B0---4-:R0:W4:Y:S01]  /*58c0*/  LDS.128 R12, [R78+0x2a400] ;  /* 0x02a400004e0c7984 */ /* 0x0111220000000c00 */
[----:B------:R-:W-:Y:S01]  /*58d0*/  ISETP.GE.AND P3, PT, R220, R110, PT ;  /* 0x0000006edc00720c */ /* 0x000fe20003f66270 */
[----:B------:R-:W-:-:S12]  /*58e0*/  BSSY B3, `(.L_x_487) ;  /* 0x000002e000037945 */ /* 0x000fd80003800000 */
[----:B0-----:R-:W-:Y:S05]  /*58f0*/  @P3 BRA `(.L_x_488) ;  /* 0x0000000000b03947 */ /* 0x001fea0003800000 */
[----:B------:R-:W-:Y:S02]  /*5900*/  SHF.R.U64 R53, R50, 0x10, R51 ;  /* 0x0000001032357819 */ /* 0x000fe40000001233 */
[----:B----4-:R-:W-:Y:S02]  /*5910*/  MOV R52, R13 ;  /* 0x0000000d00347202 */ /* 0x010fe40000000f00 */
[----:B------:R-:W-:Y:S01]  /*5920*/  SHF.R.U64 R48, R48, 0x10, R49 ;  /* 0x0000001030307819 */ /* 0x000fe20000001231 */
[----:B------:R-:W-:Y:S01]  /*5930*/  HADD2.F32 R13, -RZ, R53.H0_H0 ;  /* 0x20000035ff0d7230 */ /* 0x000fe20000004100 */
[----:B------:R-:W-:Y:S01]  /*5940*/  SHF.R.U32.HI R50, RZ, 0x10, R51 ;  /* 0x00000010ff327819 */ /* 0x000fe20000011633 */
[--C-:B------:R-:W-:Y:S01]  /*5950*/  HADD2.F32 R51, -RZ, R52.reuse.H1_H1 ;  /* 0x30000034ff337230 */ /* 0x100fe20000004100 */
[----:B------:R-:W-:Y:S01]  /*5960*/  SHF.R.U32.HI R49, RZ, 0x10, R49 ;  /* 0x00000010ff317819 */ /* 0x000fe20000011631 */
        /* <DEDUP_REMOVED lines=13> */
[C---:B------:R-:W-:Y:S01]  /*5a40*/  FFMA.FTZ R51, R13.reuse, R49, -R51 ;  /* 0x000000310d337223 */ /* 0x040fe20000010833 */
[----:B------:R-:W-:Y:S01]  /*5a50*/  FMUL.FTZ R13, R13, R50 ;  /* 0x000000320d0d7220 */ /* 0x000fe20000410000 */
[----:B------:R-:W-:-:S03]  /*5a60*/  HADD2.F32 R50, -RZ, R139.H1_H1 ;  /* 0x3000008bff327230 */ /* 0x000fc60000004100 */
[----:B------:R-:W-:Y:S01]  /*5a70*/  FFMA.FTZ R13, R15, R49, R13 ;  /* 0x000000310f0d7223 */ /* 0x000fe2000001000d */
[----:B------:R-:W-:Y:S02]  /*5a80*/  HADD2.F32 R15, -RZ, R140.H1_H1 ;  /* 0x3000008cff0f7230 */ /* 0x000fe40000004100 */
[--C-:B------:R-:W-:Y:S02]  /*5a90*/  HADD2.F32 R49, -RZ, R12.reuse.H1_H1 ;  /* 0x3000000cff317230 */ /* 0x100fe40000004100 */
[----:B------:R-:W-:Y:S01]  /*5aa0*/  HADD2.F32 R12, -RZ, R12.H0_H0 ;  /* 0x2000000cff0c7230 */ /* 0x000fe20000004100 */
[----:B------:R-:W-:Y:S01]  /*5ab0*/  F2FP.F16.F32.PACK_AB R51, R13, R51 ;  /* 0x000000330d33723e */ /* 0x000fe200000000ff */
[----:B------:R-:W-:Y:S02]  /*5ac0*/  HADD2.F32 R140, -RZ, R140.H0_H0 ;  /* 0x2000008cff8c7230 */ /* 0x000fe40000004100 */
[----:B------:R-:W-:Y:S01]  /*5ad0*/  FMUL.FTZ R52, R49, R15 ;  /* 0x0000000f31347220 */ /* 0x000fe20000410000 */
[----:B------:R-:W-:-:S03]  /*5ae0*/  IMAD.MOV.U32 R13, RZ, RZ, R48 ;  /* 0x000000ffff0d7224 */ /* 0x000fc600078e0030 */
[C---:B------:R-:W-:Y:S01]  /*5af0*/  FFMA.FTZ R52, R12.reuse, R50, -R52 ;  /* 0x000000320c347223 */ /* 0x040fe20000010834 */
[----:B------:R-:W-:Y:S01]  /*5b00*/  FMUL.FTZ R12, R12, R15 ;  /* 0x0000000f0c0c7220 */ /* 0x000fe20000410000 */
[----:B------:R-:W-:-:S03]  /*5b10*/  HADD2.F32 R15, -RZ, R141.H0_H0 ;  /* 0x2000008dff0f7230 */ /* 0x000fc60000004100 */
[----:B------:R-:W-:Y:S01]  /*5b20*/  FFMA.FTZ R12, R49, R50, R12 ;  /* 0x00000032310c7223 */ /* 0x000fe2000001000c */
[--C-:B------:R-:W-:Y:S02]  /*5b30*/  HADD2.F32 R49, -RZ, R14.reuse.H1_H1 ;  /* 0x3000000eff317230 */ /* 0x100fe40000004100 */
[----:B------:R-:W-:Y:S02]  /*5b40*/  HADD2.F32 R14, -RZ, R14.H0_H0 ;  /* 0x2000000eff0e7230 */ /* 0x000fe40000004100 */
[----:B------:R-:W-:Y:S01]  /*5b50*/  F2FP.F16.F32.PACK_AB R12, R12, R52 ;  /* 0x000000340c0c723e */ /* 0x000fe200000000ff */
[----:B------:R-:W-:-:S04]  /*5b60*/  FMUL.FTZ R50, R49, R15 ;  /* 0x0000000f31327220 */ /* 0x000fc80000410000 */
[C---:B------:R-:W-:Y:S01]  /*5b70*/  FFMA.FTZ R50, R14.reuse, R140, -R50 ;  /* 0x0000008c0e327223 */ /* 0x040fe20000010832 */
[----:B------:R-:W-:Y:S01]  /*5b80*/  FMUL.FTZ R14, R14, R15 ;  /* 0x0000000f0e0e7220 */ /* 0x000fe20000410000 */
[----:B------:R-:W-:-:S03]  /*5b90*/  MOV R15, R51 ;  /* 0x00000033000f7202 */ /* 0x000fc60000000f00 */
[----:B------:R-:W-:-:S05]  /*5ba0*/  FFMA.FTZ R14, R49, R140, R14 ;  /* 0x0000008c310e7223 */ /* 0x000fca000001000e */
[----:B------:R-:W-:-:S07]  /*5bb0*/  F2FP.F16.F32.PACK_AB R14, R14, R50 ;  /* 0x000000320e0e723e */ /* 0x000fce00000000ff */
.L_x_488:
[----:B------:R-:W-:Y:S05]  /*5bc0*/  BSYNC B3 ;  /* 0x0000000000037941 */ /* 0x000fea0003800000 */
.L_x_487:
[----:B------:R-:W-:Y:S01]  /*5bd0*/  LEA R48, P3, R19, R11, 0x1 ;  /* 0x0000000b13307211 */ /* 0x000fe200078608ff */
[----:B------:R-:W-:-:S03]  /*5be0*/  ULDC.64 UR4, c[0x0][0x208] ;  /* 0x0000820000047ab9 */ /* 0x000fc60000000a00 */
[----:B------:R-:W-:-:S05]  /*5bf0*/  LEA.HI.X R49, R19, R60, R219, 0x1, P3 ;  /* 0x0000003c13317211 */ /* 0x000fca00018f0cdb */
[----:B----4-:R0:W-:Y:S04]  /*5c00*/  ST.E.128 desc[UR4][R48.64], R12 ;  /* 0x0000000c30007985 */ /* 0x0101e8000c101d04 */
.L_x_486:
[----:B------:R-:W-:Y:S05]  /*5c10*/  BSYNC B2 ;  /* 0x0000000000027941 */ /* 0x000fea0003800000 */
.L_x_485:
        /* <DEDUP_REMOVED lines=11> */
[----:B------:R-:W-:Y:S01]  /*5cd0*/  SHF.R.U32.HI R45, RZ, 0x10, R45 ;  /* 0x00000010ff2d7819 */ /* 0x000fe2000001162d */
[----:B------:R-:W-:Y:S02]  /*5ce0*/  HADD2.F32 R46, -RZ, R46.H0_H0 ;  /* 0x2000002eff2e7230 */ /* 0x000fe40000004100 */
[--C-:B------:R-:W-:Y:S02]  /*5cf0*/  HADD2.F32 R13, -RZ, R47.reuse.H1_H1 ;  /* 0x3000002fff0d7230 */ /* 0x100fe40000004100 */
[----:B------:R-:W-:-:S02]  /*5d00*/  HADD2.F32 R47, -RZ, R47.H0_H0 ;  /* 0x2000002fff2f7230 */ /* 0x000fc40000004100 */
[----:B------:R-:W-:Y:S02]  /*5d10*/  HADD2.F32 R44, -RZ, R44.H0_H0 ;  /* 0x2000002cff2c7230 */ /* 0x000fe40000004100 */
[-C--:B------:R-:W-:Y:S01]  /*5d20*/  FMUL.FTZ R49, R13, R48.reuse ;  /* 0x000000300d317220 */ /* 0x080fe20000410000 */
[----:B------:R-:W-:Y:S02]  /*5d30*/  HADD2.F32 R45, -RZ, R45.H0_H0 ;  /* 0x2000002dff2d7230 */ /* 0x000fe40000004100 */
[C---:B------:R-:W-:Y:S01]  /*5d40*/  FMUL.FTZ R48, R47.reuse, R48 ;  /* 0x000000302f307220 */ /* 0x040fe20000410000 */
[----:B------:R-:W-:-:S03]  /*5d50*/  FFMA.FTZ R49, R47, R44, -R49 ;  /* 0x0000002c2f317223 */ /* 0x000fc60000010831 */
[----:B------:R-:W-:Y:S01]  /*5d60*/  FFMA.FTZ R48, R13, R44, R48 ;  /* 0x0000002c0d307223 */ /* 0x000fe20000010030 */
[--C-:B------:R-:W-:Y:S02]  /*5d70*/  HADD2.F32 R13, -RZ, R15.reuse.H1_H1 ;  /* 0x3000000fff0d7230 */ /* 0x100fe40000004100 */
[----:B------:R-:W-:Y:S02]  /*5d80*/  HADD2.F32 R15, -RZ, R15.H0_H0 ;  /* 0x2000000fff0f7230 */ /* 0x000fe40000004100 */
[----:B------:R-:W-:Y:S01]  /*5d90*/  F2FP.F16.F32.PACK_AB R48, R48, R49 ;  /* 0x000000313030723e */ /* 0x000fe200000000ff */
[-C--:B------:R-:W-:Y:S02]  /*5da0*/  FMUL.FTZ R44, R13, R46.reuse ;  /* 0x0000002e0d2c7220 */ /* 0x080fe40000410000 */
[C---:B------:R-:W-:Y:S02]  /*5db0*/  FMUL.FTZ R46, R15.reuse, R46 ;  /* 0x0000002e0f2e7220 */ /* 0x040fe40000410000 */
[----:B------:R-:W-:Y:S01]  /*5dc0*/  FFMA.FTZ R44, R15, R45, -R44 ;  /* 0x0000002d0f2c7223 */ /* 0x000fe2000001082c */
[----:B------:R-:W-:-:S02]  /*5dd0*/  HADD2.F32 R15, -RZ, R137.H0_H0 ;  /* 0x20000089ff0f7230 */ /* 0x000fc40000004100 */
[----:B------:R-:W-:Y:S01]  /*5de0*/  FFMA.FTZ R46, R13, R45, R46 ;  /* 0x0000002d0d2e7223 */ /* 0x000fe2000001002e */
[--C-:B------:R-:W-:Y:S02]  /*5df0*/  HADD2.F32 R13, -RZ, R12.reuse.H0_H0 ;  /* 0x2000000cff0d7230 */ /* 0x100fe40000004100 */
[----:B------:R-:W-:Y:S02]  /*5e00*/  HADD2.F32 R12, -RZ, R12.H1_H1 ;  /* 0x3000000cff0c7230 */ /* 0x000fe40000004100 */
[--C-:B------:R-:W-:Y:S01]  /*5e10*/  HADD2.F32 R45, -RZ, R136.reuse.H0_H0 ;  /* 0x20000088ff2d7230 */ /* 0x100fe20000004100 */
[----:B------:R-:W-:Y:S01]  /*5e20*/  F2FP.F16.F32.PACK_AB R44, R46, R44 ;  /* 0x0000002c2e2c723e */ /* 0x000fe200000000ff */
[----:B------:R-:W-:Y:S02]  /*5e30*/  HADD2.F32 R137, -RZ, R137.H1_H1 ;  /* 0x30000089ff897230 */ /* 0x000fe40000004100 */
[-C--:B------:R-:W-:Y:S01]  /*5e40*/  FMUL.FTZ R47, R12, R15.reuse ;  /* 0x0000000f0c2f7220 */ /* 0x080fe20000410000 */
[----:B------:R-:W-:Y:S01]  /*5e50*/  FMUL.FTZ R15, R13, R15 ;  /* 0x0000000f0d0f7220 */ /* 0x000fe20000410000 */
[----:B------:R-:W-:-:S02]  /*5e60*/  HADD2.F32 R136, -RZ, R136.H1_H1 ;  /* 0x30000088ff887230 */ /* 0x000fc40000004100 */
[-C--:B------:R-:W-:Y:S01]  /*5e70*/  FFMA.FTZ R47, R13, R45.reuse, -R47 ;  /* 0x0000002d0d2f7223 */ /* 0x080fe2000001082f */
[----:B------:R-:W-:Y:S01]  /*5e80*/  FFMA.FTZ R15, R12, R45, R15 ;  /* 0x0000002d0c0f7223 */ /* 0x000fe2000001000f */
[--C-:B------:R-:W-:Y:S02]  /*5e90*/  HADD2.F32 R12, -RZ, R14.reuse.H0_H0 ;  /* 0x2000000eff0c7230 */ /* 0x100fe40000004100 */
[----:B------:R-:W-:Y:S02]  /*5ea0*/  HADD2.F32 R14, -RZ, R14.H1_H1 ;  /* 0x3000000eff0e7230 */ /* 0x000fe40000004100 */
[----:B------:R-:W-:-:S03]  /*5eb0*/  F2FP.F16.F32.PACK_AB R15, R15, R47 ;  /* 0x0000002f0f0f723e */ /* 0x000fc600000000ff */
[-C--:B------:R-:W-:Y:S01]  /*5ec0*/  FMUL.FTZ R13, R14, R137.reuse ;  /* 0x000000890e0d7220 */ /* 0x080fe20000410000 */
[----:B------:R-:W-:-:S03]  /*5ed0*/  FMUL.FTZ R137, R12, R137 ;  /* 0x000000890c897220 */ /* 0x000fc60000410000 */
[-C--:B------:R-:W-:Y:S01]  /*5ee0*/  FFMA.FTZ R13, R12, R136.reuse, -R13 ;  /* 0x000000880c0d7223 */ /* 0x080fe2000001080d */
[----:B------:R-:W-:Y:S01]  /*5ef0*/  FFMA.FTZ R137, R14, R136, R137 ;  /* 0x000000880e897223 */ /* 0x000fe20000010089 */
[----:B------:R-:W-:Y:S02]  /*5f00*/  IMAD.MOV.U32 R12, RZ, RZ, R15 ;  /* 0x000000ffff0c7224 */ /* 0x000fe400078e000f */
[----:B------:R-:W-:Y:S02]  /*5f10*/  IMAD.MOV.U32 R15, RZ, RZ, R44 ;  /* 0x000000ffff0f7224 */ /* 0x000fe400078e002c */
[----:B------:R-:W-:Y:S02]  /*5f20*/  F2FP.F16.F32.PACK_AB R137, R137, R13 ;  /* 0x0000000d8989723e */ /* 0x000fe400000000ff */
[----:B------:R-:W-:-:S03]  /*5f30*/  MOV R13, R48 ;  /* 0x00000030000d7202 */ /* 0x000fc60000000f00 */
[----:B------:R-:W-:-:S07]  /*5f40*/  IMAD.MOV.U32 R14, RZ, RZ, R137 ;  /* 0x000000ffff0e7224 */ /* 0x000fce00078e0089 */
.L_x_490:
[----:B------:R-:W-:Y:S05]  /*5f50*/  BSYNC B2 ;  /* 0x0000000000027941 */ /* 0x000fea0003800000 */
.L_x_489:
[----:B------:R-:W-:Y:S01]  /*5f60*/  LEA R44, P3, R22, R11, 0x1 ;  /* 0x0000000b162c7211 */ /* 0x000fe200078608ff */
[----:B------:R-:W-:-:S03]  /*5f70*/  ULDC.64 UR4, c[0x0][0x208] ;  /* 0x0000820000047ab9 */ /* 0x000fc60000000a00 */
[----:B------:R-:W-:-:S05]  /*5f80*/  LEA.HI.X R45, R22, R60, R218, 0x1, P3 ;  /* 0x0000003c162d7211 */ /* 0x000fca00018f0cda */
[----:B----4-:R0:W-:Y:S04]  /*5f90*/  ST.E.128 desc[UR4][R44.64], R12 ;  /* 0x0000000c2c007985 */ /* 0x0101e8000c101d04 */
.L_x_476:
[----:B------:R-:W-:Y:S05]  /*5fa0*/  BSYNC B1 ;  /* 0x0000000000017941 */ /* 0x000fea0003800000 */
.L_x_475:
[----:B------:R-:W-:-:S03]  /*5fb0*/  UMOV UR4, 0xffffffff ;  /* 0xffffffff00047882 */ /* 0x000fc60000000000 */
[----:B------:R-:W-:Y:S05]  /*5fc0*/  BRA.DIV UR4, `(.L_x_491) ;  /* 0x00000252042c7947 */ /* 0x000fea000b800000 */
[----:B01----:R-:W0:Y:S04]  /*5fd0*/  SHFL.IDX PT, R116, R116, 0x2, 0x181f ;  /* 0x00581f0074747f89 */ /* 0x003e2800000e0000 */
[----:B---3--:R-:W1:Y:S02]  /*5fe0*/  SHFL.IDX PT, R117, R117, 0x2, 0x181f ;  /* 0x00581f0075757f89 */ /* 0x008e6400000e0000 */
.L_x_822:
[----:B------:R-:W-:Y:S05]  /*5ff0*/  @P5 BRA `(.L_x_492) ;  /* 0x0000005000ec5947 */ /* 0x000fea0003800000 */
[----:B------:R-:W-:Y:S01]  /*6000*/  ISETP.NE.AND P3, PT, R0, RZ, PT ;  /* 0x000000ff0000720c */ /* 0x000fe20003f65270 */
[----:B------:R-:W-:-:S12]  /*6010*/  BSSY B1, `(.L_x_493) ;  /* 0x0000038000017945 */ /* 0x000fd80003800000 */
[----:B------:R-:W-:Y:S05]  /*6020*/  @!P3 BRA `(.L_x_494) ;  /* 0x0000000000d8b947 */ /* 0x000fea0003800000 */
[----:B----4-:R3:W4:Y:S01]  /*6030*/  LDS.128 R12, [R78+0x26400] ;  /* 0x026400004e0c7984 */ /* 0x0107220000000c00 */
[----:B------:R-:W-:Y:S01]  /*6040*/  ISETP.GE.AND P3, PT, R216, R110, PT ;  /* 0x0000006ed800720c */ /* 0x000fe20003f66270 */
[----:B------:R-:W-:-:S12]  /*6050*/  BSSY B2, `(.L_x_495) ;  /* 0x000002f000027945 */ /* 0x000fd80003800000 */
[----:B---3--:R-:W-:Y:S05]  /*6060*/  @P3 BRA `(.L_x_496) ;  /* 0x0000000000b43947 */ /* 0x008fea0003800000 */
[----:B------:R-:W-:Y:S01]  /*6070*/  SHF.R.U64 R44, R42, 0x10, R43 ;  /* 0x000000102a2c7819 */ /* 0x000fe2000000122b */
[----:B------:R-:W-:Y:S01]  /*6080*/  HADD2.F32 R139, -RZ, R139.H0_H0 ;  /* 0x2000008bff8b7230 */ /* 0x000fe20000004100 */
[----:B----4-:R-:W-:Y:S01]  /*6090*/  MOV R42, R13 ;  /* 0x0000000d002a7202 */ /* 0x010fe20000000f00 */
[----:B------:R-:W-:Y:S01]  /*60a0*/  HADD2.F32 R141, -RZ, R141.H1_H1 ;  /* 0x3000008dff8d7230 */ /* 0x000fe20000004100 */
[----:B------:R-:W-:Y:S01]  /*60b0*/  SHF.R.U64 R13, R40, 0x10, R41 ;  /* 0x00000010280d7819 */ /* 0x000fe20000001229 */
[----:B------:R-:W-:Y:S01]  /*60c0*/  HADD2.F32 R44, -RZ, R44.H0_H0 ;  /* 0x2000002cff2c7230 */ /* 0x000fe20000004100 */
[----:B------:R-:W-:Y:S01]  /*60d0*/  SHF.R.U32.HI R43, RZ, 0x10, R43 ;  /* 0x00000010ff2b7819 */ /* 0x000fe2000001162b */
[--C-:B------:R-:W-:Y:S02]  /*60e0*/  HADD2.F32 R11, -RZ, R42.reuse.H1_H1 ;  /* 0x3000002aff0b7230 */ /* 0x100fe40000004100 */
[----:B------:R-:W-:Y:S02]  /*60f0*/  HADD2.F32 R40, -RZ, R42.H0_H0 ;  /* 0x2000002aff287230 */ /* 0x000fe40000004100 */
[----:B------:R-:W-:-:S02]  /*6100*/  HADD2.F32 R13, -RZ, R13.H0_H0 ;  /* 0x2000000dff0d7230 */ /* 0x000fc40000004100 */
[-C--:B------:R-:W-:Y:S01]  /*6110*/  FMUL.FTZ R42, R11, R44.reuse ;  /* 0x0000002c0b2a7220 */ /* 0x080fe20000410000 */
[----:B------:R-:W-:-:S03]  /*6120*/  FMUL.FTZ R44, R40, R44 ;  /* 0x0000002c282c7220 */ /* 0x000fc60000410000 */
[-C--:B------:R-:W-:Y:S01]  /*6130*/  FFMA.FTZ R42, R40, R13.reuse, -R42 ;  /* 0x0000000d282a7223 */ /* 0x080fe2000001082a */
[----:B------:R-:W-:Y:S01]  /*6140*/  SHF.R.U32.HI R40, RZ, 0x10, R41 ;  /* 0x00000010ff287819 */ /* 0x000fe20000011629 */
[----:B------:R-:W-:Y:S01]  /*6150*/  FFMA.FTZ R44, R11, R13, R44 ;  /* 0x0000000d0b2c7223 */ /* 0x000fe2000001002c */
[----:B------:R-:W-:Y:S02]  /*6160*/  IMAD.MOV.U32 R13, RZ, RZ, R15 ;  /* 0x000000ffff0d7224 */ /* 0x000fe400078e000f */
[----:B------:R-:W-:Y:S02]  /*6170*/  HADD2.F32 R15, -RZ, R43.H0_H0 ;  /* 0x2000002bff0f7230 */ /* 0x000fe40000004100 */
[----:B------:R-:W-:Y:S01]  /*6180*/  HADD2.F32 R40, -RZ, R40.H0_H0 ;  /* 0x20000028ff287230 */ /* 0x000fe20000004100 */
[----:B------:R-:W-:Y:S01]  /*6190*/  F2FP.F16.F32.PACK_AB R42, R44, R42 ;  /* 0x0000002a2c2a723e */ /* 0x000fe200000000ff */
[--C-:B------:R-:W-:Y:S02]  /*61a0*/  HADD2.F32 R11, -RZ, R13.reuse.H1_H1 ;  /* 0x3000000dff0b7230 */ /* 0x100fe40000004100 */
[----:B------:R-:W-:-:S03]  /*61b0*/  HADD2.F32 R13, -RZ, R13.H0_H0 ;  /* 0x2000000dff0d7230 */ /* 0x000fc60000004100 */
[-C--:B------:R-:W-:Y:S02]  /*61c0*/  FMUL.FTZ R41, R11, R15.reuse ;  /* 0x0000000f0b297220 */ /* 0x080fe40000410000 */
[C---:B------:R-:W-:Y:S02]  /*61d0*/  FMUL.FTZ R15, R13.reuse, R15 ;  /* 0x0000000f0d0f7220 */ /* 0x040fe40000410000 */
[-C--:B------:R-:W-:Y:S01]  /*61e0*/  FFMA.FTZ R41, R13, R40.reuse, -R41 ;  /* 0x000000280d297223 */ /* 0x080fe20000010829 */
[----:B------:R-:W-:Y:S02]  /*61f0*/  HADD2.F32 R13, -RZ, R138.H0_H0 ;  /* 0x2000008aff0d7230 */ /* 0x000fe40000004100 */
[----:B------:R-:W-:Y:S01]  /*6200*/  FFMA.FTZ R15, R11, R40, R15 ;  /* 0x000000280b0f7223 */ /* 0x000fe2000001000f */
[--C-:B------:R-:W-:Y:S02]  /*6210*/  HADD2.F32 R11, -RZ, R12.reuse.H0_H0 ;  /* 0x2000000cff0b7230 */ /* 0x100fe40000004100 */
[----:B------:R-:W-:-:S02]  /*6220*/  HADD2.F32 R12, -RZ, R12.H1_H1 ;  /* 0x3000000cff0c7230 */ /* 0x000fc40000004100 */
[----:B------:R-:W-:Y:S01]  /*6230*/  HADD2.F32 R138, -RZ, R138.H1_H1 ;  /* 0x3000008aff8a7230 */ /* 0x000fe20000004100 */
[----:B------:R-:W-:Y:S02]  /*6240*/  F2FP.F16.F32.PACK_AB R15, R15, R41 ;  /* 0x000000290f0f723e */ /* 0x000fe400000000ff */
[-C--:B------:R-:W-:Y:S01]  /*6250*/  FMUL.FTZ R40, R12, R139.reuse ;  /* 0x0000008b0c287220 */ /* 0x080fe20000410000 */
[----:B------:R-:W-:-:S03]  /*6260*/  FMUL.FTZ R139, R11, R139 ;  /* 0x0000008b0b8b7220 */ /* 0x000fc60000410000 */
[-C--:B------:R-:W-:Y:S01]  /*6270*/  FFMA.FTZ R40, R11, R13.reuse, -R40 ;  /* 0x0000000d0b287223 */ /* 0x080fe20000010828 */
[--C-:B------:R-:W-:Y:S02]  /*6280*/  HADD2.F32 R11, -RZ, R14.reuse.H0_H0 ;  /* 0x2000000eff0b7230 */ /* 0x100fe40000004100 */
[----:B------:R-:W-:Y:S01]  /*6290*/  FFMA.FTZ R139, R12, R13, R139 ;  /* 0x0000000d0c8b7223 */ /* 0x000fe2000001008b */
[----:B------:R-:W-:Y:S01]  /*62a0*/  HADD2.F32 R14, -RZ, R14.H1_H1 ;  /* 0x3000000eff0e7230 */ /* 0x000fe20000004100 */
[----:B------:R-:W-:-:S03]  /*62b0*/  MOV R13, R42 ;  /* 0x0000002a000d7202 */ /* 0x000fc60000000f00 */
[----:B------:R-:W-:Y:S01]  /*62c0*/  F2FP.F16.F32.PACK_AB R40, R139, R40 ;  /* 0x000000288b28723e */ /* 0x000fe200000000ff */
[-C--:B------:R-:W-:Y:S01]  /*62d0*/  FMUL.FTZ R12, R14, R141.reuse ;  /* 0x0000008d0e0c7220 */ /* 0x080fe20000410000 */
[----:B------:R-:W-:-:S03]  /*62e0*/  FMUL.FTZ R141, R11, R141 ;  /* 0x0000008d0b8d7220 */ /* 0x000fc60000410000 */
[-C--:B------:R-:W-:Y:S01]  /*62f0*/  FFMA.FTZ R12, R11, R138.reuse, -R12 ;  /* 0x0000008a0b0c7223 */ /* 0x080fe2000001080c */
[----:B------:R-:W-:-:S05]  /*6300*/  FFMA.FTZ R141, R14, R138, R141 ;  /* 0x0000008a0e8d7223 */ /* 0x000fca000001008d */
[----:B------:R-:W-:Y:S01]  /*6310*/  F2FP.F16.F32.PACK_AB R141, R141, R12 ;  /* 0x0000000c8d8d723e */ /* 0x000fe200000000ff */
[----:B------:R-:W-:-:S04]  /*6320*/  IMAD.MOV.U32 R12, RZ, RZ, R40 ;  /* 0x000000ffff0c7224 */ /* 0x000fc800078e0028 */
[----:B------:R-:W-:-:S07]  /*6330*/  IMAD.MOV.U32 R14, RZ, RZ, R141 ;  /* 0x000000ffff0e7224 */ /* 0x000fce00078e008d */
.L_x_496:
[----:B------:R-:W-:Y:S05]  /*6340*/  BSYNC B2 ;  /* 0x0000000000027941 */ /* 0x000fea0003800000 */
.L_x_495:
[----:B-1----:R-:W-:Y:S01]  /*6350*/  LEA R40, P3, R16, R117, 0x1 ;  /* 0x0000007510287211 */ /* 0x002fe200078608ff */
[----:B------:R-:W-:-:S03]  /*6360*/  ULDC.64 UR4, c[0x0][0x208] ;  /* 0x0000820000047ab9 */ /* 0x000fc60000000a00 */
[----:B0-----:R-:W-:-:S05]  /*6370*/  LEA.HI.X R41, R16, R116, R17, 0x1, P3 ;  /* 0x0000007410297211 */ /* 0x001fca00018f0c11 */
[----:B----4-:R3:W-:Y:S04]  /*6380*/  ST.E.128 desc[UR4][R40.64], R12 ;  /* 0x0000000c28007985 */ /* 0x0107e8000c101d04 */
.L_x_494:
[----:B------:R-:W-:Y:S05]  /*6390*/  BSYNC B1 ;  /* 0x0000000000017941 */ /* 0x000fea0003800000 */
.L_x_493:
[----:B------:R-:W-:Y:S01]  /*63a0*/  ISETP.NE.AND P3, PT, R20, RZ, PT ;  /* 0x000000ff1400720c */ /* 0x000fe20003f65270 */
[----:B------:R-:W-:-:S12]  /*63b0*/  BSSY B1, `(.L_x_497) ;  /* 0x000003a000017945 */ /* 0x000fd80003800000 */
[----:B------:R-:W-:Y:S05]  /*63c0*/  @!P3 BRA `(.L_x_498) ;  /* 0x0000000000e0b947 */ /* 0x000fea0003800000 */
[----:B---34-:R3:W4:Y:S01]  /*63d0*/  LDS.128 R12, [R78+0x28c00] ;  /* 0x028c00004e0c7984 */ /* 0x0187220000000c00 */
[----:B------:R-:W-:Y:S01]  /*63e0*/  ISETP.GE.AND P4, PT, R221, R110, PT ;  /* 0x0000006edd00720c */ /* 0x000fe20003f86270 */
[----:B------:R-:W-:Y:S01]  /*63f0*/  BSSY B2, `(.L_x_499) ;  /* 0x0000033000027945 */ /* 0x000fe20003800000 */
[----:B-1----:R-:W-:-:S04]  /*6400*/  LEA R40, P3, R212, R117, 0x1 ;  /* 0x00000075d4287211 */ /* 0x002fc800078608ff */
[----:B0-----:R-:W-:-:S07]  /*6410*/  LEA.HI.X R41, R212, R116, R215, 0x1, P3 ;  /* 0x00000074d4297211 */ /* 0x001fce00018f0cd7 */
[----:B---3--:R-:W-:Y:S05]  /*6420*/  @P4 BRA `(.L_x_500) ;  /* 0x0000000000bc4947 */ /* 0x008fea0003800000 */
[----:B------:R-:W-:Y:S01]  /*6430*/  SHF.R.U64 R42, R38, 0x10, R39 ;  /* 0x00000010262a7819 */ /* 0x000fe20000001227 */
[----:B----4-:R-:W-:Y:S01]  /*6440*/  IMAD.MOV.U32 R38, RZ, RZ, R13 ;  /* 0x000000ffff267224 */ /* 0x010fe200078e000d */
[----:B------:R-:W-:Y:S02]  /*6450*/  SHF.R.U64 R13, R36, 0x10, R37 ;  /* 0x00000010240d7819 */ /* 0x000fe40000001225 */
[----:B------:R-:W-:Y:S01]  /*6460*/  SHF.R.U32.HI R39, RZ, 0x10, R39 ;  /* 0x00000010ff277819 */ /* 0x000fe20000011627 */
[----:B------:R-:W-:Y:S02]  /*6470*/  HADD2.F32 R42, -RZ, R42.H0_H0 ;  /* 0x2000002aff2a7230 */ /* 0x000fe40000004100 */
        /* <DEDUP_REMOVED lines=8> */
[----:B------:R-:W-:Y:S01]  /*6500*/  MOV R11, R15 ;  /* 0x0000000f000b7202 */ /* 0x000fe20000000f00 */
[----:B------:R-:W-:Y:S02]  /*6510*/  IMAD.MOV.U32 R13, RZ, RZ, R12 ;  /* 0x000000ffff0d7224 */ /* 0x000fe400078e000c */
[----:B------:R-:W-:Y:S01]  /*6520*/  HADD2.F32 R12, -RZ, R39.H0_H0 ;  /* 0x20000027ff0c7230 */ /* 0x000fe20000004100 */
[----:B------:R-:W-:Y:S01]  /*6530*/  F2FP.F16.F32.PACK_AB R38, R42, R38 ;  /* 0x000000262a26723e */ /* 0x000fe200000000ff */
[--C-:B------:R-:W-:Y:S02]  /*6540*/  HADD2.F32 R15, -RZ, R11.reuse.H1_H1 ;  /* 0x3000000bff0f7230 */ /* 0x100fe40000004100 */
[----:B------:R-:W-:-:S02]  /*6550*/  HADD2.F32 R11, -RZ, R11.H0_H0 ;  /* 0x2000000bff0b7230 */ /* 0x000fc40000004100 */
[----:B------:R-:W-:Y:S02]  /*6560*/  HADD2.F32 R36, -RZ, R36.H0_H0 ;  /* 0x20000024ff247230 */ /* 0x000fe40000004100 */
[-C--:B------:R-:W-:Y:S01]  /*6570*/  FMUL.FTZ R37, R15, R12.reuse ;  /* 0x0000000c0f257220 */ /* 0x080fe20000410000 */
[----:B------:R-:W-:-:S03]  /*6580*/  FMUL.FTZ R12, R11, R12 ;  /* 0x0000000c0b0c7220 */ /* 0x000fc60000410000 */
[-C--:B------:R-:W-:Y:S01]  /*6590*/  FFMA.FTZ R37, R11, R36.reuse, -R37 ;  /* 0x000000240b257223 */ /* 0x080fe20000010825 */
[----:B------:R-:W-:Y:S02]  /*65a0*/  HADD2.F32 R11, -RZ, R135.H0_H0 ;  /* 0x20000087ff0b7230 */ /* 0x000fe40000004100 */
[----:B------:R-:W-:Y:S01]  /*65b0*/  FFMA.FTZ R12, R15, R36, R12 ;  /* 0x000000240f0c7223 */ /* 0x000fe2000001000c */
[--C-:B------:R-:W-:Y:S02]  /*65c0*/  HADD2.F32 R15, -RZ, R13.reuse.H1_H1 ;  /* 0x3000000dff0f7230 */ /* 0x100fe40000004100 */
[----:B------:R-:W-:Y:S02]  /*65d0*/  HADD2.F32 R13, -RZ, R13.H0_H0 ;  /* 0x2000000dff0d7230 */ /* 0x000fe40000004100 */
[----:B------:R-:W-:Y:S02]  /*65e0*/  HADD2.F32 R36, -RZ, R134.H0_H0 ;  /* 0x20000086ff247230 */ /* 0x000fe40000004100 */
[----:B------:R-:W-:Y:S01]  /*65f0*/  FMUL.FTZ R39, R15, R11 ;  /* 0x0000000b0f277220 */ /* 0x000fe20000410000 */
[----:B------:R-:W-:-:S02]  /*6600*/  HADD2.F32 R135, -RZ, R135.H1_H1 ;  /* 0x30000087ff877230 */ /* 0x000fc40000004100 */
[C---:B------:R-:W-:Y:S01]  /*6610*/  FMUL.FTZ R11, R13.reuse, R11 ;  /* 0x0000000b0d0b7220 */ /* 0x040fe20000410000 */
[----:B------:R-:W-:Y:S02]  /*6620*/  HADD2.F32 R134, -RZ, R134.H1_H1 ;  /* 0x30000086ff867230 */ /* 0x000fe40000004100 */
[-C--:B------:R-:W-:Y:S01]  /*6630*/  FFMA.FTZ R39, R13, R36.reuse, -R39 ;  /* 0x000000240d277223 */ /* 0x080fe20000010827 */
[--C-:B------:R-:W-:Y:S02]  /*6640*/  HADD2.F32 R13, -RZ, R14.reuse.H1_H1 ;  /* 0x3000000eff0d7230 */ /* 0x100fe40000004100 */
[----:B------:R-:W-:Y:S01]  /*6650*/  FFMA.FTZ R11, R15, R36, R11 ;  /* 0x000000240f0b7223 */ /* 0x000fe2000001000b */
[----:B------:R-:W-:Y:S01]  /*6660*/  HADD2.F32 R14, -RZ, R14.H0_H0 ;  /* 0x2000000eff0e7230 */ /* 0x000fe20000004100 */
[----:B------:R-:W-:Y:S01]  /*6670*/  F2FP.F16.F32.PACK_AB R37, R12, R37 ;  /* 0x000000250c25723e */ /* 0x000fe200000000ff */
[----:B------:R-:W-:Y:S02]  /*6680*/  FMUL.FTZ R15, R13, R135 ;  /* 0x000000870d0f7220 */ /* 0x000fe40000410000 */
[----:B------:R-:W-:Y:S01]  /*6690*/  F2FP.F16.F32.PACK_AB R11, R11, R39 ;  /* 0x000000270b0b723e */ /* 0x000fe200000000ff */
[C---:B------:R-:W-:Y:S01]  /*66a0*/  FMUL.FTZ R135, R14.reuse, R135 ;  /* 0x000000870e877220 */ /* 0x040fe20000410000 */
[----:B------:R-:W-:-:S03]  /*66b0*/  FFMA.FTZ R15, R14, R134, -R15 ;  /* 0x000000860e0f7223 */ /* 0x000fc6000001080f */
[----:B------:R-:W-:Y:S01]  /*66c0*/  FFMA.FTZ R135, R13, R134, R135 ;  /* 0x000000860d877223 */ /* 0x000fe20000010087 */
[----:B------:R-:W-:Y:S01]  /*66d0*/  IMAD.MOV.U32 R12, RZ, RZ, R11 ;  /* 0x000000ffff0c7224 */ /* 0x000fe200078e000b */
[----:B------:R-:W-:-:S03]  /*66e0*/  MOV R13, R38 ;  /* 0x00000026000d7202 */ /* 0x000fc60000000f00 */
[----:B------:R-:W-:-:S05]  /*66f0*/  F2FP.F16.F32.PACK_AB R15, R135, R15 ;  /* 0x0000000f870f723e */ /* 0x000fca00000000ff */
[----:B------:R-:W-:Y:S02]  /*6700*/  IMAD.MOV.U32 R14, RZ, RZ, R15 ;  /* 0x000000ffff0e7224 */ /* 0x000fe400078e000f */
[----:B------:R-:W-:-:S07]  /*6710*/  IMAD.MOV.U32 R15, RZ, RZ, R37 ;  /* 0x000000ffff0f7224 */ /* 0x000fce00078e0025 */
.L_x_500:
[----:B------:R-:W-:Y:S05]  /*6720*/  BSYNC B2 ;  /* 0x0000000000027941 */ /* 0x000fea0003800000 */
.L_x_499:
[----:B------:R-:W-:Y:S02]  /*6730*/  ULDC.64 UR4, c[0x0][0x208] ;  /* 0x0000820000047ab9 */ /* 0x000fe40000000a00 */
[----:B----4-:R0:W-:Y:S03]  /*6740*/  ST.E.128 desc[UR4][R40.64], R12 ;  /* 0x0000000c28007985 */ /* 0x0101e6000c101d04 */
.L_x_498:
[----:B------:R-:W-:Y:S05]  /*6750*/  BSYNC B1 ;  /* 0x0000000000017941 */ /* 0x000fea0003800000 */
.L_x_497:
[----:B------:R-:W-:Y:S01]  /*6760*/  ISETP.NE.AND P3, PT, R21, RZ, PT ;  /* 0x000000ff1500720c */ /* 0x000fe20003f65270 */
[----:B------:R-:W-:-:S12]  /*6770*/  BSSY B1, `(.L_x_501) ;  /* 0x0000034000017945 */ /* 0x000fd80003800000 */
[----:B------:R-:W-:Y:S05]  /*6780*/  @!P3 BRA `(.L_x_502) ;  /* 0x0000000000c8b947 */ /* 0x000fea0003800000 */
[----:B0--34-:R0:W3:Y:S01]  /*6790*/  LDS.128 R12, [R78+0x2b400] ;  /* 0x02b400004e0c7984 */ /* 0x0190e20000000c00 */
[----:B------:R-:W-:Y:S01]  /*67a0*/  ISETP.GE.AND P4, PT, R220, R110, PT ;  /* 0x0000006edc00720c */ /* 0x000fe20003f86270 */
[----:B------:R-:W-:Y:S01]  /*67b0*/  BSSY B2, `(.L_x_503) ;  /* 0x000002d000027945 */ /* 0x000fe20003800000 */
[----:B-1----:R-:W-:-:S04]  /*67c0*/  LEA R36, P3, R19, R117, 0x1 ;  /* 0x0000007513247211 */ /* 0x002fc800078608ff */
[----:B------:R-:W-:-:S07]  /*67d0*/  LEA.HI.X R37, R19, R116, R219, 0x1, P3 ;  /* 0x0000007413257211 */ /* 0x000fce00018f0cdb */
[----:B0-----:R-:W-:Y:S05]  /*67e0*/  @P4 BRA `(.L_x_504) ;  /* 0x0000000000a44947 */ /* 0x001fea0003800000 */
[--C-:B------:R-:W-:Y:S01]  /*67f0*/  SHF.R.U64 R11, R32, 0x10, R33.reuse ;  /* 0x00000010200b7819 */ /* 0x100fe20000001221 */
[--C-:B---3--:R-:W-:Y:S01]  /*6800*/  HADD2.F32 R38, -RZ, R15.reuse.H1_H1 ;  /* 0x3000000fff267230 */ /* 0x108fe20000004100 */
[----:B------:R-:W-:Y:S01]  /*6810*/  SHF.R.U32.HI R32, RZ, 0x10, R33 ;  /* 0x00000010ff207819 */ /* 0x000fe20000011621 */
[----:B------:R-:W-:Y:S01]  /*6820*/  HADD2.F32 R15, -RZ, R15.H0_H0 ;  /* 0x2000000fff0f7230 */ /* 0x000fe20000004100 */
[--C-:B------:R-:W-:Y:S01]  /*6830*/  SHF.R.U64 R33, R34, 0x10, R35.reuse ;  /* 0x0000001022217819 */ /* 0x100fe20000001223 */
[----:B------:R-:W-:Y:S01]  /*6840*/  HADD2.F32 R11, -RZ, R11.H0_H0 ;  /* 0x2000000bff0b7230 */ /* 0x000fe20000004100 */
[----:B------:R-:W-:Y:S01]  /*6850*/  SHF.R.U32.HI R34, RZ, 0x10, R35 ;  /* 0x00000010ff227819 */ /* 0x000fe20000011623 */
[----:B------:R-:W-:Y:S02]  /*6860*/  HADD2.F32 R35, -RZ, R13.H1_H1 ;  /* 0x3000000dff237230 */ /* 0x000fe40000004100 */
[----:B------:R-:W-:Y:S02]  /*6870*/  HADD2.F32 R33, -RZ, R33.H0_H0 ;  /* 0x20000021ff217230 */ /* 0x000fe40000004100 */
[----:B------:R-:W-:-:S02]  /*6880*/  HADD2.F32 R13, -RZ, R13.H0_H0 ;  /* 0x2000000dff0d7230 */ /* 0x000fc40000004100 */
[----:B------:R-:W-:Y:S02]  /*6890*/  HADD2.F32 R34, -RZ, R34.H0_H0 ;  /* 0x20000022ff227230 */ /* 0x000fe40000004100 */
[----:B------:R-:W-:Y:S02]  /*68a0*/  HADD2.F32 R39, -RZ, R32.H0_H0 ;  /* 0x20000020ff277230 */ /* 0x000fe40000004100 */
[-C--:B------:R-:W-:Y:S01]  /*68b0*/  FMUL.FTZ R32, R35, R33.reuse ;  /* 0x0000002123207220 */ /* 0x080fe20000410000 */
[----:B------:R-:W-:Y:S01]  /*68c0*/  FMUL.FTZ R40, R13, R33 ;  /* 0x000000210d287220 */ /* 0x000fe20000410000 */
[-C--:B------:R-:W-:Y:S01]  /*68d0*/  FMUL.FTZ R33, R38, R34.reuse ;  /* 0x0000002226217220 */ /* 0x080fe20000410000 */
[----:B------:R-:W-:Y:S01]  /*68e0*/  FMUL.FTZ R34, R15, R34 ;  /* 0x000000220f227220 */ /* 0x000fe20000410000 */
[-C--:B------:R-:W-:Y:S01]  /*68f0*/  FFMA.FTZ R32, R13, R11.reuse, -R32 ;  /* 0x0000000b0d207223 */ /* 0x080fe20000010820 */
[----:B------:R-:W-:Y:S01]  /*6900*/  FFMA.FTZ R40, R35, R11, R40 ;  /* 0x0000000b23287223 */ /* 0x000fe20000010028 */
[----:B------:R-:W-:Y:S01]  /*6910*/  FFMA.FTZ R33, R15, R39, -R33 ;  /* 0x000000270f217223 */ /* 0x000fe20000010821 */
[----:B------:R-:W-:-:S02]  /*6920*/  HADD2.F32 R15, -RZ, R12.H1_H1 ;  /* 0x3000000cff0f7230 */ /* 0x000fc40000004100 */
[----:B------:R-:W-:Y:S01]  /*6930*/  FFMA.FTZ R34, R38, R39, R34 ;  /* 0x0000002726227223 */ /* 0x000fe20000010022 */
[--C-:B------:R-:W-:Y:S01]  /*6940*/  HADD2.F32 R13, -RZ, R131.reuse.H0_H0 ;  /* 0x20000083ff0d7230 */ /* 0x100fe20000004100 */
[----:B------:R-:W-:Y:S01]  /*6950*/  F2FP.F16.F32.PACK_AB R32, R40, R32 ;  /* 0x000000202820723e */ /* 0x000fe200000000ff */
[----:B------:R-:W-:Y:S02]  /*6960*/  HADD2.F32 R12, -RZ, R12.H0_H0 ;  /* 0x2000000cff0c7230 */ /* 0x000fe40000004100 */
[----:B------:R-:W-:Y:S02]  /*6970*/  HADD2.F32 R131, -RZ, R131.H1_H1 ;  /* 0x30000083ff837230 */ /* 0x000fe40000004100 */
[-C--:B------:R-:W-:Y:S01]  /*6980*/  FMUL.FTZ R38, R15, R13.reuse ;  /* 0x0000000d0f267220 */ /* 0x080fe20000410000 */
[--C-:B------:R-:W-:Y:S02]  /*6990*/  HADD2.F32 R35, -RZ, R14.reuse.H1_H1 ;  /* 0x3000000eff237230 */ /* 0x100fe40000004100 */
[----:B------:R-:W-:Y:S01]  /*69a0*/  FMUL.FTZ R39, R12, R13 ;  /* 0x0000000d0c277220 */ /* 0x000fe20000410000 */
[----:B------:R-:W-:-:S02]  /*69b0*/  HADD2.F32 R14, -RZ, R14.H0_H0 ;  /* 0x2000000eff0e7230 */ /* 0x000fc40000004100 */
[--C-:B------:R-:W-:Y:S02]  /*69c0*/  HADD2.F32 R11, -RZ, R128.reuse.H0_H0 ;  /* 0x20000080ff0b7230 */ /* 0x100fe40000004100 */
[-C--:B------:R-:W-:Y:S01]  /*69d0*/  FMUL.FTZ R13, R35, R131.reuse ;  /* 0x00000083230d7220 */ /* 0x080fe20000410000 */
[----:B------:R-:W-:Y:S02]  /*69e0*/  HADD2.F32 R128, -RZ, R128.H1_H1 ;  /* 0x30000080ff807230 */ /* 0x000fe40000004100 */
[----:B------:R-:W-:Y:S01]  /*69f0*/  FMUL.FTZ R131, R14, R131 ;  /* 0x000000830e837220 */ /* 0x000fe20000410000 */
[-C--:B------:R-:W-:Y:S01]  /*6a00*/  FFMA.FTZ R38, R12, R11.reuse, -R38 ;  /* 0x0000000b0c267223 */ /* 0x080fe20000010826 */
[----:B------:R-:W-:Y:S01]  /*6a10*/  FFMA.FTZ R39, R15, R11, R39 ;  /* 0x0000000b0f277223 */ /* 0x000fe20000010027 */
[-C--:B------:R-:W-:Y:S01]  /*6a20*/  FFMA.FTZ R13, R14, R128.reuse, -R13 ;  /* 0x000000800e0d7223 */ /* 0x080fe2000001080d */
[----:B------:R-:W-:Y:S01]  /*6a30*/  FFMA.FTZ R128, R35, R128, R131 ;  /* 0x0000008023807223 */ /* 0x000fe20000010083 */
[----:B------:R-:W-:-:S02]  /*6a40*/  F2FP.F16.F32.PACK_AB R15, R34, R33 ;  /* 0x00000021220f723e */ /* 0x000fc400000000ff */
[----:B------:R-:W-:Y:S02]  /*6a50*/  F2FP.F16.F32.PACK_AB R12, R39, R38 ;  /* 0x00000026270c723e */ /* 0x000fe400000000ff */
[----:B------:R-:W-:Y:S02]  /*6a60*/  F2FP.F16.F32.PACK_AB R14, R128, R13 ;  /* 0x0000000d800e723e */ /* 0x000fe400000000ff */
[----:B------:R-:W-:-:S07]  /*6a70*/  MOV R13, R32 ;  /* 0x00000020000d7202 */ /* 0x000fce0000000f00 */
.L_x_504:
[----:B------:R-:W-:Y:S05]  /*6a80*/  BSYNC B2 ;  /* 0x0000000000027941 */ /* 0x000fea0003800000 */
.L_x_503:
[----:B------:R-:W-:Y:S02]  /*6a90*/  ULDC.64 UR4, c[0x0][0x208] ;  /* 0x0000820000047ab9 */ /* 0x000fe40000000a00 */
[----:B---3--:R0:W-:Y:S03]  /*6aa0*/  ST.E.128 desc[UR4][R36.64], R12 ;  /* 0x0000000c24007985 */ /* 0x0081e6000c101d04 */
.L_x_502:
[----:B------:R-:W-:Y:S05]  /*6ab0*/  BSYNC B1 ;  /* 0x0000000000017941 */ /* 0x000fea0003800000 */
.L_x_501:
[----:B------:R-:W-:-:S13]  /*6ac0*/  ISETP.NE.AND P3, PT, R25, RZ, PT ;  /* 0x000000ff1900720c */ /* 0x000fda0003f65270 */
        /* <DEDUP_REMOVED lines=8> */
[--C-:B---3--:R-:W-:Y:S01]  /*6b50*/  HADD2.F32 R36, -RZ, R15.reuse.H0_H0 ;  /* 0x2000000fff247230 */ /* 0x108fe20000004100 */
[----:B------:R-:W-:Y:S01]  /*6b60*/  SHF.R.U32.HI R28, RZ, 0x10, R29 ;  /* 0x00000010ff1c7819 */ /* 0x000fe2000001161d */
[----:B------:R-:W-:Y:S01]  /*6b70*/  IMAD.MOV.U32 R29, RZ, RZ, R13 ;  /* 0x000000ffff1d7224 */ /* 0x000fe200078e000d */
[--C-:B------:R-:W-:Y:S01]  /*6b80*/  SHF.R.U64 R38, R30, 0x10, R31.reuse ;  /* 0x000000101e267819 */ /* 0x100fe2000000121f */
[----:B------:R-:W-:Y:S01]  /*6b90*/  HADD2.F32 R30, -RZ, R15.H1_H1 ;  /* 0x3000000fff1e7230 */ /* 0x000fe20000004100 */
[----:B------:R-:W-:Y:S01]  /*6ba0*/  SHF.R.U32.HI R11, RZ, 0x10, R31 ;  /* 0x00000010ff0b7819 */ /* 0x000fe2000001161f */
[----:B------:R-:W-:Y:S02]  /*6bb0*/  HADD2.F32 R34, -RZ, R34.H0_H0 ;  /* 0x20000022ff227230 */ /* 0x000fe40000004100 */
[----:B------:R-:W-:Y:S02]  /*6bc0*/  HADD2.F32 R38, -RZ, R38.H0_H0 ;  /* 0x20000026ff267230 */ /* 0x000fe40000004100 */
[----:B------:R-:W-:-:S02]  /*6bd0*/  HADD2.F32 R13, -RZ, R29.H1_H1 ;  /* 0x3000001dff0d7230 */ /* 0x000fc40000004100 */
[----:B------:R-:W-:Y:S02]  /*6be0*/  HADD2.F32 R29, -RZ, R29.H0_H0 ;  /* 0x2000001dff1d7230 */ /* 0x000fe40000004100 */
[----:B------:R-:W-:Y:S02]  /*6bf0*/  HADD2.F32 R11, -RZ, R11.H0_H0 ;  /* 0x2000000bff0b7230 */ /* 0x000fe40000004100 */
[----:B------:R-:W-:Y:S02]  /*6c00*/  HADD2.F32 R15, -RZ, R28.H0_H0 ;  /* 0x2000001cff0f7230 */ /* 0x000fe40000004100 */
[-C--:B------:R-:W-:Y:S01]  /*6c10*/  FMUL.FTZ R28, R13, R38.reuse ;  /* 0x000000260d1c7220 */ /* 0x080fe20000410000 */
[C---:B------:R-:W-:Y:S01]  /*6c20*/  FMUL.FTZ R38, R29.reuse, R38 ;  /* 0x000000261d267220 */ /* 0x040fe20000410000 */
[-C--:B------:R-:W-:Y:S01]  /*6c30*/  FMUL.FTZ R31, R30, R11.reuse ;  /* 0x0000000b1e1f7220 */ /* 0x080fe20000410000 */
[C---:B------:R-:W-:Y:S01]  /*6c40*/  FMUL.FTZ R35, R36.reuse, R11 ;  /* 0x0000000b24237220 */ /* 0x040fe20000410000 */
[-C--:B------:R-:W-:Y:S01]  /*6c50*/  FFMA.FTZ R11, R29, R34.reuse, -R28 ;  /* 0x000000221d0b7223 */ /* 0x080fe2000001081c */
[----:B------:R-:W-:Y:S01]  /*6c60*/  FFMA.FTZ R28, R13, R34, R38 ;  /* 0x000000220d1c7223 */ /* 0x000fe20000010026 */
[----:B------:R-:W-:Y:S01]  /*6c70*/  FFMA.FTZ R13, R36, R15, -R31 ;  /* 0x0000000f240d7223 */ /* 0x000fe2000001081f */
[----:B------:R-:W-:-:S02]  /*6c80*/  HADD2.F32 R29, -RZ, R82.H0_H0 ;  /* 0x20000052ff1d7230 */ /* 0x000fc40000004100 */
[----:B------:R-:W-:Y:S01]  /*6c90*/  FFMA.FTZ R30, R30, R15, R35 ;  /* 0x0000000f1e1e7223 */ /* 0x000fe20000010023 */
[--C-:B------:R-:W-:Y:S01]  /*6ca0*/  HADD2.F32 R34, -RZ, R12.reuse.H1_H1 ;  /* 0x3000000cff227230 */ /* 0x100fe20000004100 */
[----:B------:R-:W-:Y:S01]  /*6cb0*/  F2FP.F16.F32.PACK_AB R11, R28, R11 ;  /* 0x0000000b1c0b723e */ /* 0x000fe200000000ff */
[----:B------:R-:W-:Y:S02]  /*6cc0*/  HADD2.F32 R36, -RZ, R12.H0_H0 ;  /* 0x2000000cff247230 */ /* 0x000fe40000004100 */
[----:B------:R-:W-:Y:S02]  /*6cd0*/  HADD2.F32 R31, -RZ, R82.H1_H1 ;  /* 0x30000052ff1f7230 */ /* 0x000fe40000004100 */
[-C--:B------:R-:W-:Y:S01]  /*6ce0*/  FMUL.FTZ R35, R34, R29.reuse ;  /* 0x0000001d22237220 */ /* 0x080fe20000410000 */
[----:B------:R-:W-:Y:S02]  /*6cf0*/  HADD2.F32 R12, -RZ, R14.H1_H1 ;  /* 0x3000000eff0c7230 */ /* 0x000fe40000004100 */
[----:B------:R-:W-:Y:S01]  /*6d00*/  FMUL.FTZ R29, R36, R29 ;  /* 0x0000001d241d7220 */ /* 0x000fe20000410000 */
[----:B------:R-:W-:-:S02]  /*6d10*/  HADD2.F32 R15, -RZ, R81.H0_H0 ;  /* 0x20000051ff0f7230 */ /* 0x000fc40000004100 */
[----:B------:R-:W-:Y:S02]  /*6d20*/  HADD2.F32 R14, -RZ, R14.H0_H0 ;  /* 0x2000000eff0e7230 */ /* 0x000fe40000004100 */
[----:B------:R-:W-:Y:S01]  /*6d30*/  FMUL.FTZ R37, R12, R31 ;  /* 0x0000001f0c257220 */ /* 0x000fe20000410000 */
[----:B------:R-:W-:Y:S02]  /*6d40*/  HADD2.F32 R81, -RZ, R81.H1_H1 ;  /* 0x30000051ff517230 */ /* 0x000fe40000004100 */
[-C--:B------:R-:W-:Y:S01]  /*6d50*/  FFMA.FTZ R35, R36, R15.reuse, -R35 ;  /* 0x0000000f24237223 */ /* 0x080fe20000010823 */
[----:B------:R-:W-:Y:S01]  /*6d60*/  FFMA.FTZ R34, R34, R15, R29 ;  /* 0x0000000f22227223 */ /* 0x000fe2000001001d */
[----:B------:R-:W-:Y:S01]  /*6d70*/  FMUL.FTZ R31, R14, R31 ;  /* 0x0000001f0e1f7220 */ /* 0x000fe20000410000 */
[----:B------:R-:W-:Y:S01]  /*6d80*/  F2FP.F16.F32.PACK_AB R15, R30, R13 ;  /* 0x0000000d1e0f723e */ /* 0x000fe200000000ff */
[----:B------:R-:W-:Y:S01]  /*6d90*/  FFMA.FTZ R37, R14, R81, -R37 ;  /* 0x000000510e257223 */ /* 0x000fe20000010825 */
[----:B------:R-:W-:Y:S01]  /*6da0*/  MOV R13, R11 ;  /* 0x0000000b000d7202 */ /* 0x000fe20000000f00 */
[----:B------:R-:W-:Y:S01]  /*6db0*/  FFMA.FTZ R12, R12, R81, R31 ;  /* 0x000000510c0c7223 */ /* 0x000fe2000001001f */
[----:B------:R-:W-:-:S04]  /*6dc0*/  F2FP.F16.F32.PACK_AB R34, R34, R35 ;  /* 0x000000232222723e */ /* 0x000fc800000000ff */
[----:B------:R-:W-:Y:S01]  /*6dd0*/  F2FP.F16.F32.PACK_AB R14, R12, R37 ;  /* 0x000000250c0e723e */ /* 0x000fe200000000ff */
[----:B------:R-:W-:-:S07]  /*6de0*/  IMAD.MOV.U32 R12, RZ, RZ, R34 ;  /* 0x000000ffff0c7224 */ /* 0x000fce00078e0022 */
.L_x_506:
[----:B------:R-:W-:Y:S05]  /*6df0*/  BSYNC B1 ;  /* 0x0000000000017941 */ /* 0x000fea0003800000 */
.L_x_505:
[----:B------:R-:W-:Y:S02]  /*6e00*/  ULDC.64 UR4, c[0x0][0x208] ;  /* 0x0000820000047ab9 */ /* 0x000fe40000000a00 */
[----:B---3--:R0:W-:Y:S01]  /*6e10*/  ST.E.128 desc[UR4][R32.64], R12 ;  /* 0x0000000c20007985 */ /* 0x0081e2000c101d04 */
[----:B------:R-:W-:Y:S05]  /*6e20*/  BRA `(.L_x_492) ;  /* 0x0000004400607947 */ /* 0x000fea0003800000 */
.L_x_447:
        /* <DEDUP_REMOVED lines=20> */
[----:B------:R-:W-:Y:S02]  /*6f70*/  ISETP.GE.AND P0, PT, R16, R110, PT ;  /* 0x0000006e1000720c */ /* 0x000fe40003f06270 */
[----:B------:R-:W-:-:S02]  /*6f80*/  CS2R R32, SRZ ;  /* 0x0000000000207805 */ /* 0x000fc4000001ff00 */
[----:B------:R-:W-:Y:S02]  /*6f90*/  LEA.HI.X R37, R30, UR5, R31, 0x1, P4 ;  /* 0x000000051e257c11 */ /* 0x000fe4000a0f0c1f */
[----:B------:R-:W-:Y:S02]  /*6fa0*/  CS2R R30, SRZ ;  /* 0x00000000001e7805 */ /* 0x000fe4000001ff00 */
[----:B------:R-:W-:Y:S01]  /*6fb0*/  LEA R44, P4, R28, UR6, 0x1 ;  /* 0x000000061c2c7c11 */ /* 0x000fe2000f8808ff */
[----:B------:R-:W-:-:S03]  /*6fc0*/  ULDC.64 UR8, c[0x0][0x208] ;  /* 0x0000820000087ab9 */ /* 0x000fc60000000a00 */
[----:B------:R-:W-:Y:S02]  /*6fd0*/  LEA.HI.X R45, R28, UR7, R29, 0x1, P4 ;  /* 0x000000071c2d7c11 */ /* 0x000fe4000a0f0c1d */
[----:B------:R-:W-:Y:S02]  /*6fe0*/  CS2R R28, SRZ ;  /* 0x00000000001c7805 */ /* 0x000fe4000001ff00 */
[----:B------:R-:W-:Y:S02]  /*6ff0*/  ISETP.GE.AND P4, PT, R214, R110, PT ;  /* 0x0000006ed600720c */ /* 0x000fe40003f86270 */
[----:B------:R-:W-:Y:S02]  /*7000*/  CS2R R42, SRZ ;  /* 0x00000000002a7805 */ /* 0x000fe4000001ff00 */
[----:B------:R-:W-:Y:S01]  /*7010*/  CS2R R40, SRZ ;  /* 0x0000000000287805 */ /* 0x000fe2000001ff00 */
[----:B------:R-:W5:Y:S01]  /*7020*/  @!P0 LDG.E.128 R32, desc[UR8][R36.64] ;  /* 0x0000000824208981 */ /* 0x000f62000c1e1d00 */
[----:B------:R-:W-:-:S04]  /*7030*/  CS2R R38, SRZ ;  /* 0x0000000000267805 */ /* 0x000fc8000001ff00 */
[----:B------:R-:W5:Y:S04]  /*7040*/  @!P0 LDG.E.128 R40, desc[UR8][R44.64] ;  /* 0x000000082c288981 */ /* 0x000f68000c1e1d00 */
[----:B------:R0:W5:Y:S02]  /*7050*/  @!P4 LDG.E.128 R28, desc[UR8][R36.64+0x80] ;  /* 0x00008008241cc981 */ /* 0x000164000c1e1d00 */
[----:B0-----:R-:W-:-:S06]  /*7060*/  CS2R R36, SRZ ;  /* 0x0000000000247805 */ /* 0x001fcc000001ff00 */
[----:B------:R0:W5:Y:S02]  /*7070*/  @!P4 LDG.E.128 R36, desc[UR8][R44.64+0x80] ;  /* 0x000080082c24c981 */ /* 0x000164000c1e1d00 */
.L_x_508:
[----:B------:R-:W-:Y:S05]  /*7080*/  BSYNC B1 ;  /* 0x0000000000017941 */ /* 0x000fea0003800000 */
.L_x_507:
[----:B0----5:R-:W-:Y:S01]  /*7090*/  MOV R44, R30 ;  /* 0x0000001e002c7202 */ /* 0x021fe20000000f00 */
[----:B------:R-:W-:Y:S01]  /*70a0*/  IMAD.MOV.U32 R45, RZ, RZ, R28 ;  /* 0x000000ffff2d7224 */ /* 0x000fe200078e001c */
[----:B------:R-:W-:Y:S01]  /*70b0*/  IADD3 R49, R224, 0x20, RZ ;  /* 0x00000020e0317810 */ /* 0x000fe20007ffe0ff */
[----:B------:R-:W-:Y:S01]  /*70c0*/  IMAD.MOV.U32 R48, RZ, RZ, R31 ;  /* 0x000000ffff307224 */ /* 0x000fe200078e001f */
[----:B------:R-:W-:Y:S01]  /*70d0*/  PRMT R156, R44, 0x7610, R156 ;  /* 0x000076102c9c7816 */ /* 0x000fe2000000009c */
[----:B------:R-:W-:Y:S01]  /*70e0*/  BSSY B1, `(.L_x_509) ;  /* 0x000003d000017945 */ /* 0x000fe20003800000 */
[----:B------:R-:W-:Y:S02]  /*70f0*/  MOV R44, R29 ;  /* 0x0000001d002c7202 */ /* 0x000fe40000000f00 */
[----:B------:R-:W-:Y:S02]  /*7100*/  CS2R R50, SRZ ;  /* 0x0000000000327805 */ /* 0x000fe4000001ff00 */
[----:B------:R-:W-:Y:S01]  /*7110*/  PRMT R157, R45, 0x7610, R157 ;  /* 0x000076102d9d7816 */ /* 0x000fe2000000009d */
[----:B------:R-:W-:Y:S01]  /*7120*/  IMAD.MOV.U32 R45, RZ, RZ, R34 ;  /* 0x000000ffff2d7224 */ /* 0x000fe200078e0022 */
[----:B------:R-:W-:Y:S01]  /*7130*/  PRMT R160, R44, 0x7610, R160 ;  /* 0x000076102ca07816 */ /* 0x000fe200000000a0 */
[----:B------:R-:W-:Y:S01]  /*7140*/  IMAD.MOV.U32 R44, RZ, RZ, R35 ;  /* 0x000000ffff2c7224 */ /* 0x000fe200078e0023 */
[----:B------:R-:W-:-:S02]  /*7150*/  PRMT R159, R48, 0x7610, R159 ;  /* 0x00007610309f7816 */ /* 0x000fc4000000009f */
[----:B------:R-:W-:Y:S02]  /*7160*/  CS2R R54, SRZ ;  /* 0x0000000000367805 */ /* 0x000fe4000001ff00 */
[----:B------:R-:W-:Y:S02]  /*7170*/  MOV R48, R32 ;  /* 0x0000002000307202 */ /* 0x000fe40000000f00 */
[----:B------:R-:W-:Y:S02]  /*7180*/  CS2R R52, SRZ ;  /* 0x0000000000347805 */ /* 0x000fe4000001ff00 */
[----:B------:R-:W-:Y:S01]  /*7190*/  PRMT R161, R45, 0x7610, R161 ;  /* 0x000076102da17816 */ /* 0x000fe200000000a1 */
[----:B------:R-:W-:Y:S01]  /*71a0*/  IMAD.MOV.U32 R45, RZ, RZ, R33 ;  /* 0x000000ffff2d7224 */ /* 0x000fe200078e0021 */
[----:B------:R-:W-:Y:S01]  /*71b0*/  PRMT R162, R44, 0x5410, R48 ;  /* 0x000054102ca27816 */ /* 0x000fe20000000030 */
[----:B------:R-:W-:Y:S01]  /*71c0*/  IMAD.MOV.U32 R44, RZ, RZ, R38 ;  /* 0x000000ffff2c7224 */ /* 0x000fe200078e0026 */
[----:B------:R-:W-:-:S02]  /*71d0*/  MOV R48, R39 ;  /* 0x0000002700307202 */ /* 0x000fc40000000f00 */
[----:B------:R-:W-:Y:S02]  /*71e0*/  CS2R R58, SRZ ;  /* 0x00000000003a7805 */ /* 0x000fe4000001ff00 */
[----:B------:R-:W-:Y:S02]  /*71f0*/  ISETP.GE.AND P4, PT, R49, R85, PT ;  /* 0x000000553100720c */ /* 0x000fe40003f86270 */
[----:B------:R-:W-:Y:S02]  /*7200*/  CS2R R56, SRZ ;  /* 0x0000000000387805 */ /* 0x000fe4000001ff00 */
[----:B------:R-:W-:Y:S01]  /*7210*/  PRMT R137, R45, 0x7610, R137 ;  /* 0x000076102d897816 */ /* 0x000fe20000000089 */
[----:B------:R-:W-:Y:S01]  /*7220*/  IMAD.MOV.U32 R45, RZ, RZ, R36 ;  /* 0x000000ffff2d7224 */ /* 0x000fe200078e0024 */
[----:B------:R-:W-:Y:S01]  /*7230*/  PRMT R156, R156, 0x5410, R44 ;  /* 0x000054109c9c7816 */ /* 0x000fe2000000002c */
[----:B------:R-:W-:Y:S01]  /*7240*/  IMAD.MOV.U32 R44, RZ, RZ, R37 ;  /* 0x000000ffff2c7224 */ /* 0x000fe200078e0025 */
[----:B------:R-:W-:-:S02]  /*7250*/  PRMT R159, R159, 0x5410, R48 ;  /* 0x000054109f9f7816 */ /* 0x000fc40000000030 */
[----:B------:R-:W-:Y:S02]  /*7260*/  MOV R48, R42 ;  /* 0x0000002a00307202 */ /* 0x000fe40000000f00 */
[----:B------:R-:W-:Y:S01]  /*7270*/  PRMT R157, R157, 0x5410, R45 ;  /* 0x000054109d9d7816 */ /* 0x000fe2000000002d */
[----:B------:R-:W-:Y:S01]  /*7280*/  IMAD.MOV.U32 R45, RZ, RZ, R43 ;  /* 0x000000ffff2d7224 */ /* 0x000fe200078e002b */
[----:B------:R-:W-:Y:S01]  /*7290*/  PRMT R160, R160, 0x5410, R44 ;  /* 0x00005410a0a07816 */ /* 0x000fe2000000002c */
[----:B------:R-:W-:Y:S01]  /*72a0*/  IMAD.MOV.U32 R44, RZ, RZ, R40 ;  /* 0x000000ffff2c7224 */ /* 0x000fe200078e0028 */
[----:B------:R-:W-:Y:S01]  /*72b0*/  PRMT R161, R161, 0x5410, R48 ;  /* 0x00005410a1a17816 */ /* 0x000fe20000000030 */
[----:B------:R-:W-:-:S03]  /*72c0*/  IMAD.MOV.U32 R48, RZ, RZ, R41 ;  /* 0x000000ffff307224 */ /* 0x000fc600078e0029 */
[----:B------:R-:W-:Y:S02]  /*72d0*/  PRMT R163, R45, 0x5410, R44 ;  /* 0x000054102da37816 */ /* 0x000fe4000000002c */
[----:B------:R-:W-:Y:S02]  /*72e0*/  CS2R R44, SRZ ;  /* 0x00000000002c7805 */ /* 0x000fe4000001ff00 */
[----:B------:R-:W-:Y:S02]  /*72f0*/  PRMT R138, R48, 0x7610, R138 ;  /* 0x00007610308a7816 */ /* 0x000fe4000000008a */
[----:B------:R-:W-:Y:S01]  /*7300*/  CS2R R48, SRZ ;  /* 0x0000000000307805 */ /* 0x000fe2000001ff00 */
[----:B------:R-:W-:Y:S06]  /*7310*/  @P4 BRA `(.L_x_510) ;  /* 0x0000000000644947 */ /* 0x000fec0003800000 */
[----:B------:R-:W-:Y:S01]  /*7320*/  IADD3 R46, P0, P5, R96, R14, R102 ;  /* 0x0000000e602e7210 */ /* 0x000fe20007d1e066 */
[----:B------:R-:W-:Y:S01]  /*7330*/  ULDC.64 UR4, c[0x0][0x3e8] ;  /* 0x0000fa0000047ab9 */ /* 0x000fe20000000a00 */
[----:B------:R-:W-:Y:S01]  /*7340*/  ULDC.64 UR6, c[0x0][0x400] ;  /* 0x0001000000067ab9 */ /* 0x000fe20000000a00 */
[----:B------:R-:W-:Y:S02]  /*7350*/  CS2R R50, SRZ ;  /* 0x0000000000327805 */ /* 0x000fe4000001ff00 */
[----:B------:R-:W-:Y:S02]  /*7360*/  IADD3.X R47, R4, R11, R101, P0, P5 ;  /* 0x0000000b042f7210 */ /* 0x000fe400007ea465 */
[----:B------:R-:W-:Y:S02]  /*7370*/  CS2R R48, SRZ ;  /* 0x0000000000307805 */ /* 0x000fe4000001ff00 */
[----:B------:R-:W-:Y:S02]  /*7380*/  IADD3 R44, P0, P5, R90, R12, R104 ;  /* 0x0000000c5a2c7210 */ /* 0x000fe40007d1e068 */
[----:B------:R-:W-:-:S02]  /*7390*/  CS2R R58, SRZ ;  /* 0x00000000003a7805 */ /* 0x000fc4000001ff00 */
[----:B------:R-:W-:Y:S01]  /*73a0*/  CS2R R56, SRZ ;  /* 0x0000000000387805 */ /* 0x000fe2000001ff00 */
[----:B------:R-:W-:Y:S01]  /*73b0*/  ULDC.64 UR8, c[0x0][0x208] ;  /* 0x0000820000087ab9 */ /* 0x000fe20000000a00 */
        /* <DEDUP_REMOVED lines=8> */
[----:B------:R-:W5:Y:S04]  /*7440*/  @!P0 LDG.E.128 R48, desc[UR8][R52.64] ;  /* 0x0000000834308981 */ /* 0x000f68000c1e1d00 */
[----:B------:R-:W5:Y:S01]  /*7450*/  @!P0 LDG.E.128 R56, desc[UR8][R60.64] ;  /* 0x000000083c388981 */ /* 0x000f62000c1e1d00 */
[----:B------:R-:W-:Y:S02]  /*7460*/  ISETP.GE.AND P0, PT, R214, R110, PT ;  /* 0x0000006ed600720c */ /* 0x000fe40003f06270 */
[----:B------:R-:W-:-:S11]  /*7470*/  CS2R R54, SRZ ;  /* 0x0000000000367805 */ /* 0x000fd6000001ff00 */
[----:B------:R0:W5:Y:S02]  /*7480*/  @!P0 LDG.E.128 R44, desc[UR8][R52.64+0x80] ;  /* 0x00008008342c8981 */ /* 0x000164000c1e1d00 */
[----:B0-----:R-:W-:-:S06]  /*7490*/  CS2R R52, SRZ ;  /* 0x0000000000347805 */ /* 0x001fcc000001ff00 */
[----:B------:R0:W5:Y:S02]  /*74a0*/  @!P0 LDG.E.128 R52, desc[UR8][R60.64+0x80] ;  /* 0x000080083c348981 */ /* 0x000164000c1e1d00 */
.L_x_510:
[----:B------:R-:W-:Y:S05]  /*74b0*/  BSYNC B1 ;  /* 0x0000000000017941 */ /* 0x000fea0003800000 */
.L_x_509:
[----:B0----5:R-:W-:Y:S01]  /*74c0*/  IMAD.MOV.U32 R61, RZ, RZ, R44 ;  /* 0x000000ffff3d7224 */ /* 0x021fe200078e002c */
[----:B------:R-:W-:Y:S01]  /*74d0*/  MOV R62, R47 ;  /* 0x0000002f003e7202 */ /* 0x000fe20000000f00 */
[----:B------:R-:W-:Y:S01]  /*74e0*/  IMAD.MOV.U32 R60, RZ, RZ, R45 ;  /* 0x000000ffff3c7224 */ /* 0x000fe200078e002d */
[----:B------:R-:W-:Y:S01]  /*74f0*/  BSSY B1, `(.L_x_511) ;  /* 0x0000036000017945 */ /* 0x000fe20003800000 */
[----:B------:R-:W-:Y:S01]  /*7500*/  VIADD R64, R224, 0x40 ;  /* 0x00000040e0407836 */ /* 0x000fe20000000000 */
[----:B------:R-:W-:Y:S01]  /*7510*/  CS2R R66, SRZ ;  /* 0x0000000000427805 */ /* 0x000fe2000001ff00 */
[----:B------:R-:W-:Y:S01]  /*7520*/  IMAD.MOV.U32 R63, RZ, RZ, R46 ;  /* 0x000000ffff3f7224 */ /* 0x000fe200078e002e */
[----:B------:R-:W-:Y:S01]  /*7530*/  PRMT R149, R61, 0x5410, R60 ;  /* 0x000054103d957816 */ /* 0x000fe2000000003c */
[----:B------:R-:W-:Y:S01]  /*7540*/  IMAD.MOV.U32 R61, RZ, RZ, R48 ;  /* 0x000000ffff3d7224 */ /* 0x000fe200078e0030 */
[----:B------:R-:W-:Y:S02]  /*7550*/  MOV R60, R49 ;  /* 0x00000031003c7202 */ /* 0x000fe40000000f00 */
[----:B------:R-:W-:-:S02]  /*7560*/  CS2R R70, SRZ ;  /* 0x0000000000467805 */ /* 0x000fc4000001ff00 */
[----:B------:R-:W-:Y:S02]  /*7570*/  ISETP.GE.AND P5, PT, R64, R85, PT ;  /* 0x000000554000720c */ /* 0x000fe40003fa6270 */
[----:B------:R-:W-:Y:S02]  /*7580*/  CS2R R64, SRZ ;  /* 0x0000000000407805 */ /* 0x000fe4000001ff00 */
[----:B------:R-:W-:Y:S01]  /*7590*/  PRMT R153, R61, 0x5410, R60 ;  /* 0x000054103d997816 */ /* 0x000fe2000000003c */
[----:B------:R-:W-:Y:S01]  /*75a0*/  IMAD.MOV.U32 R60, RZ, RZ, R53 ;  /* 0x000000ffff3c7224 */ /* 0x000fe200078e0035 */
        /* <DEDUP_REMOVED lines=8> */
[----:B------:R-:W-:Y:S02]  /*7630*/  MOV R60, R59 ;  /* 0x0000003b003c7202 */ /* 0x000fe40000000f00 */
[----:B------:R-:W-:Y:S02]  /*7640*/  CS2R R72, SRZ ;  /* 0x0000000000487805 */ /* 0x000fe4000001ff00 */
[----:B------:R-:W-:Y:S01]  /*7650*/  PRMT R152, R63, 0x5410, R62 ;  /* 0x000054103f987816 */ /* 0x000fe2000000003e */
[----:B------:R-:W-:Y:S01]  /*7660*/  IMAD.MOV.U32 R63, RZ, RZ, R54 ;  /* 0x000000ffff3f7224 */ /* 0x000fe200078e0036 */
[----:B------:R-:W-:Y:S01]  /*7670*/  PRMT R154, R61, 0x5410, R60 ;  /* 0x000054103d9a7816 */ /* 0x000fe2000000003c */
[----:B------:R-:W-:Y:S01]  /*7680*/  IMAD.MOV.U32 R62, RZ, RZ, R55 ;  /* 0x000000ffff3e7224 */ /* 0x000fe200078e0037 */
[----:B------:R-:W-:Y:S01]  /*7690*/  MOV R60, R57 ;  /* 0x00000039003c7202 */ /* 0x000fe20000000f00 */
        /* <DEDUP_REMOVED lines=8> */
[----:B------:R-:W-:Y:S02]  /*7720*/  ULDC.64 UR6, c[0x0][0x208] ;  /* 0x0000820000067ab9 */ /* 0x000fe40000000a00 */
[----:B------:R-:W-:Y:S02]  /*7730*/  IADD3.X R11, R4, R105, R11, P0, P6 ;  /* 0x00000069040b7210 */ /* 0x000fe400007ec40b */
        /* <DEDUP_REMOVED lines=9> */
[----:B------:R-:W-:Y:S02]  /*77d0*/  CS2R R60, SRZ ;  /* 0x00000000003c7805 */ /* 0x000fe4000001ff00 */
[----:B------:R-:W-:Y:S02]  /*77e0*/  CS2R R70, SRZ ;  /* 0x0000000000467805 */ /* 0x000fe4000001ff00 */
[----:B------:R-:W-:-:S05]  /*77f0*/  CS2R R68, SRZ ;  /* 0x0000000000447805 */ /* 0x000fca000001ff00 */
[----:B------:R0:W5:Y:S04]  /*7800*/  @!P0 LDG.E.128 R64, desc[UR6][R14.64] ;  /* 0x000000060e408981 */ /* 0x000168000c1e1d00 */
[----:B------:R0:W5:Y:S01]  /*7810*/  @!P0 LDG.E.128 R72, desc[UR6][R12.64] ;  /* 0x000000060c488981 */ /* 0x000162000c1e1d00 */
[----:B------:R-:W-:-:S13]  /*7820*/  ISETP.GE.AND P0, PT, R214, R110, PT ;  /* 0x0000006ed600720c */ /* 0x000fda0003f06270 */
[----:B------:R0:W5:Y:S04]  /*7830*/  @!P0 LDG.E.128 R60, desc[UR6][R14.64+0x80] ;  /* 0x000080060e3c8981 */ /* 0x000168000c1e1d00 */
[----:B------:R0:W5:Y:S02]  /*7840*/  @!P0 LDG.E.128 R68, desc[UR6][R12.64+0x80] ;  /* 0x000080060c448981 */ /* 0x000164000c1e1d00 */
.L_x_512:
[----:B------:R-:W-:Y:S05]  /*7850*/  BSYNC B1 ;  /* 0x0000000000017941 */ /* 0x000fea0003800000 */
.L_x_511:
[----:B0----5:R-:W-:Y:S01]  /*7860*/  IMAD.MOV.U32 R12, RZ, RZ, R62 ;  /* 0x000000ffff0c7224 */ /* 0x021fe200078e003e */
[----:B------:R-:W-:Y:S01]  /*7870*/  ULOP3.LUT UR4, UR60, 0x1, URZ, 0xfc, !UPT ;  /* 0x000000013c047892 */ /* 0x000fe2000f8efc3f */
[----:B------:R-:W-:-:S03]  /*7880*/  IMAD.MOV.U32 R11, RZ, RZ, R63 ;  /* 0x000000ffff0b7224 */ /* 0x000fc600078e003f */
[----:B------:R-:W-:Y:S02]  /*7890*/  UISETP.NE.AND UP0, UPT, UR4, 0x3, UPT ;  /* 0x000000030400788c */ /* 0x000fe4000bf05270 */
        /* <DEDUP_REMOVED lines=10> */
[----:B------:R-:W-:Y:S01]  /*7940*/  PRMT R145, R12, 0x5410, R11 ;  /* 0x000054100c917816 */ /* 0x000fe2000000000b */
[----:B------:R-:W-:Y:S01]  /*7950*/  IMAD.MOV.U32 R11, RZ, RZ, R71 ;  /* 0x000000ffff0b7224 */ /* 0x000fe200078e0047 */
[----:B------:R-:W-:-:S04]  /*7960*/  MOV R12, R70 ;  /* 0x00000046000c7202 */ /* 0x000fc80000000f00 */
        /* <DEDUP_REMOVED lines=13> */
[----:B------:R-:W-:Y:S06]  /*7a40*/  @!P0 BRA `(.L_x_513) ;  /* 0x0000000000048947 */ /* 0x000fec0003800000 */
[----:B------:R-:W-:Y:S01]  /*7a50*/  BPT.TRAP 0x1 ;  /* 0x000000040000795c */ /* 0x000fe20000300000 */
.L_x_513:
[----:B------:R-:W-:Y:S01]  /*7a60*/  IMAD R86, R213, 0x8, R23 ;  /* 0x00000008d5567824 */ /* 0x000fe200078e0217 */
[----:B------:R-:W-:Y:S01]  /*7a70*/  SHF.L.U32 R87, R225, 0x1f, RZ ;  /* 0x0000001fe1577819 */ /* 0x000fe200000006ff */
[----:B------:R-:W-:Y:S03]  /*7a80*/  BSSY B1, `(.L_x_514) ;  /* 0x0000003000017945 */ /* 0x000fe60003800000 */
[----:B------:R-:W0:Y:S02]  /*7a90*/  SYNCS.PHASECHK.TRANS64.TRYWAIT P6, [R86+URZ+0x38890], R87 ;  /* 0x03889057560075a7 */ /* 0x000e2400080c017f */
[----:B0-----:R-:W-:Y:S05]  /*7aa0*/  @!P6 BRA `(.L_x_515) ;  /* 0x0000023400c0e947 */ /* 0x001fea0003800000 */
.L_x_823:
[----:B------:R-:W-:Y:S05]  /*7ab0*/  BSYNC B1 ;  /* 0x0000000000017941 */ /* 0x000fea0003800000 */
.L_x_514:
[----:B------:R-:W1:Y:S01]  /*7ac0*/  LDC R128, c[0x0][0x2f4] ;  /* 0x0000bd00ff807b82 */ /* 0x000e620000000800 */
[----:B------:R-:W-:Y:S01]  /*7ad0*/  UMOV UR4, 0xffffffff ;  /* 0xffffffff00047882 */ /* 0x000fe20000000000 */
[----:B-1----:R-:W-:Y:S02]  /*7ae0*/  IADD3 R131, -R111, R128, RZ ;  /* 0x000000806f837210 */ /* 0x002fe40007ffe1ff */
[----:B------:R-:W-:Y:S05]  /*7af0*/  BRA.DIV UR4, `(.L_x_516) ;  /* 0x0000023604c07947 */ /* 0x000fea000b800000 */
[----:B------:R1:W2:Y:S04]  /*7b00*/  SHFL.IDX PT, R119, R116, RZ, 0x181f ;  /* 0x00181fff74777589 */ /* 0x0002a800000e0000 */
[----:B------:R1:W3:Y:S02]  /*7b10*/  SHFL.IDX PT, R11, R117, RZ, 0x181f ;  /* 0x00181fff750b7589 */ /* 0x0002e400000e0000 */
.L_x_827:
[----:B------:R-:W-:Y:S04]  /*7b20*/  BSSY B1, `(.L_x_517) ;  /* 0x0000101000017945 */ /* 0x000fe80003800000 */
[----:B------:R-:W-:Y:S05]  /*7b30*/  @P3 BRA `(.L_x_518) ;  /* 0x0000000c00fc3947 */ /* 0x000fea0003800000 */
[----:B------:R-:W-:Y:S01]  /*7b40*/  ISETP.NE.AND P3, PT, R0, RZ, PT ;  /* 0x000000ff0000720c */ /* 0x000fe20003f65270 */
[----:B------:R-:W-:Y:S01]  /*7b50*/  BSSY B2, `(.L_x_519) ;  /* 0x000007f000027945 */ /* 0x000fe20003800000 */
[----:B---3--:R-:W-:-:S11]  /*7b60*/  IMAD.MOV.U32 R118, RZ, RZ, R11 ;  /* 0x000000ffff767224 */ /* 0x008fd600078e000b */
[----:B------:R-:W-:Y:S05]  /*7b70*/  @!P3 BRA `(.L_x_520) ;  /* 0x0000000400f0b947 */ /* 0x000fea0003800000 */
[----:B------:R-:W3:Y:S01]  /*7b80*/  LDL R15, [R1+0x5c] ;  /* 0x00005c00010f7983 */ /* 0x000ee20000100800 */
[----:B------:R-:W-:Y:S01]  /*7b90*/  SEL R12, R111, R131, !P2 ;  /* 0x000000836f0c7207 */ /* 0x000fe20005000000 */
[C---:B------:R-:W-:Y:S01]  /*7ba0*/  IMAD.SHL.U32 R80, R224.reuse, 0x40, RZ ;  /* 0x00000040e0507824 */ /* 0x040fe200078e00ff */
[----:B------:R-:W-:Y:S01]  /*7bb0*/  SHF.L.U32 R14, R224, 0x6, RZ ;  /* 0x00000006e00e7819 */ /* 0x000fe200000006ff */
[----:B------:R-:W-:Y:S01]  /*7bc0*/  BSSY B3, `(.L_x_521) ;  /* 0x0000070000037945 */ /* 0x000fe20003800000 */
[----:B------:R-:W-:Y:S02]  /*7bd0*/  SHF.R.S32.HI R13, RZ, 0x1f, R12 ;  /* 0x0000001fff0d7819 */ /* 0x000fe4000001140c */
[----:B------:R-:W-:Y:S02]  /*7be0*/  LOP3.LUT R80, R80, 0x1c0, RZ, 0xc0, !PT ;  /* 0x000001c050507812 */ /* 0x000fe400078ec0ff */
[----:B------:R-:W-:Y:S02]  /*7bf0*/  LEA.HI R13, R13, R12, RZ, 0x4 ;  /* 0x0000000c0d0d7211 */ /* 0x000fe400078f20ff */
[----:B------:R-:W-:-:S02]  /*7c00*/  LOP3.LUT R14, R14, 0x1c0, RZ, 0xc0, !PT ;  /* 0x000001c00e0e7812 */ /* 0x000fc400078ec0ff */
[----:B------:R-:W-:Y:S02]  /*7c10*/  LEA.HI.SX32 R134, R13, R7, 0x1c ;  /* 0x000000070d867211 */ /* 0x000fe400078fe2ff */
[----:B------:R-:W-:Y:S02]  /*7c20*/  SHF.R.U32.HI R14, RZ, 0x3, R14 ;  /* 0x00000003ff0e7819 */ /* 0x000fe4000001160e */
[----:B------:R-:W-:Y:S02]  /*7c30*/  SHF.R.S32.HI R13, RZ, 0x1f, R134 ;  /* 0x0000001fff0d7819 */ /* 0x000fe40000011486 */
[----:B------:R-:W-:Y:S02]  /*7c40*/  ISETP.GE.AND P3, PT, R16, R110, PT ;  /* 0x0000006e1000720c */ /* 0x000fe40003f66270 */
[----:B------:R-:W-:Y:S01]  /*7c50*/  LEA.HI R13, R13, R134, RZ, 0x3 ;  /* 0x000000860d0d7211 */ /* 0x000fe200078f18ff */
[----:B------:R-:W-:-:S03]  /*7c60*/  IMAD.SHL.U32 R134, R134, 0x8, RZ ;  /* 0x0000000886867824 */ /* 0x000fc600078e00ff */
[----:B------:R-:W-:Y:S02]  /*7c70*/  SHF.R.S32.HI R13, RZ, 0x3, R13 ;  /* 0x00000003ff0d7819 */ /* 0x000fe4000001140d */
[----:B------:R-:W-:-:S04]  /*7c80*/  LOP3.LUT R12, R80, 0x38, R134, 0xf8, !PT ;  /* 0x00000038500c7812 */ /* 0x000fc800078ef886 */
[----:B------:R-:W-:Y:S01]  /*7c90*/  LOP3.LUT R12, R12, R14, RZ, 0x3c, !PT ;  /* 0x0000000e0c0c7212 */ /* 0x000fe200078e3cff */
[----:B---3--:R-:W-:-:S04]  /*7ca0*/  IMAD R13, R13, 0x1400, R15 ;  /* 0x000014000d0d7824 */ /* 0x008fc800078e020f */
[----:B------:R-:W-:-:S04]  /*7cb0*/  IMAD.IADD R12, R13, 0x1, R12 ;  /* 0x000000010d0c7824 */ /* 0x000fc800078e020c */
[C---:B------:R-:W-:Y:S02]  /*7cc0*/  IMAD R80, R213.reuse, 0x5000, R12 ;  /* 0x00005000d5507824 */ /* 0x040fe400078e020c */
[----:B------:R-:W-:Y:S02]  /*7cd0*/  IMAD R12, R213, 0x5000, R126 ;  /* 0x00005000d50c7824 */ /* 0x000fe400078e027e */
[----:B------:R-:W-:-:S03]  /*7ce0*/  IMAD R80, R80, 0x2, R23 ;  /* 0x0000000250507824 */ /* 0x000fc600078e0217 */
[----:B------:R-:W-:-:S03]  /*7cf0*/  LEA R12, R12, R23, 0x1 ;  /* 0x000000170c0c7211 */ /* 0x000fc600078e08ff */
[----:B------:R-:W3:Y:S04]  /*7d00*/  LDS.128 R80, [R80+0x24400] ;  /* 0x0244000050507984 */ /* 0x000ee80000000c00 */
[----:B------:R-:W4:Y:S01]  /*7d10*/  LDS.128 R12, [R12+0x24400] ;  /* 0x024400000c0c7984 */ /* 0x000f220000000c00 */
[----:B------:R-:W-:Y:S05]  /*7d20*/  @P3 BRA `(.L_x_522) ;  /* 0x0000000400643947 */ /* 0x000fea0003800000 */
[----:B---3--:R-:W-:Y:S01]  /*7d30*/  IMAD.MOV.U32 R136, RZ, RZ, R81 ;  /* 0x000000ffff887224 */ /* 0x008fe200078e0051 */
[----:B----4-:R-:W-:Y:S01]  /*7d40*/  MOV R135, R13 ;  /* 0x0000000d00877202 */ /* 0x010fe20000000f00 */
[----:B------:R-:W-:Y:S01]  /*7d50*/  HADD2.F32 R138, -RZ, R138.H0_H0 ;  /* 0x2000008aff8a7230 */ /* 0x000fe20000004100 */
[--C-:B------:R-:W-:Y:S01]  /*7d60*/  SHF.R.U64 R32, R32, 0x10, R33.reuse ;  /* 0x0000001020207819 */ /* 0x100fe20000001221 */
[----:B------:R-:W-:Y:S01]  /*7d70*/  HADD2.F32 R137, -RZ, R137.H0_H0 ;  /* 0x20000089ff897230 */ /* 0x000fe20000004100 */
[----:B------:R-:W-:Y:S01]  /*7d80*/  SHF.R.U32.HI R33, RZ, 0x10, R33 ;  /* 0x00000010ff217819 */ /* 0x000fe20000011621 */
[----:B------:R-:W-:Y:S01]  /*7d90*/  HADD2.F32 R13, -RZ, R136.H0_H0 ;  /* 0x20000088ff0d7230 */ /* 0x000fe20000004100 */
[----:B------:R-:W-:Y:S01]  /*7da0*/  SHF.R.U64 R40, R40, 0x10, R41 ;  /* 0x0000001028287819 */ /* 0x000fe20000001229 */
[--C-:B------:R-:W-:Y:S01]  /*7db0*/  HADD2.F32 R139, -RZ, R135.reuse.H0_H0 ;  /* 0x20000087ff8b7230 */ /* 0x100fe20000004100 */
[----:B------:R-:W-:Y:S01]  /*7dc0*/  SHF.R.U64 R34, R34, 0x10, R35 ;  /* 0x0000001022227819 */ /* 0x000fe20000001223 */
[----:B------:R-:W-:-:S02]  /*7dd0*/  HADD2.F32 R135, -RZ, R135.H1_H1 ;  /* 0x30000087ff877230 */ /* 0x000fc40000004100 */
[-C--:B------:R-:W-:Y:S01]  /*7de0*/  FMUL.FTZ R81, R13, R138.reuse ;  /* 0x0000008a0d517220 */ /* 0x080fe20000410000 */
[----:B------:R-:W-:Y:S02]  /*7df0*/  HADD2.F32 R40, -RZ, R40.H0_H0 ;  /* 0x20000028ff287230 */ /* 0x000fe40000004100 */
[C---:B------:R-:W-:Y:S01]  /*7e00*/  FMUL.FTZ R138, R139.reuse, R138 ;  /* 0x0000008a8b8a7220 */ /* 0x040fe20000410000 */
[----:B------:R-:W-:Y:S02]  /*7e10*/  HADD2.F32 R32, -RZ, R32.H0_H0 ;  /* 0x20000020ff207230 */ /* 0x000fe40000004100 */
[-C--:B------:R-:W-:Y:S01]  /*7e20*/  FFMA.FTZ R81, R139, R137.reuse, -R81 ;  /* 0x000000898b517223 */ /* 0x080fe20000010851 */
[----:B------:R-:W-:Y:S02]  /*7e30*/  HADD2.F32 R34, -RZ, R34.H0_H0 ;  /* 0x20000022ff227230 */ /* 0x000fe40000004100 */
[----:B------:R-:W-:Y:S01]  /*7e40*/  FFMA.FTZ R13, R13, R137, R138 ;  /* 0x000000890d0d7223 */ /* 0x000fe2000001008a */
[----:B------:R-:W-:Y:S01]  /*7e50*/  SHF.R.U32.HI R137, RZ, 0x10, R41 ;  /* 0x00000010ff897819 */ /* 0x000fe20000011629 */
[----:B------:R-:W-:-:S02]  /*7e60*/  HADD2.F32 R41, -RZ, R136.H1_H1 ;  /* 0x30000088ff297230 */ /* 0x000fc40000004100 */
[----:B------:R-:W-:Y:S02]  /*7e70*/  HADD2.F32 R136, -RZ, R33.H0_H0 ;  /* 0x20000021ff887230 */ /* 0x000fe40000004100 */
[----:B------:R-:W-:Y:S02]  /*7e80*/  HADD2.F32 R137, -RZ, R137.H0_H0 ;  /* 0x20000089ff897230 */ /* 0x000fe40000004100 */
[----:B------:R-:W-:-:S03]  /*7e90*/  HADD2.F32 R138, -RZ, R163.H0_H0 ;  /* 0x200000a3ff8a7230 */ /* 0x000fc60000004100 */
[-C--:B------:R-:W-:Y:S01]  /*7ea0*/  FMUL.FTZ R33, R41, R137.reuse ;  /* 0x0000008929217220 */ /* 0x080fe20000410000 */
[----:B------:R-:W-:-:S03]  /*7eb0*/  FMUL.FTZ R137, R135, R137 ;  /* 0x0000008987897220 */ /* 0x000fc60000410000 */
[-C--:B------:R-:W-:Y:S01]  /*7ec0*/  FFMA.FTZ R33, R135, R136.reuse, -R33 ;  /* 0x0000008887217223 */ /* 0x080fe20000010821 */
[----:B------:R-:W-:Y:S01]  /*7ed0*/  FFMA.FTZ R41, R41, R136, R137 ;  /* 0x0000008829297223 */ /* 0x000fe20000010089 */
[----:B------:R-:W-:Y:S02]  /*7ee0*/  IMAD.MOV.U32 R136, RZ, RZ, R83 ;  /* 0x000000ffff887224 */ /* 0x000fe400078e0053 */
[----:B------:R-:W-:Y:S01]  /*7ef0*/  IMAD.MOV.U32 R135, RZ, RZ, R15 ;  /* 0x000000ffff877224 */ /* 0x000fe200078e000f */
[----:B------:R-:W-:Y:S01]  /*7f00*/  F2FP.F16.F32.PACK_AB R33, R33, R81 ;  /* 0x000000512121723e */ /* 0x000fe200000000ff */
[----:B------:R-:W-:Y:S01]  /*7f10*/  HADD2.F32 R137, -RZ, R162.H0_H0 ;  /* 0x200000a2ff897230 */ /* 0x000fe20000004100 */
[----:B------:R-:W-:Y:S01]  /*7f20*/  F2FP.F16.F32.PACK_AB R41, R41, R13 ;  /* 0x0000000d2929723e */ /* 0x000fe200000000ff */
[----:B------:R-:W-:Y:S01]  /*7f30*/  HADD2.F32 R83, -RZ, R136.H0_H0 ;  /* 0x20000088ff537230 */ /* 0x000fe20000004100 */
[----:B------:R-:W-:Y:S01]  /*7f40*/  MOV R13, R33 ;  /* 0x00000021000d7202 */ /* 0x000fe20000000f00 */
[----:B------:R-:W-:-:S02]  /*7f50*/  HADD2.F32 R139, -RZ, R135.H0_H0 ;  /* 0x20000087ff8b7230 */ /* 0x000fc40000004100 */
[----:B------:R-:W-:Y:S02]  /*7f60*/  HADD2.F32 R135, -RZ, R135.H1_H1 ;  /* 0x30000087ff877230 */ /* 0x000fe40000004100 */
[-C--:B------:R-:W-:Y:S01]  /*7f70*/  FMUL.FTZ R15, R83, R138.reuse ;  /* 0x0000008a530f7220 */ /* 0x080fe20000410000 */
[----:B------:R-:W-:Y:S02]  /*7f80*/  IMAD.MOV.U32 R81, RZ, RZ, R41 ;  /* 0x000000ffff517224 */ /* 0x000fe400078e0029 */
[C---:B------:R-:W-:Y:S01]  /*7f90*/  FMUL.FTZ R138, R139.reuse, R138 ;  /* 0x0000008a8b8a7220 */ /* 0x040fe20000410000 */
[-C--:B------:R-:W-:Y:S01]  /*7fa0*/  FFMA.FTZ R15, R139, R137.reuse, -R15 ;  /* 0x000000898b0f7223 */ /* 0x080fe2000001080f */
[----:B------:R-:W-:Y:S02]  /*7fb0*/  HADD2.F32 R139, -RZ, R163.H1_H1 ;  /* 0x300000a3ff8b7230 */ /* 0x000fe40000004100 */
[----:B------:R-:W-:Y:S01]  /*7fc0*/  FFMA.FTZ R83, R83, R137, R138 ;  /* 0x0000008953537223 */ /* 0x000fe2000001008a */
[----:B------:R-:W-:-:S02]  /*7fd0*/  SHF.R.U32.HI R137, RZ, 0x10, R35 ;  /* 0x00000010ff897819 */ /* 0x000fc40000011623 */
[--C-:B------:R-:W-:Y:S02]  /*7fe0*/  SHF.R.U64 R35, R42, 0x10, R43.reuse ;  /* 0x000000102a237819 */ /* 0x100fe4000000122b */
[----:B------:R-:W-:Y:S01]  /*7ff0*/  SHF.R.U32.HI R42, RZ, 0x10, R43 ;  /* 0x00000010ff2a7819 */ /* 0x000fe2000001162b */
[----:B------:R-:W-:Y:S02]  /*8000*/  HADD2.F32 R43, -RZ, R136.H1_H1 ;  /* 0x30000088ff2b7230 */ /* 0x000fe40000004100 */
[----:B------:R-:W-:Y:S02]  /*8010*/  HADD2.F32 R137, -RZ, R137.H0_H0 ;  /* 0x20000089ff897230 */ /* 0x000fe40000004100 */
[----:B------:R-:W-:Y:S02]  /*8020*/  HADD2.F32 R136, -RZ, R42.H0_H0 ;  /* 0x2000002aff887230 */ /* 0x000fe40000004100 */
[----:B------:R-:W-:-:S03]  /*8030*/  HADD2.F32 R35, -RZ, R35.H0_H0 ;  /* 0x20000023ff237230 */ /* 0x000fc60000004100 */
[----:B------:R-:W-:-:S04]  /*8040*/  FMUL.FTZ R42, R43, R136 ;  /* 0x000000882b2a7220 */ /* 0x000fc80000410000 */
[CC--:B------:R-:W-:Y:S01]  /*8050*/  FFMA.FTZ R42, R135.reuse, R137.reuse, -R42 ;  /* 0x00000089872a7223 */ /* 0x0c0fe2000001082a */
[----:B------:R-:W-:Y:S01]  /*8060*/  FMUL.FTZ R135, R135, R136 ;  /* 0x0000008887877220 */ /* 0x000fe20000410000 */
[--C-:B------:R-:W-:Y:S02]  /*8070*/  HADD2.F32 R136, -RZ, R80.reuse.H0_H0 ;  /* 0x20000050ff887230 */ /* 0x100fe40000004100 */
[----:B------:R-:W-:Y:S02]  /*8080*/  HADD2.F32 R80, -RZ, R80.H1_H1 ;  /* 0x30000050ff507230 */ /* 0x000fe40000004100 */
[----:B------:R-:W-:Y:S01]  /*8090*/  FFMA.FTZ R43, R43, R137, R135 ;  /* 0x000000892b2b7223 */ /* 0x000fe20000010087 */
[----:B------:R-:W-:Y:S02]  /*80a0*/  HADD2.F32 R135, -RZ, R12.H0_H0 ;  /* 0x2000000cff877230 */ /* 0x000fe40000004100 */
[----:B------:R-:W-:Y:S01]  /*80b0*/  FMUL.FTZ R138, R136, R139 ;  /* 0x0000008b888a7220 */ /* 0x000fe20000410000 */
[----:B------:R-:W-:Y:S01]  /*80c0*/  HADD2.F32 R137, -RZ, R162.H1_H1 ;  /* 0x300000a2ff897230 */ /* 0x000fe20000004100 */
[----:B------:R-:W-:Y:S01]  /*80d0*/  F2FP.F16.F32.PACK_AB R15, R42, R15 ;  /* 0x0000000f2a0f723e */ /* 0x000fe200000000ff */
[----:B------:R-:W-:-:S02]  /*80e0*/  HADD2.F32 R12, -RZ, R12.H1_H1 ;  /* 0x3000000cff0c7230 */ /* 0x000fc40000004100 */
[----:B------:R-:W-:Y:S01]  /*80f0*/  FMUL.FTZ R139, R135, R139 ;  /* 0x0000008b878b7220 */ /* 0x000fe20000410000 */
[----:B------:R-:W-:Y:S01]  /*8100*/  F2FP.F16.F32.PACK_AB R83, R43, R83 ;  /* 0x000000532b53723e */ /* 0x000fe200000000ff */
[-C--:B------:R-:W-:Y:S02]  /*8110*/  FFMA.FTZ R135, R135, R137.reuse, -R138 ;  /* 0x0000008987877223 */ /* 0x080fe4000001088a */
[----:B------:R-:W-:Y:S01]  /*8120*/  FFMA.FTZ R136, R136, R137, R139 ;  /* 0x0000008988887223 */ /* 0x000fe2000001008b */
[-C--:B------:R-:W-:Y:S01]  /*8130*/  FMUL.FTZ R137, R80, R40.reuse ;  /* 0x0000002850897220 */ /* 0x080fe20000410000 */
[C---:B------:R-:W-:Y:S01]  /*8140*/  FMUL.FTZ R40, R12.reuse, R40 ;  /* 0x000000280c287220 */ /* 0x040fe20000410000 */
[----:B------:R-:W-:Y:S02]  /*8150*/  HADD2.F32 R139, -RZ, R161.H1_H1 ;  /* 0x300000a1ff8b7230 */ /* 0x000fe40000004100 */
[-C--:B------:R-:W-:Y:S01]  /*8160*/  FFMA.FTZ R12, R12, R32.reuse, -R137 ;  /* 0x000000200c0c7223 */ /* 0x080fe20000010889 */
[----:B------:R-:W-:Y:S01]  /*8170*/  FFMA.FTZ R32, R80, R32, R40 ;  /* 0x0000002050207223 */ /* 0x000fe20000010028 */
[----:B------:R-:W-:-:S02]  /*8180*/  HADD2.F32 R40, -RZ, R82.H0_H0 ;  /* 0x20000052ff287230 */ /* 0x000fc40000004100 */
[----:B------:R-:W-:Y:S01]  /*8190*/  HADD2.F32 R80, -RZ, R14.H0_H0 ;  /* 0x2000000eff507230 */ /* 0x000fe20000004100 */
[----:B------:R-:W-:Y:S01]  /*81a0*/  F2FP.F16.F32.PACK_AB R12, R12, R135 ;  /* 0x000000870c0c723e */ /* 0x000fe200000000ff */
[----:B------:R-:W-:Y:S02]  /*81b0*/  HADD2.F32 R137, -RZ, R161.H0_H0 ;  /* 0x200000a1ff897230 */ /* 0x000fe40000004100 */
[-C--:B------:R-:W-:Y:S01]  /*81c0*/  FMUL.FTZ R138, R40, R139.reuse ;  /* 0x0000008b288a7220 */ /* 0x080fe20000410000 */
[----:B------:R-:W-:Y:S02]  /*81d0*/  HADD2.F32 R82, -RZ, R82.H1_H1 ;  /* 0x30000052ff527230 */ /* 0x000fe40000004100 */
[C---:B------:R-:W-:Y:S01]  /*81e0*/  FMUL.FTZ R139, R80.reuse, R139 ;  /* 0x0000008b508b7220 */ /* 0x040fe20000410000 */
[----:B------:R-:W-:Y:S02]  /*81f0*/  HADD2.F32 R14, -RZ, R14.H1_H1 ;  /* 0x3000000eff0e7230 */ /* 0x000fe40000004100 */
[-C--:B------:R-:W-:Y:S01]  /*8200*/  FFMA.FTZ R138, R80, R137.reuse, -R138 ;  /* 0x00000089508a7223 */ /* 0x080fe2000001088a */
[----:B------:R-:W-:Y:S01]  /*8210*/  F2FP.F16.F32.PACK_AB R32, R32, R136 ;  /* 0x000000882020723e */ /* 0x000fe200000000ff */
[----:B------:R-:W-:Y:S01]  /*8220*/  FFMA.FTZ R139, R40, R137, R139 ;  /* 0x00000089288b7223 */ /* 0x000fe2000001008b */
[-C--:B------:R-:W-:Y:S01]  /*8230*/  FMUL.FTZ R40, R82, R35.reuse ;  /* 0x0000002352287220 */ /* 0x080fe20000410000 */
[----:B------:R-:W-:-:S02]  /*8240*/  FMUL.FTZ R35, R14, R35 ;  /* 0x000000230e237220 */ /* 0x000fc40000410000 */
[----:B------:R-:W-:Y:S02]  /*8250*/  IMAD.MOV.U32 R80, RZ, RZ, R32 ;  /* 0x000000ffff507224 */ /* 0x000fe400078e0020 */
[-C--:B------:R-:W-:Y:S01]  /*8260*/  FFMA.FTZ R40, R14, R34.reuse, -R40 ;  /* 0x000000220e287223 */ /* 0x080fe20000010828 */
[----:B------:R-:W-:-:S04]  /*8270*/  FFMA.FTZ R35, R82, R34, R35 ;  /* 0x0000002252237223 */ /* 0x000fc80000010023 */
[----:B------:R-:W-:Y:S02]  /*8280*/  F2FP.F16.F32.PACK_AB R40, R40, R138 ;  /* 0x0000008a2828723e */ /* 0x000fe400000000ff */
[----:B------:R-:W-:Y:S02]  /*8290*/  F2FP.F16.F32.PACK_AB R35, R35, R139 ;  /* 0x0000008b2323723e */ /* 0x000fe400000000ff */
[----:B------:R-:W-:-:S03]  /*82a0*/  MOV R14, R40 ;  /* 0x00000028000e7202 */ /* 0x000fc60000000f00 */
[----:B------:R-:W-:-:S07]  /*82b0*/  IMAD.MOV.U32 R82, RZ, RZ, R35 ;  /* 0x000000ffff527224 */ /* 0x000fce00078e0023 */
.L_x_522:
[----:B------:R-:W-:Y:S05]  /*82c0*/  BSYNC B3 ;  /* 0x0000000000037941 */ /* 0x000fea0003800000 */
.L_x_521:
[----:B------:R-:W-:Y:S01]  /*82d0*/  LEA R32, P3, R8, R11, 0x1 ;  /* 0x0000000b08207211 */ /* 0x000fe200078608ff */
[----:B------:R-:W-:-:S03]  /*82e0*/  ULDC.64 UR4, c[0x0][0x208] ;  /* 0x0000820000047ab9 */ /* 0x000fc60000000a00 */
[----:B--2---:R-:W-:Y:S02]  /*82f0*/  LEA.HI.X R33, R8, R119, R26, 0x1, P3 ;  /* 0x0000007708217211 */ /* 0x004fe400018f0c1a */
[----:B------:R-:W-:-:S03]  /*8300*/  ISETP.GE.AND P3, PT, R134, R128, PT ;  /* 0x000000808600720c */ /* 0x000fc60003f66270 */
[----:B----4-:R2:W-:Y:S10]  /*8310*/  ST.E.128 desc[UR4][R32.64], R12 ;  /* 0x0000000c20007985 */ /* 0x0105f4000c101d04 */
[----:B--2---:R-:W-:-:S05]  /*8320*/  @!P3 IMAD.WIDE R12, R134, 0x2, R118 ;  /* 0x00000002860cb825 */ /* 0x004fca00078e0276 */
[----:B---3--:R3:W-:Y:S02]  /*8330*/  @!P3 ST.E.128 desc[UR4][R12.64], R80 ;  /* 0x000000500c00b985 */ /* 0x0087e4000c101d04 */
.L_x_520:
[----:B------:R-:W-:Y:S05]  /*8340*/  BSYNC B2 ;  /* 0x0000000000027941 */ /* 0x000fea0003800000 */
.L_x_519:
[----:B------:R-:W-:-:S13]  /*8350*/  ISETP.NE.AND P3, PT, R20, RZ, PT ;  /* 0x000000ff1400720c */ /* 0x000fda0003f65270 */
[----:B------:R-:W-:Y:S05]  /*8360*/  @!P3 BRA `(.L_x_518) ;  /* 0x0000000400f0b947 */ /* 0x000fea0003800000 */
[----:B------:R-:W4:Y:S01]  /*8370*/  LDL R15, [R1+0x5c] ;  /* 0x00005c00010f7983 */ /* 0x000f220000100800 */
[----:B---3--:R-:W-:Y:S01]  /*8380*/  SEL R12, R111, R131, !P1 ;  /* 0x000000836f0c7207 */ /* 0x008fe20004800000 */
        /* <DEDUP_REMOVED lines=16> */
[----:B----4-:R-:W-:-:S04]  /*8490*/  IMAD R13, R13, 0x1400, R15 ;  /* 0x000014000d0d7824 */ /* 0x010fc800078e020f */
        /* <DEDUP_REMOVED lines=10> */
[--C-:B------:R-:W-:Y:S01]  /*8540*/  HADD2.F32 R43, -RZ, R160.reuse.H1_H1 ;  /* 0x300000a0ff2b7230 */ /* 0x100fe20000004100 */
[--C-:B------:R-:W-:Y:S01]  /*8550*/  SHF.R.U64 R28, R28, 0x10, R29.reuse ;  /* 0x000000101c1c7819 */ /* 0x100fe2000000121d */
[----:B------:R-:W-:Y:S01]  /*8560*/  HADD2.F32 R80, -RZ, R160.H0_H0 ;  /* 0x200000a0ff507230 */ /* 0x000fe20000004100 */
[----:B------:R-:W-:Y:S01]  /*8570*/  SHF.R.U32.HI R29, RZ, 0x10, R29 ;  /* 0x00000010ff1d7819 */ /* 0x000fe2000001161d */
[--C-:B------:R-:W-:Y:S01]  /*8580*/  HADD2.F32 R13, -RZ, R42.reuse.H0_H0 ;  /* 0x2000002aff0d7230 */ /* 0x100fe20000004100 */
[----:B------:R-:W-:Y:S01]  /*8590*/  SHF.R.U64 R30, R30, 0x10, R31 ;  /* 0x000000101e1e7819 */ /* 0x000fe2000000121f */
[----:B------:R-:W-:Y:S02]  /*85a0*/  HADD2.F32 R81, -RZ, R41.H0_H0 ;  /* 0x20000029ff517230 */ /* 0x000fe40000004100 */
        /* <DEDUP_REMOVED lines=8> */
[--C-:B------:R-:W-:Y:S01]  /*8630*/  SHF.R.U32.HI R43, RZ, 0x10, R37.reuse ;  /* 0x00000010ff2b7819 */ /* 0x100fe20000011625 */
[----:B------:R-:W-:Y:S01]  /*8640*/  HADD2.F32 R80, -RZ, R159.H1_H1 ;  /* 0x3000009fff507230 */ /* 0x000fe20000004100 */
[----:B------:R-:W-:Y:S01]  /*8650*/  SHF.R.U64 R37, R36, 0x10, R37 ;  /* 0x0000001024257819 */ /* 0x000fe20000001225 */
[----:B------:R-:W-:-:S02]  /*8660*/  HADD2.F32 R36, -RZ, R41.H1_H1 ;  /* 0x30000029ff247230 */ /* 0x000fc40000004100 */
[----:B------:R-:W-:Y:S02]  /*8670*/  HADD2.F32 R43, -RZ, R43.H0_H0 ;  /* 0x2000002bff2b7230 */ /* 0x000fe40000004100 */
[----:B------:R-:W-:-:S03]  /*8680*/  HADD2.F32 R37, -RZ, R37.H0_H0 ;  /* 0x20000025ff257230 */ /* 0x000fc60000004100 */
[-C--:B------:R-:W-:Y:S01]  /*8690*/  FMUL.FTZ R41, R42, R43.reuse ;  /* 0x0000002b2a297220 */ /* 0x080fe20000410000 */
[----:B------:R-:W-:-:S03]  /*86a0*/  FMUL.FTZ R43, R36, R43 ;  /* 0x0000002b242b7220 */ /* 0x000fc60000410000 */
[-C--:B------:R-:W-:Y:S01]  /*86b0*/  FFMA.FTZ R36, R36, R29.reuse, -R41 ;  /* 0x0000001d24247223 */ /* 0x080fe20000010829 */
[----:B------:R-:W-:Y:S02]  /*86c0*/  HADD2.F32 R41, -RZ, R35.H0_H0 ;  /* 0x20000023ff297230 */ /* 0x000fe40000004100 */
[----:B------:R-:W-:Y:S01]  /*86d0*/  FFMA.FTZ R29, R42, R29, R43 ;  /* 0x0000001d2a1d7223 */ /* 0x000fe2000001002b */
[----:B------:R-:W-:Y:S02]  /*86e0*/  HADD2.F32 R42, -RZ, R159.H0_H0 ;  /* 0x2000009fff2a7230 */ /* 0x000fe40000004100 */
[----:B------:R-:W-:Y:S02]  /*86f0*/  HADD2.F32 R43, -RZ, R15.H0_H0 ;  /* 0x2000000fff2b7230 */ /* 0x000fe40000004100 */
[----:B------:R-:W-:Y:S01]  /*8700*/  FMUL.FTZ R81, R41, R80 ;  /* 0x0000005029517220 */ /* 0x000fe20000410000 */
[----:B------:R-:W-:Y:S01]  /*8710*/  HADD2.F32 R35, -RZ, R35.H1_H1 ;  /* 0x30000023ff237230 */ /* 0x000fe20000004100 */
[----:B------:R-:W-:Y:S01]  /*8720*/  F2FP.F16.F32.PACK_AB R33, R36, R33 ;  /* 0x000000212421723e */ /* 0x000fe200000000ff */
[----:B------:R-:W-:-:S02]  /*8730*/  HADD2.F32 R15, -RZ, R15.H1_H1 ;  /* 0x3000000fff0f7230 */ /* 0x000fc40000004100 */
[C---:B------:R-:W-:Y:S01]  /*8740*/  FFMA.FTZ R81, R43.reuse, R42, -R81 ;  /* 0x0000002a2b517223 */ /* 0x040fe20000010851 */
[----:B------:R-:W-:Y:S01]  /*8750*/  FMUL.FTZ R43, R43, R80 ;  /* 0x000000502b2b7220 */ /* 0x000fe20000410000 */
[----:B------:R-:W-:Y:S01]  /*8760*/  HADD2.F32 R80, -RZ, R157.H1_H1 ;  /* 0x3000009dff507230 */ /* 0x000fe20000004100 */
[----:B------:R-:W-:Y:S01]  /*8770*/  F2FP.F16.F32.PACK_AB R29, R29, R13 ;  /* 0x0000000d1d1d723e */ /* 0x000fe200000000ff */
[----:B------:R-:W-:Y:S02]  /*8780*/  IMAD.MOV.U32 R13, RZ, RZ, R33 ;  /* 0x000000ffff0d7224 */ /* 0x000fe400078e0021 */
[----:B------:R-:W-:Y:S01]  /*8790*/  FFMA.FTZ R43, R41, R42, R43 ;  /* 0x0000002a292b7223 */ /* 0x000fe2000001002b */
[----:B------:R-:W-:Y:S02]  /*87a0*/  SHF.R.U32.HI R41, RZ, 0x10, R31 ;  /* 0x00000010ff297819 */ /* 0x000fe4000001161f */
[--C-:B------:R-:W-:Y:S02]  /*87b0*/  SHF.R.U64 R31, R38, 0x10, R39.reuse ;  /* 0x00000010261f7819 */ /* 0x100fe40000001227 */
[----:B------:R-:W-:Y:S01]  /*87c0*/  SHF.R.U32.HI R38, RZ, 0x10, R39 ;  /* 0x00000010ff267819 */ /* 0x000fe20000011627 */
[----:B------:R-:W-:Y:S01]  /*87d0*/  HADD2.F32 R41, -RZ, R41.H0_H0 ;  /* 0x20000029ff297230 */ /* 0x000fe20000004100 */
[----:B------:R-:W-:Y:S01]  /*87e0*/  MOV R33, R29 ;  /* 0x0000001d00217202 */ /* 0x000fe20000000f00 */
[----:B------:R-:W-:-:S02]  /*87f0*/  HADD2.F32 R31, -RZ, R31.H0_H0 ;  /* 0x2000001fff1f7230 */ /* 0x000fc40000004100 */
[----:B------:R-:W-:-:S05]  /*8800*/  HADD2.F32 R38, -RZ, R38.H0_H0 ;  /* 0x20000026ff267230 */ /* 0x000fca0000004100 */
[----:B------:R-:W-:-:S04]  /*8810*/  FMUL.FTZ R39, R35, R38 ;  /* 0x0000002623277220 */ /* 0x000fc80000410000 */
[C---:B------:R-:W-:Y:S01]  /*8820*/  FFMA.FTZ R39, R15.reuse, R41, -R39 ;  /* 0x000000290f277223 */ /* 0x040fe20000010827 */
[----:B------:R-:W-:Y:S01]  /*8830*/  FMUL.FTZ R15, R15, R38 ;  /* 0x000000260f0f7220 */ /* 0x000fe20000410000 */
[----:B------:R-:W-:-:S03]  /*8840*/  HADD2.F32 R38, -RZ, R157.H0_H0 ;  /* 0x2000009dff267230 */ /* 0x000fc60000004100 */
[----:B------:R-:W-:Y:S01]  /*8850*/  FFMA.FTZ R15, R35, R41, R15 ;  /* 0x00000029230f7223 */ /* 0x000fe2000001000f */
[----:B------:R-:W-:Y:S01]  /*8860*/  HADD2.F32 R35, -RZ, R32.H0_H0 ;  /* 0x20000020ff237230 */ /* 0x000fe20000004100 */
[----:B------:R-:W-:Y:S01]  /*8870*/  F2FP.F16.F32.PACK_AB R39, R39, R81 ;  /* 0x000000512727723e */ /* 0x000fe200000000ff */
[----:B------:R-:W-:Y:S02]  /*8880*/  HADD2.F32 R41, -RZ, R12.H0_H0 ;  /* 0x2000000cff297230 */ /* 0x000fe40000004100 */
[----:B------:R-:W-:Y:S02]  /*8890*/  HADD2.F32 R32, -RZ, R32.H1_H1 ;  /* 0x30000020ff207230 */ /* 0x000fe40000004100 */
[-C--:B------:R-:W-:Y:S01]  /*88a0*/  FMUL.FTZ R42, R35, R80.reuse ;  /* 0x00000050232a7220 */ /* 0x080fe20000410000 */
[----:B------:R-:W-:Y:S02]  /*88b0*/  HADD2.F32 R12, -RZ, R12.H1_H1 ;  /* 0x3000000cff0c7230 */ /* 0x000fe40000004100 */
[----:B------:R-:W-:Y:S01]  /*88c0*/  FMUL.FTZ R80, R41, R80 ;  /* 0x0000005029507220 */ /* 0x000fe20000410000 */
[----:B------:R-:W-:Y:S01]  /*88d0*/  F2FP.F16.F32.PACK_AB R43, R15, R43 ;  /* 0x0000002b0f2b723e */ /* 0x000fe200000000ff */
[----:B------:R-:W-:Y:S01]  /*88e0*/  FFMA.FTZ R42, R41, R38, -R42 ;  /* 0x00000026292a7223 */ /* 0x000fe2000001082a */
[----:B------:R-:W-:-:S02]  /*88f0*/  HADD2.F32 R41, -RZ, R156.H1_H1 ;  /* 0x3000009cff297230 */ /* 0x000fc40000004100 */
[----:B------:R-:W-:Y:S01]  /*8900*/  FFMA.FTZ R80, R35, R38, R80 ;  /* 0x0000002623507223 */ /* 0x000fe20000010050 */
[-C--:B------:R-:W-:Y:S01]  /*8910*/  FMUL.FTZ R35, R32, R37.reuse ;  /* 0x0000002520237220 */ /* 0x080fe20000410000 */
[C---:B------:R-:W-:Y:S01]  /*8920*/  FMUL.FTZ R37, R12.reuse, R37 ;  /* 0x000000250c257220 */ /* 0x040fe20000410000 */
[----:B------:R-:W-:Y:S02]  /*8930*/  IMAD.MOV.U32 R15, RZ, RZ, R39 ;  /* 0x000000ffff0f7224 */ /* 0x000fe400078e0027 */
[-C--:B------:R-:W-:Y:S01]  /*8940*/  FFMA.FTZ R12, R12, R28.reuse, -R35 ;  /* 0x0000001c0c0c7223 */ /* 0x080fe20000010823 */
[----:B------:R-:W-:Y:S01]  /*8950*/  FFMA.FTZ R28, R32, R28, R37 ;  /* 0x0000001c201c7223 */ /* 0x000fe20000010025 */
[----:B------:R-:W-:Y:S02]  /*8960*/  HADD2.F32 R32, -RZ, R34.H0_H0 ;  /* 0x20000022ff207230 */ /* 0x000fe40000004100 */
[----:B------:R-:W-:Y:S01]  /*8970*/  HADD2.F32 R37, -RZ, R14.H0_H0 ;  /* 0x2000000eff257230 */ /* 0x000fe20000004100 */
[----:B------:R-:W-:Y:S01]  /*8980*/  F2FP.F16.F32.PACK_AB R12, R12, R42 ;  /* 0x0000002a0c0c723e */ /* 0x000fe200000000ff */
[----:B------:R-:W-:-:S02]  /*8990*/  HADD2.F32 R35, -RZ, R156.H0_H0 ;  /* 0x2000009cff237230 */ /* 0x000fc40000004100 */
        /* <DEDUP_REMOVED lines=8> */
[----:B------:R-:W-:Y:S01]  /*8a20*/  FMUL.FTZ R31, R14, R31 ;  /* 0x0000001f0e1f7220 */ /* 0x000fe20000410000 */
[----:B------:R-:W-:-:S02]  /*8a30*/  IMAD.MOV.U32 R35, RZ, RZ, R43 ;  /* 0x000000ffff237224 */ /* 0x000fc400078e002b */
[-C--:B------:R-:W-:Y:S01]  /*8a40*/  FFMA.FTZ R32, R14, R30.reuse, -R32 ;  /* 0x0000001e0e207223 */ /* 0x080fe20000010820 */
[----:B------:R-:W-:-:S04]  /*8a50*/  FFMA.FTZ R31, R34, R30, R31 ;  /* 0x0000001e221f7223 */ /* 0x000fc8000001001f */
[----:B------:R-:W-:Y:S01]  /*8a60*/  F2FP.F16.F32.PACK_AB R38, R32, R38 ;  /* 0x000000262026723e */ /* 0x000fe200000000ff */
[----:B------:R-:W-:Y:S01]  /*8a70*/  IMAD.MOV.U32 R32, RZ, RZ, R28 ;  /* 0x000000ffff207224 */ /* 0x000fe200078e001c */
[----:B------:R-:W-:-:S03]  /*8a80*/  F2FP.F16.F32.PACK_AB R31, R31, R41 ;  /* 0x000000291f1f723e */ /* 0x000fc600000000ff */
[----:B------:R-:W-:Y:S01]  /*8a90*/  IMAD.MOV.U32 R14, RZ, RZ, R38 ;  /* 0x000000ffff0e7224 */ /* 0x000fe200078e0026 */
[----:B------:R-:W-:-:S07]  /*8aa0*/  MOV R34, R31 ;  /* 0x0000001f00227202 */ /* 0x000fce0000000f00 */
.L_x_524:
[----:B------:R-:W-:Y:S05]  /*8ab0*/  BSYNC B2 ;  /* 0x0000000000027941 */ /* 0x000fea0003800000 */
.L_x_523:
[----:B------:R-:W-:Y:S01]  /*8ac0*/  LEA R28, P3, R10, R11, 0x1 ;  /* 0x0000000b0a1c7211 */ /* 0x000fe200078608ff */
[----:B------:R-:W-:-:S03]  /*8ad0*/  ULDC.64 UR4, c[0x0][0x208] ;  /* 0x0000820000047ab9 */ /* 0x000fc60000000a00 */
[----:B--2---:R-:W-:Y:S02]  /*8ae0*/  LEA.HI.X R29, R10, R119, R27, 0x1, P3 ;  /* 0x000000770a1d7211 */ /* 0x004fe400018f0c1b */
[----:B------:R-:W-:-:S03]  /*8af0*/  ISETP.GE.AND P3, PT, R40, R128, PT ;  /* 0x000000802800720c */ /* 0x000fc60003f66270 */
[----:B----4-:R4:W-:Y:S10]  /*8b00*/  ST.E.128 desc[UR4][R28.64], R12 ;  /* 0x0000000c1c007985 */ /* 0x0109f4000c101d04 */
[----:B------:R-:W-:-:S05]  /*8b10*/  @!P3 IMAD.WIDE R118, R40, 0x2, R118 ;  /* 0x000000022876b825 */ /* 0x000fca00078e0276 */
[----:B---3--:R4:W-:Y:S02]  /*8b20*/  @!P3 ST.E.128 desc[UR4][R118.64], R32 ;  /* 0x000000207600b985 */ /* 0x0089e4000c101d04 */
.L_x_518:
[----:B------:R-:W-:Y:S05]  /*8b30*/  BSYNC B1 ;  /* 0x0000000000017941 */ /* 0x000fea0003800000 */
.L_x_517:
[----:B------:R-:W-:-:S03]  /*8b40*/  UMOV UR4, 0xffffffff ;  /* 0xffffffff00047882 */ /* 0x000fc60000000000 */
[----:B------:R-:W-:Y:S05]  /*8b50*/  BRA.DIV UR4, `(.L_x_525) ;  /* 0x0000022604f47947 */ /* 0x000fea000b800000 */
[----:B----4-:R4:W0:Y:S04]  /*8b60*/  SHFL.IDX PT, R33, R116, 0x1, 0x181f ;  /* 0x00381f0074217f89 */ /* 0x01082800000e0000 */
[----:B---3--:R4:W3:Y:S02]  /*8b70*/  SHFL.IDX PT, R11, R117, 0x1, 0x181f ;  /* 0x00381f00750b7f89 */ /* 0x0088e400000e0000 */
.L_x_831:
        /* <DEDUP_REMOVED lines=8> */
[C---:B------:R-:W-:Y:S01]  /*8c00*/  VIADD R14, R224.reuse, 0x20 ;  /* 0x00000020e00e7836 */ /* 0x040fe20000000000 */
[----:B------:R-:W-:Y:S01]  /*8c10*/  IADD3 R28, R224, 0x20, RZ ;  /* 0x00000020e01c7810 */ /* 0x000fe20007ffe0ff */
[----:B------:R-:W-:Y:S01]  /*8c20*/  BSSY B3, `(.L_x_530) ;  /* 0x0000071000037945 */ /* 0x000fe20003800000 */
[----:B------:R-:W-:Y:S01]  /*8c30*/  SHF.R.S32.HI R13, RZ, 0x1f, R12 ;  /* 0x0000001fff0d7819 */ /* 0x000fe2000001140c */
[----:B------:R-:W-:Y:S01]  /*8c40*/  IMAD.SHL.U32 R14, R14, 0x40, RZ ;  /* 0x000000400e0e7824 */ /* 0x000fe200078e00ff */
[----:B------:R-:W-:Y:S01]  /*8c50*/  ISETP.GE.AND P3, PT, R16, R110, PT ;  /* 0x0000006e1000720c */ /* 0x000fe20003f66270 */
[----:B------:R-:W-:Y:S01]  /*8c60*/  IMAD.SHL.U32 R28, R28, 0x40, RZ ;  /* 0x000000401c1c7824 */ /* 0x000fe200078e00ff */
[----:B------:R-:W-:Y:S02]  /*8c70*/  LEA.HI R13, R13, R12, RZ, 0x4 ;  /* 0x0000000c0d0d7211 */ /* 0x000fe400078f20ff */
[----:B------:R-:W-:-:S02]  /*8c80*/  LOP3.LUT R14, R14, 0x1c0, RZ, 0xc0, !PT ;  /* 0x000001c00e0e7812 */ /* 0x000fc400078ec0ff */
[----:B------:R-:W-:Y:S02]  /*8c90*/  LEA.HI.SX32 R36, R13, R7, 0x1c ;  /* 0x000000070d247211 */ /* 0x000fe400078fe2ff */
[----:B------:R-:W-:Y:S02]  /*8ca0*/  LOP3.LUT R28, R28, 0x1c0, RZ, 0xc0, !PT ;  /* 0x000001c01c1c7812 */ /* 0x000fe400078ec0ff */
[----:B------:R-:W-:Y:S02]  /*8cb0*/  SHF.R.S32.HI R13, RZ, 0x1f, R36 ;  /* 0x0000001fff0d7819 */ /* 0x000fe40000011424 */
[----:B------:R-:W-:Y:S02]  /*8cc0*/  SHF.R.U32.HI R14, RZ, 0x3, R14 ;  /* 0x00000003ff0e7819 */ /* 0x000fe4000001160e */
[----:B------:R-:W-:Y:S02]  /*8cd0*/  LEA.HI R13, R13, R36, RZ, 0x3 ;  /* 0x000000240d0d7211 */ /* 0x000fe400078f18ff */
[----:B------:R-:W-:-:S02]  /*8ce0*/  SHF.L.U32 R36, R36, 0x3, RZ ;  /* 0x0000000324247819 */ /* 0x000fc400000006ff */
        /* <DEDUP_REMOVED lines=10> */
[----:B------:R-:W0:Y:S01]  /*8d90*/  LDS.128 R12, [R12+0x24400] ;  /* 0x024400000c0c7984 */ /* 0x000e220000000c00 */
[----:B------:R-:W-:Y:S05]  /*8da0*/  @P3 BRA `(.L_x_531) ;  /* 0x0000000400603947 */ /* 0x000fea0003800000 */
[----:B------:R-:W-:Y:S01]  /*8db0*/  HADD2.F32 R35, -RZ, R155.H1_H1 ;  /* 0x3000009bff237230 */ /* 0x000fe20000004100 */
[----:B------:R-:W-:Y:S01]  /*8dc0*/  SHF.R.U64 R56, R56, 0x10, R57 ;  /* 0x0000001038387819 */ /* 0x000fe20000001239 */
[----:B---3--:R-:W-:Y:S02]  /*8dd0*/  HADD2.F32 R34, -RZ, R29.H0_H0 ;  /* 0x2000001dff227230 */ /* 0x008fe40000004100 */
[----:B0-----:R-:W-:Y:S02]  /*8de0*/  HADD2.F32 R38, -RZ, R13.H0_H0 ;  /* 0x2000000dff267230 */ /* 0x001fe40000004100 */
[----:B------:R-:W-:Y:S02]  /*8df0*/  HADD2.F32 R37, -RZ, R153.H1_H1 ;  /* 0x30000099ff257230 */ /* 0x000fe40000004100 */
[-C--:B------:R-:W-:Y:S01]  /*8e00*/  FMUL.FTZ R39, R34, R35.reuse ;  /* 0x0000002322277220 */ /* 0x080fe20000410000 */
[----:B------:R-:W-:Y:S02]  /*8e10*/  HADD2.F32 R41, -RZ, R15.H0_H0 ;  /* 0x2000000fff297230 */ /* 0x000fe40000004100 */
[----:B------:R-:W-:Y:S01]  /*8e20*/  FMUL.FTZ R35, R38, R35 ;  /* 0x0000002326237220 */ /* 0x000fe20000410000 */
[----:B------:R-:W-:-:S02]  /*8e30*/  HADD2.F32 R40, -RZ, R152.H1_H1 ;  /* 0x30000098ff287230 */ /* 0x000fc40000004100 */
[-C--:B------:R-:W-:Y:S01]  /*8e40*/  FFMA.FTZ R39, R38, R37.reuse, -R39 ;  /* 0x0000002526277223 */ /* 0x080fe20000010827 */
[----:B------:R-:W-:Y:S02]  /*8e50*/  HADD2.F32 R38, -RZ, R29.H1_H1 ;  /* 0x3000001dff267230 */ /* 0x000fe40000004100 */
[----:B------:R-:W-:Y:S01]  /*8e60*/  FFMA.FTZ R34, R34, R37, R35 ;  /* 0x0000002522227223 */ /* 0x000fe20000010023 */
[----:B------:R-:W-:Y:S01]  /*8e70*/  SHF.R.U32.HI R37, RZ, 0x10, R57 ;  /* 0x00000010ff257819 */ /* 0x000fe20000011639 */
[----:B------:R-:W-:Y:S01]  /*8e80*/  HADD2.F32 R29, -RZ, R13.H1_H1 ;  /* 0x3000000dff1d7230 */ /* 0x000fe20000004100 */
[--C-:B------:R-:W-:Y:S01]  /*8e90*/  SHF.R.U64 R35, R48, 0x10, R49.reuse ;  /* 0x0000001030237819 */ /* 0x100fe20000001231 */
[----:B------:R-:W-:Y:S01]  /*8ea0*/  HADD2.F32 R15, -RZ, R15.H1_H1 ;  /* 0x3000000fff0f7230 */ /* 0x000fe20000004100 */
[----:B------:R-:W-:Y:S01]  /*8eb0*/  SHF.R.U32.HI R48, RZ, 0x10, R49 ;  /* 0x00000010ff307819 */ /* 0x000fe20000011631 */
[----:B------:R-:W-:Y:S02]  /*8ec0*/  HADD2.F32 R37, -RZ, R37.H0_H0 ;  /* 0x20000025ff257230 */ /* 0x000fe40000004100 */
[----:B------:R-:W-:-:S02]  /*8ed0*/  HADD2.F32 R155, -RZ, R155.H0_H0 ;  /* 0x2000009bff9b7230 */ /* 0x000fc40000004100 */
[----:B------:R-:W-:Y:S02]  /*8ee0*/  HADD2.F32 R48, -RZ, R48.H0_H0 ;  /* 0x20000030ff307230 */ /* 0x000fe40000004100 */
[CC--:B------:R-:W-:Y:S01]  /*8ef0*/  FMUL.FTZ R13, R38.reuse, R37.reuse ;  /* 0x00000025260d7220 */ /* 0x0c0fe20000410000 */
[C---:B------:R-:W-:Y:S01]  /*8f00*/  FMUL.FTZ R37, R29.reuse, R37 ;  /* 0x000000251d257220 */ /* 0x040fe20000410000 */
[----:B------:R-:W-:Y:S02]  /*8f10*/  HADD2.F32 R43, -RZ, R12.H0_H0 ;  /* 0x2000000cff2b7230 */ /* 0x000fe40000004100 */
[-C--:B------:R-:W-:Y:S01]  /*8f20*/  FFMA.FTZ R29, R29, R48.reuse, -R13 ;  /* 0x000000301d1d7223 */ /* 0x080fe2000001080d */
[----:B------:R-:W-:Y:S01]  /*8f30*/  FFMA.FTZ R13, R38, R48, R37 ;  /* 0x00000030260d7223 */ /* 0x000fe20000010025 */
[----:B------:R-:W-:Y:S02]  /*8f40*/  HADD2.F32 R37, -RZ, R154.H1_H1 ;  /* 0x3000009aff257230 */ /* 0x000fe40000004100 */
[--C-:B------:R-:W-:Y:S01]  /*8f50*/  HADD2.F32 R38, -RZ, R31.reuse.H0_H0 ;  /* 0x2000001fff267230 */ /* 0x100fe20000004100 */
[----:B------:R-:W-:Y:S01]  /*8f60*/  F2FP.F16.F32.PACK_AB R29, R29, R39 ;  /* 0x000000271d1d723e */ /* 0x000fe200000000ff */
[----:B------:R-:W-:Y:S01]  /*8f70*/  HADD2.F32 R31, -RZ, R31.H1_H1 ;  /* 0x3000001fff1f7230 */ /* 0x000fe20000004100 */
[----:B------:R-:W-:Y:S01]  /*8f80*/  F2FP.F16.F32.PACK_AB R34, R13, R34 ;  /* 0x000000220d22723e */ /* 0x000fe200000000ff */
[----:B------:R-:W-:-:S02]  /*8f90*/  HADD2.F32 R153, -RZ, R153.H0_H0 ;  /* 0x20000099ff997230 */ /* 0x000fc40000004100 */
[CC--:B------:R-:W-:Y:S01]  /*8fa0*/  FMUL.FTZ R42, R38.reuse, R37.reuse ;  /* 0x00000025262a7220 */ /* 0x0c0fe20000410000 */
[C---:B------:R-:W-:Y:S01]  /*8fb0*/  FMUL.FTZ R37, R41.reuse, R37 ;  /* 0x0000002529257220 */ /* 0x040fe20000410000 */
[----:B------:R-:W-:Y:S01]  /*8fc0*/  HADD2.F32 R56, -RZ, R56.H0_H0 ;  /* 0x20000038ff387230 */ /* 0x000fe20000004100 */
[----:B------:R-:W-:Y:S01]  /*8fd0*/  MOV R13, R29 ;  /* 0x0000001d000d7202 */ /* 0x000fe20000000f00 */
[-C--:B------:R-:W-:Y:S01]  /*8fe0*/  FFMA.FTZ R42, R41, R40.reuse, -R42 ;  /* 0x00000028292a7223 */ /* 0x080fe2000001082a */
[----:B------:R-:W-:Y:S01]  /*8ff0*/  FFMA.FTZ R37, R38, R40, R37 ;  /* 0x0000002826257223 */ /* 0x000fe20000010025 */
[--C-:B------:R-:W-:Y:S01]  /*9000*/  SHF.R.U64 R40, R58, 0x10, R59.reuse ;  /* 0x000000103a287819 */ /* 0x100fe2000000123b */
[----:B------:R-:W-:Y:S01]  /*9010*/  HADD2.F32 R12, -RZ, R12.H1_H1 ;  /* 0x3000000cff0c7230 */ /* 0x000fe20000004100 */
[----:B------:R-:W-:Y:S01]  /*9020*/  SHF.R.U32.HI R58, RZ, 0x10, R59 ;  /* 0x00000010ff3a7819 */ /* 0x000fe2000001163b */
[----:B------:R-:W-:Y:S01]  /*9030*/  HADD2.F32 R35, -RZ, R35.H0_H0 ;  /* 0x20000023ff237230 */ /* 0x000fe20000004100 */
[--C-:B------:R-:W-:Y:S01]  /*9040*/  SHF.R.U64 R38, R50, 0x10, R51.reuse ;  /* 0x0000001032267819 */ /* 0x100fe20000001233 */
[----:B------:R-:W-:Y:S01]  /*9050*/  HADD2.F32 R154, -RZ, R154.H0_H0 ;  /* 0x2000009aff9a7230 */ /* 0x000fe20000004100 */
[----:B------:R-:W-:Y:S01]  /*9060*/  SHF.R.U32.HI R50, RZ, 0x10, R51 ;  /* 0x00000010ff327819 */ /* 0x000fe20000011633 */
[----:B------:R-:W-:-:S02]  /*9070*/  HADD2.F32 R58, -RZ, R58.H0_H0 ;  /* 0x2000003aff3a7230 */ /* 0x000fc40000004100 */
[----:B------:R-:W-:Y:S02]  /*9080*/  HADD2.F32 R152, -RZ, R152.H0_H0 ;  /* 0x20000098ff987230 */ /* 0x000fe40000004100 */
[----:B------:R-:W-:Y:S02]  /*9090*/  HADD2.F32 R50, -RZ, R50.H0_H0 ;  /* 0x20000032ff327230 */ /* 0x000fe40000004100 */
[----:B------:R-:W-:Y:S01]  /*90a0*/  FMUL.FTZ R41, R31, R58 ;  /* 0x0000003a1f297220 */ /* 0x000fe20000410000 */
[----:B------:R-:W-:Y:S02]  /*90b0*/  HADD2.F32 R40, -RZ, R40.H0_H0 ;  /* 0x20000028ff287230 */ /* 0x000fe40000004100 */
[----:B------:R-:W-:Y:S02]  /*90c0*/  HADD2.F32 R38, -RZ, R38.H0_H0 ;  /* 0x20000026ff267230 */ /* 0x000fe40000004100 */
[C---:B------:R-:W-:Y:S01]  /*90d0*/  FFMA.FTZ R41, R15.reuse, R50, -R41 ;  /* 0x000000320f297223 */ /* 0x040fe20000010829 */
[----:B------:R-:W-:Y:S01]  /*90e0*/  FMUL.FTZ R15, R15, R58 ;  /* 0x0000003a0f0f7220 */ /* 0x000fe20000410000 */
[----:B------:R-:W-:-:S03]  /*90f0*/  IMAD.MOV.U32 R29, RZ, RZ, R34 ;  /* 0x000000ffff1d7224 */ /* 0x000fc600078e0022 */
[----:B------:R-:W-:Y:S01]  /*9100*/  FFMA.FTZ R15, R31, R50, R15 ;  /* 0x000000321f0f7223 */ /* 0x000fe2000001000f */
[--C-:B------:R-:W-:Y:S01]  /*9110*/  HADD2.F32 R31, -RZ, R28.reuse.H0_H0 ;  /* 0x2000001cff1f7230 */ /* 0x100fe20000004100 */
[----:B------:R-:W-:Y:S01]  /*9120*/  F2FP.F16.F32.PACK_AB R41, R41, R42 ;  /* 0x0000002a2929723e */ /* 0x000fe200000000ff */
[----:B------:R-:W-:Y:S02]  /*9130*/  HADD2.F32 R28, -RZ, R28.H1_H1 ;  /* 0x3000001cff1c7230 */ /* 0x000fe40000004100 */
[----:B------:R-:W-:Y:S01]  /*9140*/  F2FP.F16.F32.PACK_AB R37, R15, R37 ;  /* 0x000000250f25723e */ /* 0x000fe200000000ff */
[-C--:B------:R-:W-:Y:S01]  /*9150*/  FMUL.FTZ R48, R31, R155.reuse ;  /* 0x0000009b1f307220 */ /* 0x080fe20000410000 */
[C---:B------:R-:W-:Y:S01]  /*9160*/  FMUL.FTZ R155, R43.reuse, R155 ;  /* 0x0000009b2b9b7220 */ /* 0x040fe20000410000 */
[----:B------:R-:W-:Y:S02]  /*9170*/  IMAD.MOV.U32 R15, RZ, RZ, R41 ;  /* 0x000000ffff0f7224 */ /* 0x000fe400078e0029 */
[-C--:B------:R-:W-:Y:S01]  /*9180*/  FFMA.FTZ R48, R43, R153.reuse, -R48 ;  /* 0x000000992b307223 */ /* 0x080fe20000010830 */
[----:B------:R-:W-:Y:S01]  /*9190*/  FFMA.FTZ R155, R31, R153, R155 ;  /* 0x000000991f9b7223 */ /* 0x000fe2000001009b */
[-C--:B------:R-:W-:Y:S01]  /*91a0*/  FMUL.FTZ R31, R28, R56.reuse ;  /* 0x000000381c1f7220 */ /* 0x080fe20000410000 */
[----:B------:R-:W-:-:S03]  /*91b0*/  FMUL.FTZ R56, R12, R56 ;  /* 0x000000380c387220 */ /* 0x000fc60000410000 */
[-C--:B------:R-:W-:Y:S01]  /*91c0*/  FFMA.FTZ R31, R12, R35.reuse, -R31 ;  /* 0x000000230c1f7223 */ /* 0x080fe2000001081f */
[----:B------:R-:W-:Y:S01]  /*91d0*/  FFMA.FTZ R56, R28, R35, R56 ;  /* 0x000000231c387223 */ /* 0x000fe20000010038 */
[----:B------:R-:W-:Y:S02]  /*91e0*/  HADD2.F32 R12, -RZ, R30.H0_H0 ;  /* 0x2000001eff0c7230 */ /* 0x000fe40000004100 */
[----:B------:R-:W-:Y:S01]  /*91f0*/  HADD2.F32 R28, -RZ, R14.H0_H0 ;  /* 0x2000000eff1c7230 */ /* 0x000fe20000004100 */
[----:B------:R-:W-:Y:S01]  /*9200*/  F2FP.F16.F32.PACK_AB R31, R31, R48 ;  /* 0x000000301f1f723e */ /* 0x000fe200000000ff */
[----:B------:R-:W-:Y:S02]  /*9210*/  HADD2.F32 R30, -RZ, R30.H1_H1 ;  /* 0x3000001eff1e7230 */ /* 0x000fe40000004100 */
[-C--:B------:R-:W-:Y:S01]  /*9220*/  FMUL.FTZ R35, R12, R154.reuse ;  /* 0x0000009a0c237220 */ /* 0x080fe20000410000 */
[----:B------:R-:W-:Y:S02]  /*9230*/  HADD2.F32 R14, -RZ, R14.H1_H1 ;  /* 0x3000000eff0e7230 */ /* 0x000fe40000004100 */
[----:B------:R-:W-:Y:S01]  /*9240*/  FMUL.FTZ R154, R28, R154 ;  /* 0x0000009a1c9a7220 */ /* 0x000fe20000410000 */
[----:B------:R-:W-:Y:S01]  /*9250*/  F2FP.F16.F32.PACK_AB R56, R56, R155 ;  /* 0x0000009b3838723e */ /* 0x000fe200000000ff */
[----:B------:R-:W-:-:S02]  /*9260*/  FFMA.FTZ R35, R28, R152, -R35 ;  /* 0x000000981c237223 */ /* 0x000fc40000010823 */
[----:B------:R-:W-:Y:S01]  /*9270*/  FFMA.FTZ R154, R12, R152, R154 ;  /* 0x000000980c9a7223 */ /* 0x000fe2000001009a */
[-C--:B------:R-:W-:Y:S01]  /*9280*/  FMUL.FTZ R12, R30, R40.reuse ;  /* 0x000000281e0c7220 */ /* 0x080fe20000410000 */
[C---:B------:R-:W-:Y:S01]  /*9290*/  FMUL.FTZ R40, R14.reuse, R40 ;  /* 0x000000280e287220 */ /* 0x040fe20000410000 */
[----:B------:R-:W-:Y:S02]  /*92a0*/  IMAD.MOV.U32 R28, RZ, RZ, R56 ;  /* 0x000000ffff1c7224 */ /* 0x000fe400078e0038 */
[-C--:B------:R-:W-:Y:S01]  /*92b0*/  FFMA.FTZ R12, R14, R38.reuse, -R12 ;  /* 0x000000260e0c7223 */ /* 0x080fe2000001080c */
[----:B------:R-:W-:-:S04]  /*92c0*/  FFMA.FTZ R40, R30, R38, R40 ;  /* 0x000000261e287223 */ /* 0x000fc80000010028 */
[----:B------:R-:W-:Y:S01]  /*92d0*/  F2FP.F16.F32.PACK_AB R35, R12, R35 ;  /* 0x000000230c23723e */ /* 0x000fe200000000ff */
[----:B------:R-:W-:Y:S01]  /*92e0*/  IMAD.MOV.U32 R12, RZ, RZ, R31 ;  /* 0x000000ffff0c7224 */ /* 0x000fe200078e001f */
[----:B------:R-:W-:Y:S02]  /*92f0*/  F2FP.F16.F32.PACK_AB R40, R40, R154 ;  /* 0x0000009a2828723e */ /* 0x000fe400000000ff */
[----:B------:R-:W-:Y:S02]  /*9300*/  MOV R14, R35 ;  /* 0x00000023000e7202 */ /* 0x000fe40000000f00 */
[----:B------:R-:W-:Y:S01]  /*9310*/  MOV R31, R37 ;  /* 0x00000025001f7202 */ /* 0x000fe20000000f00 */
[----:B------:R-:W-:-:S07]  /*9320*/  IMAD.MOV.U32 R30, RZ, RZ, R40 ;  /* 0x000000ffff1e7224 */ /* 0x000fce00078e0028 */
.L_x_531:
[----:B------:R-:W-:Y:S05]  /*9330*/  BSYNC B3 ;  /* 0x0000000000037941 */ /* 0x000fea0003800000 */
.L_x_530:
[----:B------:R-:W-:Y:S01]  /*9340*/  LEA R34, P3, R8, R11, 0x1 ;  /* 0x0000000b08227211 */ /* 0x000fe200078608ff */
[----:B------:R-:W-:-:S03]  /*9350*/  ULDC.64 UR4, c[0x0][0x208] ;  /* 0x0000820000047ab9 */ /* 0x000fc60000000a00 */
[----:B0-----:R-:W-:Y:S02]  /*9360*/  LEA.HI.X R35, R8, R33, R26, 0x1, P3 ;  /* 0x0000002108237211 */ /* 0x001fe400018f0c1a */
[----:B------:R-:W-:-:S03]  /*9370*/  ISETP.GE.AND P3, PT, R36, R128, PT ;  /* 0x000000802400720c */ /* 0x000fc60003f66270 */
[----:B------:R0:W-:Y:S10]  /*9380*/  ST.E.128 desc[UR4][R34.64], R12 ;  /* 0x0000000c22007985 */ /* 0x0001f4000c101d04 */
[----:B0-----:R-:W-:-:S05]  /*9390*/  @!P3 IMAD.WIDE R12, R36, 0x2, R32 ;  /* 0x00000002240cb825 */ /* 0x001fca00078e0220 */
[----:B---3--:R3:W-:Y:S02]  /*93a0*/  @!P3 ST.E.128 desc[UR4][R12.64], R28 ;  /* 0x0000001c0c00b985 */ /* 0x0087e4000c101d04 */
.L_x_529:
[----:B------:R-:W-:Y:S05]  /*93b0*/  BSYNC B2 ;  /* 0x0000000000027941 */ /* 0x000fea0003800000 */
.L_x_528:
[----:B------:R-:W-:-:S13]  /*93c0*/  ISETP.NE.AND P3, PT, R20, RZ, PT ;  /* 0x000000ff1400720c */ /* 0x000fda0003f65270 */
[----:B------:R-:W-:Y:S05]  /*93d0*/  @!P3 BRA `(.L_x_527) ;  /* 0x0000000400f4b947 */ /* 0x000fea0003800000 */
[----:B------:R-:W5:Y:S01]  /*93e0*/  LDL R15, [R1+0x58] ;  /* 0x00005800010f7983 */ /* 0x000f620000100800 */
[----:B---3--:R-:W-:Y:S01]  /*93f0*/  SEL R12, R111, R131, !P1 ;  /* 0x000000836f0c7207 */ /* 0x008fe20004800000 */
[----:B------:R-:W-:Y:S01]  /*9400*/  VIADD R14, R224, 0x20 ;  /* 0x00000020e00e7836 */ /* 0x000fe20000000000 */
[----:B------:R-:W-:Y:S01]  /*9410*/  ISETP.GE.AND P3, PT, R214, R110, PT ;  /* 0x0000006ed600720c */ /* 0x000fe20003f66270 */
[----:B------:R-:W-:Y:S01]  /*9420*/  VIADD R28, R224, 0x20 ;  /* 0x00000020e01c7836 */ /* 0x000fe20000000000 */
[----:B------:R-:W-:Y:S01]  /*9430*/  SHF.R.S32.HI R13, RZ, 0x1f, R12 ;  /* 0x0000001fff0d7819 */ /* 0x000fe2000001140c */
[----:B------:R-:W-:Y:S01]  /*9440*/  BSSY B2, `(.L_x_532) ;  /* 0x000006f000027945 */ /* 0x000fe20003800000 */
[----:B------:R-:W-:Y:S01]  /*9450*/  SHF.L.U32 R14, R14, 0x6, RZ ;  /* 0x000000060e0e7819 */ /* 0x000fe200000006ff */
[----:B------:R-:W-:Y:S01]  /*9460*/  IMAD.SHL.U32 R28, R28, 0x40, RZ ;  /* 0x000000401c1c7824 */ /* 0x000fe200078e00ff */
[----:B------:R-:W-:Y:S02]  /*9470*/  LEA.HI R13, R13, R12, RZ, 0x4 ;  /* 0x0000000c0d0d7211 */ /* 0x000fe400078f20ff */
[----:B------:R-:W-:-:S02]  /*9480*/  LOP3.LUT R14, R14, 0x1c0, RZ, 0xc0, !PT ;  /* 0x000001c00e0e7812 */ /* 0x000fc400078ec0ff */
[----:B------:R-:W-:Y:S02]  /*9490*/  LEA.HI.SX32 R36, R13, R9, 0x1c ;  /* 0x000000090d247211 */ /* 0x000fe400078fe2ff */
[----:B------:R-:W-:Y:S02]  /*94a0*/  LOP3.LUT R28, R28, 0x1c0, RZ, 0xc0, !PT ;  /* 0x000001c01c1c7812 */ /* 0x000fe400078ec0ff */
[----:B------:R-:W-:Y:S02]  /*94b0*/  SHF.R.S32.HI R13, RZ, 0x1f, R36 ;  /* 0x0000001fff0d7819 */ /* 0x000fe40000011424 */
[----:B------:R-:W-:Y:S02]  /*94c0*/  SHF.R.U32.HI R14, RZ, 0x3, R14 ;  /* 0x00000003ff0e7819 */ /* 0x000fe4000001160e */
[----:B------:R-:W-:Y:S01]  /*94d0*/  LEA.HI R13, R13, R36, RZ, 0x3 ;  /* 0x000000240d0d7211 */ /* 0x000fe200078f18ff */
[----:B------:R-:W-:-:S03]  /*94e0*/  IMAD.SHL.U32 R36, R36, 0x8, RZ ;  /* 0x0000000824247824 */ /* 0x000fc600078e00ff */
[----:B------:R-:W-:Y:S02]  /*94f0*/  SHF.R.S32.HI R13, RZ, 0x3, R13 ;  /* 0x00000003ff0d7819 */ /* 0x000fe4000001140d */
[----:B------:R-:W-:-:S04]  /*9500*/  LOP3.LUT R12, R28, 0x38, R36, 0xf8, !PT ;  /* 0x000000381c0c7812 */ /* 0x000fc800078ef824 */
[----:B------:R-:W-:Y:S01]  /*9510*/  LOP3.LUT R12, R12, R14, RZ, 0x3c, !PT ;  /* 0x0000000e0c0c7212 */ /* 0x000fe200078e3cff */
[----:B-----5:R-:W-:-:S05]  /*9520*/  IMAD R13, R13, 0x1400, R15 ;  /* 0x000014000d0d7824 */ /* 0x020fca00078e020f */
[----:B------:R-:W-:-:S05]  /*9530*/  IADD3 R12, R13, R12, RZ ;  /* 0x0000000c0d0c7210 */ /* 0x000fca0007ffe0ff */
[C---:B------:R-:W-:Y:S02]  /*9540*/  IMAD R28, R213.reuse, 0x5000, R12 ;  /* 0x00005000d51c7824 */ /* 0x040fe400078e020c */
[----:B------:R-:W-:Y:S02]  /*9550*/  IMAD R12, R213, 0x5000, R123 ;  /* 0x00005000d50c7824 */ /* 0x000fe400078e027b */
[--C-:B------:R-:W-:Y:S02]  /*9560*/  IMAD R28, R28, 0x2, R23.reuse ;  /* 0x000000021c1c7824 */ /* 0x100fe400078e0217 */
[----:B------:R-:W-:-:S04]  /*9570*/  IMAD R12, R12, 0x2, R23 ;  /* 0x000000020c0c7824 */ /* 0x000fc800078e0217 */
        /* <DEDUP_REMOVED lines=36> */
[----:B------:R-:W-:Y:S02]  /*97c0*/  HADD2.F32 R52, -RZ, R52.H0_H0 ;  /* 0x20000034ff347230 */ /* 0x000fe40000004100 */
        /* <DEDUP_REMOVED lines=17> */
[----:B------:R-:W-:Y:S01]  /*98e0*/  IMAD.MOV.U32 R13, RZ, RZ, R29 ;  /* 0x000000ffff0d7224 */ /* 0x000fe200078e001d */
[----:B------:R-:W-:-:S02]  /*98f0*/  MOV R29, R34 ;  /* 0x00000022001d7202 */ /* 0x000fc40000000f00 */
        /* <DEDUP_REMOVED lines=29> */
[----:B------:R-:W-:Y:S02]  /*9ad0*/  F2FP.F16.F32.PACK_AB R35, R12, R35 ;  /* 0x000000230c23723e */ /* 0x000fe400000000ff */
[----:B------:R-:W-:Y:S02]  /*9ae0*/  F2FP.F16.F32.PACK_AB R40, R40, R150 ;  /* 0x000000962828723e */ /* 0x000fe400000000ff */
[----:B------:R-:W-:Y:S01]  /*9af0*/  MOV R12, R31 ;  /* 0x0000001f000c7202 */ /* 0x000fe20000000f00 */
[----:B------:R-:W-:Y:S01]  /*9b00*/  IMAD.MOV.U32 R14, RZ, RZ, R35 ;  /* 0x000000ffff0e7224 */ /* 0x000fe200078e0023 */
[----:B------:R-:W-:Y:S01]  /*9b10*/  MOV R30, R40 ;  /* 0x00000028001e7202 */ /* 0x000fe20000000f00 */
[----:B------:R-:W-:-:S07]  /*9b20*/  IMAD.MOV.U32 R31, RZ, RZ, R37 ;  /* 0x000000ffff1f7224 */ /* 0x000fce00078e0025 */
.L_x_533:
[----:B------:R-:W-:Y:S05]  /*9b30*/  BSYNC B2 ;  /* 0x0000000000027941 */ /* 0x000fea0003800000 */
.L_x_532:
[----:B------:R-:W-:Y:S01]  /*9b40*/  LEA R34, P3, R10, R11, 0x1 ;  /* 0x0000000b0a227211 */ /* 0x000fe200078608ff */
[----:B------:R-:W-:-:S03]  /*9b50*/  ULDC.64 UR4, c[0x0][0x208] ;  /* 0x0000820000047ab9 */ /* 0x000fc60000000a00 */
[----:B0-----:R-:W-:Y:S02]  /*9b60*/  LEA.HI.X R35, R10, R33, R27, 0x1, P3 ;  /* 0x000000210a237211 */ /* 0x001fe400018f0c1b */
[----:B------:R-:W-:-:S03]  /*9b70*/  ISETP.GE.AND P3, PT, R36, R128, PT ;  /* 0x000000802400720c */ /* 0x000fc60003f66270 */
[----:B------:R0:W-:Y:S10]  /*9b80*/  ST.E.128 desc[UR4][R34.64], R12 ;  /* 0x0000000c22007985 */ /* 0x0001f4000c101d04 */
[----:B------:R-:W-:-:S05]  /*9b90*/  @!P3 IMAD.WIDE R32, R36, 0x2, R32 ;  /* 0x000000022420b825 */ /* 0x000fca00078e0220 */
[----:B---3--:R0:W-:Y:S02]  /*9ba0*/  @!P3 ST.E.128 desc[UR4][R32.64], R28 ;  /* 0x0000001c2000b985 */ /* 0x0081e4000c101d04 */
.L_x_527:
[----:B------:R-:W-:Y:S05]  /*9bb0*/  BSYNC B1 ;  /* 0x0000000000017941 */ /* 0x000fea0003800000 */
.L_x_526:
[----:B------:R-:W-:-:S03]  /*9bc0*/  UMOV UR4, 0xffffffff ;  /* 0xffffffff00047882 */ /* 0x000fc60000000000 */
[----:B------:R-:W-:Y:S05]  /*9bd0*/  BRA.DIV UR4, `(.L_x_534) ;  /* 0x0000021a04207947 */ /* 0x000fea000b800000 */
[----:B-1--4-:R-:W1:Y:S04]  /*9be0*/  SHFL.IDX PT, R116, R116, 0x2, 0x181f ;  /* 0x00581f0074747f89 */ /* 0x012e6800000e0000 */
[----:B------:R-:W4:Y:S02]  /*9bf0*/  SHFL.IDX PT, R117, R117, 0x2, 0x181f ;  /* 0x00581f0075757f89 */ /* 0x000f2400000e0000 */
.L_x_835:
[----:B------:R-:W-:Y:S05]  /*9c00*/  @P5 BRA `(.L_x_492) ;  /* 0x0000001400e85947 */ /* 0x000fea0003800000 */
[----:B------:R-:W-:Y:S01]  /*9c10*/  ISETP.NE.AND P3, PT, R0, RZ, PT ;  /* 0x000000ff0000720c */ /* 0x000fe20003f65270 */
[----:B------:R-:W-:Y:S01]  /*9c20*/  BSSY B1, `(.L_x_535) ;  /* 0x0000081000017945 */ /* 0x000fe20003800000 */
[----:B0---4-:R-:W-:Y:S01]  /*9c30*/  IMAD.MOV.U32 R32, RZ, RZ, R117 ;  /* 0x000000ffff207224 */ /* 0x011fe200078e0075 */
[----:B-1----:R-:W-:-:S10]  /*9c40*/  MOV R33, R116 ;  /* 0x0000007400217202 */ /* 0x002fd40000000f00 */
[----:B------:R-:W-:Y:S05]  /*9c50*/  @!P3 BRA `(.L_x_536) ;  /* 0x0000000400f4b947 */ /* 0x000fea0003800000 */
[----:B------:R-:W4:Y:S01]  /*9c60*/  LDL R15, [R1+0x54] ;  /* 0x00005400010f7983 */ /* 0x000f220000100800 */
        /* <DEDUP_REMOVED lines=19> */
[----:B----4-:R-:W-:-:S05]  /*9da0*/  IMAD R13, R13, 0x1400, R15 ;  /* 0x000014000d0d7824 */ /* 0x010fca00078e020f */
[----:B------:R-:W-:-:S05]  /*9db0*/  IADD3 R12, R13, R12, RZ ;  /* 0x0000000c0d0c7210 */ /* 0x000fca0007ffe0ff */
[C---:B------:R-:W-:Y:S02]  /*9dc0*/  IMAD R28, R213.reuse, 0x5000, R12 ;  /* 0x00005000d51c7824 */ /* 0x040fe400078e020c */
[----:B------:R-:W-:Y:S02]  /*9dd0*/  IMAD R12, R213, 0x5000, R122 ;  /* 0x00005000d50c7824 */ /* 0x000fe400078e027a */
[--C-:B------:R-:W-:Y:S02]  /*9de0*/  IMAD R28, R28, 0x2, R23.reuse ;  /* 0x000000021c1c7824 */ /* 0x100fe400078e0217 */
[----:B------:R-:W-:-:S04]  /*9df0*/  IMAD R12, R12, 0x2, R23 ;  /* 0x000000020c0c7824 */ /* 0x000fc800078e0217 */
[----:B------:R-:W0:Y:S04]  /*9e00*/  LDS.128 R28, [R28+0x24400] ;  /* 0x024400001c1c7984 */ /* 0x000e280000000c00 */
[----:B------:R-:W1:Y:S01]  /*9e10*/  LDS.128 R12, [R12+0x24400] ;  /* 0x024400000c0c7984 */ /* 0x000e620000000c00 */
[----:B------:R-:W-:Y:S05]  /*9e20*/  @P3 BRA `(.L_x_538) ;  /* 0x0000000400603947 */ /* 0x000fea0003800000 */
[----:B------:R-:W-:Y:S01]  /*9e30*/  HADD2.F32 R35, -RZ, R147.H1_H1 ;  /* 0x30000093ff237230 */ /* 0x000fe20000004100 */
[----:B------:R-:W-:Y:S01]  /*9e40*/  SHF.R.U64 R72, R72, 0x10, R73 ;  /* 0x0000001048487819 */ /* 0x000fe20000001249 */
[----:B0-----:R-:W-:Y:S02]  /*9e50*/  HADD2.F32 R34, -RZ, R29.H0_H0 ;  /* 0x2000001dff227230 */ /* 0x001fe40000004100 */
[----:B-1----:R-:W-:Y:S02]  /*9e60*/  HADD2.F32 R37, -RZ, R13.H0_H0 ;  /* 0x2000000dff257230 */ /* 0x002fe40000004100 */
        /* <DEDUP_REMOVED lines=16> */
[-C--:B------:R-:W-:Y:S01]  /*9f70*/  FMUL.FTZ R13, R37, R36.reuse ;  /* 0x00000024250d7220 */ /* 0x080fe20000410000 */
        /* <DEDUP_REMOVED lines=37> */
[CC--:B------:R-:W-:Y:S01]  /*a1d0*/  FMUL.FTZ R43, R31.reuse, R147.reuse ;  /* 0x000000931f2b7220 */ /* 0x0c0fe20000410000 */
        /* <DEDUP_REMOVED lines=29> */
.L_x_538:
[----:B------:R-:W-:Y:S05]  /*a3b0*/  BSYNC B2 ;  /* 0x0000000000027941 */ /* 0x000fea0003800000 */
.L_x_537:
[----:B------:R-:W-:Y:S01]  /*a3c0*/  ISETP.GE.AND P4, PT, R11, R128, PT ;  /* 0x000000800b00720c */ /* 0x000fe20003f86270 */
[----:B------:R-:W-:Y:S01]  /*a3d0*/  ULDC.64 UR4, c[0x0][0x208] ;  /* 0x0000820000047ab9 */ /* 0x000fe20000000a00 */
[----:B------:R-:W-:-:S04]  /*a3e0*/  LEA R34, P3, R8, R117, 0x1 ;  /* 0x0000007508227211 */ /* 0x000fc800078608ff */
[----:B------:R-:W-:-:S05]  /*a3f0*/  LEA.HI.X R35, R8, R116, R26, 0x1, P3 ;  /* 0x0000007408237211 */ /* 0x000fca00018f0c1a */
[----:B-1----:R1:W-:Y:S02]  /*a400*/  ST.E.128 desc[UR4][R34.64], R12 ;  /* 0x0000000c22007985 */ /* 0x0023e4000c101d04 */
[----:B-1----:R-:W-:-:S05]  /*a410*/  @!P4 IMAD.WIDE R12, R11, 0x2, R32 ;  /* 0x000000020b0cc825 */ /* 0x002fca00078e0220 */
[----:B0-----:R0:W-:Y:S02]  /*a420*/  @!P4 ST.E.128 desc[UR4][R12.64], R28 ;  /* 0x0000001c0c00c985 */ /* 0x0011e4000c101d04 */
.L_x_536:
[----:B------:R-:W-:Y:S05]  /*a430*/  BSYNC B1 ;  /* 0x0000000000017941 */ /* 0x000fea0003800000 */
.L_x_535:
[----:B------:R-:W-:-:S13]  /*a440*/  ISETP.NE.AND P3, PT, R20, RZ, PT ;  /* 0x000000ff1400720c */ /* 0x000fda0003f65270 */
[----:B------:R-:W-:Y:S05]  /*a450*/  @!P3 BRA `(.L_x_492) ;  /* 0x0000000c00d4b947 */ /* 0x000fea0003800000 */
[----:B------:R-:W4:Y:S01]  /*a460*/  LDL R15, [R1+0x54] ;  /* 0x00005400010f7983 */ /* 0x000f220000100800 */
[----:B------:R-:W-:Y:S01]  /*a470*/  SEL R131, R111, R131, !P1 ;  /* 0x000000836f837207 */ /* 0x000fe20004800000 */
[C---:B0--3--:R-:W-:Y:S01]  /*a480*/  VIADD R12, R224.reuse, 0x40 ;  /* 0x00000040e00c7836 */ /* 0x049fe20000000000 */
[----:B------:R-:W-:Y:S01]  /*a490*/  IADD3 R14, R224, 0x40, RZ ;  /* 0x00000040e00e7810 */ /* 0x000fe20007ffe0ff */
[----:B------:R-:W-:Y:S01]  /*a4a0*/  BSSY B1, `(.L_x_539) ;  /* 0x0000070000017945 */ /* 0x000fe20003800000 */
[----:B------:R-:W-:Y:S02]  /*a4b0*/  SHF.R.S32.HI R11, RZ, 0x1f, R131 ;  /* 0x0000001fff0b7819 */ /* 0x000fe40000011483 */
        /* <DEDUP_REMOVED lines=9> */
[----:B------:R-:W-:Y:S01]  /*a550*/  IMAD.SHL.U32 R11, R11, 0x8, RZ ;  /* 0x000000080b0b7824 */ /* 0x000fe200078e00ff */
[----:B------:R-:W-:-:S02]  /*a560*/  ISETP.GE.AND P4, PT, R214, R110, PT ;  /* 0x0000006ed600720c */ /* 0x000fc40003f86270 */
[----:B------:R-:W-:Y:S02]  /*a570*/  SHF.R.S32.HI R13, RZ, 0x3, R13 ;  /* 0x00000003ff0d7819 */ /* 0x000fe4000001140d */
[----:B------:R-:W-:Y:S02]  /*a580*/  LOP3.LUT R12, R12, 0x38, R11, 0xf8, !PT ;  /* 0x000000380c0c7812 */ /* 0x000fe400078ef80b */
[----:B------:R-:W-:Y:S02]  /*a590*/  LEA R34, P3, R10, R117, 0x1 ;  /* 0x000000750a227211 */ /* 0x000fe400078608ff */
[----:B------:R-:W-:Y:S02]  /*a5a0*/  LOP3.LUT R12, R12, R14, RZ, 0x3c, !PT ;  /* 0x0000000e0c0c7212 */ /* 0x000fe400078e3cff */
[----:B------:R-:W-:Y:S01]  /*a5b0*/  LEA.HI.X R35, R10, R116, R27, 0x1, P3 ;  /* 0x000000740a237211 */ /* 0x000fe200018f0c1b */
[----:B----4-:R-:W-:-:S04]  /*a5c0*/  IMAD R13, R13, 0x1400, R15 ;  /* 0x000014000d0d7824 */ /* 0x010fc800078e020f */
[----:B------:R-:W-:Y:S02]  /*a5d0*/  IMAD.IADD R13, R13, 0x1, R12 ;  /* 0x000000010d0d7824 */ /* 0x000fe400078e020c */
[C---:B------:R-:W-:Y:S02]  /*a5e0*/  IMAD R12, R213.reuse, 0x5000, R121 ;  /* 0x00005000d50c7824 */ /* 0x040fe400078e0279 */
[----:B------:R-:W-:Y:S02]  /*a5f0*/  IMAD R28, R213, 0x5000, R13 ;  /* 0x00005000d51c7824 */ /* 0x000fe400078e020d */
[----:B------:R-:W-:-:S03]  /*a600*/  IMAD R12, R12, 0x2, R23 ;  /* 0x000000020c0c7824 */ /* 0x000fc600078e0217 */
[----:B------:R-:W-:-:S03]  /*a610*/  LEA R28, R28, R23, 0x1 ;  /* 0x000000171c1c7211 */ /* 0x000fc600078e08ff */
[----:B------:R-:W0:Y:S04]  /*a620*/  LDS.128 R12, [R12+0x24400] ;  /* 0x024400000c0c7984 */ /* 0x000e280000000c00 */
[----:B------:R-:W1:Y:S01]  /*a630*/  LDS.128 R28, [R28+0x24400] ;  /* 0x024400001c1c7984 */ /* 0x000e620000000c00 */
[----:B------:R-:W-:Y:S05]  /*a640*/  @P4 BRA `(.L_x_540) ;  /* 0x0000000400544947 */ /* 0x000fea0003800000 */
[----:B------:R-:W-:Y:S01]  /*a650*/  HADD2.F32 R39, -RZ, R143.H1_H1 ;  /* 0x3000008fff277230 */ /* 0x000fe20000004100 */
[----:B------:R-:W-:Y:S01]  /*a660*/  SHF.R.U64 R68, R68, 0x10, R69 ;  /* 0x0000001044447819 */ /* 0x000fe20000001245 */
[----:B-1----:R-:W-:Y:S01]  /*a670*/  HADD2.F32 R36, -RZ, R29.H0_H0 ;  /* 0x2000001dff247230 */ /* 0x002fe20000004100 */
[----:B------:R-:W-:Y:S01]  /*a680*/  SHF.R.U64 R60, R60, 0x10, R61 ;  /* 0x000000103c3c7819 */ /* 0x000fe2000000123d */
[----:B0-----:R-:W-:Y:S01]  /*a690*/  HADD2.F32 R37, -RZ, R13.H0_H0 ;  /* 0x2000000dff257230 */ /* 0x001fe20000004100 */
[----:B------:R-:W-:Y:S01]  /*a6a0*/  SHF.R.U64 R70, R70, 0x10, R71 ;  /* 0x0000001046467819 */ /* 0x000fe20000001247 */
[----:B------:R-:W-:Y:S02]  /*a6b0*/  HADD2.F32 R38, -RZ, R141.H1_H1 ;  /* 0x3000008dff267230 */ /* 0x000fe40000004100 */
[-C--:B------:R-:W-:Y:S01]  /*a6c0*/  FMUL.FTZ R40, R36, R39.reuse ;  /* 0x0000002724287220 */ /* 0x080fe20000410000 */
[----:B------:R-:W-:Y:S02]  /*a6d0*/  HADD2.F32 R143, -RZ, R143.H0_H0 ;  /* 0x2000008fff8f7230 */ /* 0x000fe40000004100 */
[----:B------:R-:W-:Y:S01]  /*a6e0*/  FMUL.FTZ R39, R37, R39 ;  /* 0x0000002725277220 */ /* 0x000fe20000410000 */
[----:B------:R-:W-:-:S02]  /*a6f0*/  HADD2.F32 R141, -RZ, R141.H0_H0 ;  /* 0x2000008dff8d7230 */ /* 0x000fc40000004100 */
[-C--:B------:R-:W-:Y:S01]  /*a700*/  FFMA.FTZ R37, R37, R38.reuse, -R40 ;  /* 0x0000002625257223 */ /* 0x080fe20000010828 */
[----:B------:R-:W-:Y:S01]  /*a710*/  SHF.R.U32.HI R40, RZ, 0x10, R61 ;  /* 0x00000010ff287819 */ /* 0x000fe2000001163d */
[----:B------:R-:W-:Y:S01]  /*a720*/  FFMA.FTZ R36, R36, R38, R39 ;  /* 0x0000002624247223 */ /* 0x000fe20000010027 */
[----:B------:R-:W-:Y:S01]  /*a730*/  SHF.R.U32.HI R39, RZ, 0x10, R69 ;  /* 0x00000010ff277819 */ /* 0x000fe20000011645 */
[----:B------:R-:W-:Y:S01]  /*a740*/  HADD2.F32 R38, -RZ, R29.H1_H1 ;  /* 0x3000001dff267230 */ /* 0x000fe20000004100 */
[----:B------:R-:W-:Y:S01]  /*a750*/  SHF.R.U64 R62, R62, 0x10, R63 ;  /* 0x000000103e3e7819 */ /* 0x000fe2000000123f */
[----:B------:R-:W-:Y:S02]  /*a760*/  HADD2.F32 R68, -RZ, R68.H0_H0 ;  /* 0x20000044ff447230 */ /* 0x000fe40000004100 */
[----:B------:R-:W-:Y:S02]  /*a770*/  HADD2.F32 R29, -RZ, R39.H0_H0 ;  /* 0x20000027ff1d7230 */ /* 0x000fe40000004100 */
[----:B------:R-:W-:-:S02]  /*a780*/  HADD2.F32 R39, -RZ, R13.H1_H1 ;  /* 0x3000000dff277230 */ /* 0x000fc40000004100 */
[----:B------:R-:W-:Y:S02]  /*a790*/  HADD2.F32 R13, -RZ, R40.H0_H0 ;  /* 0x20000028ff0d7230 */ /* 0x000fe40000004100 */
[CC--:B------:R-:W-:Y:S01]  /*a7a0*/  FMUL.FTZ R40, R38.reuse, R29.reuse ;  /* 0x0000001d26287220 */ /* 0x0c0fe20000410000 */
[----:B------:R-:W-:Y:S02]  /*a7b0*/  HADD2.F32 R60, -RZ, R60.H0_H0 ;  /* 0x2000003cff3c7230 */ /* 0x000fe40000004100 */
[C---:B------:R-:W-:Y:S01]  /*a7c0*/  FMUL.FTZ R41, R39.reuse, R29 ;  /* 0x0000001d27297220 */ /* 0x040fe20000410000 */
[----:B------:R-:W-:Y:S02]  /*a7d0*/  HADD2.F32 R70, -RZ, R70.H0_H0 ;  /* 0x20000046ff467230 */ /* 0x000fe40000004100 */
[-C--:B------:R-:W-:Y:S01]  /*a7e0*/  FFMA.FTZ R29, R39, R13.reuse, -R40 ;  /* 0x0000000d271d7223 */ /* 0x080fe20000010828 */
[----:B------:R-:W-:Y:S02]  /*a7f0*/  HADD2.F32 R40, -RZ, R142.H1_H1 ;  /* 0x3000008eff287230 */ /* 0x000fe40000004100 */
[----:B------:R-:W-:Y:S01]  /*a800*/  FFMA.FTZ R13, R38, R13, R41 ;  /* 0x0000000d260d7223 */ /* 0x000fe20000010029 */
[----:B------:R-:W-:-:S02]  /*a810*/  HADD2.F32 R38, -RZ, R31.H0_H0 ;  /* 0x2000001fff267230 */ /* 0x000fc40000004100 */
[----:B------:R-:W-:Y:S01]  /*a820*/  HADD2.F32 R39, -RZ, R15.H0_H0 ;  /* 0x2000000fff277230 */ /* 0x000fe20000004100 */
[----:B------:R-:W-:Y:S01]  /*a830*/  F2FP.F16.F32.PACK_AB R29, R29, R37 ;  /* 0x000000251d1d723e */ /* 0x000fe200000000ff */
[----:B------:R-:W-:Y:S02]  /*a840*/  HADD2.F32 R41, -RZ, R140.H1_H1 ;  /* 0x3000008cff297230 */ /* 0x000fe40000004100 */
[-C--:B------:R-:W-:Y:S01]  /*a850*/  FMUL.FTZ R42, R38, R40.reuse ;  /* 0x00000028262a7220 */ /* 0x080fe20000410000 */
[----:B------:R-:W-:Y:S02]  /*a860*/  HADD2.F32 R31, -RZ, R31.H1_H1 ;  /* 0x3000001fff1f7230 */ /* 0x000fe40000004100 */
[C---:B------:R-:W-:Y:S01]  /*a870*/  FMUL.FTZ R40, R39.reuse, R40 ;  /* 0x0000002827287220 */ /* 0x040fe20000410000 */
[----:B------:R-:W-:Y:S02]  /*a880*/  HADD2.F32 R142, -RZ, R142.H0_H0 ;  /* 0x2000008eff8e7230 */ /* 0x000fe40000004100 */
[----:B------:R-:W-:Y:S01]  /*a890*/  FFMA.FTZ R42, R39, R41, -R42 ;  /* 0x00000029272a7223 */ /* 0x000fe2000001082a */
[----:B------:R-:W-:-:S02]  /*a8a0*/  HADD2.F32 R39, -RZ, R15.H1_H1 ;  /* 0x3000000fff277230 */ /* 0x000fc40000004100 */
[----:B------:R-:W-:Y:S01]  /*a8b0*/  FFMA.FTZ R40, R38, R41, R40 ;  /* 0x0000002926287223 */ /* 0x000fe20000010028 */
[----:B------:R-:W-:Y:S01]  /*a8c0*/  SHF.R.U32.HI R38, RZ, 0x10, R71 ;  /* 0x00000010ff267819 */ /* 0x000fe20000011647 */
[----:B------:R-:W-:Y:S01]  /*a8d0*/  HADD2.F32 R140, -RZ, R140.H0_H0 ;  /* 0x2000008cff8c7230 */ /* 0x000fe20000004100 */
[----:B------:R-:W-:Y:S01]  /*a8e0*/  SHF.R.U32.HI R41, RZ, 0x10, R63 ;  /* 0x00000010ff297819 */ /* 0x000fe2000001163f */
[----:B------:R-:W-:Y:S01]  /*a8f0*/  HADD2.F32 R62, -RZ, R62.H0_H0 ;  /* 0x2000003eff3e7230 */ /* 0x000fe20000004100 */
[----:B------:R-:W-:Y:S01]  /*a900*/  F2FP.F16.F32.PACK_AB R36, R13, R36 ;  /* 0x000000240d24723e */ /* 0x000fe200000000ff */
[----:B------:R-:W-:Y:S02]  /*a910*/  HADD2.F32 R38, -RZ, R38.H0_H0 ;  /* 0x20000026ff267230 */ /* 0x000fe40000004100 */
[----:B------:R-:W-:Y:S02]  /*a920*/  HADD2.F32 R15, -RZ, R41.H0_H0 ;  /* 0x20000029ff0f7230 */ /* 0x000fe40000004100 */
[----:B------:R-:W-:-:S02]  /*a930*/  IMAD.MOV.U32 R13, RZ, RZ, R29 ;  /* 0x000000ffff0d7224 */ /* 0x000fc400078e001d */
[-C--:B------:R-:W-:Y:S01]  /*a940*/  FMUL.FTZ R41, R31, R38.reuse ;  /* 0x000000261f297220 */ /* 0x080fe20000410000 */
[C---:B------:R-:W-:Y:S01]  /*a950*/  FMUL.FTZ R38, R39.reuse, R38 ;  /* 0x0000002627267220 */ /* 0x040fe20000410000 */
[----:B------:R-:W-:Y:S02]  /*a960*/  MOV R29, R36 ;  /* 0x00000024001d7202 */ /* 0x000fe40000000f00 */
[-C--:B------:R-:W-:Y:S01]  /*a970*/  FFMA.FTZ R41, R39, R15.reuse, -R41 ;  /* 0x0000000f27297223 */ /* 0x080fe20000010829 */
[----:B------:R-:W-:Y:S01]  /*a980*/  FFMA.FTZ R38, R31, R15, R38 ;  /* 0x0000000f1f267223 */ /* 0x000fe20000010026 */
[----:B------:R-:W-:Y:S02]  /*a990*/  HADD2.F32 R15, -RZ, R28.H0_H0 ;  /* 0x2000001cff0f7230 */ /* 0x000fe40000004100 */
[----:B------:R-:W-:Y:S01]  /*a9a0*/  HADD2.F32 R31, -RZ, R12.H0_H0 ;  /* 0x2000000cff1f7230 */ /* 0x000fe20000004100 */
[----:B------:R-:W-:Y:S01]  /*a9b0*/  F2FP.F16.F32.PACK_AB R41, R41, R42 ;  /* 0x0000002a2929723e */ /* 0x000fe200000000ff */
[----:B------:R-:W-:-:S02]  /*a9c0*/  HADD2.F32 R28, -RZ, R28.H1_H1 ;  /* 0x3000001cff1c7230 */ /* 0x000fc40000004100 */
[-C--:B------:R-:W-:Y:S01]  /*a9d0*/  FMUL.FTZ R39, R15, R143.reuse ;  /* 0x0000008f0f277220 */ /* 0x080fe20000410000 */
[----:B------:R-:W-:Y:S02]  /*a9e0*/  HADD2.F32 R12, -RZ, R12.H1_H1 ;  /* 0x3000000cff0c7230 */ /* 0x000fe40000004100 */
[C---:B------:R-:W-:Y:S01]  /*a9f0*/  FMUL.FTZ R143, R31.reuse, R143 ;  /* 0x0000008f1f8f7220 */ /* 0x040fe20000410000 */
[----:B------:R-:W-:Y:S01]  /*aa00*/  F2FP.F16.F32.PACK_AB R38, R38, R40 ;  /* 0x000000282626723e */ /* 0x000fe200000000ff */
[-C--:B------:R-:W-:Y:S02]  /*aa10*/  FFMA.FTZ R39, R31, R141.reuse, -R39 ;  /* 0x0000008d1f277223 */ /* 0x080fe40000010827 */
[----:B------:R-:W-:Y:S01]  /*aa20*/  FFMA.FTZ R143, R15, R141, R143 ;  /* 0x0000008d0f8f7223 */ /* 0x000fe2000001008f */
[-C--:B------:R-:W-:Y:S01]  /*aa30*/  FMUL.FTZ R15, R28, R68.reuse ;  /* 0x000000441c0f7220 */ /* 0x080fe20000410000 */
[----:B------:R-:W-:-:S03]  /*aa40*/  FMUL.FTZ R68, R12, R68 ;  /* 0x000000440c447220 */ /* 0x000fc60000410000 */
[-C--:B------:R-:W-:Y:S01]  /*aa50*/  FFMA.FTZ R15, R12, R60.reuse, -R15 ;  /* 0x0000003c0c0f7223 */ /* 0x080fe2000001080f */
[----:B------:R-:W-:Y:S02]  /*aa60*/  HADD2.F32 R12, -RZ, R30.H0_H0 ;  /* 0x2000001eff0c7230 */ /* 0x000fe40000004100 */
[----:B------:R-:W-:Y:S01]  /*aa70*/  FFMA.FTZ R68, R28, R60, R68 ;  /* 0x0000003c1c447223 */ /* 0x000fe20000010044 */
[----:B------:R-:W-:Y:S02]  /*aa80*/  HADD2.F32 R28, -RZ, R14.H0_H0 ;  /* 0x2000000eff1c7230 */ /* 0x000fe40000004100 */
[----:B------:R-:W-:Y:S02]  /*aa90*/  HADD2.F32 R30, -RZ, R30.H1_H1 ;  /* 0x3000001eff1e7230 */ /* 0x000fe40000004100 */
[-C--:B------:R-:W-:Y:S01]  /*aaa0*/  FMUL.FTZ R31, R12, R142.reuse ;  /* 0x0000008e0c1f7220 */ /* 0x080fe20000410000 */
[----:B------:R-:W-:Y:S02]  /*aab0*/  HADD2.F32 R14, -RZ, R14.H1_H1 ;  /* 0x3000000eff0e7230 */ /* 0x000fe40000004100 */
[----:B------:R-:W-:Y:S01]  /*aac0*/  FMUL.FTZ R142, R28, R142 ;  /* 0x0000008e1c8e7220 */ /* 0x000fe20000410000 */
[----:B------:R-:W-:Y:S01]  /*aad0*/  F2FP.F16.F32.PACK_AB R143, R68, R143 ;  /* 0x0000008f448f723e */ /* 0x000fe200000000ff */
[----:B------:R-:W-:Y:S01]  /*aae0*/  FFMA.FTZ R31, R28, R140, -R31 ;  /* 0x0000008c1c1f7223 */ /* 0x000fe2000001081f */
[-C--:B------:R-:W-:Y:S01]  /*aaf0*/  FMUL.FTZ R28, R30, R70.reuse ;  /* 0x000000461e1c7220 */ /* 0x080fe20000410000 */
[----:B------:R-:W-:Y:S01]  /*ab00*/  FMUL.FTZ R70, R14, R70 ;  /* 0x000000460e467220 */ /* 0x000fe20000410000 */
[----:B------:R-:W-:Y:S01]  /*ab10*/  FFMA.FTZ R142, R12, R140, R142 ;  /* 0x0000008c0c8e7223 */ /* 0x000fe2000001008e */
[----:B------:R-:W-:Y:S01]  /*ab20*/  F2FP.F16.F32.PACK_AB R12, R15, R39 ;  /* 0x000000270f0c723e */ /* 0x000fe200000000ff */
[-C--:B------:R-:W-:Y:S01]  /*ab30*/  FFMA.FTZ R28, R14, R62.reuse, -R28 ;  /* 0x0000003e0e1c7223 */ /* 0x080fe2000001081c */
[----:B------:R-:W-:Y:S01]  /*ab40*/  FFMA.FTZ R70, R30, R62, R70 ;  /* 0x0000003e1e467223 */ /* 0x000fe20000010046 */
[----:B------:R-:W-:-:S03]  /*ab50*/  IMAD.MOV.U32 R15, RZ, RZ, R41 ;  /* 0x000000ffff0f7224 */ /* 0x000fc600078e0029 */
[----:B------:R-:W-:Y:S01]  /*ab60*/  F2FP.F16.F32.PACK_AB R14, R28, R31 ;  /* 0x0000001f1c0e723e */ /* 0x000fe200000000ff */
[----:B------:R-:W-:Y:S01]  /*ab70*/  IMAD.MOV.U32 R28, RZ, RZ, R143 ;  /* 0x000000ffff1c7224 */ /* 0x000fe200078e008f */
[----:B------:R-:W-:Y:S01]  /*ab80*/  F2FP.F16.F32.PACK_AB R30, R70, R142 ;  /* 0x0000008e461e723e */ /* 0x000fe200000000ff */
[----:B------:R-:W-:-:S07]  /*ab90*/  IMAD.MOV.U32 R31, RZ, RZ, R38 ;  /* 0x000000ffff1f7224 */ /* 0x000fce00078e0026 */
.L_x_540:
[----:B------:R-:W-:Y:S05]  /*aba0*/  BSYNC B1 ;  /* 0x0000000000017941 */ /* 0x000fea0003800000 */
.L_x_539:
[----:B------:R-:W-:Y:S01]  /*abb0*/  ISETP.GE.AND P3, PT, R11, R128, PT ;  /* 0x000000800b00720c */ /* 0x000fe20003f66270 */
[----:B------:R-:W-:Y:S02]  /*abc0*/  ULDC.64 UR4, c[0x0][0x208] ;  /* 0x0000820000047ab9 */ /* 0x000fe40000000a00 */
[----:B0-----:R0:W-:Y:S10]  /*abd0*/  ST.E.128 desc[UR4][R34.64], R12 ;  /* 0x0000000c22007985 */ /* 0x0011f4000c101d04 */
[----:B------:R-:W-:Y:S05]  /*abe0*/  @P3 BRA `(.L_x_492) ;  /* 0x0000000400f03947 */ /* 0x000fea0003800000 */
[----:B------:R-:W-:Y:S01]  /*abf0*/  IMAD.WIDE R32, R11, 0x2, R32 ;  /* 0x000000020b207825 */ /* 0x000fe200078e0220 */
[----:B------:R-:W-:-:S04]  /*ac00*/  ULDC.64 UR4, c[0x0][0x208] ;  /* 0x0000820000047ab9 */ /* 0x000fc80000000a00 */
[----:B-1----:R1:W-:Y:S01]  /*ac10*/  ST.E.128 desc[UR4][R32.64], R28 ;  /* 0x0000001c20007985 */ /* 0x0023e2000c101d04 */
[----:B------:R-:W-:Y:S05]  /*ac20*/  BRA `(.L_x_492) ;  /* 0x0000000400e07947 */ /* 0x000fea0003800000 */
.L_x_446:
[----:B------:R-:W-:-:S04]  /*ac30*/  ULOP3.LUT UR4, UR60, 0x1, URZ, 0xfc, !UPT ;  /* 0x000000013c047892 */ /* 0x000fc8000f8efc3f */
[----:B------:R-:W-:-:S06]  /*ac40*/  UISETP.NE.AND UP0, UPT, UR4, 0x3, UPT ;  /* 0x000000030400788c */ /* 0x000fcc000bf05270 */
[----:B------:R-:W-:-:S13]  /*ac50*/  PLOP3.LUT P0, PT, PT, PT, UP0, 0x80, 0x0 ;  /* 0x000000000000781c */ /* 0x000fda0003f0f008 */
[----:B------:R-:W-:Y:S05]  /*ac60*/  @!P0 BRA `(.L_x_541) ;  /* 0x0000000000048947 */ /* 0x000fea0003800000 */
[----:B------:R-:W-:Y:S01]  /*ac70*/  BPT.TRAP 0x1 ;  /* 0x000000040000795c */ /* 0x000fe20000300000 */
.L_x_541:
[----:B------:R-:W-:Y:S01]  /*ac80*/  LEA R86, R213, R23, 0x3 ;  /* 0x00000017d5567211 */ /* 0x000fe200078e18ff */
[----:B------:R-:W-:Y:S01]  /*ac90*/  BSSY B1, `(.L_x_542) ;  /* 0x0000005000017945 */ /* 0x000fe20003800000 */
[----:B------:R-:W-:Y:S02]  /*aca0*/  SHF.L.U32 R87, R225, 0x1f, RZ ;  /* 0x0000001fe1577819 */ /* 0x000fe400000006ff */
[----:B------:R-:W-:Y:S02]  /*acb0*/  SHF.R.S32.HI R79, RZ, 0x1f, R77 ;  /* 0x0000001fff4f7819 */ /* 0x000fe4000001144d */
[----:B------:R-:W0:Y:S02]  /*acc0*/  SYNCS.PHASECHK.TRANS64.TRYWAIT P3, [R86+URZ+0x38890], R87 ;  /* 0x03889057560075a7 */ /* 0x000e24000806017f */
[----:B0-----:R-:W-:Y:S05]  /*acd0*/  @!P3 BRA `(.L_x_543) ;  /* 0x00000208002cb947 */ /* 0x001fea0003800000 */
.L_x_836:
[----:B------:R-:W-:Y:S05]  /*ace0*/  BSYNC B1 ;  /* 0x0000000000017941 */ /* 0x000fea0003800000 */
.L_x_542:
[----:B------:R-:W-:Y:S01]  /*acf0*/  ULDC.64 UR4, c[0x0][0x300] ;  /* 0x0000c00000047ab9 */ /* 0x000fe20000000a00 */
[----:B-----5:R-:W-:Y:S01]  /*ad00*/  SHF.R.S32.HI R84, RZ, 0x1f, R76 ;  /* 0x0000001fff547819 */ /* 0x020fe2000001144c */
[----:B------:R-:W-:Y:S01]  /*ad10*/  IMAD R14, R79, UR4, RZ ;  /* 0x000000044f0e7c24 */ /* 0x000fe2000f8e02ff */
[----:B------:R-:W-:Y:S01]  /*ad20*/  ULDC.64 UR6, c[0x0][0x2e8] ;  /* 0x0000ba0000067ab9 */ /* 0x000fe20000000a00 */
[----:B------:R-:W-:-:S04]  /*ad30*/  IMAD.WIDE.U32 R12, R77, UR4, RZ ;  /* 0x000000044d0c7c25 */ /* 0x000fc8000f8e00ff */
[----:B------:R-:W-:Y:S01]  /*ad40*/  IMAD R11, R77, UR5, R14 ;  /* 0x000000054d0b7c24 */ /* 0x000fe2000f8e020e */
[----:B------:R-:W-:Y:S01]  /*ad50*/  ULDC.64 UR4, c[0x0][0x310] ;  /* 0x0000c40000047ab9 */ /* 0x000fe20000000a00 */
[----:B------:R-:W-:Y:S02]  /*ad60*/  IMAD R85, R2, -0x50, R24 ;  /* 0xffffffb002557824 */ /* 0x000fe400078e0218 */
[----:B------:R-:W-:Y:S02]  /*ad70*/  IMAD R15, R84, UR4, RZ ;  /* 0x00000004540f7c24 */ /* 0x000fe4000f8e02ff */
[----:B------:R-:W-:Y:S01]  /*ad80*/  IMAD.IADD R13, R13, 0x1, R11 ;  /* 0x000000010d0d7824 */ /* 0x000fe200078e020b */
[----:B------:R-:W-:Y:S01]  /*ad90*/  VIMNMX R85, R85, 0x50, PT ;  /* 0x0000005055557848 */ /* 0x000fe20003fe0100 */
[C---:B------:R-:W-:Y:S02]  /*ada0*/  IMAD R15, R76.reuse, UR5, R15 ;  /* 0x000000054c0f7c24 */ /* 0x040fe4000f8e020f */
[----:B------:R-:W-:Y:S01]  /*adb0*/  IMAD.WIDE.U32 R12, R76, UR4, R12 ;  /* 0x000000044c0c7c25 */ /* 0x000fe2000f8e000c */
[----:B------:R-:W-:Y:S01]  /*adc0*/  ULDC.64 UR4, c[0x0][0x308] ;  /* 0x0000c20000047ab9 */ /* 0x000fe20000000a00 */
[----:B------:R-:W-:-:S02]  /*add0*/  IADD3 R32, -R224, R85, RZ ;  /* 0x00000055e0207210 */ /* 0x000fc40007ffe1ff */
[----:B------:R-:W-:Y:S02]  /*ade0*/  IMAD.IADD R13, R13, 0x1, R15 ;  /* 0x000000010d0d7824 */ /* 0x000fe400078e020f */
[----:B------:R-:W-:Y:S01]  /*adf0*/  IMAD.WIDE.U32 R12, R223, UR4, R12 ;  /* 0x00000004df0c7c25 */ /* 0x000fe2000f8e000c */
[----:B------:R-:W-:-:S03]  /*ae00*/  UMOV UR4, 0xffffffff ;  /* 0xffffffff00047882 */ /* 0x000fc60000000000 */
[----:B------:R-:W-:Y:S01]  /*ae10*/  IMAD R31, R223, UR5, R13 ;  /* 0x00000005df1f7c24 */ /* 0x000fe2000f8e020d */
[----:B------:R-:W-:-:S04]  /*ae20*/  LEA R30, P3, R12, UR6, 0x1 ;  /* 0x000000060c1e7c11 */ /* 0x000fc8000f8608ff */
[----:B------:R-:W-:Y:S02]  /*ae30*/  LEA.HI.X R31, R12, UR7, R31, 0x1, P3 ;  /* 0x000000070c1f7c11 */ /* 0x000fe400098f0c1f */
[----:B------:R-:W-:Y:S01]  /*ae40*/  ISETP.GE.AND P3, PT, R32, 0x1, PT ;  /* 0x000000012000780c */ /* 0x000fe20003f66270 */
[----:B------:R-:W-:-:S12]  /*ae50*/  BRA.DIV UR4, `(.L_x_544) ;  /* 0x0000020604e07947 */ /* 0x000fd8000b800000 */
[----:B------:R1:W2:Y:S04]  /*ae60*/  SHFL.IDX PT, R33, R31, RZ, 0x181f ;  /* 0x00181fff1f217589 */ /* 0x0002a800000e0000 */
[----:B------:R1:W3:Y:S02]  /*ae70*/  SHFL.IDX PT, R11, R30, RZ, 0x181f ;  /* 0x00181fff1e0b7589 */ /* 0x0002e400000e0000 */
.L_x_840:
[----:B------:R-:W-:Y:S04]  /*ae80*/  BSSY B1, `(.L_x_545) ;  /* 0x0000018000017945 */ /* 0x000fe80003800000 */
[----:B------:R-:W-:Y:S05]  /*ae90*/  @!P3 BRA `(.L_x_546) ;  /* 0x000000000058b947 */ /* 0x000fea0003800000 */
[----:B------:R-:W-:Y:S01]  /*aea0*/  ULDC UR4, c[0x0][0x2f4] ;  /* 0x0000bd0000047ab9 */ /* 0x000fe20000000800 */
[----:B------:R-:W-:Y:S01]  /*aeb0*/  ULDC.64 UR6, c[0x0][0x208] ;  /* 0x0000820000067ab9 */ /* 0x000fe20000000a00 */
[----:B------:R-:W-:-:S13]  /*aec0*/  ISETP.GE.AND P4, PT, R16, UR4, PT ;  /* 0x0000000410007c0c */ /* 0x000fda000bf86270 */
[----:B------:R-:W4:Y:S01]  /*aed0*/  @!P4 LDS.128 R12, [R78+0x24400] ;  /* 0x024400004e0cc984 */ /* 0x000f220000000c00 */
[----:B---3--:R-:W-:-:S04]  /*aee0*/  @!P4 LEA R28, P3, R16, R11, 0x1 ;  /* 0x0000000b101cc211 */ /* 0x008fc800078608ff */
[----:B--2---:R-:W-:Y:S02]  /*aef0*/  @!P4 LEA.HI.X R29, R16, R33, R17, 0x1, P3 ;  /* 0x00000021101dc211 */ /* 0x004fe400018f0c11 */
[----:B------:R-:W-:-:S03]  /*af00*/  ISETP.GE.AND P3, PT, R214, UR4, PT ;  /* 0x00000004d6007c0c */ /* 0x000fc6000bf66270 */
[----:B----4-:R2:W-:Y:S10]  /*af10*/  @!P4 ST.E.128 desc[UR6][R28.64], R12 ;  /* 0x0000000c1c00c985 */ /* 0x0105f4000c101d06 */
[----:B------:R-:W3:Y:S01]  /*af20*/  @!P3 LDS.128 R12, [R78+0x26c00] ;  /* 0x026c00004e0cb984 */ /* 0x000ee20000000c00 */
[----:B--2---:R-:W-:-:S04]  /*af30*/  @!P3 LEA R28, P4, R212, R11, 0x1 ;  /* 0x0000000bd41cb211 */ /* 0x004fc800078808ff */
[----:B------:R-:W-:Y:S02]  /*af40*/  @!P3 LEA.HI.X R29, R212, R33, R215, 0x1, P4 ;  /* 0x00000021d41db211 */ /* 0x000fe400020f0cd7 */
[----:B------:R-:W-:-:S03]  /*af50*/  ISETP.GE.AND P4, PT, R19, UR4, PT ;  /* 0x0000000413007c0c */ /* 0x000fc6000bf86270 */
[----:B---3--:R2:W-:Y:S10]  /*af60*/  @!P3 ST.E.128 desc[UR6][R28.64], R12 ;  /* 0x0000000c1c00b985 */ /* 0x0085f4000c101d06 */
[----:B------:R-:W3:Y:S01]  /*af70*/  @!P4 LDS.128 R12, [R78+0x29400] ;  /* 0x029400004e0cc984 */ /* 0x000ee20000000c00 */
[----:B--2---:R-:W-:-:S04]  /*af80*/  @!P4 LEA R28, P3, R19, R11, 0x1 ;  /* 0x0000000b131cc211 */ /* 0x004fc800078608ff */
[----:B------:R-:W-:Y:S02]  /*af90*/  @!P4 LEA.HI.X R29, R19, R33, R219, 0x1, P3 ;  /* 0x00000021131dc211 */ /* 0x000fe400018f0cdb */
[----:B------:R-:W-:-:S03]  /*afa0*/  ISETP.GE.AND P3, PT, R22, UR4, PT ;  /* 0x0000000416007c0c */ /* 0x000fc6000bf66270 */
[----:B---3--:R2:W-:Y:S10]  /*afb0*/  @!P4 ST.E.128 desc[UR6][R28.64], R12 ;  /* 0x0000000c1c00c985 */ /* 0x0085f4000c101d06 */
[----:B------:R-:W3:Y:S01]  /*afc0*/  @!P3 LDS.128 R12, [R78+0x2bc00] ;  /* 0x02bc00004e0cb984 */ /* 0x000ee20000000c00 */
[----:B--2---:R-:W-:-:S04]  /*afd0*/  @!P3 LEA R28, P4, R22, R11, 0x1 ;  /* 0x0000000b161cb211 */ /* 0x004fc800078808ff */
[----:B------:R-:W-:-:S05]  /*afe0*/  @!P3 LEA.HI.X R29, R22, R33, R218, 0x1, P4 ;  /* 0x00000021161db211 */ /* 0x000fca00020f0cda */
[----:B---3--:R4:W-:Y:S04]  /*aff0*/  @!P3 ST.E.128 desc[UR6][R28.64], R12 ;  /* 0x0000000c1c00b985 */ /* 0x0089e8000c101d06 */
.L_x_546:
[----:B------:R-:W-:Y:S05]  /*b000*/  BSYNC B1 ;  /* 0x0000000000017941 */ /* 0x000fea0003800000 */
.L_x_545:
[----:B------:R-:W-:-:S03]  /*b010*/  UMOV UR4, 0xffffffff ;  /* 0xffffffff00047882 */ /* 0x000fc60000000000 */
[----:B------:R-:W-:Y:S05]  /*b020*/  BRA.DIV UR4, `(.L_x_547) ;  /* 0x0000020604b87947 */ /* 0x000fea000b800000 */
[----:B--2---:R2:W0:Y:S04]  /*b030*/  SHFL.IDX PT, R33, R31, 0x1, 0x181f ;  /* 0x00381f001f217f89 */ /* 0x00442800000e0000 */
[----:B---3--:R2:W3:Y:S02]  /*b040*/  SHFL.IDX PT, R11, R30, 0x1, 0x181f ;  /* 0x00381f001e0b7f89 */ /* 0x0084e400000e0000 */
.L_x_844:
[----:B------:R-:W-:Y:S01]  /*b050*/  ISETP.GE.AND P3, PT, R32, 0x21, PT ;  /* 0x000000212000780c */ /* 0x000fe20003f66270 */
[----:B------:R-:W-:-:S12]  /*b060*/  BSSY B1, `(.L_x_548) ;  /* 0x0000018000017945 */ /* 0x000fd80003800000 */
[----:B------:R-:W-:Y:S05]  /*b070*/  @!P3 BRA `(.L_x_549) ;  /* 0x000000000058b947 */ /* 0x000fea0003800000 */
[----:B------:R-:W-:Y:S01]  /*b080*/  ULDC UR4, c[0x0][0x2f4] ;  /* 0x0000bd0000047ab9 */ /* 0x000fe20000000800 */
[----:B------:R-:W-:Y:S01]  /*b090*/  ULDC.64 UR6, c[0x0][0x208] ;  /* 0x0000820000067ab9 */ /* 0x000fe20000000a00 */
[----:B------:R-:W-:-:S13]  /*b0a0*/  ISETP.GE.AND P4, PT, R16, UR4, PT ;  /* 0x0000000410007c0c */ /* 0x000fda000bf86270 */
[----:B----4-:R-:W4:Y:S01]  /*b0b0*/  @!P4 LDS.128 R12, [R78+0x25400] ;  /* 0x025400004e0cc984 */ /* 0x010f220000000c00 */
[----:B---3--:R-:W-:-:S04]  /*b0c0*/  @!P4 LEA R28, P3, R16, R11, 0x1 ;  /* 0x0000000b101cc211 */ /* 0x008fc800078608ff */
[----:B0-----:R-:W-:Y:S02]  /*b0d0*/  @!P4 LEA.HI.X R29, R16, R33, R17, 0x1, P3 ;  /* 0x00000021101dc211 */ /* 0x001fe400018f0c11 */
[----:B------:R-:W-:-:S03]  /*b0e0*/  ISETP.GE.AND P3, PT, R214, UR4, PT ;  /* 0x00000004d6007c0c */ /* 0x000fc6000bf66270 */
[----:B----4-:R0:W-:Y:S10]  /*b0f0*/  @!P4 ST.E.128 desc[UR6][R28.64], R12 ;  /* 0x0000000c1c00c985 */ /* 0x0101f4000c101d06 */
[----:B------:R-:W3:Y:S01]  /*b100*/  @!P3 LDS.128 R12, [R78+0x27c00] ;  /* 0x027c00004e0cb984 */ /* 0x000ee20000000c00 */
[----:B0-----:R-:W-:-:S04]  /*b110*/  @!P3 LEA R28, P4, R212, R11, 0x1 ;  /* 0x0000000bd41cb211 */ /* 0x001fc800078808ff */
[----:B------:R-:W-:Y:S02]  /*b120*/  @!P3 LEA.HI.X R29, R212, R33, R215, 0x1, P4 ;  /* 0x00000021d41db211 */ /* 0x000fe400020f0cd7 */
[----:B------:R-:W-:-:S03]  /*b130*/  ISETP.GE.AND P4, PT, R19, UR4, PT ;  /* 0x0000000413007c0c */ /* 0x000fc6000bf86270 */
[----:B---3--:R0:W-:Y:S10]  /*b140*/  @!P3 ST.E.128 desc[UR6][R28.64], R12 ;  /* 0x0000000c1c00b985 */ /* 0x0081f4000c101d06 */
[----:B------:R-:W3:Y:S01]  /*b150*/  @!P4 LDS.128 R12, [R78+0x2a400] ;  /* 0x02a400004e0cc984 */ /* 0x000ee20000000c00 */
[----:B0-----:R-:W-:-:S04]  /*b160*/  @!P4 LEA R28, P3, R19, R11, 0x1 ;  /* 0x0000000b131cc211 */ /* 0x001fc800078608ff */
[----:B------:R-:W-:Y:S02]  /*b170*/  @!P4 LEA.HI.X R29, R19, R33, R219, 0x1, P3 ;  /* 0x00000021131dc211 */ /* 0x000fe400018f0cdb */
[----:B------:R-:W-:-:S03]  /*b180*/  ISETP.GE.AND P3, PT, R22, UR4, PT ;  /* 0x0000000416007c0c */ /* 0x000fc6000bf66270 */
[----:B---3--:R0:W-:Y:S10]  /*b190*/  @!P4 ST.E.128 desc[UR6][R28.64], R12 ;  /* 0x0000000c1c00c985 */ /* 0x0081f4000c101d06 */
[----:B------:R-:W3:Y:S01]  /*b1a0*/  @!P3 LDS.128 R12, [R78+0x2cc00] ;  /* 0x02cc00004e0cb984 */ /* 0x000ee20000000c00 */
[----:B0-----:R-:W-:-:S04]  /*b1b0*/  @!P3 LEA R28, P4, R22, R11, 0x1 ;  /* 0x0000000b161cb211 */ /* 0x001fc800078808ff */
[----:B------:R-:W-:-:S05]  /*b1c0*/  @!P3 LEA.HI.X R29, R22, R33, R218, 0x1, P4 ;  /* 0x00000021161db211 */ /* 0x000fca00020f0cda */
[----:B---3--:R0:W-:Y:S04]  /*b1d0*/  @!P3 ST.E.128 desc[UR6][R28.64], R12 ;  /* 0x0000000c1c00b985 */ /* 0x0081e8000c101d06 */
.L_x_549:
[----:B------:R-:W-:Y:S05]  /*b1e0*/  BSYNC B1 ;  /* 0x0000000000017941 */ /* 0x000fea0003800000 */
.L_x_548:
[----:B------:R-:W-:-:S03]  /*b1f0*/  UMOV UR4, 0xffffffff ;  /* 0xffffffff00047882 */ /* 0x000fc60000000000 */
[----:B------:R-:W-:Y:S05]  /*b200*/  BRA.DIV UR4, `(.L_x_550) ;  /* 0x00000206048c7947 */ /* 0x000fea000b800000 */
[----:B-12---:R-:W1:Y:S04]  /*b210*/  SHFL.IDX PT, R31, R31, 0x2, 0x181f ;  /* 0x00581f001f1f7f89 */ /* 0x006e6800000e0000 */
[----:B------:R-:W2:Y:S02]  /*b220*/  SHFL.IDX PT, R30, R30, 0x2, 0x181f ;  /* 0x00581f001e1e7f89 */ /* 0x000ea400000e0000 */
.L_x_848:
[----:B------:R-:W-:-:S13]  /*b230*/  ISETP.GE.AND P3, PT, R32, 0x41, PT ;  /* 0x000000412000780c */ /* 0x000fda0003f66270 */
[----:B------:R-:W-:Y:S05]  /*b240*/  @!P3 BRA `(.L_x_492) ;  /* 0x000000000058b947 */ /* 0x000fea0003800000 */
[----:B------:R-:W-:Y:S01]  /*b250*/  ULDC UR4, c[0x0][0x2f4] ;  /* 0x0000bd0000047ab9 */ /* 0x000fe20000000800 */
[----:B------:R-:W-:Y:S01]  /*b260*/  ULDC.64 UR6, c[0x0][0x208] ;  /* 0x0000820000067ab9 */ /* 0x000fe20000000a00 */
[----:B------:R-:W-:-:S13]  /*b270*/  ISETP.GE.AND P4, PT, R16, UR4, PT ;  /* 0x0000000410007c0c */ /* 0x000fda000bf86270 */
[----:B0---4-:R-:W0:Y:S01]  /*b280*/  @!P4 LDS.128 R12, [R78+0x26400] ;  /* 0x026400004e0cc984 */ /* 0x011e220000000c00 */
[----:B--2---:R-:W-:-:S04]  /*b290*/  @!P4 LEA R28, P3, R16, R30, 0x1 ;  /* 0x0000001e101cc211 */ /* 0x004fc800078608ff */
[----:B-1----:R-:W-:Y:S02]  /*b2a0*/  @!P4 LEA.HI.X R29, R16, R31, R17, 0x1, P3 ;  /* 0x0000001f101dc211 */ /* 0x002fe400018f0c11 */
[----:B------:R-:W-:-:S03]  /*b2b0*/  ISETP.GE.AND P3, PT, R214, UR4, PT ;  /* 0x00000004d6007c0c */ /* 0x000fc6000bf66270 */
[----:B0-----:R0:W-:Y:S10]  /*b2c0*/  @!P4 ST.E.128 desc[UR6][R28.64], R12 ;  /* 0x0000000c1c00c985 */ /* 0x0011f4000c101d06 */
[----:B------:R-:W1:Y:S01]  /*b2d0*/  @!P3 LDS.128 R12, [R78+0x28c00] ;  /* 0x028c00004e0cb984 */ /* 0x000e620000000c00 */
[----:B0-----:R-:W-:-:S04]  /*b2e0*/  @!P3 LEA R28, P4, R212, R30, 0x1 ;  /* 0x0000001ed41cb211 */ /* 0x001fc800078808ff */
[----:B------:R-:W-:Y:S02]  /*b2f0*/  @!P3 LEA.HI.X R29, R212, R31, R215, 0x1, P4 ;  /* 0x0000001fd41db211 */ /* 0x000fe400020f0cd7 */
[----:B------:R-:W-:-:S03]  /*b300*/  ISETP.GE.AND P4, PT, R19, UR4, PT ;  /* 0x0000000413007c0c */ /* 0x000fc6000bf86270 */
[----:B-1----:R0:W-:Y:S10]  /*b310*/  @!P3 ST.E.128 desc[UR6][R28.64], R12 ;  /* 0x0000000c1c00b985 */ /* 0x0021f4000c101d06 */
[----:B------:R-:W1:Y:S01]  /*b320*/  @!P4 LDS.128 R12, [R78+0x2b400] ;  /* 0x02b400004e0cc984 */ /* 0x000e620000000c00 */
[----:B0-----:R-:W-:-:S04]  /*b330*/  @!P4 LEA R28, P3, R19, R30, 0x1 ;  /* 0x0000001e131cc211 */ /* 0x001fc800078608ff */
[----:B------:R-:W-:Y:S02]  /*b340*/  @!P4 LEA.HI.X R29, R19, R31, R219, 0x1, P3 ;  /* 0x0000001f131dc211 */ /* 0x000fe400018f0cdb */
[----:B------:R-:W-:-:S03]  /*b350*/  ISETP.GE.AND P3, PT, R22, UR4, PT ;  /* 0x0000000416007c0c */ /* 0x000fc6000bf66270 */
[----:B-1----:R0:W-:Y:S10]  /*b360*/  @!P4 ST.E.128 desc[UR6][R28.64], R12 ;  /* 0x0000000c1c00c985 */ /* 0x0021f4000c101d06 */
[----:B------:R-:W1:Y:S01]  /*b370*/  @!P3 LDS.128 R12, [R78+0x2dc00] ;  /* 0x02dc00004e0cb984 */ /* 0x000e620000000c00 */
[----:B0-----:R-:W-:-:S04]  /*b380*/  @!P3 LEA R28, P4, R22, R30, 0x1 ;  /* 0x0000001e161cb211 */ /* 0x001fc800078808ff */
[----:B------:R-:W-:-:S05]  /*b390*/  @!P3 LEA.HI.X R29, R22, R31, R218, 0x1, P4 ;  /* 0x0000001f161db211 */ /* 0x000fca00020f0cda */
[----:B-1----:R0:W-:Y:S04]  /*b3a0*/  @!P3 ST.E.128 desc[UR6][R28.64], R12 ;  /* 0x0000000c1c00b985 */ /* 0x0021e8000c101d06 */
.L_x_492:
[----:B------:R-:W-:Y:S05]  /*b3b0*/  BSYNC B0 ;  /* 0x0000000000007941 */ /* 0x000fea0003800000 */
.L_x_445:
[----:B---3--:R-:W3:Y:S01]  /*b3c0*/  S2R R11, SR_TID.X ;  /* 0x00000000000b7919 */ /* 0x008ee20000002100 */
[----:B------:R-:W-:Y:S01]  /*b3d0*/  @!PT LDS RZ, [RZ] ;  /* 0x00000000fffff984 */ /* 0x000fe20000000800 */
[----:B------:R-:W-:Y:S01]  /*b3e0*/  @!PT LDS RZ, [RZ] ;  /* 0x00000000fffff984 */ /* 0x000fe20000000800 */
[----:B------:R-:W-:Y:S01]  /*b3f0*/  @!PT LDS RZ, [RZ] ;  /* 0x00000000fffff984 */ /* 0x000fe20000000800 */
[----:B------:R-:W-:Y:S01]  /*b400*/  @!PT LDS RZ, [RZ] ;  /* 0x00000000fffff984 */ /* 0x000fe20000000800 */
[----:B------:R5:W-:Y:S06]  /*b410*/  MEMBAR.ALL.CTA ;  /* 0x0000000000007992 */ /* 0x000bec0000008000 */
[----:B-----5:R-:W5:Y:S01]  /*b420*/  FENCE.VIEW.ASYNC.S ;  /* 0x00000000000073c6 */ /* 0x020f620000000000 */
[----:B------:R-:W-:Y:S05]  /*b430*/  WARPSYNC.ALL ;  /* 0x0000000000007948 */ /* 0x000fea0003800000 */
[----:B------:R-:W-:Y:S01]  /*b440*/  BSSY B0, `(.L_x_551) ;  /* 0x0000009000007945 */ /* 0x000fe20003800000 */
[----:B---3--:R-:W-:Y:S01]  /*b450*/  LOP3.LUT R11, R11, 0x7f, RZ, 0xc0, !PT ;  /* 0x0000007f0b0b7812 */ /* 0x008fe200078ec0ff */
[----:B-----5:R3:W-:Y:S03]  /*b460*/  BAR.SYNC.DEFER_BLOCKING R158, 0x80 ;  /* 0x0002009e0000751d */ /* 0x0207e60000010000 */
[----:B------:R-:W-:-:S13]  /*b470*/  ISETP.NE.AND P3, PT, R11, RZ, PT ;  /* 0x000000ff0b00720c */ /* 0x000fda0003f65270 */
[----:B------:R-:W-:-:S05]  /*b480*/  @!P3 VIADD R11, R86, 0x388a0 ;  /* 0x000388a0560bb836 */ /* 0x000fca0000000000 */
[----:B------:R-:W-:-:S04]  /*b490*/  @!P3 PRMT R11, RZ, 0x654, R11 ;  /* 0x00000654ff0bb816 */ /* 0x000fc8000000000b */
[----:B------:R3:W-:Y:S01]  /*b4a0*/  @!P3 SYNCS.ARRIVE.TRANS64.RED.A1T0 RZ, [R11+URZ], RZ ;  /* 0x000000ff0bffb9a7 */ /* 0x0007e2000810043f */
[----:B------:R-:W-:Y:S05]  /*b4b0*/  @!P0 BRA `(.L_x_552) ;  /* 0x0000000000048947 */ /* 0x000fea0003800000 */
[----:B------:R-:W-:Y:S01]  /*b4c0*/  BPT.TRAP 0x1 ;  /* 0x000000040000795c */ /* 0x000fe20000300000 */
.L_x_552:
[----:B------:R-:W-:Y:S05]  /*b4d0*/  BSYNC B0 ;  /* 0x0000000000007941 */ /* 0x000fea0003800000 */
.L_x_551:
[----:B------:R-:W5:Y:S01]  /*b4e0*/  SYNCS.PHASECHK.TRANS64.TRYWAIT P0, [R86+URZ+0x388b0], R87 ;  /* 0x0388b057560075a7 */ /* 0x000f62000800017f */
[----:B------:R-:W-:Y:S01]  /*b4f0*/  ULDC UR61, c[0x0][0x2f4] ;  /* 0x0000bd00003d7ab9 */ /* 0x000fe20000000800 */
[----:B------:R-:W-:Y:S04]  /*b500*/  BSSY B0, `(.L_x_553) ;  /* 0x0000002000007945 */ /* 0x000fe80003800000 */
[----:B-----5:R-:W-:Y:S05]  /*b510*/  @!P0 BRA `(.L_x_554) ;  /* 0x0000020400148947 */ /* 0x020fea0003800000 */
.L_x_849:
[----:B------:R-:W-:Y:S05]  /*b520*/  BSYNC B0 ;  /* 0x0000000000007941 */ /* 0x000fea0003800000 */
.L_x_553:
[----:B------:R-:W-:Y:S01]  /*b530*/  ULDC.64 UR4, c[0x0][0x328] ;  /* 0x0000ca0000047ab9 */ /* 0x000fe20000000a00 */
[----:B------:R-:W-:Y:S01]  /*b540*/  IMAD.IADD R85, R85, 0x1, -R224 ;  /* 0x0000000155557824 */ /* 0x000fe200078e0ae0 */
[----:B------:R-:W-:Y:S01]  /*b550*/  ULDC.64 UR6, c[0x0][0x318] ;  /* 0x0000c60000067ab9 */ /* 0x000fe20000000a00 */
[----:B0---4-:R-:W-:Y:S01]  /*b560*/  IMAD R14, R79, UR4, RZ ;  /* 0x000000044f0e7c24 */ /* 0x011fe2000f8e02ff */
[----:B------:R-:W-:Y:S01]  /*b570*/  BSSY B0, `(.L_x_555) ;  /* 0x0000027000007945 */ /* 0x000fe20003800000 */
[----:B------:R-:W-:Y:S01]  /*b580*/  IMAD.WIDE.U32 R12, R77, UR4, RZ ;  /* 0x000000044d0c7c25 */ /* 0x000fe2000f8e00ff */
[----:B------:R-:W-:-:S03]  /*b590*/  ISETP.GE.AND P0, PT, R85, 0x1, PT ;  /* 0x000000015500780c */ /* 0x000fc60003f06270 */
[----:B------:R-:W-:Y:S01]  /*b5a0*/  IMAD R77, R77, UR5, R14 ;  /* 0x000000054d4d7c24 */ /* 0x000fe2000f8e020e */
[----:B------:R-:W-:Y:S02]  /*b5b0*/  ULDC.64 UR4, c[0x0][0x338] ;  /* 0x0000ce0000047ab9 */ /* 0x000fe40000000a00 */
[----:B---3--:R-:W-:Y:S02]  /*b5c0*/  IMAD R11, R84, UR4, RZ ;  /* 0x00000004540b7c24 */ /* 0x008fe4000f8e02ff */
[----:B------:R-:W-:Y:S02]  /*b5d0*/  IMAD.IADD R13, R13, 0x1, R77 ;  /* 0x000000010d0d7824 */ /* 0x000fe400078e024d */
[C---:B------:R-:W-:Y:S02]  /*b5e0*/  IMAD R11, R76.reuse, UR5, R11 ;  /* 0x000000054c0b7c24 */ /* 0x040fe4000f8e020b */
[----:B------:R-:W-:Y:S01]  /*b5f0*/  IMAD.WIDE.U32 R12, R76, UR4, R12 ;  /* 0x000000044c0c7c25 */ /* 0x000fe2000f8e000c */
[----:B------:R-:W-:-:S04]  /*b600*/  ULDC.64 UR4, c[0x0][0x330] ;  /* 0x0000cc0000047ab9 */ /* 0x000fc80000000a00 */
[----:B------:R-:W-:-:S03]  /*b610*/  IADD3 R13, R13, R11, RZ ;  /* 0x0000000b0d0d7210 */ /* 0x000fc60007ffe0ff */
[----:B------:R-:W-:-:S04]  /*b620*/  IMAD.WIDE.U32 R12, R223, UR4, R12 ;  /* 0x00000004df0c7c25 */ /* 0x000fc8000f8e000c */
[----:B------:R-:W-:Y:S01]  /*b630*/  IMAD R13, R223, UR5, R13 ;  /* 0x00000005df0d7c24 */ /* 0x000fe2000f8e020d */
[----:B------:R-:W-:-:S04]  /*b640*/  LEA R11, P4, R12, UR6, 0x1 ;  /* 0x000000060c0b7c11 */ /* 0x000fc8000f8808ff */
[----:B-12---:R-:W-:Y:S01]  /*b650*/  LEA.HI.X R30, R12, UR7, R13, 0x1, P4 ;  /* 0x000000070c1e7c11 */ /* 0x006fe2000a0f0c0d */
[----:B------:R0:W1:Y:S04]  /*b660*/  SHFL.IDX PT, R33, R11, RZ, 0x181f ;  /* 0x00181fff0b217589 */ /* 0x00006800000e0000 */
[----:B------:R0:W2:Y:S01]  /*b670*/  SHFL.IDX PT, R31, R30, RZ, 0x181f ;  /* 0x00181fff1e1f7589 */ /* 0x0000a200000e0000 */
[----:B------:R-:W-:Y:S05]  /*b680*/  @!P0 BRA `(.L_x_556) ;  /* 0x0000000000548947 */ /* 0x000fea0003800000 */
[----:B------:R-:W-:Y:S01]  /*b690*/  ISETP.GE.AND P4, PT, R16, UR61, PT ;  /* 0x0000003d10007c0c */ /* 0x000fe2000bf86270 */
[----:B------:R-:W-:-:S12]  /*b6a0*/  ULDC.64 UR4, c[0x0][0x208] ;  /* 0x0000820000047ab9 */ /* 0x000fd80000000a00 */
[----:B------:R-:W3:Y:S01]  /*b6b0*/  @!P4 LDS.128 R12, [R78+0x400] ;  /* 0x000400004e0cc984 */ /* 0x000ee20000000c00 */
[----:B-1----:R-:W-:-:S04]  /*b6c0*/  @!P4 LEA R28, P0, R16, R33, 0x1 ;  /* 0x00000021101cc211 */ /* 0x002fc800078008ff */
[----:B--2---:R-:W-:Y:S02]  /*b6d0*/  @!P4 LEA.HI.X R29, R16, R31, R17, 0x1, P0 ;  /* 0x0000001f101dc211 */ /* 0x004fe400000f0c11 */
[----:B------:R-:W-:-:S03]  /*b6e0*/  ISETP.GE.AND P0, PT, R214, UR61, PT ;  /* 0x0000003dd6007c0c */ /* 0x000fc6000bf06270 */
[----:B---3--:R1:W-:Y:S10]  /*b6f0*/  @!P4 ST.E.128 desc[UR4][R28.64], R12 ;  /* 0x0000000c1c00c985 */ /* 0x0083f4000c101d04 */
[----:B------:R-:W2:Y:S01]  /*b700*/  @!P0 LDS.128 R12, [R78+0x2c00] ;  /* 0x002c00004e0c8984 */ /* 0x000ea20000000c00 */
[----:B-1----:R-:W-:-:S04]  /*b710*/  @!P0 LEA R28, P4, R212, R33, 0x1 ;  /* 0x00000021d41c8211 */ /* 0x002fc800078808ff */
[----:B------:R-:W-:Y:S02]  /*b720*/  @!P0 LEA.HI.X R29, R212, R31, R215, 0x1, P4 ;  /* 0x0000001fd41d8211 */ /* 0x000fe400020f0cd7 */
[----:B------:R-:W-:-:S03]  /*b730*/  ISETP.GE.AND P4, PT, R19, UR61, PT ;  /* 0x0000003d13007c0c */ /* 0x000fc6000bf86270 */
[----:B--2---:R1:W-:Y:S10]  /*b740*/  @!P0 ST.E.128 desc[UR4][R28.64], R12 ;  /* 0x0000000c1c008985 */ /* 0x0043f4000c101d04 */
[----:B------:R-:W2:Y:S01]  /*b750*/  @!P4 LDS.128 R12, [R78+0x5400] ;  /* 0x005400004e0cc984 */ /* 0x000ea20000000c00 */
[----:B-1----:R-:W-:-:S04]  /*b760*/  @!P4 LEA R28, P0, R19, R33, 0x1 ;  /* 0x00000021131cc211 */ /* 0x002fc800078008ff */
[----:B------:R-:W-:Y:S02]  /*b770*/  @!P4 LEA.HI.X R29, R19, R31, R219, 0x1, P0 ;  /* 0x0000001f131dc211 */ /* 0x000fe400000f0cdb */
[----:B------:R-:W-:-:S03]  /*b780*/  ISETP.GE.AND P0, PT, R22, UR61, PT ;  /* 0x0000003d16007c0c */ /* 0x000fc6000bf06270 */
[----:B--2---:R1:W-:Y:S10]  /*b790*/  @!P4 ST.E.128 desc[UR4][R28.64], R12 ;  /* 0x0000000c1c00c985 */ /* 0x0043f4000c101d04 */
[----:B------:R-:W2:Y:S01]  /*b7a0*/  @!P0 LDS.128 R12, [R78+0x7c00] ;  /* 0x007c00004e0c8984 */ /* 0x000ea20000000c00 */
[----:B-1----:R-:W-:-:S04]  /*b7b0*/  @!P0 LEA R28, P4, R22, R33, 0x1 ;  /* 0x00000021161c8211 */ /* 0x002fc800078808ff */
[----:B------:R-:W-:-:S05]  /*b7c0*/  @!P0 LEA.HI.X R29, R22, R31, R218, 0x1, P4 ;  /* 0x0000001f161d8211 */ /* 0x000fca00020f0cda */
[----:B--2---:R3:W-:Y:S04]  /*b7d0*/  @!P0 ST.E.128 desc[UR4][R28.64], R12 ;  /* 0x0000000c1c008985 */ /* 0x0047e8000c101d04 */
.L_x_556:
[----:B------:R-:W-:Y:S05]  /*b7e0*/  BSYNC B0 ;  /* 0x0000000000007941 */ /* 0x000fea0003800000 */
.L_x_555:
[----:B------:R-:W-:Y:S01]  /*b7f0*/  ISETP.GE.AND P0, PT, R85, 0x21, PT ;  /* 0x000000215500780c */ /* 0x000fe20003f06270 */
[----:B--2---:R2:W4:Y:S01]  /*b800*/  SHFL.IDX PT, R31, R30, 0x1, 0x181f ;  /* 0x00381f001e1f7f89 */ /* 0x00452200000e0000 */
[----:B------:R-:W-:Y:S03]  /*b810*/  BSSY B0, `(.L_x_557) ;  /* 0x0000018000007945 */ /* 0x000fe60003800000 */
[----:B-1----:R2:W1:Y:S08]  /*b820*/  SHFL.IDX PT, R33, R11, 0x1, 0x181f ;  /* 0x00381f000b217f89 */ /* 0x00247000000e0000 */
[----:B--2---:R-:W-:Y:S05]  /*b830*/  @!P0 BRA `(.L_x_558) ;  /* 0x0000000000548947 */ /* 0x004fea0003800000 */
[----:B------:R-:W-:Y:S01]  /*b840*/  ISETP.GE.AND P4, PT, R16, UR61, PT ;  /* 0x0000003d10007c0c */ /* 0x000fe2000bf86270 */
[----:B------:R-:W-:-:S12]  /*b850*/  ULDC.64 UR4, c[0x0][0x208] ;  /* 0x0000820000047ab9 */ /* 0x000fd80000000a00 */
[----:B---3--:R-:W2:Y:S01]  /*b860*/  @!P4 LDS.128 R12, [R78+0x1400] ;  /* 0x001400004e0cc984 */ /* 0x008ea20000000c00 */
[----:B-1----:R-:W-:-:S04]  /*b870*/  @!P4 LEA R28, P0, R16, R33, 0x1 ;  /* 0x00000021101cc211 */ /* 0x002fc800078008ff */
[----:B----4-:R-:W-:Y:S02]  /*b880*/  @!P4 LEA.HI.X R29, R16, R31, R17, 0x1, P0 ;  /* 0x0000001f101dc211 */ /* 0x010fe400000f0c11 */
        /* <DEDUP_REMOVED lines=16> */
.L_x_558:
[----:B------:R-:W-:Y:S05]  /*b990*/  BSYNC B0 ;  /* 0x0000000000007941 */ /* 0x000fea0003800000 */
.L_x_557:
[----:B------:R-:W-:Y:S01]  /*b9a0*/  ISETP.GE.AND P0, PT, R85, 0x41, PT ;  /* 0x000000415500780c */ /* 0x000fe20003f06270 */
[----:B----4-:R4:W1:Y:S01]  /*b9b0*/  SHFL.IDX PT, R31, R30, 0x2, 0x181f ;  /* 0x00581f001e1f7f89 */ /* 0x01086200000e0000 */
[----:B------:R-:W-:Y:S03]  /*b9c0*/  BSSY B0, `(.L_x_559) ;  /* 0x0000018000007945 */ /* 0x000fe60003800000 */
[----:B0-----:R-:W0:Y:S08]  /*b9d0*/  SHFL.IDX PT, R11, R11, 0x2, 0x181f ;  /* 0x00581f000b0b7f89 */ /* 0x001e3000000e0000 */
[----:B----4-:R-:W-:Y:S05]  /*b9e0*/  @!P0 BRA `(.L_x_560) ;  /* 0x0000000000548947 */ /* 0x010fea0003800000 */
[----:B------:R-:W-:Y:S01]  /*b9f0*/  ISETP.GE.AND P4, PT, R16, UR61, PT ;  /* 0x0000003d10007c0c */ /* 0x000fe2000bf86270 */
[----:B------:R-:W-:-:S12]  /*ba00*/  ULDC.64 UR4, c[0x0][0x208] ;  /* 0x0000820000047ab9 */ /* 0x000fd80000000a00 */
[----:B--23--:R-:W2:Y:S01]  /*ba10*/  @!P4 LDS.128 R12, [R78+0x2400] ;  /* 0x002400004e0cc984 */ /* 0x00cea20000000c00 */
[----:B0-----:R-:W-:-:S04]  /*ba20*/  @!P4 LEA R28, P0, R16, R11, 0x1 ;  /* 0x0000000b101cc211 */ /* 0x001fc800078008ff */
[----:B-1----:R-:W-:Y:S02]  /*ba30*/  @!P4 LEA.HI.X R29, R16, R31, R17, 0x1, P0 ;  /* 0x0000001f101dc211 */ /* 0x002fe400000f0c11 */
[----:B------:R-:W-:-:S03]  /*ba40*/  ISETP.GE.AND P0, PT, R214, UR61, PT ;  /* 0x0000003dd6007c0c */ /* 0x000fc6000bf06270 */
[----:B--2---:R0:W-:Y:S10]  /*ba50*/  @!P4 ST.E.128 desc[UR4][R28.64], R12 ;  /* 0x0000000c1c00c985 */ /* 0x0041f4000c101d04 */
        /* <DEDUP_REMOVED lines=14> */
.L_x_560:
[----:B------:R-:W-:Y:S05]  /*bb40*/  BSYNC B0 ;  /* 0x0000000000007941 */ /* 0x000fea0003800000 */
.L_x_559:
[----:B------:R-:W-:Y:S01]  /*bb50*/  @!PT LDS RZ, [RZ] ;  /* 0x00000000fffff984 */ /* 0x000fe20000000800 */
[----:B------:R-:W-:Y:S01]  /*bb60*/  @!PT LDS RZ, [RZ] ;  /* 0x00000000fffff984 */ /* 0x000fe20000000800 */
[----:B------:R-:W-:Y:S01]  /*bb70*/  @!PT LDS RZ, [RZ] ;  /* 0x00000000fffff984 */ /* 0x000fe20000000800 */
[----:B------:R-:W-:Y:S01]  /*bb80*/  @!PT LDS RZ, [RZ] ;  /* 0x00000000fffff984 */ /* 0x000fe20000000800 */
[----:B------:R5:W-:Y:S06]  /*bb90*/  MEMBAR.ALL.CTA ;  /* 0x0000000000007992 */ /* 0x000bec0000008000 */
[----:B-----5:R-:W5:Y:S01]  /*bba0*/  FENCE.VIEW.ASYNC.S ;  /* 0x00000000000073c6 */ /* 0x020f620000000000 */
[----:B------:R-:W-:Y:S01]  /*bbb0*/  @!P3 VIADD R86, R86, 0x388c0 ;  /* 0x000388c05656b836 */ /* 0x000fe20000000000 */
[----:B-----5:R0:W-:Y:S01]  /*bbc0*/  BAR.SYNC.DEFER_BLOCKING R158, 0x80 ;  /* 0x0002009e0000751d */ /* 0x0201e20000010000 */
[----:B------:R-:W-:-:S03]  /*bbd0*/  LOP3.LUT P4, RZ, R18, 0x1, RZ, 0xc0, !PT ;  /* 0x0000000112ff7812 */ /* 0x000fc6000788c0ff */
[----:B------:R-:W-:Y:S02]  /*bbe0*/  @!P3 PRMT R86, RZ, 0x654, R86 ;  /* 0x00000654ff56b816 */ /* 0x000fe40000000056 */
[----:B------:R-:W-:Y:S02]  /*bbf0*/  IADD3 R213, R213, 0x1, RZ ;  /* 0x00000001d5d57810 */ /* 0x000fe40007ffe0ff */
[----:B------:R-:W-:Y:S01]  /*bc00*/  PLOP3.LUT P0, PT, PT, PT, PT, 0x8, 0x0 ;  /* 0x000000000000781c */ /* 0x000fe20003f0e170 */
[----:B------:R0:W-:Y:S01]  /*bc10*/  @!P3 SYNCS.ARRIVE.TRANS64.RED.A1T0 RZ, [R86+URZ], RZ ;  /* 0x000000ff56ffb9a7 */ /* 0x0001e2000810043f */
[----:B------:R-:W-:-:S04]  /*bc20*/  ISETP.NE.AND P3, PT, R213, 0x2, PT ;  /* 0x00000002d500780c */ /* 0x000fc80003f65270 */
[----:B--234-:R-:W-:Y:S02]  /*bc30*/  SEL R12, RZ, 0x1, P3 ;  /* 0x00000001ff0c7807 */ /* 0x01cfe40001800000 */
[----:B------:R-:W-:Y:S02]  /*bc40*/  SEL R213, R213, RZ, P3 ;  /* 0x000000ffd5d57207 */ /* 0x000fe40001800000 */
[----:B------:R-:W-:Y:S01]  /*bc50*/  LOP3.LUT R225, R225, R12, RZ, 0x3c, !PT ;  /* 0x0000000ce1e17212 */ /* 0x000fe200078e3cff */
[----:B0-----:R-:W-:Y:S06]  /*bc60*/  @P4 BRA `(.L_x_561) ;  /* 0xffffff7400084947 */ /* 0x001fec000383ffff */
.L_x_440:
[----:B------:R-:W-:Y:S01]  /*bc70*/  BSSY B0, `(.L_x_562) ;  /* 0x0000005000007945 */ /* 0x000fe20003800000 */
[----:B------:R-:W-:-:S03]  /*bc80*/  IMAD.MOV.U32 R3, RZ, RZ, RZ ;  /* 0x000000ffff037224 */ /* 0x000fc600078e00ff */
[----:B------:R-:W-:Y:S05]  /*bc90*/  @P0 BRA `(.L_x_563) ;  /* 0x0000000000080947 */ /* 0x000fea0003800000 */
[----:B------:R-:W0:Y:S02]  /*bca0*/  FENCE.VIEW.ASYNC.G ;  /* 0x00000000000073c6 */ /* 0x000e240000000100 */
[----:B0-----:R-:W-:Y:S06]  /*bcb0*/  BAR.ARV 0xc, 0x180 ;  /* 0x0306000000007b1d */ /* 0x001fec0000002000 */
.L_x_563:
[----:B------:R-:W-:Y:S05]  /*bcc0*/  BSYNC B0 ;  /* 0x0000000000007941 */ /* 0x000fea0003800000 */
.L_x_562:
[----:B------:R-:W-:Y:S01]  /*bcd0*/  LOP3.LUT P0, RZ, R18, 0x2, RZ, 0xc0, !PT ;  /* 0x0000000212ff7812 */ /* 0x000fe2000780c0ff */
[----:B------:R-:W-:-:S12]  /*bce0*/  BSSY B0, `(.L_x_564) ;  /* 0x0000020000007945 */ /* 0x000fd80003800000 */
[----:B------:R-:W-:Y:S05]  /*bcf0*/  @!P0 BRA `(.L_x_565) ;  /* 0x0000000000788947 */ /* 0x000fea0003800000 */
[----:B------:R-:W2:Y:S01]  /*bd00*/  LDL R0, [R1+0x74] ;  /* 0x0000740001007983 */ /* 0x000ea20000100800 */
[----:B------:R-:W-:Y:S01]  /*bd10*/  ULDC UR4, c[0x0][0x9f0] ;  /* 0x00027c0000047ab9 */ /* 0x000fe20000000800 */
[----:B--2---:R-:W-:-:S04]  /*bd20*/  ISETP.NE.AND P0, PT, R0, RZ, PT ;  /* 0x000000ff0000720c */ /* 0x004fc80003f05270 */
[----:B------:R-:W-:-:S04]  /*bd30*/  SEL R9, R0, UR4, P0 ;  /* 0x0000000400097c07 */ /* 0x000fc80008000000 */
[-C--:B------:R-:W-:Y:S02]  /*bd40*/  IABS R5, R9.reuse ;  /* 0x0000000900057213 */ /* 0x080fe40000000000 */
[----:B------:R-:W-:Y:S02]  /*bd50*/  IABS R8, R9 ;  /* 0x0000000900087213 */ /* 0x000fe40000000000 */
[----:B------:R-:W0:Y:S01]  /*bd60*/  I2F.RP R4, R5 ;  /* 0x0000000500047306 */ /* 0x000e220000209400 */
[----:B------:R-:W-:Y:S02]  /*bd70*/  IADD3 R0, R130, -0x1, R9 ;  /* 0xffffffff82007810 */ /* 0x000fe40007ffe009 */
[----:B------:R-:W-:-:S05]  /*bd80*/  IMAD.MOV R8, RZ, RZ, -R8 ;  /* 0x000000ffff087224 */ /* 0x000fca00078e0a08 */
[----:B0-----:R-:W0:Y:S02]  /*bd90*/  MUFU.RCP R4, R4 ;  /* 0x0000000400047308 */ /* 0x001e240000001000 */
[----:B0-----:R-:W-:Y:S01]  /*bda0*/  VIADD R2, R4, 0xffffffe ;  /* 0x0ffffffe04027836 */ /* 0x001fe20000000000 */
[----:B------:R-:W-:Y:S02]  /*bdb0*/  IABS R4, R0 ;  /* 0x0000000000047213 */ /* 0x000fe40000000000 */
[----:B------:R-:W-:-:S03]  /*bdc0*/  LOP3.LUT R0, R0, R9, RZ, 0x3c, !PT ;  /* 0x0000000900007212 */ /* 0x000fc600078e3cff */
[----:B------:R0:W2:Y:S01]  /*bdd0*/  F2I.FTZ.U32.TRUNC.NTZ R3, R2 ;  /* 0x0000000200037305 */ /* 0x0000a2000021f000 */
[----:B------:R-:W-:Y:S01]  /*bde0*/  ISETP.GE.AND P2, PT, R0, RZ, PT ;  /* 0x000000ff0000720c */ /* 0x000fe20003f46270 */
[----:B0-----:R-:W-:Y:S01]  /*bdf0*/  IMAD.MOV.U32 R2, RZ, RZ, RZ ;  /* 0x000000ffff027224 */ /* 0x001fe200078e00ff */
[----:B--2---:R-:W-:-:S05]  /*be00*/  IADD3 R6, RZ, -R3, RZ ;  /* 0x80000003ff067210 */ /* 0x004fca0007ffe0ff */
[----:B------:R-:W-:-:S04]  /*be10*/  IMAD R7, R6, R5, RZ ;  /* 0x0000000506077224 */ /* 0x000fc800078e02ff */
[----:B------:R-:W-:Y:S01]  /*be20*/  IMAD.HI.U32 R3, R3, R7, R2 ;  /* 0x0000000703037227 */ /* 0x000fe200078e0002 */
[----:B------:R-:W-:-:S05]  /*be30*/  MOV R2, R8 ;  /* 0x0000000800027202 */ /* 0x000fca0000000f00 */
[----:B------:R-:W-:-:S04]  /*be40*/  IMAD.HI.U32 R3, R3, R4, RZ ;  /* 0x0000000403037227 */ /* 0x000fc800078e00ff */
[----:B------:R-:W-:-:S05]  /*be50*/  IMAD R2, R3, R2, R4 ;  /* 0x0000000203027224 */ /* 0x000fca00078e0204 */
[----:B------:R-:W-:-:S13]  /*be60*/  ISETP.GT.U32.AND P1, PT, R5, R2, PT ;  /* 0x000000020500720c */ /* 0x000fda0003f24070 */
[----:B------:R-:W-:Y:S02]  /*be70*/  @!P1 IMAD.IADD R2, R2, 0x1, -R5 ;  /* 0x0000000102029824 */ /* 0x000fe400078e0a05 */
[----:B------:R-:W-:Y:S01]  /*be80*/  @!P1 VIADD R3, R3, 0x1 ;  /* 0x0000000103039836 */ /* 0x000fe20000000000 */
[----:B------:R-:W-:Y:S02]  /*be90*/  ISETP.NE.AND P1, PT, R9, RZ, PT ;  /* 0x000000ff0900720c */ /* 0x000fe40003f25270 */
[----:B------:R-:W-:-:S13]  /*bea0*/  ISETP.GE.U32.AND P0, PT, R2, R5, PT ;  /* 0x000000050200720c */ /* 0x000fda0003f06070 */
[----:B------:R-:W-:-:S05]  /*beb0*/  @P0 IADD3 R3, R3, 0x1, RZ ;  /* 0x0000000103030810 */ /* 0x000fca0007ffe0ff */
[----:B------:R-:W-:Y:S01]  /*bec0*/  @!P2 IMAD.MOV R3, RZ, RZ, -R3 ;  /* 0x000000ffff03a224 */ /* 0x000fe200078e0a03 */
[----:B------:R-:W-:-:S07]  /*bed0*/  @!P1 LOP3.LUT R3, RZ, R9, RZ, 0x33, !PT ;  /* 0x00000009ff039212 */ /* 0x000fce00078e33ff */
.L_x_565:
[----:B------:R-:W-:Y:S05]  /*bee0*/  BSYNC B0 ;  /* 0x0000000000007941 */ /* 0x000fea0003800000 */
.L_x_564:
[----:B------:R-:W2:Y:S01]  /*bef0*/  LDL R0, [R1+0x8c] ;  /* 0x00008c0001007983 */ /* 0x000ea20000100800 */
[----:B------:R-:W-:Y:S02]  /*bf00*/  PLOP3.LUT P0, PT, PT, PT, PT, 0x80, 0x0 ;  /* 0x000000000000781c */ /* 0x000fe40003f0f070 */
        /* <DEDUP_REMOVED lines=12> */
[----:B-1----:R-:W-:Y:S02]  /*bfd0*/  CS2R R32, SRZ ;  /* 0x0000000000207805 */ /* 0x002fe4000001ff00 */
        /* <DEDUP_REMOVED lines=51> */
[----:B--2---:R-:W-:-:S05]  /*c310*/  IMAD R0, R0, R3, RZ ;  /* 0x0000000300007224 */ /* 0x004fca00078e02ff */
[----:B------:R0:W-:Y:S01]  /*c320*/  STL [R1+0x64], R0 ;  /* 0x0000640001007387 */ /* 0x0001e20000100800 */
[----:B------:R-:W-:Y:S02]  /*c330*/  VIADDMNMX R112, R0, R3, R130, PT ;  /* 0x0000000300707246 */ /* 0x000fe40003800182 */
[----:B------:R-:W-:Y:S02]  /*c340*/  CS2R R2, SRZ ;  /* 0x0000000000027805 */ /* 0x000fe4000001ff00 */
[----:B------:R-:W-:-:S13]  /*c350*/  ISETP.GT.AND P1, PT, R112, R0, PT ;  /* 0x000000007000720c */ /* 0x000fda0003f24270 */
[----:B0-----:R-:W-:Y:S05]  /*c360*/  @!P1 BRA `(.L_x_566) ;  /* 0x0000012800109947 */ /* 0x001fea0003800000 */
[----:B------:R-:W2:Y:S02]  /*c370*/  LDL R0, [R1+0x11c] ;  /* 0x00011c0001007983 */ /* 0x000ea40000100800 */
[----:B--2---:R-:W-:Y:S02]  /*c380*/  R2UR UR4, R0 ;  /* 0x00000000000472ca */ /* 0x004fe400000e0000 */
[----:B------:R-:W0:Y:S11]  /*c390*/  S2R R0, SR_TID.X ;  /* 0x0000000000007919 */ /* 0x000e360000002100 */
[----:B------:R-:W-:-:S06]  /*c3a0*/  ULOP3.LUT UP0, URZ, UR4, 0x9f, URZ, 0xc0, !UPT ;  /* 0x0000009f043f7892 */ /* 0x000fcc000f80c03f */
[----:B------:R-:W-:Y:S01]  /*c3b0*/  PLOP3.LUT P0, PT, PT, PT, UP0, 0x80, 0x0 ;  /* 0x000000000000781c */ /* 0x000fe20003f0f008 */
[----:B0-----:R-:W-:-:S05]  /*c3c0*/  VIADD R0, R0, 0xffffff80 ;  /* 0xffffff8000007836 */ /* 0x001fca0000000000 */
[----:B------:R-:W-:-:S04]  /*c3d0*/  SHF.R.S32.HI R3, RZ, 0x1f, R0 ;  /* 0x0000001fff037819 */ /* 0x000fc80000011400 */
[----:B------:R-:W-:-:S04]  /*c3e0*/  LEA.HI R3, R3, R0, RZ, 0x7 ;  /* 0x0000000003037211 */ /* 0x000fc800078f38ff */
[----:B------:R-:W-:-:S06]  /*c3f0*/  SHF.R.S32.HI R0, RZ, 0x7, R3 ;  /* 0x00000007ff007819 */ /* 0x000fcc0000011403 */
[----:B------:R-:W0:Y:S02]  /*c400*/  SHFL.IDX PT, R0, R0, RZ, 0x1f ;  /* 0x00001fff00007589 */ /* 0x000e2400000e0000 */
[----:B0-----:R-:W-:-:S04]  /*c410*/  LEA.HI R2, R0, R0, RZ, 0x1 ;  /* 0x0000000000027211 */ /* 0x001fc800078f08ff */
[----:B------:R-:W-:-:S04]  /*c420*/  LOP3.LUT R3, R2, 0x1e, RZ, 0xc0, !PT ;  /* 0x0000001e02037812 */ /* 0x000fc800078ec0ff */
[----:B------:R-:W-:-:S04]  /*c430*/  IADD3 R3, R0, -R3, RZ ;  /* 0x8000000300037210 */ /* 0x000fc80007ffe0ff */
[----:B------:R-:W-:-:S04]  /*c440*/  LEA R3, R3, UR4, 0xd ;  /* 0x0000000403037c11 */ /* 0x000fc8000f8e68ff */
[----:B------:R-:W-:-:S04]  /*c450*/  SHF.R.U32.HI R2, RZ, 0x4, R3 ;  /* 0x00000004ff027819 */ /* 0x000fc80000011603 */
[----:B------:R-:W-:Y:S01]  /*c460*/  LOP3.LUT R2, R2, 0x3fff, RZ, 0xc0, !PT ;  /* 0x00003fff02027812 */ /* 0x000fe200078ec0ff */
[----:B------:R-:W-:Y:S06]  /*c470*/  @!P0 BRA `(.L_x_567) ;  /* 0x0000000000408947 */ /* 0x000fec0003800000 */
        /* <DEDUP_REMOVED lines=16> */
.L_x_567:
[----:B------:R-:W-:Y:S02]  /*c580*/  ULDC UR4, c[0x0][0x3f4] ;  /* 0x0000fd0000047ab9 */ /* 0x000fe40000000800 */
[----:B------:R-:W-:-:S13]  /*c590*/  ISETP.LT.AND P0, PT, RZ, UR4, PT ;  /* 0x00000004ff007c0c */ /* 0x000fda000bf01270 */
[----:B------:R-:W-:Y:S05]  /*c5a0*/  @P0 BRA `(.L_x_568) ;  /* 0x0000000000400947 */ /* 0x000fea0003800000 */
[----:B------:R-:W2:Y:S02]  /*c5b0*/  LDL R20, [R1+0x84] ;  /* 0x0000840001147983 */ /* 0x000ea40000100800 */
[----:B--2---:R-:W-:-:S04]  /*c5c0*/  LEA.HI R0, R20, R20, RZ, 0x1 ;  /* 0x0000001414007211 */ /* 0x004fc800078f08ff */
[----:B------:R-:W-:-:S05]  /*c5d0*/  LOP3.LUT R0, R0, 0xfffffffe, RZ, 0xc0, !PT ;  /* 0xfffffffe00007812 */ /* 0x000fca00078ec0ff */
[----:B------:R-:W-:-:S05]  /*c5e0*/  IMAD.IADD R0, R20, 0x1, -R0 ;  /* 0x0000000114007824 */ /* 0x000fca00078e0a00 */
[----:B------:R-:W-:-:S04]  /*c5f0*/  SHF.L.U32 R0, R0, 0x1f, RZ ;  /* 0x0000001f00007819 */ /* 0x000fc800000006ff */
[----:B------:R0:W1:Y:S03]  /*c600*/  SYNCS.PHASECHK.TRANS64.TRYWAIT P0, [R23+URZ+0x38800], R0 ;  /* 0x03880000170075a7 */ /* 0x000066000800017f */
[----:B-1----:R-:W-:Y:S05]  /*c610*/  @!P0 NANOSLEEP.SYNCS 0x989680 ;  /* 0x009896800000895d */ /* 0x002fea0003900000 */
[----:B------:R-:W1:Y:S01]  /*c620*/  @!P0 SYNCS.PHASECHK.TRANS64 P0, [R23+URZ+0x38800], R0 ;  /* 0x03880000170085a7 */ /* 0x000e62000800007f */
[----:B------:R-:W-:Y:S04]  /*c630*/  BSSY B0, `(.L_x_569) ;  /* 0x0000006000007945 */ /* 0x000fe80003800000 */
[----:B-1----:R-:W-:Y:S05]  /*c640*/  @P0 BRA `(.L_x_570) ;  /* 0x0000000000100947 */ /* 0x002fea0003800000 */
.L_x_571:
[----:B-1----:R1:W2:Y:S02]  /*c650*/  SYNCS.PHASECHK.TRANS64.TRYWAIT P0, [R23+URZ+0x38800], R0 ;  /* 0x03880000170075a7 */ /* 0x0022a4000800017f */
[----:B--2---:R-:W-:Y:S05]  /*c660*/  @!P0 NANOSLEEP.SYNCS 0x989680 ;  /* 0x009896800000895d */ /* 0x004fea0003900000 */
[----:B------:R-:W2:Y:S02]  /*c670*/  @!P0 SYNCS.PHASECHK.TRANS64 P0, [R23+URZ+0x38800], R0 ;  /* 0x03880000170085a7 */ /* 0x000ea4000800007f */
[----:B--2---:R-:W-:Y:S05]  /*c680*/  @!P0 BRA `(.L_x_571) ;  /* 0xfffffffc00f08947 */ /* 0x004fea000383ffff */
.L_x_570:
[----:B------:R-:W-:Y:S05]  /*c690*/  BSYNC B0 ;  /* 0x0000000000007941 */ /* 0x000fea0003800000 */
.L_x_569:
[----:B------:R-:W-:Y:S05]  /*c6a0*/  BRA `(.L_x_572) ;  /* 0x0000006c00907947 */ /* 0x000fea0003800000 */
.L_x_568:
[----:B------:R-:W2:Y:S01]  /*c6b0*/  LDL R0, [R1+0x11c] ;  /* 0x00011c0001007983 */ /* 0x000ea20000100800 */
[----:B------:R-:W-:Y:S01]  /*c6c0*/  ULDC.64 UR4, c[0x0][0x3f8] ;  /* 0x0000fe0000047ab9 */ /* 0x000fe20000000a00 */
[----:B------:R-:W-:Y:S01]  /*c6d0*/  ULDC.64 UR6, c[0x0][0x408] ;  /* 0x0001020000067ab9 */ /* 0x000fe20000000a00 */
[----:B-----5:R-:W-:Y:S01]  /*c6e0*/  IMAD.WIDE.U32 R4, R127, UR4, RZ ;  /* 0x000000047f047c25 */ /* 0x020fe2000f8e00ff */
[----:B--2---:R-:W-:Y:S02]  /*c6f0*/  R2UR UR8, R0 ;  /* 0x00000000000872ca */ /* 0x004fe400000e0000 */
[----:B------:R-:W-:-:S05]  /*c700*/  SHF.R.S32.HI R0, RZ, 0x1f, R127 ;  /* 0x0000001fff007819 */ /* 0x000fca000001147f */
[C---:B------:R-:W-:Y:S02]  /*c710*/  IMAD R6, R0.reuse, UR4, RZ ;  /* 0x0000000400067c24 */ /* 0x040fe4000f8e02ff */
[----:B------:R-:W-:Y:S02]  /*c720*/  IMAD R0, R0, UR6, RZ ;  /* 0x0000000600007c24 */ /* 0x000fe4000f8e02ff */
[C---:B------:R-:W-:Y:S01]  /*c730*/  IMAD R3, R127.reuse, UR5, R6 ;  /* 0x000000057f037c24 */ /* 0x040fe2000f8e0206 */
[----:B------:R-:W-:Y:S01]  /*c740*/  ULDC.64 UR4, c[0x0][0x3e8] ;  /* 0x0000fa0000047ab9 */ /* 0x000fe20000000a00 */
[----:B------:R-:W-:Y:S01]  /*c750*/  ULOP3.LUT UP0, URZ, UR8, 0x3ff, URZ, 0xc0, !UPT ;  /* 0x000003ff083f7892 */ /* 0x000fe2000f80c03f */
[C---:B------:R-:W-:Y:S01]  /*c760*/  IMAD R29, R127.reuse, UR7, R0 ;  /* 0x000000077f1d7c24 */ /* 0x040fe2000f8e0200 */
[----:B------:R-:W-:Y:S01]  /*c770*/  LEA R28, P0, R4, UR4, 0x1 ;  /* 0x00000004041c7c11 */ /* 0x000fe2000f8008ff */
[----:B------:R-:W-:Y:S01]  /*c780*/  IMAD.WIDE.U32 R6, R127, UR6, RZ ;  /* 0x000000067f067c25 */ /* 0x000fe2000f8e00ff */
[----:B------:R-:W-:-:S02]  /*c790*/  ULDC.64 UR6, c[0x0][0x400] ;  /* 0x0001000000067ab9 */ /* 0x000fc40000000a00 */
[----:B------:R-:W-:Y:S01]  /*c7a0*/  PLOP3.LUT P2, PT, PT, PT, UP0, 0x80, 0x0 ;  /* 0x000000000000781c */ /* 0x000fe20003f4f008 */
[----:B------:R-:W-:Y:S01]  /*c7b0*/  IMAD.IADD R3, R3, 0x1, R5 ;  /* 0x0000000103037824 */ /* 0x000fe200078e0205 */
[----:B------:R-:W-:Y:S02]  /*c7c0*/  LEA R30, P1, R6, UR6, 0x1 ;  /* 0x00000006061e7c11 */ /* 0x000fe4000f8208ff */
[----:B------:R-:W-:Y:S02]  /*c7d0*/  IADD3 R29, R29, R7, RZ ;  /* 0x000000071d1d7210 */ /* 0x000fe40007ffe0ff */
[----:B------:R-:W-:Y:S02]  /*c7e0*/  LEA.HI.X R24, R4, UR5, R3, 0x1, P0 ;  /* 0x0000000504187c11 */ /* 0x000fe400080f0c03 */
[----:B------:R-:W-:-:S05]  /*c7f0*/  LEA.HI.X R29, R6, UR7, R29, 0x1, P1 ;  /* 0x00000007061d7c11 */ /* 0x000fca00088f0c1d */
        /* <DEDUP_REMOVED lines=16> */
[----:B0-----:R-:W-:Y:S05]  /*c900*/  CALL.ABS.NOINC R14 ;  /* 0x000000000e007343 */ /* 0x001fea0003c00000 */
.L_x_573:
[----:B------:R-:W-:Y:S01]  /*c910*/  ULDC.U8 UR4, c[0x0][0x410] ;  /* 0x0001040000047ab9 */ /* 0x000fe20000000000 */
[----:B------:R-:W-:Y:S01]  /*c920*/  BSSY B0, `(.L_x_574) ;  /* 0x00006b4000007945 */ /* 0x000fe20003800000 */
[----:B------:R-:W-:Y:S01]  /*c930*/  ISETP.NE.AND P0, PT, RZ, UR4, PT ;  /* 0x00000004ff007c0c */ /* 0x000fe2000bf05270 */
[----:B------:R-:W-:-:S12]  /*c940*/  IMAD R6, R129, 0x80, R224 ;  /* 0x0000008081067824 */ /* 0x000fd800078e02e0 */
[----:B------:R-:W-:Y:S05]  /*c950*/  @!P0 BRA `(.L_x_575) ;  /* 0x0000003000c88947 */ /* 0x000fea0003800000 */
[----:B------:R-:W-:-:S03]  /*c960*/  UMOV UR4, 0xffffffff ;  /* 0xffffffff00047882 */ /* 0x000fc60000000000 */
[----:B------:R-:W-:Y:S05]  /*c970*/  BRA.DIV UR4, `(.L_x_576) ;  /* 0x000001f204107947 */ /* 0x000fea000b800000 */
[----:B------:R0:W1:Y:S04]  /*c980*/  SHFL.IDX PT, R0, R24, RZ, 0x181f ;  /* 0x00181fff18007589 */ /* 0x00006800000e0000 */
[----:B------:R0:W2:Y:S04]  /*c990*/  SHFL.IDX PT, R3, R28, RZ, 0x181f ;  /* 0x00181fff1c037589 */ /* 0x0000a800000e0000 */
[----:B------:R-:W3:Y:S04]  /*c9a0*/  SHFL.IDX PT, R29, R29, RZ, 0x181f ;  /* 0x00181fff1d1d7589 */ /* 0x000ee800000e0000 */
[----:B------:R0:W4:Y:S02]  /*c9b0*/  SHFL.IDX PT, R32, R30, RZ, 0x181f ;  /* 0x00181fff1e207589 */ /* 0x00012400000e0000 */
.L_x_855:
[----:B------:R-:W-:Y:S01]  /*c9c0*/  ULDC UR4, c[0x0][0x448] ;  /* 0x0001120000047ab9 */ /* 0x000fe20000000800 */
[----:B------:R-:W-:Y:S01]  /*c9d0*/  BSSY B1, `(.L_x_577) ;  /* 0x000003e000017945 */ /* 0x000fe20003800000 */
[----:B------:R-:W-:Y:S01]  /*c9e0*/  IMAD R33, R132, UR4, RZ ;  /* 0x0000000484217c24 */ /* 0x000fe2000f8e02ff */
[----:B------:R-:W-:Y:S02]  /*c9f0*/  CS2R R4, SRZ ;  /* 0x0000000000047805 */ /* 0x000fe4000001ff00 */
[----:B------:R-:W-:Y:S02]  /*ca00*/  CS2R R10, SRZ ;  /* 0x00000000000a7805 */ /* 0x000fe4000001ff00 */
[----:B------:R-:W-:Y:S02]  /*ca10*/  CS2R R12, SRZ ;  /* 0x00000000000c7805 */ /* 0x000fe4000001ff00 */
[----:B------:R-:W-:Y:S02]  /*ca20*/  CS2R R20, SRZ ;  /* 0x0000000000147805 */ /* 0x000fe4000001ff00 */
[----:B------:R-:W-:Y:S01]  /*ca30*/  ISETP.GE.AND P0, PT, R6, R33, PT ;  /* 0x000000210600720c */ /* 0x000fe20003f06270 */
[----:B------:R-:W-:Y:S01]  /*ca40*/  IMAD R33, R129, -0x80, R33 ;  /* 0xffffff8081217824 */ /* 0x000fe200078e0221 */
[----:B0-----:R-:W-:-:S02]  /*ca50*/  CS2R R30, SRZ ;  /* 0x00000000001e7805 */ /* 0x001fc4000001ff00 */
[----:B------:R-:W-:Y:S02]  /*ca60*/  CS2R R6, SRZ ;  /* 0x0000000000067805 */ /* 0x000fe4000001ff00 */
[----:B------:R-:W-:Y:S02]  /*ca70*/  CS2R R8, SRZ ;  /* 0x0000000000087805 */ /* 0x000fe4000001ff00 */
[----:B------:R-:W-:-:S05]  /*ca80*/  CS2R R14, SRZ ;  /* 0x00000000000e7805 */ /* 0x000fca000001ff00 */
[----:B------:R-:W-:Y:S05]  /*ca90*/  @P0 BRA `(.L_x_578) ;  /* 0x0000000000c40947 */ /* 0x000fea0003800000 */
[----:B------:R-:W-:Y:S01]  /*caa0*/  ULDC UR4, c[0x0][0x3f4] ;  /* 0x0000fd0000047ab9 */ /* 0x000fe20000000800 */
[C---:B------:R-:W-:Y:S01]  /*cab0*/  IMAD.SHL.U32 R6, R221.reuse, 0x2, RZ ;  /* 0x00000002dd067824 */ /* 0x040fe200078e00ff */
[----:B------:R-:W-:Y:S02]  /*cac0*/  ISETP.GE.AND P3, PT, R216, UR4, PT ;  /* 0x00000004d8007c0c */ /* 0x000fe4000bf66270 */
[----:B------:R-:W-:Y:S02]  /*cad0*/  CS2R R20, SRZ ;  /* 0x0000000000147805 */ /* 0x000fe4000001ff00 */
[----:B------:R-:W-:Y:S01]  /*cae0*/  ISETP.GE.AND P2, PT, R221, UR4, PT ;  /* 0x00000004dd007c0c */ /* 0x000fe2000bf46270 */
[----:B------:R-:W-:Y:S01]  /*caf0*/  IMAD.SHL.U32 R28, R222, 0x2, RZ ;  /* 0x00000002de1c7824 */ /* 0x000fe200078e00ff */
[----:B------:R-:W-:Y:S01]  /*cb00*/  ISETP.GE.AND P1, PT, R220, UR4, PT ;  /* 0x00000004dc007c0c */ /* 0x000fe2000bf26270 */
[----:B------:R-:W-:Y:S01]  /*cb10*/  ULDC.64 UR6, c[0x0][0x208] ;  /* 0x0000820000067ab9 */ /* 0x000fe20000000a00 */
[----:B------:R-:W-:-:S02]  /*cb20*/  SHF.R.S32.HI R9, RZ, 0x1f, R220 ;  /* 0x0000001fff097819 */ /* 0x000fc400000114dc */
[----:B------:R-:W-:Y:S02]  /*cb30*/  CS2R R14, SRZ ;  /* 0x00000000000e7805 */ /* 0x000fe4000001ff00 */
[----:B------:R-:W-:Y:S02]  /*cb40*/  SHF.R.S32.HI R4, RZ, 0x1f, R221 ;  /* 0x0000001fff047819 */ /* 0x000fe400000114dd */
[----:B------:R-:W-:Y:S02]  /*cb50*/  SHF.L.U64.HI R25, R220, 0x1, R9 ;  /* 0x00000001dc197819 */ /* 0x000fe40000010209 */
[----:B------:R-:W-:Y:S01]  /*cb60*/  ISETP.GE.AND P0, PT, R222, UR4, PT ;  /* 0x00000004de007c0c */ /* 0x000fe2000bf06270 */
[----:B----4-:R-:W-:Y:S01]  /*cb70*/  @!P3 IMAD.MOV.U32 R12, RZ, RZ, R32 ;  /* 0x000000ffff0cb224 */ /* 0x010fe200078e0020 */
[----:B------:R-:W-:Y:S01]  /*cb80*/  SHF.L.U64.HI R5, R221, 0x1, R4 ;  /* 0x00000001dd057819 */ /* 0x000fe20000010204 */
[----:B---3--:R-:W-:Y:S01]  /*cb90*/  @!P3 IMAD.MOV.U32 R13, RZ, RZ, R29 ;  /* 0x000000ffff0db224 */ /* 0x008fe200078e001d */
[----:B--2---:R-:W-:Y:S01]  /*cba0*/  @!P2 IADD3 R10, P4, R3, R6, RZ ;  /* 0x00000006030aa210 */ /* 0x004fe20007f9e0ff */
[----:B------:R-:W-:Y:S01]  /*cbb0*/  @!P3 IMAD.MOV.U32 R8, RZ, RZ, R3 ;  /* 0x000000ffff08b224 */ /* 0x000fe200078e0003 */
[----:B-1----:R-:W-:Y:S01]  /*cbc0*/  @!P3 MOV R9, R0 ;  /* 0x000000000009b202 */ /* 0x002fe20000000f00 */
[----:B------:R-:W-:Y:S01]  /*cbd0*/  @!P3 IMAD.WIDE R30, R216, 0x2, R12 ;  /* 0x00000002d81eb825 */ /* 0x000fe200078e020c */
[----:B------:R-:W-:-:S02]  /*cbe0*/  SHF.L.U32 R24, R220, 0x1, RZ ;  /* 0x00000001dc187819 */ /* 0x000fc400000006ff */
[----:B------:R-:W-:Y:S02]  /*cbf0*/  CS2R R12, SRZ ;  /* 0x00000000000c7805 */ /* 0x000fe4000001ff00 */
[----:B------:R-:W-:Y:S01]  /*cc00*/  SHF.R.S32.HI R7, RZ, 0x1f, R222 ;  /* 0x0000001fff077819 */ /* 0x000fe200000114de */
[----:B------:R-:W-:Y:S01]  /*cc10*/  @!P2 IMAD.X R11, R0, 0x1, R5, P4 ;  /* 0x00000001000ba824 */ /* 0x000fe200020e0605 */
[----:B------:R-:W-:Y:S01]  /*cc20*/  @!P2 IADD3 R6, P6, R32, R6, RZ ;  /* 0x000000062006a210 */ /* 0x000fe20007fde0ff */
[----:B------:R-:W-:Y:S01]  /*cc30*/  @!P3 IMAD.WIDE R8, R216, 0x2, R8 ;  /* 0x00000002d808b825 */ /* 0x000fe200078e0208 */
[----:B------:R-:W-:Y:S01]  /*cc40*/  @!P1 IADD3 R4, P5, R3, R24, RZ ;  /* 0x0000001803049210 */ /* 0x000fe20007fbe0ff */
[----:B------:R0:W5:Y:S01]  /*cc50*/  @!P3 LD.E.64 R14, desc[UR6][R30.64] ;  /* 0x000000061e0eb980 */ /* 0x000162000c101b00 */
[----:B------:R-:W-:Y:S02]  /*cc60*/  SHF.L.U64.HI R34, R222, 0x1, R7 ;  /* 0x00000001de227819 */ /* 0x000fe40000010207 */
[----:B------:R-:W-:Y:S01]  /*cc70*/  @!P2 IADD3.X R7, R29, R5, RZ, P6, !PT ;  /* 0x000000051d07a210 */ /* 0x000fe200037fe4ff */
[----:B------:R1:W5:Y:S01]  /*cc80*/  @!P3 LD.E.64 R20, desc[UR6][R8.64] ;  /* 0x000000060814b980 */ /* 0x000362000c101b00 */
[----:B------:R-:W-:Y:S01]  /*cc90*/  @!P1 IMAD.X R5, R0, 0x1, R25, P5 ;  /* 0x0000000100059824 */ /* 0x000fe200028e0619 */
[----:B------:R-:W-:-:S02]  /*cca0*/  @!P0 IADD3 R26, P6, R3, R28, RZ ;  /* 0x0000001c031a8210 */ /* 0x000fc40007fde0ff */
[----:B------:R2:W5:Y:S01]  /*ccb0*/  @!P2 LD.E.64 R12, desc[UR6][R10.64] ;  /* 0x000000060a0ca980 */ /* 0x000562000c101b00 */
[C---:B------:R-:W-:Y:S02]  /*ccc0*/  @!P1 IADD3 R24, P4, R32.reuse, R24, RZ ;  /* 0x0000001820189210 */ /* 0x040fe40007f9e0ff */
[----:B------:R-:W-:Y:S02]  /*ccd0*/  @!P0 IADD3 R28, P5, R32, R28, RZ ;  /* 0x0000001c201c8210 */ /* 0x000fe40007fbe0ff */
[----:B0-----:R-:W-:Y:S02]  /*cce0*/  CS2R R30, SRZ ;  /* 0x00000000001e7805 */ /* 0x001fe4000001ff00 */
[----:B------:R-:W-:Y:S02]  /*ccf0*/  @!P1 IADD3.X R25, R29, R25, RZ, P4, !PT ;  /* 0x000000191d199210 */ /* 0x000fe400027fe4ff */
[----:B-1----:R-:W-:Y:S01]  /*cd00*/  CS2R R8, SRZ ;  /* 0x0000000000087805 */ /* 0x002fe2000001ff00 */
[----:B------:R-:W-:-:S02]  /*cd10*/  @!P0 IMAD.X R27, R0, 0x1, R34, P6 ;  /* 0x00000001001b8824 */ /* 0x000fc400030e0622 */
[----:B------:R-:W-:Y:S01]  /*cd20*/  @!P0 IMAD.X R29, R29, 0x1, R34, P5 ;  /* 0x000000011d1d8824 */ /* 0x000fe200028e0622 */
[----:B--2---:R-:W-:Y:S02]  /*cd30*/  CS2R R10, SRZ ;  /* 0x00000000000a7805 */ /* 0x004fe4000001ff00 */
[----:B------:R0:W5:Y:S04]  /*cd40*/  @!P2 LD.E.64 R8, desc[UR6][R6.64] ;  /* 0x000000060608a980 */ /* 0x000168000c101b00 */
[----:B------:R1:W5:Y:S04]  /*cd50*/  @!P1 LD.E.64 R10, desc[UR6][R4.64] ;  /* 0x00000006040a9980 */ /* 0x000368000c101b00 */
[----:B------:R2:W5:Y:S01]  /*cd60*/  @!P0 LD.E.64 R30, desc[UR6][R28.64] ;  /* 0x000000061c1e8980 */ /* 0x000562000c101b00 */
[----:B0-----:R-:W-:-:S02]  /*cd70*/  CS2R R6, SRZ ;  /* 0x0000000000067805 */ /* 0x001fc4000001ff00 */
[----:B-1----:R-:W-:-:S04]  /*cd80*/  CS2R R4, SRZ ;  /* 0x0000000000047805 */ /* 0x002fc8000001ff00 */
[----:B------:R2:W5:Y:S04]  /*cd90*/  @!P1 LD.E.64 R6, desc[UR6][R24.64] ;  /* 0x0000000618069980 */ /* 0x000568000c101b00 */
[----:B------:R2:W5:Y:S02]  /*cda0*/  @!P0 LD.E.64 R4, desc[UR6][R26.64] ;  /* 0x000000061a048980 */ /* 0x000564000c101b00 */
.L_x_578:
[----:B------:R-:W-:Y:S05]  /*cdb0*/  BSYNC B1 ;  /* 0x0000000000017941 */ /* 0x000fea0003800000 */
.L_x_577:
[----:B--23--:R-:W1:Y:S01]  /*cdc0*/  LDL R29, [R1+0x84] ;  /* 0x00008400011d7983 */ /* 0x00ce620000100800 */
[----:B-----5:R-:W-:Y:S01]  /*cdd0*/  MOV R3, R4 ;  /* 0x0000000400037202 */ /* 0x020fe20000000f00 */
[----:B------:R-:W-:Y:S01]  /*cde0*/  IMAD.MOV.U32 R24, RZ, RZ, R21 ;  /* 0x000000ffff187224 */ /* 0x000fe200078e0015 */
[----:B------:R-:W-:Y:S01]  /*cdf0*/  SHF.R.U64 R40, R4, 0x10, R5 ;  /* 0x0000001004287819 */ /* 0x000fe20000001205 */
[----:B------:R-:W-:Y:S01]  /*ce00*/  IMAD.MOV.U32 R27, RZ, RZ, R14 ;  /* 0x000000ffff1b7224 */ /* 0x000fe200078e000e */
[----:B------:R-:W-:Y:S01]  /*ce10*/  MOV R25, R20 ;  /* 0x0000001400197202 */ /* 0x000fe20000000f00 */
[----:B----4-:R-:W-:Y:S01]  /*ce20*/  IMAD.MOV.U32 R32, RZ, RZ, R8 ;  /* 0x000000ffff207224 */ /* 0x010fe200078e0008 */
[--C-:B------:R-:W-:Y:S01]  /*ce30*/  SHF.R.U64 R26, R20, 0x10, R21.reuse ;  /* 0x00000010141a7819 */ /* 0x100fe20000001215 */
[----:B------:R-:W-:Y:S01]  /*ce40*/  IMAD.MOV.U32 R20, RZ, RZ, R12 ;  /* 0x000000ffff147224 */ /* 0x000fe200078e000c */
[----:B------:R-:W-:Y:S01]  /*ce50*/  SHF.R.U32.HI R35, RZ, 0x10, R21 ;  /* 0x00000010ff237819 */ /* 0x000fe20000011615 */
[----:B------:R-:W-:Y:S01]  /*ce60*/  BSSY B1, `(.L_x_579) ;  /* 0x000002f000017945 */ /* 0x000fe20003800000 */
[----:B------:R-:W-:-:S02]  /*ce70*/  MOV R21, R13 ;  /* 0x0000000d00157202 */ /* 0x000fc40000000f00 */
[--C-:B------:R-:W-:Y:S01]  /*ce80*/  SHF.R.U64 R36, R12, 0x10, R13.reuse ;  /* 0x000000100c247819 */ /* 0x100fe2000000120d */
[----:B------:R-:W-:Y:S01]  /*ce90*/  IMAD.MOV.U32 R12, RZ, RZ, R10 ;  /* 0x000000ffff0c7224 */ /* 0x000fe200078e000a */
[----:B------:R-:W-:Y:S01]  /*cea0*/  SHF.R.U32.HI R37, RZ, 0x10, R13 ;  /* 0x00000010ff257819 */ /* 0x000fe2000001160d */
[--C-:B------:R-:W-:Y:S01]  /*ceb0*/  IMAD.MOV.U32 R13, RZ, RZ, R11.reuse ;  /* 0x000000ffff0d7224 */ /* 0x100fe200078e000b */
[----:B------:R-:W-:Y:S01]  /*cec0*/  SHF.R.U64 R38, R10, 0x10, R11 ;  /* 0x000000100a267819 */ /* 0x000fe2000000120b */
[----:B------:R-:W-:Y:S01]  /*ced0*/  IMAD.MOV.U32 R10, RZ, RZ, R5 ;  /* 0x000000ffff0a7224 */ /* 0x000fe200078e0005 */
[----:B------:R-:W-:Y:S01]  /*cee0*/  SHF.R.U64 R42, R14, 0x10, R15 ;  /* 0x000000100e2a7819 */ /* 0x000fe2000000120f */
[----:B------:R-:W-:Y:S01]  /*cef0*/  IMAD.MOV.U32 R14, RZ, RZ, R6 ;  /* 0x000000ffff0e7224 */ /* 0x000fe200078e0006 */
[----:B------:R-:W-:Y:S01]  /*cf00*/  SHF.R.U32.HI R41, RZ, 0x10, R5 ;  /* 0x00000010ff297819 */ /* 0x000fe20000011605 */
[----:B------:R-:W-:Y:S01]  /*cf10*/  IMAD.MOV.U32 R5, RZ, RZ, R31 ;  /* 0x000000ffff057224 */ /* 0x000fe200078e001f */
[----:B------:R-:W-:-:S02]  /*cf20*/  MOV R28, R15 ;  /* 0x0000000f001c7202 */ /* 0x000fc40000000f00 */
[----:B------:R-:W-:Y:S02]  /*cf30*/  MOV R34, R9 ;  /* 0x0000000900227202 */ /* 0x000fe40000000f00 */
[--C-:B------:R-:W-:Y:S02]  /*cf40*/  SHF.R.U64 R44, R8, 0x10, R9.reuse ;  /* 0x00000010082c7819 */ /* 0x100fe40000001209 */
[----:B------:R-:W-:Y:S02]  /*cf50*/  SHF.R.U32.HI R45, RZ, 0x10, R9 ;  /* 0x00000010ff2d7819 */ /* 0x000fe40000011609 */
[----:B------:R-:W-:Y:S02]  /*cf60*/  SHF.R.U64 R6, R6, 0x10, R7 ;  /* 0x0000001006067819 */ /* 0x000fe40000001207 */
[----:B------:R-:W-:Y:S02]  /*cf70*/  SHF.R.U32.HI R39, RZ, 0x10, R11 ;  /* 0x00000010ff277819 */ /* 0x000fe4000001160b */
[----:B------:R-:W-:-:S02]  /*cf80*/  SHF.R.U32.HI R43, RZ, 0x10, R15 ;  /* 0x00000010ff2b7819 */ /* 0x000fc4000001160f */
[----:B------:R-:W-:Y:S02]  /*cf90*/  MOV R9, R30 ;  /* 0x0000001e00097202 */ /* 0x000fe40000000f00 */
[----:B------:R-:W-:Y:S02]  /*cfa0*/  PRMT R11, R12, 0x5410, R13 ;  /* 0x000054100c0b7816 */ /* 0x000fe4000000000d */
[----:B------:R-:W-:Y:S02]  /*cfb0*/  SHF.R.U64 R30, R30, 0x10, R31 ;  /* 0x000000101e1e7819 */ /* 0x000fe4000000121f */
[----:B------:R-:W-:Y:S02]  /*cfc0*/  PRMT R25, R25, 0x5410, R24 ;  /* 0x0000541019197816 */ /* 0x000fe40000000018 */
[----:B------:R-:W-:Y:S02]  /*cfd0*/  PRMT R15, R20, 0x5410, R21 ;  /* 0x00005410140f7816 */ /* 0x000fe40000000015 */
[----:B------:R-:W-:-:S02]  /*cfe0*/  PRMT R27, R27, 0x5410, R28 ;  /* 0x000054101b1b7816 */ /* 0x000fc4000000001c */
[----:B------:R-:W-:Y:S02]  /*cff0*/  SHF.R.U32.HI R31, RZ, 0x10, R31 ;  /* 0x00000010ff1f7819 */ /* 0x000fe4000001161f */
[----:B------:R-:W-:Y:S02]  /*d000*/  PRMT R26, R26, 0x5410, R35 ;  /* 0x000054101a1a7816 */ /* 0x000fe40000000023 */
[----:B------:R-:W-:Y:S02]  /*d010*/  PRMT R20, R36, 0x5410, R37 ;  /* 0x0000541024147816 */ /* 0x000fe40000000025 */
[----:B------:R-:W-:Y:S02]  /*d020*/  PRMT R12, R38, 0x5410, R39 ;  /* 0x00005410260c7816 */ /* 0x000fe40000000027 */
[----:B------:R-:W-:Y:S02]  /*d030*/  PRMT R3, R3, 0x5410, R10 ;  /* 0x0000541003037816 */ /* 0x000fe4000000000a */
[----:B------:R-:W-:-:S02]  /*d040*/  PRMT R8, R40, 0x5410, R41 ;  /* 0x0000541028087816 */ /* 0x000fc40000000029 */
[----:B------:R-:W-:Y:S02]  /*d050*/  PRMT R28, R42, 0x5410, R43 ;  /* 0x000054102a1c7816 */ /* 0x000fe4000000002b */
[----:B------:R-:W-:Y:S02]  /*d060*/  PRMT R21, R32, 0x5410, R34 ;  /* 0x0000541020157816 */ /* 0x000fe40000000022 */
[----:B------:R-:W-:Y:S02]  /*d070*/  PRMT R24, R44, 0x5410, R45 ;  /* 0x000054102c187816 */ /* 0x000fe4000000002d */
[----:B------:R-:W-:Y:S02]  /*d080*/  PRMT R9, R9, 0x5410, R5 ;  /* 0x0000541009097816 */ /* 0x000fe40000000005 */
[----:B-1----:R-:W-:-:S04]  /*d090*/  LEA.HI R0, R29, R29, RZ, 0x1 ;  /* 0x0000001d1d007211 */ /* 0x002fc800078f08ff */
[----:B------:R-:W-:-:S05]  /*d0a0*/  LOP3.LUT R0, R0, 0xfffffffe, RZ, 0xc0, !PT ;  /* 0xfffffffe00007812 */ /* 0x000fca00078ec0ff */
[----:B------:R-:W-:Y:S02]  /*d0b0*/  IMAD.IADD R0, R29, 0x1, -R0 ;  /* 0x000000011d007824 */ /* 0x000fe400078e0a00 */
[--C-:B------:R-:W-:Y:S01]  /*d0c0*/  IMAD.MOV.U32 R29, RZ, RZ, R7.reuse ;  /* 0x000000ffff1d7224 */ /* 0x100fe200078e0007 */
[----:B------:R-:W-:Y:S02]  /*d0d0*/  SHF.R.U32.HI R7, RZ, 0x10, R7 ;  /* 0x00000010ff077819 */ /* 0x000fe40000011607 */
[----:B------:R-:W-:Y:S02]  /*d0e0*/  SHF.L.U32 R4, R0, 0x1f, RZ ;  /* 0x0000001f00047819 */ /* 0x000fe400000006ff */
[----:B------:R-:W-:Y:S02]  /*d0f0*/  VIMNMX R0, R33, 0x80, PT ;  /* 0x0000008021007848 */ /* 0x000fe40003fe0100 */
[----:B------:R-:W0:Y:S01]  /*d100*/  SYNCS.PHASECHK.TRANS64.TRYWAIT P0, [R23+URZ+0x38800], R4 ;  /* 0x03880004170075a7 */ /* 0x000e22000800017f */
[----:B------:R-:W-:-:S02]  /*d110*/  PRMT R13, R14, 0x5410, R29 ;  /* 0x000054100e0d7816 */ /* 0x000fc4000000001d */
[----:B------:R-:W-:Y:S02]  /*d120*/  ISETP.GE.AND P1, PT, R224, R0, PT ;  /* 0x00000000e000720c */ /* 0x000fe40003f26270 */
[----:B------:R-:W-:Y:S01]  /*d130*/  PRMT R14, R6, 0x5410, R7 ;  /* 0x00005410060e7816 */ /* 0x000fe20000000007 */
[----:B0-----:R-:W-:Y:S10]  /*d140*/  @!P0 BRA `(.L_x_580) ;  /* 0x000001e800908947 */ /* 0x001ff40003800000 */
.L_x_856:
[----:B------:R-:W-:Y:S05]  /*d150*/  BSYNC B1 ;  /* 0x0000000000017941 */ /* 0x000fea0003800000 */
.L_x_579:
[----:B------:R-:W-:Y:S01]  /*d160*/  BSSY B1, `(.L_x_581) ;  /* 0x00000ab000017945 */ /* 0x000fe20003800000 */
[----:B------:R-:W-:-:S03]  /*d170*/  PRMT R10, R30, 0x5410, R31 ;  /* 0x000054101e0a7816 */ /* 0x000fc6000000001f */
[----:B------:R-:W-:Y:S05]  /*d180*/  @P1 BRA `(.L_x_582) ;  /* 0x0000000800a01947 */ /* 0x000fea0003800000 */
[----:B------:R1:W5:Y:S01]  /*d190*/  LDL R41, [R1+0x68] ;  /* 0x0000680001297983 */ /* 0x0003620000100800 */
[----:B------:R-:W2:Y:S01]  /*d1a0*/  LDC R5, c[0x0][0x3f4] ;  /* 0x0000fd00ff057b82 */ /* 0x000ea20000000800 */
[----:B------:R-:W-:Y:S01]  /*d1b0*/  BSSY B2, `(.L_x_583) ;  /* 0x000002c000027945 */ /* 0x000fe20003800000 */
[-C--:B--2---:R-:W-:Y:S02]  /*d1c0*/  ISETP.GE.AND P0, PT, R216, R5.reuse, PT ;  /* 0x00000005d800720c */ /* 0x084fe40003f06270 */
[-C--:B------:R-:W-:Y:S02]  /*d1d0*/  ISETP.GE.AND P1, PT, R221, R5.reuse, PT ;  /* 0x00000005dd00720c */ /* 0x080fe40003f26270 */
[-C--:B------:R-:W-:Y:S02]  /*d1e0*/  ISETP.GE.AND P2, PT, R220, R5.reuse, PT ;  /* 0x00000005dc00720c */ /* 0x080fe40003f46270 */
[----:B------:R-:W-:-:S07]  /*d1f0*/  ISETP.GE.AND P3, PT, R222, R5, PT ;  /* 0x00000005de00720c */ /* 0x000fce0003f66270 */
[----:B-1----:R-:W-:Y:S06]  /*d200*/  @P0 BRA `(.L_x_584) ;  /* 0x0000000000980947 */ /* 0x002fec0003800000 */
[----:B0----5:R-:W0:Y:S01]  /*d210*/  LDS.128 R4, [R41] ;  /* 0x0000000029047984 */ /* 0x021e220000000c00 */
[----:B------:R-:W-:Y:S02]  /*d220*/  HADD2.F32 R35, -RZ, R27.H0_H0 ;  /* 0x2000001bff237230 */ /* 0x000fe40000004100 */
[----:B------:R-:W-:Y:S02]  /*d230*/  HADD2.F32 R33, -RZ, R25.H0_H0 ;  /* 0x20000019ff217230 */ /* 0x000fe40000004100 */
[----:B------:R-:W-:Y:S02]  /*d240*/  HADD2.F32 R34, -RZ, R26.H0_H0 ;  /* 0x2000001aff227230 */ /* 0x000fe40000004100 */
[----:B------:R-:W-:Y:S02]  /*d250*/  HADD2.F32 R36, -RZ, R28.H0_H0 ;  /* 0x2000001cff247230 */ /* 0x000fe40000004100 */
[--C-:B0-----:R-:W-:Y:S02]  /*d260*/  HADD2.F32 R29, -RZ, R4.reuse.H0_H0 ;  /* 0x20000004ff1d7230 */ /* 0x101fe40000004100 */
[----:B------:R-:W-:-:S02]  /*d270*/  HADD2.F32 R4, -RZ, R4.H1_H1 ;  /* 0x30000004ff047230 */ /* 0x000fc40000004100 */
[--C-:B------:R-:W-:Y:S02]  /*d280*/  HADD2.F32 R30, -RZ, R5.reuse.H0_H0 ;  /* 0x20000005ff1e7230 */ /* 0x100fe40000004100 */
[----:B------:R-:W-:Y:S02]  /*d290*/  HADD2.F32 R5, -RZ, R5.H1_H1 ;  /* 0x30000005ff057230 */ /* 0x000fe40000004100 */
[C---:B------:R-:W-:Y:S01]  /*d2a0*/  FMUL.FTZ R38, R4.reuse, R35 ;  /* 0x0000002304267220 */ /* 0x040fe20000410000 */
[-C--:B------:R-:W-:Y:S01]  /*d2b0*/  FMUL.FTZ R4, R4, R33.reuse ;  /* 0x0000002104047220 */ /* 0x080fe20000410000 */
[--C-:B------:R-:W-:Y:S02]  /*d2c0*/  HADD2.F32 R31, -RZ, R6.reuse.H0_H0 ;  /* 0x20000006ff1f7230 */ /* 0x100fe40000004100 */
[----:B------:R-:W-:Y:S02]  /*d2d0*/  HADD2.F32 R32, -RZ, R7.H0_H0 ;  /* 0x20000007ff207230 */ /* 0x000fe40000004100 */
[----:B------:R-:W-:Y:S01]  /*d2e0*/  FMUL.FTZ R37, R5, R36 ;  /* 0x0000002405257220 */ /* 0x000fe20000410000 */
[C---:B------:R-:W-:Y:S01]  /*d2f0*/  FFMA.FTZ R38, R29.reuse, R33, -R38 ;  /* 0x000000211d267223 */ /* 0x040fe20000010826 */
[----:B------:R-:W-:Y:S01]  /*d300*/  FFMA.FTZ R35, R29, R35, R4 ;  /* 0x000000231d237223 */ /* 0x000fe20000010004 */
[----:B------:R-:W-:Y:S01]  /*d310*/  FMUL.FTZ R39, R5, R34 ;  /* 0x0000002205277220 */ /* 0x000fe20000410000 */
[----:B------:R-:W-:-:S02]  /*d320*/  HADD2.F32 R6, -RZ, R6.H1_H1 ;  /* 0x30000006ff067230 */ /* 0x000fc40000004100 */
[C---:B------:R-:W-:Y:S01]  /*d330*/  FFMA.FTZ R37, R30.reuse, R34, -R37 ;  /* 0x000000221e257223 */ /* 0x040fe20000010825 */
[----:B------:R-:W-:Y:S02]  /*d340*/  HADD2.F32 R7, -RZ, R7.H1_H1 ;  /* 0x30000007ff077230 */ /* 0x000fe40000004100 */
[----:B------:R-:W-:Y:S01]  /*d350*/  FFMA.FTZ R30, R30, R36, R39 ;  /* 0x000000241e1e7223 */ /* 0x000fe20000010027 */
[----:B------:R-:W-:Y:S02]  /*d360*/  HADD2.F32 R29, -RZ, R27.H1_H1 ;  /* 0x3000001bff1d7230 */ /* 0x000fe40000004100 */
[----:B------:R-:W-:Y:S02]  /*d370*/  HADD2.F32 R4, -RZ, R25.H1_H1 ;  /* 0x30000019ff047230 */ /* 0x000fe40000004100 */
[----:B------:R-:W-:Y:S02]  /*d380*/  HADD2.F32 R33, -RZ, R28.H1_H1 ;  /* 0x3000001cff217230 */ /* 0x000fe40000004100 */
[----:B------:R-:W-:Y:S01]  /*d390*/  FMUL.FTZ R34, R6, R29 ;  /* 0x0000001d06227220 */ /* 0x000fe20000410000 */
[----:B------:R-:W-:-:S02]  /*d3a0*/  HADD2.F32 R5, -RZ, R26.H1_H1 ;  /* 0x3000001aff057230 */ /* 0x000fc40000004100 */
[-C--:B------:R-:W-:Y:S01]  /*d3b0*/  FMUL.FTZ R36, R6, R4.reuse ;  /* 0x0000000406247220 */ /* 0x080fe20000410000 */
[----:B------:R-:W-:Y:S01]  /*d3c0*/  FMUL.FTZ R39, R7, R33 ;  /* 0x0000002107277220 */ /* 0x000fe20000410000 */
[----:B------:R-:W-:Y:S01]  /*d3d0*/  FFMA.FTZ R6, R31, R4, -R34 ;  /* 0x000000041f067223 */ /* 0x000fe20000010822 */
[----:B------:R-:W-:Y:S01]  /*d3e0*/  FMUL.FTZ R40, R7, R5 ;  /* 0x0000000507287220 */ /* 0x000fe20000410000 */
[----:B------:R-:W-:Y:S01]  /*d3f0*/  FFMA.FTZ R29, R31, R29, R36 ;  /* 0x0000001d1f1d7223 */ /* 0x000fe20000010024 */
[C---:B------:R-:W-:Y:S01]  /*d400*/  FFMA.FTZ R7, R32.reuse, R5, -R39 ;  /* 0x0000000520077223 */ /* 0x040fe20000010827 */
[----:B------:R-:W-:Y:S01]  /*d410*/  F2FP.F16.F32.PACK_AB R4, R35, R38 ;  /* 0x000000262304723e */ /* 0x000fe200000000ff */
[----:B------:R-:W-:Y:S01]  /*d420*/  FFMA.FTZ R40, R32, R33, R40 ;  /* 0x0000002120287223 */ /* 0x000fe20000010028 */
[----:B------:R-:W-:Y:S02]  /*d430*/  F2FP.F16.F32.PACK_AB R5, R30, R37 ;  /* 0x000000251e05723e */ /* 0x000fe400000000ff */
[----:B------:R-:W-:-:S02]  /*d440*/  F2FP.F16.F32.PACK_AB R6, R29, R6 ;  /* 0x000000061d06723e */ /* 0x000fc400000000ff */
[----:B------:R-:W-:-:S05]  /*d450*/  F2FP.F16.F32.PACK_AB R7, R40, R7 ;  /* 0x000000072807723e */ /* 0x000fca00000000ff */
[----:B------:R1:W-:Y:S02]  /*d460*/  STS.128 [R41], R4 ;  /* 0x0000000429007388 */ /* 0x0003e40000000c00 */
.L_x_584:
[----:B------:R-:W-:Y:S05]  /*d470*/  BSYNC B2 ;  /* 0x0000000000027941 */ /* 0x000fea0003800000 */
.L_x_583:
[----:B------:R-:W-:Y:S04]  /*d480*/  BSSY B2, `(.L_x_585) ;  /* 0x0000028000027945 */ /* 0x000fe80003800000 */
[----:B------:R-:W-:Y:S05]  /*d490*/  @P1 BRA `(.L_x_586) ;  /* 0x0000000000981947 */ /* 0x000fea0003800000 */
[----:B01---5:R-:W0:Y:S01]  /*d4a0*/  LDS.128 R4, [R41+0x4000] ;  /* 0x0040000029047984 */ /* 0x023e220000000c00 */
        /* <DEDUP_REMOVED lines=36> */
[----:B------:R2:W-:Y:S02]  /*d6f0*/  STS.128 [R41+0x4000], R4 ;  /* 0x0040000429007388 */ /* 0x0005e40000000c00 */
.L_x_586:
[----:B------:R-:W-:Y:S05]  /*d700*/  BSYNC B2 ;  /* 0x0000000000027941 */ /* 0x000fea0003800000 */
.L_x_585:
[----:B------:R-:W-:Y:S04]  /*d710*/  BSSY B2, `(.L_x_587) ;  /* 0x0000028000027945 */ /* 0x000fe80003800000 */
[----:B------:R-:W-:Y:S05]  /*d720*/  @P2 BRA `(.L_x_588) ;  /* 0x0000000000982947 */ /* 0x000fea0003800000 */
[----:B012--5:R-:W0:Y:S01]  /*d730*/  LDS.128 R4, [R41+0x8000] ;  /* 0x0080000029047984 */ /* 0x027e220000000c00 */
        /* <DEDUP_REMOVED lines=37> */
.L_x_588:
[----:B------:R-:W-:Y:S05]  /*d990*/  BSYNC B2 ;  /* 0x0000000000027941 */ /* 0x000fea0003800000 */
.L_x_587:
[----:B------:R-:W-:Y:S05]  /*d9a0*/  @P3 BRA `(.L_x_582) ;  /* 0x0000000000983947 */ /* 0x000fea0003800000 */
[----:B0123-5:R-:W0:Y:S01]  /*d9b0*/  LDS.128 R4, [R41+0xc000] ;  /* 0x00c0000029047984 */ /* 0x02fe220000000c00 */
        /* <DEDUP_REMOVED lines=37> */
.L_x_582:
[----:B------:R-:W-:Y:S05]  /*dc10*/  BSYNC B1 ;  /* 0x0000000000017941 */ /* 0x000fea0003800000 */
.L_x_581:
[----:B01234-:R-:W-:Y:S01]  /*dc20*/  VIADD R4, R224, 0x20 ;  /* 0x00000020e0047836 */ /* 0x01ffe20000000000 */
[----:B------:R-:W-:Y:S04]  /*dc30*/  BSSY B1, `(.L_x_589) ;  /* 0x00000ab000017945 */ /* 0x000fe80003800000 */
[----:B------:R-:W-:-:S13]  /*dc40*/  ISETP.GE.AND P0, PT, R4, R0, PT ;  /* 0x000000000400720c */ /* 0x000fda0003f06270 */
[----:B------:R-:W-:Y:S05]  /*dc50*/  @P0 BRA `(.L_x_590) ;  /* 0x0000000800a00947 */ /* 0x000fea0003800000 */
[----:B-----5:R0:W5:Y:S01]  /*dc60*/  LDL R41, [R1+0x68] ;  /* 0x0000680001297983 */ /* 0x0201620000100800 */
[----:B------:R-:W1:Y:S01]  /*dc70*/  LDC R5, c[0x0][0x3f4] ;  /* 0x0000fd00ff057b82 */ /* 0x000e620000000800 */
[----:B------:R-:W-:Y:S01]  /*dc80*/  BSSY B2, `(.L_x_591) ;  /* 0x000002c000027945 */ /* 0x000fe20003800000 */
[-C--:B-1----:R-:W-:Y:S02]  /*dc90*/  ISETP.GE.AND P0, PT, R216, R5.reuse, PT ;  /* 0x00000005d800720c */ /* 0x082fe40003f06270 */
[-C--:B------:R-:W-:Y:S02]  /*dca0*/  ISETP.GE.AND P1, PT, R221, R5.reuse, PT ;  /* 0x00000005dd00720c */ /* 0x080fe40003f26270 */
[-C--:B------:R-:W-:Y:S02]  /*dcb0*/  ISETP.GE.AND P2, PT, R220, R5.reuse, PT ;  /* 0x00000005dc00720c */ /* 0x080fe40003f46270 */
[----:B------:R-:W-:-:S07]  /*dcc0*/  ISETP.GE.AND P3, PT, R222, R5, PT ;  /* 0x00000005de00720c */ /* 0x000fce0003f66270 */
[----:B0-----:R-:W-:Y:S06]  /*dcd0*/  @P0 BRA `(.L_x_592) ;  /* 0x0000000000980947 */ /* 0x001fec0003800000 */
[----:B-----5:R-:W0:Y:S01]  /*dce0*/  LDS.128 R4, [R41+0x1000] ;  /* 0x0010000029047984 */ /* 0x020e220000000c00 */
[----:B------:R-:W-:Y:S02]  /*dcf0*/  HADD2.F32 R37, -RZ, R27.H0_H0 ;  /* 0x2000001bff257230 */ /* 0x000fe40000004100 */
[----:B------:R-:W-:Y:S02]  /*dd00*/  HADD2.F32 R35, -RZ, R25.H0_H0 ;  /* 0x20000019ff237230 */ /* 0x000fe40000004100 */
[----:B------:R-:W-:Y:S02]  /*dd10*/  HADD2.F32 R40, -RZ, R28.H0_H0 ;  /* 0x2000001cff287230 */ /* 0x000fe40000004100 */
[----:B------:R-:W-:Y:S02]  /*dd20*/  HADD2.F32 R38, -RZ, R26.H0_H0 ;  /* 0x2000001aff267230 */ /* 0x000fe40000004100 */
[----:B------:R-:W-:Y:S02]  /*dd30*/  HADD2.F32 R39, -RZ, R27.H1_H1 ;  /* 0x3000001bff277230 */ /* 0x000fe40000004100 */
[----:B------:R-:W-:-:S02]  /*dd40*/  HADD2.F32 R42, -RZ, R28.H1_H1 ;  /* 0x3000001cff2a7230 */ /* 0x000fc40000004100 */
[--C-:B0-----:R-:W-:Y:S02]  /*dd50*/  HADD2.F32 R29, -RZ, R4.reuse.H0_H0 ;  /* 0x20000004ff1d7230 */ /* 0x101fe40000004100 */
[----:B------:R-:W-:Y:S02]  /*dd60*/  HADD2.F32 R4, -RZ, R4.H1_H1 ;  /* 0x30000004ff047230 */ /* 0x000fe40000004100 */
[--C-:B------:R-:W-:Y:S02]  /*dd70*/  HADD2.F32 R30, -RZ, R5.reuse.H0_H0 ;  /* 0x20000005ff1e7230 */ /* 0x100fe40000004100 */
[----:B------:R-:W-:Y:S02]  /*dd80*/  HADD2.F32 R5, -RZ, R5.H1_H1 ;  /* 0x30000005ff057230 */ /* 0x000fe40000004100 */
[-C--:B------:R-:W-:Y:S01]  /*dd90*/  FMUL.FTZ R34, R37, R4.reuse ;  /* 0x0000000425227220 */ /* 0x080fe20000410000 */
[----:B------:R-:W-:Y:S01]  /*dda0*/  FMUL.FTZ R36, R35, R4 ;  /* 0x0000000423247220 */ /* 0x000fe20000410000 */
[----:B------:R-:W-:-:S02]  /*ddb0*/  HADD2.F32 R31, -RZ, R6.H0_H0 ;  /* 0x20000006ff1f7230 */ /* 0x000fc40000004100 */
[----:B------:R-:W-:Y:S01]  /*ddc0*/  FMUL.FTZ R33, R40, R5 ;  /* 0x0000000528217220 */ /* 0x000fe20000410000 */
[----:B------:R-:W-:Y:S01]  /*ddd0*/  FFMA.FTZ R4, R35, R29, -R34 ;  /* 0x0000001d23047223 */ /* 0x000fe20000010822 */
[--C-:B------:R-:W-:Y:S02]  /*dde0*/  HADD2.F32 R32, -RZ, R7.reuse.H0_H0 ;  /* 0x20000007ff207230 */ /* 0x100fe40000004100 */
[C---:B------:R-:W-:Y:S01]  /*ddf0*/  FMUL.FTZ R35, R38.reuse, R5 ;  /* 0x0000000526237220 */ /* 0x040fe20000410000 */
[----:B------:R-:W-:Y:S02]  /*de00*/  HADD2.F32 R6, -RZ, R6.H1_H1 ;  /* 0x30000006ff067230 */ /* 0x000fe40000004100 */
[----:B------:R-:W-:Y:S01]  /*de10*/  FFMA.FTZ R29, R37, R29, R36 ;  /* 0x0000001d251d7223 */ /* 0x000fe20000010024 */
[----:B------:R-:W-:Y:S02]  /*de20*/  HADD2.F32 R7, -RZ, R7.H1_H1 ;  /* 0x30000007ff077230 */ /* 0x000fe40000004100 */
[----:B------:R-:W-:Y:S01]  /*de30*/  FFMA.FTZ R5, R38, R30, -R33 ;  /* 0x0000001e26057223 */ /* 0x000fe20000010821 */
[----:B------:R-:W-:-:S02]  /*de40*/  HADD2.F32 R37, -RZ, R25.H1_H1 ;  /* 0x30000019ff257230 */ /* 0x000fc40000004100 */
[----:B------:R-:W-:Y:S01]  /*de50*/  FFMA.FTZ R30, R40, R30, R35 ;  /* 0x0000001e281e7223 */ /* 0x000fe20000010023 */
[----:B------:R-:W-:Y:S02]  /*de60*/  HADD2.F32 R38, -RZ, R26.H1_H1 ;  /* 0x3000001aff267230 */ /* 0x000fe40000004100 */
[-C--:B------:R-:W-:Y:S01]  /*de70*/  FMUL.FTZ R34, R39, R6.reuse ;  /* 0x0000000627227220 */ /* 0x080fe20000410000 */
[-C--:B------:R-:W-:Y:S01]  /*de80*/  FMUL.FTZ R33, R42, R7.reuse ;  /* 0x000000072a217220 */ /* 0x080fe20000410000 */
[----:B------:R-:W-:Y:S01]  /*de90*/  FMUL.FTZ R36, R37, R6 ;  /* 0x0000000625247220 */ /* 0x000fe20000410000 */
[----:B------:R-:W-:Y:S01]  /*dea0*/  F2FP.F16.F32.PACK_AB R4, R29, R4 ;  /* 0x000000041d04723e */ /* 0x000fe200000000ff */
[C---:B------:R-:W-:Y:S01]  /*deb0*/  FMUL.FTZ R35, R38.reuse, R7 ;  /* 0x0000000726237220 */ /* 0x040fe20000410000 */
[-C--:B------:R-:W-:Y:S01]  /*dec0*/  FFMA.FTZ R6, R37, R31.reuse, -R34 ;  /* 0x0000001f25067223 */ /* 0x080fe20000010822 */
[-C--:B------:R-:W-:Y:S01]  /*ded0*/  FFMA.FTZ R7, R38, R32.reuse, -R33 ;  /* 0x0000002026077223 */ /* 0x080fe20000010821 */
[----:B------:R-:W-:Y:S01]  /*dee0*/  FFMA.FTZ R31, R39, R31, R36 ;  /* 0x0000001f271f7223 */ /* 0x000fe20000010024 */
[----:B------:R-:W-:Y:S01]  /*def0*/  FFMA.FTZ R32, R42, R32, R35 ;  /* 0x000000202a207223 */ /* 0x000fe20000010023 */
[----:B------:R-:W-:-:S03]  /*df00*/  F2FP.F16.F32.PACK_AB R5, R30, R5 ;  /* 0x000000051e05723e */ /* 0x000fc600000000ff */
[----:B------:R-:W-:Y:S02]  /*df10*/  F2FP.F16.F32.PACK_AB R6, R31, R6 ;  /* 0x000000061f06723e */ /* 0x000fe400000000ff */
[----:B------:R-:W-:-:S05]  /*df20*/  F2FP.F16.F32.PACK_AB R7, R32, R7 ;  /* 0x000000072007723e */ /* 0x000fca00000000ff */
[----:B------:R0:W-:Y:S02]  /*df30*/  STS.128 [R41+0x1000], R4 ;  /* 0x0010000429007388 */ /* 0x0001e40000000c00 */
.L_x_592:
[----:B------:R-:W-:Y:S05]  /*df40*/  BSYNC B2 ;  /* 0x0000000000027941 */ /* 0x000fea0003800000 */
.L_x_591:
[----:B------:R-:W-:Y:S04]  /*df50*/  BSSY B2, `(.L_x_593) ;  /* 0x0000028000027945 */ /* 0x000fe80003800000 */
[----:B------:R-:W-:Y:S05]  /*df60*/  @P1 BRA `(.L_x_594) ;  /* 0x0000000000981947 */ /* 0x000fea0003800000 */
[----:B0----5:R-:W0:Y:S01]  /*df70*/  LDS.128 R4, [R41+0x5000] ;  /* 0x0050000029047984 */ /* 0x021e220000000c00 */
        /* <DEDUP_REMOVED lines=37> */
.L_x_594:
[----:B------:R-:W-:Y:S05]  /*e1d0*/  BSYNC B2 ;  /* 0x0000000000027941 */ /* 0x000fea0003800000 */
.L_x_593:
[----:B------:R-:W-:Y:S04]  /*e1e0*/  BSSY B2, `(.L_x_595) ;  /* 0x0000028000027945 */ /* 0x000fe80003800000 */
[----:B------:R-:W-:Y:S05]  /*e1f0*/  @P2 BRA `(.L_x_596) ;  /* 0x0000000000982947 */ /* 0x000fea0003800000 */
[----:B01---5:R-:W0:Y:S01]  /*e200*/  LDS.128 R4, [R41+0x9000] ;  /* 0x0090000029047984 */ /* 0x023e220000000c00 */
        /* <DEDUP_REMOVED lines=37> */
.L_x_596:
[----:B------:R-:W-:Y:S05]  /*e460*/  BSYNC B2 ;  /* 0x0000000000027941 */ /* 0x000fea0003800000 */
.L_x_595:
[----:B------:R-:W-:Y:S05]  /*e470*/  @P3 BRA `(.L_x_590) ;  /* 0x0000000000983947 */ /* 0x000fea0003800000 */
[----:B012--5:R-:W0:Y:S01]  /*e480*/  LDS.128 R4, [R41+0xd000] ;  /* 0x00d0000029047984 */ /* 0x027e220000000c00 */
        /* <DEDUP_REMOVED lines=37> */
.L_x_590:
[----:B------:R-:W-:Y:S05]  /*e6e0*/  BSYNC B1 ;  /* 0x0000000000017941 */ /* 0x000fea0003800000 */
.L_x_589:
[----:B0123--:R-:W-:Y:S01]  /*e6f0*/  IADD3 R4, R224, 0x40, RZ ;  /* 0x00000040e0047810 */ /* 0x00ffe20007ffe0ff */
[----:B------:R-:W-:Y:S03]  /*e700*/  BSSY B1, `(.L_x_597) ;  /* 0x00000ab000017945 */ /* 0x000fe60003800000 */
        /* <DEDUP_REMOVED lines=48> */
.L_x_600:
[----:B------:R-:W-:Y:S05]  /*ea10*/  BSYNC B2 ;  /* 0x0000000000027941 */ /* 0x000fea0003800000 */
.L_x_599:
        /* <DEDUP_REMOVED lines=40> */
.L_x_602:
[----:B------:R-:W-:Y:S05]  /*eca0*/  BSYNC B2 ;  /* 0x0000000000027941 */ /* 0x000fea0003800000 */
.L_x_601:
        /* <DEDUP_REMOVED lines=40> */
.L_x_604:
[----:B------:R-:W-:Y:S05]  /*ef30*/  BSYNC B2 ;  /* 0x0000000000027941 */ /* 0x000fea0003800000 */
.L_x_603:
        /* <DEDUP_REMOVED lines=39> */
.L_x_598:
[----:B------:R-:W-:Y:S05]  /*f1b0*/  BSYNC B1 ;  /* 0x0000000000017941 */ /* 0x000fea0003800000 */
.L_x_597:
[----:B0123--:R-:W-:-:S05]  /*f1c0*/  VIADD R5, R224, 0x60 ;  /* 0x00000060e0057836 */ /* 0x00ffca0000000000 */
[----:B------:R-:W-:-:S13]  /*f1d0*/  ISETP.GE.AND P0, PT, R5, R0, PT ;  /* 0x000000000500720c */ /* 0x000fda0003f06270 */
[----:B------:R-:W-:Y:S05]  /*f1e0*/  @P0 BRA `(.L_x_605) ;  /* 0x00000040009c0947 */ /* 0x000fea0003800000 */
[----:B------:R0:W5:Y:S01]  /*f1f0*/  LDL R38, [R1+0x68] ;  /* 0x0000680001267983 */ /* 0x0001620000100800 */
        /* <DEDUP_REMOVED lines=16> */
[-C--:B------:R-:W-:Y:S01]  /*f300*/  FMUL.FTZ R33, R36, R4.reuse ;  /* 0x0000000424217220 */ /* 0x080fe20000410000 */
[C---:B------:R-:W-:Y:S01]  /*f310*/  FMUL.FTZ R35, R34.reuse, R4 ;  /* 0x0000000422237220 */ /* 0x040fe20000410000 */
[----:B------:R-:W-:Y:S02]  /*f320*/  HADD2.F32 R30, -RZ, R6.H0_H0 ;  /* 0x20000006ff1e7230 */ /* 0x000fe40000004100 */
[-C--:B------:R-:W-:Y:S01]  /*f330*/  FMUL.FTZ R32, R39, R5.reuse ;  /* 0x0000000527207220 */ /* 0x080fe20000410000 */
[-C--:B------:R-:W-:Y:S01]  /*f340*/  FFMA.FTZ R4, R34, R0.reuse, -R33 ;  /* 0x0000000022047223 */ /* 0x080fe20000010821 */
[----:B------:R-:W-:Y:S01]  /*f350*/  FFMA.FTZ R35, R36, R0, R35 ;  /* 0x0000000024237223 */ /* 0x000fe20000010023 */
[----:B------:R-:W-:Y:S01]  /*f360*/  FMUL.FTZ R0, R37, R5 ;  /* 0x0000000525007220 */ /* 0x000fe20000410000 */
[----:B------:R-:W-:-:S02]  /*f370*/  HADD2.F32 R31, -RZ, R7.H0_H0 ;  /* 0x20000007ff1f7230 */ /* 0x000fc40000004100 */
[-C--:B------:R-:W-:Y:S01]  /*f380*/  FFMA.FTZ R5, R37, R29.reuse, -R32 ;  /* 0x0000001d25057223 */ /* 0x080fe20000010820 */
[----:B------:R-:W-:Y:S02]  /*f390*/  HADD2.F32 R6, -RZ, R6.H1_H1 ;  /* 0x30000006ff067230 */ /* 0x000fe40000004100 */
[----:B------:R-:W-:Y:S01]  /*f3a0*/  FFMA.FTZ R0, R39, R29, R0 ;  /* 0x0000001d27007223 */ /* 0x000fe20000010000 */
[----:B------:R-:W-:Y:S01]  /*f3b0*/  HADD2.F32 R7, -RZ, R7.H1_H1 ;  /* 0x30000007ff077230 */ /* 0x000fe20000004100 */
[----:B------:R-:W-:Y:S01]  /*f3c0*/  F2FP.F16.F32.PACK_AB R4, R35, R4 ;  /* 0x000000042304723e */ /* 0x000fe200000000ff */
[----:B------:R-:W-:Y:S02]  /*f3d0*/  HADD2.F32 R34, -RZ, R27.H1_H1 ;  /* 0x3000001bff227230 */ /* 0x000fe40000004100 */
[----:B------:R-:W-:Y:S01]  /*f3e0*/  HADD2.F32 R32, -RZ, R25.H1_H1 ;  /* 0x30000019ff207230 */ /* 0x000fe20000004100 */
[----:B------:R-:W-:Y:S01]  /*f3f0*/  F2FP.F16.F32.PACK_AB R5, R0, R5 ;  /* 0x000000050005723e */ /* 0x000fe200000000ff */
[----:B------:R-:W-:-:S02]  /*f400*/  HADD2.F32 R37, -RZ, R28.H1_H1 ;  /* 0x3000001cff257230 */ /* 0x000fc40000004100 */
[-C--:B------:R-:W-:Y:S01]  /*f410*/  FMUL.FTZ R25, R34, R6.reuse ;  /* 0x0000000622197220 */ /* 0x080fe20000410000 */
[----:B------:R-:W-:Y:S02]  /*f420*/  HADD2.F32 R33, -RZ, R26.H1_H1 ;  /* 0x3000001aff217230 */ /* 0x000fe40000004100 */
[C---:B------:R-:W-:Y:S01]  /*f430*/  FMUL.FTZ R27, R32.reuse, R6 ;  /* 0x00000006201b7220 */ /* 0x040fe20000410000 */
[-C--:B------:R-:W-:Y:S01]  /*f440*/  FMUL.FTZ R26, R37, R7.reuse ;  /* 0x00000007251a7220 */ /* 0x080fe20000410000 */
[-C--:B------:R-:W-:Y:S01]  /*f450*/  FFMA.FTZ R6, R32, R30.reuse, -R25 ;  /* 0x0000001e20067223 */ /* 0x080fe20000010819 */
[C---:B------:R-:W-:Y:S01]  /*f460*/  FMUL.FTZ R28, R33.reuse, R7 ;  /* 0x00000007211c7220 */ /* 0x040fe20000410000 */
[----:B------:R-:W-:Y:S01]  /*f470*/  FFMA.FTZ R27, R34, R30, R27 ;  /* 0x0000001e221b7223 */ /* 0x000fe2000001001b */
[-C--:B------:R-:W-:Y:S02]  /*f480*/  FFMA.FTZ R7, R33, R31.reuse, -R26 ;  /* 0x0000001f21077223 */ /* 0x080fe4000001081a */
[----:B------:R-:W-:-:S02]  /*f490*/  FFMA.FTZ R28, R37, R31, R28 ;  /* 0x0000001f251c7223 */ /* 0x000fc4000001001c */
[----:B------:R-:W-:-:S03]  /*f4a0*/  F2FP.F16.F32.PACK_AB R6, R27, R6 ;  /* 0x000000061b06723e */ /* 0x000fc600000000ff */
[----:B------:R-:W-:-:S05]  /*f4b0*/  F2FP.F16.F32.PACK_AB R7, R28, R7 ;  /* 0x000000071c07723e */ /* 0x000fca00000000ff */
[----:B------:R0:W-:Y:S02]  /*f4c0*/  STS.128 [R38+0x3000], R4 ;  /* 0x0030000426007388 */ /* 0x0001e40000000c00 */
.L_x_607:
[----:B------:R-:W-:Y:S05]  /*f4d0*/  BSYNC B1 ;  /* 0x0000000000017941 */ /* 0x000fea0003800000 */
.L_x_606:
[----:B------:R-:W-:Y:S04]  /*f4e0*/  BSSY B1, `(.L_x_608) ;  /* 0x0000028000017945 */ /* 0x000fe80003800000 */
[----:B------:R-:W-:Y:S05]  /*f4f0*/  @P1 BRA `(.L_x_609) ;  /* 0x0000000000981947 */ /* 0x000fea0003800000 */
[----:B0----5:R-:W0:Y:S01]  /*f500*/  LDS.128 R4, [R38+0x7000] ;  /* 0x0070000026047984 */ /* 0x021e220000000c00 */
        /* <DEDUP_REMOVED lines=37> */
.L_x_609:
[----:B------:R-:W-:Y:S05]  /*f760*/  BSYNC B1 ;  /* 0x0000000000017941 */ /* 0x000fea0003800000 */
.L_x_608:
        /* <DEDUP_REMOVED lines=40> */
.L_x_611:
[----:B------:R-:W-:Y:S05]  /*f9f0*/  BSYNC B1 ;  /* 0x0000000000017941 */ /* 0x000fea0003800000 */
.L_x_610:
        /* <DEDUP_REMOVED lines=38> */
[----:B------:R3:W-:Y:S01]  /*fc60*/  STS.128 [R38+0xf000], R4 ;  /* 0x00f0000426007388 */ /* 0x0007e20000000c00 */
[----:B------:R-:W-:Y:S05]  /*fc70*/  BRA `(.L_x_605) ;  /* 0x0000003400f87947 */ /* 0x000fea0003800000 */
.L_x_575:
[----:B------:R-:W-:-:S03]  /*fc80*/  UMOV UR4, 0xffffffff ;  /* 0xffffffff00047882 */ /* 0x000fc60000000000 */
[----:B------:R-:W-:Y:S05]  /*fc90*/  BRA.DIV UR4, `(.L_x_612) ;  /* 0x000001be04d07947 */ /* 0x000fea000b800000 */
[----:B------:R0:W1:Y:S04]  /*fca0*/  SHFL.IDX PT, R0, R24, RZ, 0x181f ;  /* 0x00181fff18007589 */ /* 0x00006800000e0000 */
[----:B------:R-:W2:Y:S04]  /*fcb0*/  SHFL.IDX PT, R28, R28, RZ, 0x181f ;  /* 0x00181fff1c1c7589 */ /* 0x000ea800000e0000 */
[----:B------:R0:W3:Y:S04]  /*fcc0*/  SHFL.IDX PT, R3, R29, RZ, 0x181f ;  /* 0x00181fff1d037589 */ /* 0x0000e800000e0000 */
[----:B------:R-:W4:Y:S02]  /*fcd0*/  SHFL.IDX PT, R30, R30, RZ, 0x181f ;  /* 0x00181fff1e1e7589 */ /* 0x000f2400000e0000 */
.L_x_862:
        /* <DEDUP_REMOVED lines=9> */
[----:B------:R-:W-:-:S02]  /*fd70*/  CS2R R6, SRZ ;  /* 0x0000000000067805 */ /* 0x000fc4000001ff00 */
[----:B------:R-:W-:Y:S02]  /*fd80*/  CS2R R14, SRZ ;  /* 0x00000000000e7805 */ /* 0x000fe4000001ff00 */
[----:B0-----:R-:W-:Y:S02]  /*fd90*/  CS2R R24, SRZ ;  /* 0x0000000000187805 */ /* 0x001fe4000001ff00 */
[----:B------:R-:W-:-:S05]  /*fda0*/  CS2R R26, SRZ ;  /* 0x00000000001a7805 */ /* 0x000fca000001ff00 */
[----:B------:R-:W-:Y:S05]  /*fdb0*/  @P0 BRA `(.L_x_614) ;  /* 0x0000000000700947 */ /* 0x000fea0003800000 */
[----:B------:R-:W-:Y:S01]  /*fdc0*/  ULDC UR4, c[0x0][0x3f4] ;  /* 0x0000fd0000047ab9 */ /* 0x000fe20000000800 */
[----:B------:R-:W-:Y:S02]  /*fdd0*/  CS2R R12, SRZ ;  /* 0x00000000000c7805 */ /* 0x000fe4000001ff00 */
[----:B------:R-:W-:Y:S02]  /*fde0*/  ISETP.GE.AND P4, PT, R16, UR4, PT ;  /* 0x0000000410007c0c */ /* 0x000fe4000bf86270 */
[----:B------:R-:W-:Y:S02]  /*fdf0*/  CS2R R14, SRZ ;  /* 0x00000000000e7805 */ /* 0x000fe4000001ff00 */
[----:B------:R-:W-:Y:S01]  /*fe00*/  ISETP.GE.AND P5, PT, R214, UR4, PT ;  /* 0x00000004d6007c0c */ /* 0x000fe2000bfa6270 */
[----:B------:R-:W-:-:S08]  /*fe10*/  ULDC.64 UR6, c[0x0][0x208] ;  /* 0x0000820000067ab9 */ /* 0x000fd00000000a00 */
[C---:B------:R-:W-:Y:S01]  /*fe20*/  @!P4 IMAD.SHL.U32 R21, R16.reuse, 0x2, RZ ;  /* 0x000000021015c824 */ /* 0x040fe200078e00ff */
[----:B------:R-:W-:-:S03]  /*fe30*/  @!P4 SHF.L.U64.HI R7, R16, 0x1, R17 ;  /* 0x000000011007c819 */ /* 0x000fc60000010211 */
[----:B------:R-:W-:Y:S02]  /*fe40*/  @!P5 SHF.L.U32 R31, R212, 0x1, RZ ;  /* 0x00000001d41fd819 */ /* 0x000fe400000006ff */
[-C--:B--2---:R-:W-:Y:S02]  /*fe50*/  @!P4 IADD3 R4, P0, R28, R21.reuse, RZ ;  /* 0x000000151c04c210 */ /* 0x084fe40007f1e0ff */
[C---:B----4-:R-:W-:Y:S02]  /*fe60*/  @!P4 IADD3 R20, P1, R30.reuse, R21, RZ ;  /* 0x000000151e14c210 */ /* 0x050fe40007f3e0ff */
[-C--:B------:R-:W-:Y:S01]  /*fe70*/  @!P5 IADD3 R30, P3, R30, R31.reuse, RZ ;  /* 0x0000001f1e1ed210 */ /* 0x080fe20007f7e0ff */
[----:B-1----:R-:W-:Y:S01]  /*fe80*/  @!P4 IMAD.X R5, R0, 0x1, R7, P0 ;  /* 0x000000010005c824 */ /* 0x002fe200000e0607 */
[----:B------:R-:W-:Y:S01]  /*fe90*/  @!P5 SHF.L.U64.HI R6, R212, 0x1, R215 ;  /* 0x00000001d406d819 */ /* 0x000fe200000102d7 */
[----:B---3--:R-:W-:Y:S01]  /*fea0*/  @!P4 IMAD.X R21, R3, 0x1, R7, P1 ;  /* 0x000000010315c824 */ /* 0x008fe200008e0607 */
[----:B------:R-:W-:-:S02]  /*feb0*/  @!P5 IADD3 R28, P2, R28, R31, RZ ;  /* 0x0000001f1c1cd210 */ /* 0x000fc40007f5e0ff */
[----:B------:R-:W-:Y:S01]  /*fec0*/  CS2R R24, SRZ ;  /* 0x0000000000187805 */ /* 0x000fe2000001ff00 */
[----:B------:R0:W5:Y:S01]  /*fed0*/  @!P4 LD.E.128 R12, desc[UR6][R4.64] ;  /* 0x00000006040cc980 */ /* 0x000162000c101d00 */
[----:B------:R-:W-:Y:S01]  /*fee0*/  @!P5 IMAD.X R31, R3, 0x1, R6, P3 ;  /* 0x00000001031fd824 */ /* 0x000fe200018e0606 */
[----:B------:R-:W-:Y:S02]  /*fef0*/  @!P5 IADD3.X R29, R0, R6, RZ, P2, !PT ;  /* 0x00000006001dd210 */ /* 0x000fe400017fe4ff */
[----:B------:R-:W-:Y:S02]  /*ff00*/  CS2R R6, SRZ ;  /* 0x0000000000067805 */ /* 0x000fe4000001ff00 */
[----:B------:R-:W-:Y:S02]  /*ff10*/  CS2R R26, SRZ ;  /* 0x00000000001a7805 */ /* 0x000fe4000001ff00 */
[----:B------:R-:W-:Y:S02]  /*ff20*/  CS2R R8, SRZ ;  /* 0x0000000000087805 */ /* 0x000fe4000001ff00 */
[----:B------:R-:W-:-:S02]  /*ff30*/  CS2R R10, SRZ ;  /* 0x00000000000a7805 */ /* 0x000fc4000001ff00 */
[----:B0-----:R-:W-:Y:S01]  /*ff40*/  CS2R R4, SRZ ;  /* 0x0000000000047805 */ /* 0x001fe2000001ff00 */
[----:B------:R0:W5:Y:S04]  /*ff50*/  @!P5 LD.E.128 R24, desc[UR6][R28.64] ;  /* 0x000000061c18d980 */ /* 0x000168000c101d00 */
[----:B------:R0:W5:Y:S04]  /*ff60*/  @!P5 LD.E.128 R8, desc[UR6][R30.64] ;  /* 0x000000061e08d980 */ /* 0x000168000c101d00 */
[----:B------:R0:W5:Y:S02]  /*ff70*/  @!P4 LD.E.128 R4, desc[UR6][R20.64] ;  /* 0x000000061404c980 */ /* 0x000164000c101d00 */
.L_x_614:
[----:B------:R-:W-:Y:S05]  /*ff80*/  BSYNC B1 ;  /* 0x0000000000017941 */ /* 0x000fea0003800000 */
.L_x_613:
[----:B0-----:R-:W1:Y:S01]  /*ff90*/  LDL R21, [R1+0x84] ;  /* 0x0000840001157983 */ /* 0x001e620000100800 */
[----:B-----5:R-:W-:Y:S01]  /*ffa0*/  IMAD.MOV.U32 R29, RZ, RZ, R4 ;  /* 0x000000ffff1d7224 */ /* 0x020fe200078e0004 */
[----:B------:R-:W-:Y:S01]  /*ffb0*/  SHF.R.U64 R41, R4, 0x10, R5 ;  /* 0x0000001004297819 */ /* 0x000fe20000001205 */
[----:B---3--:R-:W-:Y:S01]  /*ffc0*/  IMAD.MOV.U32 R3, RZ, RZ, R12 ;  /* 0x000000ffff037224 */ /* 0x008fe200078e000c */
[----:B------:R-:W-:Y:S01]  /*ffd0*/  MOV R20, R13 ;  /* 0x0000000d00147202 */ /* 0x000fe20000000f00 */
[----:B----4-:R-:W-:Y:S01]  /*ffe0*/  IMAD.MOV.U32 R30, RZ, RZ, R25 ;  /* 0x000000ffff1e7224 */ /* 0x010fe200078e0019 */
[--C-:B--2---:R-:W-:Y:S01]  /*fff0*/  SHF.R.U64 R28, R12, 0x10, R13.reuse ;  /* 0x000000100c1c7819 */ /* 0x104fe2000000120d */
[----:B------:R-:W-:Y:S01]  /*10000*/  IMAD.MOV.U32 R12, RZ, RZ, R14 ;  /* 0x000000ffff0c7224 */ /* 0x000fe200078e000e */
[----:B------:R-:W-:Y:S01]  /*10010*/  SHF.R.U32.HI R34, RZ, 0x10, R13 ;  /* 0x00000010ff227819 */ /* 0x000fe2000001160d */
[--C-:B------:R-:W-:Y:S01]  /*10020*/  IMAD.MOV.U32 R13, RZ, RZ, R15.reuse ;  /* 0x000000ffff0d7224 */ /* 0x100fe200078e000f */
[--C-:B------:R-:W-:Y:S01]  /*10030*/  SHF.R.U64 R35, R14, 0x10, R15.reuse ;  /* 0x000000100e237819 */ /* 0x100fe2000000120f */
[----:B------:R-:W-:Y:S01]  /*10040*/  IMAD.MOV.U32 R31, RZ, RZ, R6 ;  /* 0x000000ffff1f7224 */ /* 0x000fe200078e0006 */
[----:B------:R-:W-:Y:S01]  /*10050*/  SHF.R.U32.HI R36, RZ, 0x10, R15 ;  /* 0x00000010ff247819 */ /* 0x000fe2000001160f */
[--C-:B------:R-:W-:Y:S01]  /*10060*/  IMAD.MOV.U32 R15, RZ, RZ, R5.reuse ;  /* 0x000000ffff0f7224 */ /* 0x100fe200078e0005 */
[----:B------:R-:W-:Y:S01]  /*10070*/  SHF.R.U32.HI R42, RZ, 0x10, R5 ;  /* 0x00000010ff2a7819 */ /* 0x000fe20000011605 */
[----:B------:R-:W-:Y:S01]  /*10080*/  IMAD.MOV.U32 R5, RZ, RZ, R7 ;  /* 0x000000ffff057224 */ /* 0x000fe200078e0007 */
[----:B------:R-:W-:Y:S01]  /*10090*/  MOV R14, R24 ;  /* 0x00000018000e7202 */ /* 0x000fe20000000f00 */
[----:B------:R-:W-:Y:S01]  /*100a0*/  BSSY B1, `(.L_x_615) ;  /* 0x0000028000017945 */ /* 0x000fe20003800000 */
[----:B------:R-:W-:Y:S01]  /*100b0*/  SHF.R.U64 R37, R24, 0x10, R25 ;  /* 0x0000001018257819 */ /* 0x000fe20000001219 */
[----:B------:R-:W-:Y:S01]  /*100c0*/  IMAD.MOV.U32 R24, RZ, RZ, R26 ;  /* 0x000000ffff187224 */ /* 0x000fe200078e001a */
[----:B------:R-:W-:-:S02]  /*100d0*/  SHF.R.U64 R43, R6, 0x10, R7 ;  /* 0x00000010062b7819 */ /* 0x000fc40000001207 */
[----:B------:R-:W-:Y:S01]  /*100e0*/  SHF.R.U32.HI R44, RZ, 0x10, R7 ;  /* 0x00000010ff2c7819 */ /* 0x000fe20000011607 */
[--C-:B------:R-:W-:Y:S01]  /*100f0*/  IMAD.MOV.U32 R7, RZ, RZ, R9.reuse ;  /* 0x000000ffff077224 */ /* 0x100fe200078e0009 */
[----:B------:R-:W-:Y:S02]  /*10100*/  MOV R6, R8 ;  /* 0x0000000800067202 */ /* 0x000fe40000000f00 */
[----:B------:R-:W-:Y:S02]  /*10110*/  SHF.R.U64 R45, R8, 0x10, R9 ;  /* 0x00000010082d7819 */ /* 0x000fe40000001209 */
[----:B------:R-:W-:Y:S02]  /*10120*/  SHF.R.U32.HI R38, RZ, 0x10, R25 ;  /* 0x00000010ff267819 */ /* 0x000fe40000011619 */
[----:B------:R-:W-:Y:S02]  /*10130*/  MOV R33, R27 ;  /* 0x0000001b00217202 */ /* 0x000fe40000000f00 */
[----:B------:R-:W-:-:S02]  /*10140*/  SHF.R.U64 R39, R26, 0x10, R27 ;  /* 0x000000101a277819 */ /* 0x000fc4000000121b */
[----:B------:R-:W-:Y:S02]  /*10150*/  SHF.R.U32.HI R40, RZ, 0x10, R27 ;  /* 0x00000010ff287819 */ /* 0x000fe4000001161b */
[----:B------:R-:W-:Y:S02]  /*10160*/  SHF.R.U32.HI R9, RZ, 0x10, R9 ;  /* 0x00000010ff097819 */ /* 0x000fe40000011609 */
[----:B------:R-:W-:Y:S02]  /*10170*/  MOV R8, R11 ;  /* 0x0000000b00087202 */ /* 0x000fe40000000f00 */
[----:B------:R-:W-:Y:S02]  /*10180*/  PRMT R25, R3, 0x5410, R20 ;  /* 0x0000541003197816 */ /* 0x000fe40000000014 */
[----:B------:R-:W-:Y:S02]  /*10190*/  PRMT R26, R28, 0x5410, R34 ;  /* 0x000054101c1a7816 */ /* 0x000fe40000000022 */
[----:B------:R-:W-:-:S02]  /*101a0*/  PRMT R27, R12, 0x5410, R13 ;  /* 0x000054100c1b7816 */ /* 0x000fc4000000000d */
[----:B------:R-:W-:Y:S02]  /*101b0*/  PRMT R3, R14, 0x5410, R30 ;  /* 0x000054100e037816 */ /* 0x000fe4000000001e */
        /* <DEDUP_REMOVED lines=10> */
[----:B------:R-:W-:-:S04]  /*10260*/  LOP3.LUT R0, R0, 0xfffffffe, RZ, 0xc0, !PT ;  /* 0xfffffffe00007812 */ /* 0x000fc800078ec0ff */
[----:B------:R-:W-:Y:S01]  /*10270*/  IADD3 R0, R21, -R0, RZ ;  /* 0x8000000015007210 */ /* 0x000fe20007ffe0ff */
[----:B------:R-:W-:Y:S01]  /*10280*/  IMAD.MOV.U32 R21, RZ, RZ, R10 ;  /* 0x000000ffff157224 */ /* 0x000fe200078e000a */
[--C-:B------:R-:W-:Y:S02]  /*10290*/  SHF.R.U64 R10, R10, 0x10, R11.reuse ;  /* 0x000000100a0a7819 */ /* 0x100fe4000000120b */
[----:B------:R-:W-:Y:S02]  /*102a0*/  SHF.L.U32 R4, R0, 0x1f, RZ ;  /* 0x0000001f00047819 */ /* 0x000fe400000006ff */
[----:B------:R-:W-:Y:S02]  /*102b0*/  VIMNMX R0, R32, 0x80, PT ;  /* 0x0000008020007848 */ /* 0x000fe40003fe0100 */
[----:B------:R-:W0:Y:S01]  /*102c0*/  SYNCS.PHASECHK.TRANS64.TRYWAIT P0, [R23+URZ+0x38800], R4 ;  /* 0x03880004170075a7 */ /* 0x000e22000800017f */
[----:B------:R-:W-:Y:S02]  /*102d0*/  SHF.R.U32.HI R11, RZ, 0x10, R11 ;  /* 0x00000010ff0b7819 */ /* 0x000fe4000001160b */
[----:B------:R-:W-:-:S02]  /*102e0*/  PRMT R32, R43, 0x5410, R44 ;  /* 0x000054102b207816 */ /* 0x000fc4000000002c */
[----:B------:R-:W-:Y:S02]  /*102f0*/  ISETP.GE.AND P1, PT, R224, R0, PT ;  /* 0x00000000e000720c */ /* 0x000fe40003f26270 */
[----:B------:R-:W-:Y:S01]  /*10300*/  PRMT R21, R21, 0x5410, R8 ;  /* 0x0000541015157816 */ /* 0x000fe20000000008 */
[----:B0-----:R-:W-:Y:S10]  /*10310*/  @!P0 BRA `(.L_x_616) ;  /* 0x000001b800a48947 */ /* 0x001ff40003800000 */
.L_x_863:
[----:B------:R-:W-:Y:S05]  /*10320*/  BSYNC B1 ;  /* 0x0000000000017941 */ /* 0x000fea0003800000 */
.L_x_615:
[----:B------:R-:W-:Y:S01]  /*10330*/  BSSY B1, `(.L_x_617) ;  /* 0x00000c0000017945 */ /* 0x000fe20003800000 */
[----:B------:R-:W-:-:S03]  /*10340*/  PRMT R24, R10, 0x5410, R11 ;  /* 0x000054100a187816 */ /* 0x000fc6000000000b */
[----:B------:R-:W-:Y:S05]  /*10350*/  @P1 BRA `(.L_x_618) ;  /* 0x0000000800f41947 */ /* 0x000fea0003800000 */
[----:B------:R1:W5:Y:S01]  /*10360*/  LDL R51, [R1+0x5c] ;  /* 0x00005c0001337983 */ /* 0x0003620000100800 */
[----:B------:R-:W2:Y:S01]  /*10370*/  LDC R33, c[0x0][0x3f4] ;  /* 0x0000fd00ff217b82 */ /* 0x000ea20000000800 */
[C---:B------:R-:W-:Y:S01]  /*10380*/  IMAD.SHL.U32 R52, R224.reuse, 0x40, RZ ;  /* 0x00000040e0347824 */ /* 0x040fe200078e00ff */
[----:B------:R-:W-:Y:S01]  /*10390*/  BSSY B2, `(.L_x_619) ;  /* 0x0000060000027945 */ /* 0x000fe20003800000 */
[----:B------:R-:W-:-:S03]  /*103a0*/  IMAD.SHL.U32 R53, R224, 0x40, RZ ;  /* 0x00000040e0357824 */ /* 0x000fc600078e00ff */
[----:B------:R-:W-:Y:S02]  /*103b0*/  LOP3.LUT R52, R52, 0x1c0, RZ, 0xc0, !PT ;  /* 0x000001c034347812 */ /* 0x000fe400078ec0ff */
[----:B------:R-:W-:Y:S02]  /*103c0*/  LOP3.LUT R53, R53, 0x1c0, RZ, 0xc0, !PT ;  /* 0x000001c035357812 */ /* 0x000fe400078ec0ff */
[----:B------:R-:W-:Y:S02]  /*103d0*/  SHF.R.U32.HI R52, RZ, 0x3, R52 ;  /* 0x00000003ff347819 */ /* 0x000fe40000011634 */
[-C--:B--2---:R-:W-:Y:S02]  /*103e0*/  ISETP.GE.AND P0, PT, R16, R33.reuse, PT ;  /* 0x000000211000720c */ /* 0x084fe40003f06270 */
[----:B------:R-:W-:-:S11]  /*103f0*/  ISETP.GE.AND P1, PT, R214, R33, PT ;  /* 0x00000021d600720c */ /* 0x000fd60003f26270 */
[----:B-1----:R-:W-:Y:S05]  /*10400*/  @P0 BRA `(.L_x_620) ;  /* 0x0000000400600947 */ /* 0x002fea0003800000 */
[----:B------:R-:W0:Y:S04]  /*10410*/  LDL R5, [R1+0x70] ;  /* 0x0000700001057983 */ /* 0x000e280000100800 */
[----:B------:R-:W2:Y:S01]  /*10420*/  LDL R54, [R1+0x68] ;  /* 0x0000680001367983 */ /* 0x000ea20000100800 */
[----:B------:R-:W-:Y:S02]  /*10430*/  HADD2.F32 R47, -RZ, R29.H0_H0 ;  /* 0x2000001dff2f7230 */ /* 0x000fe40000004100 */
[--C-:B------:R-:W-:Y:S02]  /*10440*/  HADD2.F32 R45, -RZ, R25.reuse.H0_H0 ;  /* 0x20000019ff2d7230 */ /* 0x100fe40000004100 */
[----:B------:R-:W-:Y:S02]  /*10450*/  HADD2.F32 R46, -RZ, R30.H0_H0 ;  /* 0x2000001eff2e7230 */ /* 0x000fe40000004100 */
[----:B------:R-:W-:Y:S01]  /*10460*/  HADD2.F32 R44, -RZ, R25.H1_H1 ;  /* 0x30000019ff2c7230 */ /* 0x000fe20000004100 */
[----:B0-----:R-:W-:-:S04]  /*10470*/  LEA.HI R4, R33, R5, RZ, 0x1d ;  /* 0x0000000521047211 */ /* 0x001fc800078fe8ff */
[----:B------:R-:W-:Y:S02]  /*10480*/  SHF.R.S32.HI R7, RZ, 0x1f, R4 ;  /* 0x0000001fff077819 */ /* 0x000fe40000011404 */
[----:B------:R-:W-:Y:S02]  /*10490*/  SHF.L.U32 R5, R4, 0x3, RZ ;  /* 0x0000000304057819 */ /* 0x000fe400000006ff */
[----:B------:R-:W-:Y:S02]  /*104a0*/  LEA.HI R7, R7, R4, RZ, 0x3 ;  /* 0x0000000407077211 */ /* 0x000fe400078f18ff */
[----:B------:R-:W-:-:S03]  /*104b0*/  LOP3.LUT R5, R53, 0x38, R5, 0xf8, !PT ;  /* 0x0000003835057812 */ /* 0x000fc600078ef805 */
[----:B------:R-:W-:Y:S01]  /*104c0*/  IMAD.SHL.U32 R7, R7, 0x400, RZ ;  /* 0x0000040007077824 */ /* 0x000fe200078e00ff */
[----:B------:R-:W-:-:S04]  /*104d0*/  LOP3.LUT R9, R5, R52, RZ, 0x3c, !PT ;  /* 0x0000003405097212 */ /* 0x000fc800078e3cff */
[----:B------:R-:W-:Y:S02]  /*104e0*/  LOP3.LUT R8, R7, 0x7fffe000, RZ, 0xc0, !PT ;  /* 0x7fffe00007087812 */ /* 0x000fe400078ec0ff */
[----:B--2---:R-:W0:Y:S02]  /*104f0*/  LDS.128 R4, [R54] ;  /* 0x0000000036047984 */ /* 0x004e240000000c00 */
[----:B-----5:R-:W-:-:S05]  /*10500*/  IADD3 R8, R9, R8, R51 ;  /* 0x0000000809087210 */ /* 0x020fca0007ffe033 */
[----:B------:R-:W-:-:S05]  /*10510*/  IMAD R34, R8, 0x2, R23 ;  /* 0x0000000208227824 */ /* 0x000fca00078e0217 */
[----:B------:R-:W1:Y:S01]  /*10520*/  LDS.128 R8, [R34+0x14400] ;  /* 0x0144000022087984 */ /* 0x000e620000000c00 */
[--C-:B0-----:R-:W-:Y:S02]  /*10530*/  HADD2.F32 R36, -RZ, R4.reuse.H0_H0 ;  /* 0x20000004ff247230 */ /* 0x101fe40000004100 */
[----:B------:R-:W-:Y:S02]  /*10540*/  HADD2.F32 R37, -RZ, R4.H1_H1 ;  /* 0x30000004ff257230 */ /* 0x000fe40000004100 */
[--C-:B------:R-:W-:Y:S02]  /*10550*/  HADD2.F32 R40, -RZ, R5.reuse.H0_H0 ;  /* 0x20000005ff287230 */ /* 0x100fe40000004100 */
[----:B------:R-:W-:Y:S02]  /*10560*/  HADD2.F32 R5, -RZ, R5.H1_H1 ;  /* 0x30000005ff057230 */ /* 0x000fe40000004100 */
[--C-:B------:R-:W-:Y:S02]  /*10570*/  HADD2.F32 R35, -RZ, R6.reuse.H0_H0 ;  /* 0x20000006ff237230 */ /* 0x100fe40000004100 */
[----:B------:R-:W-:-:S02]  /*10580*/  HADD2.F32 R6, -RZ, R6.H1_H1 ;  /* 0x30000006ff067230 */ /* 0x000fc40000004100 */
[--C-:B-1----:R-:W-:Y:S02]  /*10590*/  HADD2.F32 R38, -RZ, R8.reuse.H0_H0 ;  /* 0x20000008ff267230 */ /* 0x102fe40000004100 */
[--C-:B------:R-:W-:Y:S02]  /*105a0*/  HADD2.F32 R41, -RZ, R9.reuse.H0_H0 ;  /* 0x20000009ff297230 */ /* 0x100fe40000004100 */
[----:B------:R-:W-:Y:S02]  /*105b0*/  HADD2.F32 R42, -RZ, R9.H1_H1 ;  /* 0x30000009ff2a7230 */ /* 0x000fe40000004100 */
[C---:B------:R-:W-:Y:S01]  /*105c0*/  FMUL.FTZ R9, R38.reuse, R47 ;  /* 0x0000002f26097220 */ /* 0x040fe20000410000 */
[----:B------:R-:W-:Y:S02]  /*105d0*/  HADD2.F32 R39, -RZ, R8.H1_H1 ;  /* 0x30000008ff277230 */ /* 0x000fe40000004100 */
[----:B------:R-:W-:Y:S01]  /*105e0*/  FMUL.FTZ R49, R38, R45 ;  /* 0x0000002d26317220 */ /* 0x000fe20000410000 */
[----:B------:R-:W-:-:S02]  /*105f0*/  HADD2.F32 R38, -RZ, R26.H0_H0 ;  /* 0x2000001aff267230 */ /* 0x000fc40000004100 */
[C---:B------:R-:W-:Y:S01]  /*10600*/  FFMA.FTZ R9, R36.reuse, R45, -R9 ;  /* 0x0000002d24097223 */ /* 0x040fe20000010809 */
[----:B------:R-:W-:Y:S02]  /*10610*/  HADD2.F32 R45, -RZ, R29.H1_H1 ;  /* 0x3000001dff2d7230 */ /* 0x000fe40000004100 */
[C---:B------:R-:W-:Y:S01]  /*10620*/  FMUL.FTZ R48, R39.reuse, R46 ;  /* 0x0000002e27307220 */ /* 0x040fe20000410000 */
[----:B------:R-:W-:Y:S01]  /*10630*/  FFMA.FTZ R36, R36, R47, R49 ;  /* 0x0000002f24247223 */ /* 0x000fe20000010031 */
[-C--:B------:R-:W-:Y:S01]  /*10640*/  FMUL.FTZ R50, R39, R38.reuse ;  /* 0x0000002627327220 */ /* 0x080fe20000410000 */
[----:B------:R-:W-:Y:S02]  /*10650*/  HADD2.F32 R47, -RZ, R30.H1_H1 ;  /* 0x3000001eff2f7230 */ /* 0x000fe40000004100 */
[----:B------:R-:W-:Y:S01]  /*10660*/  FFMA.FTZ R38, R37, R38, -R48 ;  /* 0x0000002625267223 */ /* 0x000fe20000010830 */
[C---:B------:R-:W-:Y:S01]  /*10670*/  FMUL.FTZ R39, R41.reuse, R45 ;  /* 0x0000002d29277220 */ /* 0x040fe20000410000 */
[----:B------:R-:W-:Y:S01]  /*10680*/  FMUL.FTZ R48, R41, R44 ;  /* 0x0000002c29307220 */ /* 0x000fe20000410000 */
[----:B------:R-:W-:-:S02]  /*10690*/  HADD2.F32 R41, -RZ, R26.H1_H1 ;  /* 0x3000001aff297230 */ /* 0x000fc40000004100 */
[----:B------:R-:W-:Y:S01]  /*106a0*/  FFMA.FTZ R37, R37, R46, R50 ;  /* 0x0000002e25257223 */ /* 0x000fe20000010032 */
[C---:B------:R-:W-:Y:S01]  /*106b0*/  FFMA.FTZ R39, R40.reuse, R44, -R39 ;  /* 0x0000002c28277223 */ /* 0x040fe20000010827 */
[----:B------:R-:W-:Y:S01]  /*106c0*/  FFMA.FTZ R40, R40, R45, R48 ;  /* 0x0000002d28287223 */ /* 0x000fe20000010030 */
[--C-:B------:R-:W-:Y:S02]  /*106d0*/  HADD2.F32 R43, -RZ, R10.reuse.H0_H0 ;  /* 0x2000000aff2b7230 */ /* 0x100fe40000004100 */
[C---:B------:R-:W-:Y:S01]  /*106e0*/  FMUL.FTZ R48, R42.reuse, R47 ;  /* 0x0000002f2a307220 */ /* 0x040fe20000410000 */
[----:B------:R-:W-:Y:S02]  /*106f0*/  HADD2.F32 R46, -RZ, R31.H0_H0 ;  /* 0x2000001fff2e7230 */ /* 0x000fe40000004100 */
[-C--:B------:R-:W-:Y:S01]  /*10700*/  FMUL.FTZ R42, R42, R41.reuse ;  /* 0x000000292a2a7220 */ /* 0x080fe20000410000 */
[----:B------:R-:W-:Y:S02]  /*10710*/  HADD2.F32 R44, -RZ, R27.H0_H0 ;  /* 0x2000001bff2c7230 */ /* 0x000fe40000004100 */
[----:B------:R-:W-:Y:S01]  /*10720*/  FFMA.FTZ R48, R5, R41, -R48 ;  /* 0x0000002905307223 */ /* 0x000fe20000010830 */
[----:B------:R-:W-:-:S02]  /*10730*/  HADD2.F32 R10, -RZ, R10.H1_H1 ;  /* 0x3000000aff0a7230 */ /* 0x000fc40000004100 */
[C---:B------:R-:W-:Y:S01]  /*10740*/  FMUL.FTZ R50, R43.reuse, R46 ;  /* 0x0000002e2b327220 */ /* 0x040fe20000410000 */
[----:B------:R-:W-:Y:S02]  /*10750*/  HADD2.F32 R45, -RZ, R32.H0_H0 ;  /* 0x20000020ff2d7230 */ /* 0x000fe40000004100 */
[-C--:B------:R-:W-:Y:S01]  /*10760*/  FMUL.FTZ R43, R43, R44.reuse ;  /* 0x0000002c2b2b7220 */ /* 0x080fe20000410000 */
[----:B------:R-:W-:Y:S02]  /*10770*/  HADD2.F32 R41, -RZ, R28.H0_H0 ;  /* 0x2000001cff297230 */ /* 0x000fe40000004100 */
[----:B------:R-:W-:Y:S01]  /*10780*/  FFMA.FTZ R47, R5, R47, R42 ;  /* 0x0000002f052f7223 */ /* 0x000fe2000001002a */
[--C-:B------:R-:W-:Y:S02]  /*10790*/  HADD2.F32 R8, -RZ, R11.reuse.H0_H0 ;  /* 0x2000000bff087230 */ /* 0x100fe40000004100 */
[C---:B------:R-:W-:Y:S01]  /*107a0*/  FMUL.FTZ R5, R10.reuse, R45 ;  /* 0x0000002d0a057220 */ /* 0x040fe20000410000 */
        /* <DEDUP_REMOVED lines=9> */
[----:B------:R-:W-:Y:S01]  /*10840*/  FMUL.FTZ R45, R8, R35 ;  /* 0x00000023082d7220 */ /* 0x000fe20000410000 */
[----:B------:R-:W-:Y:S02]  /*10850*/  HADD2.F32 R10, -RZ, R28.H1_H1 ;  /* 0x3000001cff0a7230 */ /* 0x000fe40000004100 */
[----:B------:R-:W-:Y:S01]  /*10860*/  FMUL.FTZ R6, R11, R42 ;  /* 0x0000002a0b067220 */ /* 0x000fe20000410000 */
[----:B------:R-:W-:-:S02]  /*10870*/  HADD2.F32 R4, -RZ, R7.H0_H0 ;  /* 0x20000007ff047230 */ /* 0x000fc40000004100 */
[-C--:B------:R-:W-:Y:S01]  /*10880*/  FMUL.FTZ R8, R8, R5.reuse ;  /* 0x0000000508087220 */ /* 0x080fe20000410000 */
[----:B------:R-:W-:Y:S02]  /*10890*/  HADD2.F32 R7, -RZ, R7.H1_H1 ;  /* 0x30000007ff077230 */ /* 0x000fe40000004100 */
[-C--:B------:R-:W-:Y:S01]  /*108a0*/  FMUL.FTZ R49, R11, R10.reuse ;  /* 0x0000000a0b317220 */ /* 0x080fe20000410000 */
[C---:B------:R-:W-:Y:S01]  /*108b0*/  FFMA.FTZ R45, R4.reuse, R5, -R45 ;  /* 0x00000005042d7223 */ /* 0x040fe2000001082d */
[----:B------:R-:W-:Y:S01]  /*108c0*/  FFMA.FTZ R11, R4, R35, R8 ;  /* 0x00000023040b7223 */ /* 0x000fe20000010008 */
[C---:B------:R-:W-:Y:S01]  /*108d0*/  FFMA.FTZ R46, R7.reuse, R10, -R6 ;  /* 0x0000000a072e7223 */ /* 0x040fe20000010806 */
[----:B------:R-:W-:Y:S01]  /*108e0*/  FFMA.FTZ R42, R7, R42, R49 ;  /* 0x0000002a072a7223 */ /* 0x000fe20000010031 */
[----:B------:R-:W-:Y:S02]  /*108f0*/  F2FP.F16.F32.PACK_AB R4, R38, R9 ;  /* 0x000000092604723e */ /* 0x000fe400000000ff */
[----:B------:R-:W-:-:S02]  /*10900*/  F2FP.F16.F32.PACK_AB R5, R48, R39 ;  /* 0x000000273005723e */ /* 0x000fc400000000ff */
[----:B------:R-:W-:Y:S02]  /*10910*/  F2FP.F16.F32.PACK_AB R6, R41, R50 ;  /* 0x000000322906723e */ /* 0x000fe400000000ff */
[----:B------:R-:W-:Y:S02]  /*10920*/  F2FP.F16.F32.PACK_AB R7, R46, R45 ;  /* 0x0000002d2e07723e */ /* 0x000fe400000000ff */
[----:B------:R-:W-:Y:S02]  /*10930*/  F2FP.F16.F32.PACK_AB R8, R37, R36 ;  /* 0x000000242508723e */ /* 0x000fe400000000ff */
[----:B------:R-:W-:Y:S01]  /*10940*/  F2FP.F16.F32.PACK_AB R9, R47, R40 ;  /* 0x000000282f09723e */ /* 0x000fe200000000ff */
[----:B------:R1:W-:Y:S01]  /*10950*/  STS.128 [R54], R4 ;  /* 0x0000000436007388 */ /* 0x0003e20000000c00 */
[----:B------:R-:W-:Y:S02]  /*10960*/  F2FP.F16.F32.PACK_AB R10, R44, R43 ;  /* 0x0000002b2c0a723e */ /* 0x000fe400000000ff */
[----:B------:R-:W-:-:S05]  /*10970*/  F2FP.F16.F32.PACK_AB R11, R42, R11 ;  /* 0x0000000b2a0b723e */ /* 0x000fca00000000ff */
[----:B------:R1:W-:Y:S02]  /*10980*/  STS.128 [R34+0x14400], R8 ;  /* 0x0144000822007388 */ /* 0x0003e40000000c00 */
.L_x_620:
[----:B------:R-:W-:Y:S05]  /*10990*/  BSYNC B2 ;  /* 0x0000000000027941 */ /* 0x000fea0003800000 */
.L_x_619:
[----:B------:R-:W-:Y:S05]  /*109a0*/  @P1 BRA `(.L_x_618) ;  /* 0x0000000400601947 */ /* 0x000fea0003800000 */
[----:B01----:R-:W2:Y:S04]  /*109b0*/  LDL R4, [R1+0x114] ;  /* 0x0001140001047983 */ /* 0x003ea80000100800 */
[----:B------:R-:W3:Y:S01]  /*109c0*/  LDL R50, [R1+0x1b4] ;  /* 0x0001b40001327983 */ /* 0x000ee20000100800 */
[----:B------:R-:W-:Y:S02]  /*109d0*/  HADD2.F32 R44, -RZ, R15.H0_H0 ;  /* 0x2000000fff2c7230 */ /* 0x000fe40000004100 */
[----:B------:R-:W-:Y:S02]  /*109e0*/  HADD2.F32 R43, -RZ, R3.H0_H0 ;  /* 0x20000003ff2b7230 */ /* 0x000fe40000004100 */
[----:B------:R-:W-:Y:S01]  /*109f0*/  HADD2.F32 R45, -RZ, R20.H0_H0 ;  /* 0x20000014ff2d7230 */ /* 0x000fe20000004100 */
[----:B--2---:R-:W-:-:S04]  /*10a00*/  LEA.HI R33, R33, R4, RZ, 0x1d ;  /* 0x0000000421217211 */ /* 0x004fc800078fe8ff */
[----:B------:R-:W-:Y:S02]  /*10a10*/  SHF.R.S32.HI R6, RZ, 0x1f, R33 ;  /* 0x0000001fff067819 */ /* 0x000fe40000011421 */
[----:B------:R-:W-:Y:S02]  /*10a20*/  SHF.L.U32 R4, R33, 0x3, RZ ;  /* 0x0000000321047819 */ /* 0x000fe400000006ff */
[----:B------:R-:W-:Y:S02]  /*10a30*/  LEA.HI R6, R6, R33, RZ, 0x3 ;  /* 0x0000002106067211 */ /* 0x000fe400078f18ff */
[----:B------:R-:W-:-:S03]  /*10a40*/  LOP3.LUT R4, R53, 0x38, R4, 0xf8, !PT ;  /* 0x0000003835047812 */ /* 0x000fc600078ef804 */
[----:B------:R-:W-:Y:S01]  /*10a50*/  IMAD.SHL.U32 R6, R6, 0x400, RZ ;  /* 0x0000040006067824 */ /* 0x000fe200078e00ff */
[----:B------:R-:W-:-:S04]  /*10a60*/  LOP3.LUT R9, R4, R52, RZ, 0x3c, !PT ;  /* 0x0000003404097212 */ /* 0x000fc800078e3cff */
[----:B------:R-:W-:Y:S02]  /*10a70*/  LOP3.LUT R8, R6, 0x7fffe000, RZ, 0xc0, !PT ;  /* 0x7fffe00006087812 */ /* 0x000fe400078ec0ff */
[----:B---3--:R-:W0:Y:S02]  /*10a80*/  LDS.128 R4, [R50] ;  /* 0x0000000032047984 */ /* 0x008e240000000c00 */
        /* <DEDUP_REMOVED lines=10> */
[----:B------:R-:W-:Y:S02]  /*10b30*/  HADD2.F32 R37, -RZ, R8.H1_H1 ;  /* 0x30000008ff257230 */ /* 0x000fe40000004100 */
[--C-:B------:R-:W-:Y:S02]  /*10b40*/  HADD2.F32 R40, -RZ, R9.reuse.H0_H0 ;  /* 0x20000009ff287230 */ /* 0x100fe40000004100 */
[C---:B------:R-:W-:Y:S01]  /*10b50*/  FMUL.FTZ R46, R36.reuse, R44 ;  /* 0x0000002c242e7220 */ /* 0x040fe20000410000 */
[----:B------:R-:W-:Y:S01]  /*10b60*/  FMUL.FTZ R48, R36, R43 ;  /* 0x0000002b24307220 */ /* 0x000fe20000410000 */
[----:B------:R-:W-:Y:S02]  /*10b70*/  HADD2.F32 R41, -RZ, R9.H1_H1 ;  /* 0x30000009ff297230 */ /* 0x000fe40000004100 */
[----:B------:R-:W-:Y:S01]  /*10b80*/  FMUL.FTZ R47, R37, R45 ;  /* 0x0000002d252f7220 */ /* 0x000fe20000410000 */
[----:B------:R-:W-:-:S02]  /*10b90*/  HADD2.F32 R36, -RZ, R12.H0_H0 ;  /* 0x2000000cff247230 */ /* 0x000fc40000004100 */
[C---:B------:R-:W-:Y:S01]  /*10ba0*/  FFMA.FTZ R9, R35.reuse, R43, -R46 ;  /* 0x0000002b23097223 */ /* 0x040fe2000001082e */
[----:B------:R-:W-:Y:S02]  /*10bb0*/  HADD2.F32 R46, -RZ, R15.H1_H1 ;  /* 0x3000000fff2e7230 */ /* 0x000fe40000004100 */
[----:B------:R-:W-:Y:S01]  /*10bc0*/  FFMA.FTZ R35, R35, R44, R48 ;  /* 0x0000002c23237223 */ /* 0x000fe20000010030 */
[----:B------:R-:W-:Y:S02]  /*10bd0*/  HADD2.F32 R43, -RZ, R3.H1_H1 ;  /* 0x30000003ff2b7230 */ /* 0x000fe40000004100 */
[-C--:B------:R-:W-:Y:S01]  /*10be0*/  FMUL.FTZ R37, R37, R36.reuse ;  /* 0x0000002425257220 */ /* 0x080fe20000410000 */
[----:B------:R-:W-:Y:S01]  /*10bf0*/  FFMA.FTZ R36, R38, R36, -R47 ;  /* 0x0000002426247223 */ /* 0x000fe2000001082f */
[C---:B------:R-:W-:Y:S01]  /*10c00*/  FMUL.FTZ R48, R40.reuse, R46 ;  /* 0x0000002e28307220 */ /* 0x040fe20000410000 */
[----:B------:R-:W-:Y:S02]  /*10c10*/  HADD2.F32 R44, -RZ, R20.H1_H1 ;  /* 0x30000014ff2c7230 */ /* 0x000fe40000004100 */
[----:B------:R-:W-:Y:S01]  /*10c20*/  FMUL.FTZ R47, R40, R43 ;  /* 0x0000002b282f7220 */ /* 0x000fe20000410000 */
[----:B------:R-:W-:-:S02]  /*10c30*/  HADD2.F32 R40, -RZ, R12.H1_H1 ;  /* 0x3000000cff287230 */ /* 0x000fc40000004100 */
[----:B------:R-:W-:Y:S01]  /*10c40*/  FFMA.FTZ R38, R38, R45, R37 ;  /* 0x0000002d26267223 */ /* 0x000fe20000010025 */
[C---:B------:R-:W-:Y:S01]  /*10c50*/  FFMA.FTZ R37, R39.reuse, R43, -R48 ;  /* 0x0000002b27257223 */ /* 0x040fe20000010830 */
[--C-:B------:R-:W-:Y:S02]  /*10c60*/  HADD2.F32 R42, -RZ, R10.reuse.H0_H0 ;  /* 0x2000000aff2a7230 */ /* 0x100fe40000004100 */
[----:B------:R-:W-:Y:S01]  /*10c70*/  FFMA.FTZ R39, R39, R46, R47 ;  /* 0x0000002e27277223 */ /* 0x000fe2000001002f */
[----:B------:R-:W-:Y:S02]  /*10c80*/  HADD2.F32 R45, -RZ, R21.H0_H0 ;  /* 0x20000015ff2d7230 */ /* 0x000fe40000004100 */
[C---:B------:R-:W-:Y:S01]  /*10c90*/  FMUL.FTZ R46, R41.reuse, R44 ;  /* 0x0000002c292e7220 */ /* 0x040fe20000410000 */
[----:B------:R-:W-:Y:S02]  /*10ca0*/  HADD2.F32 R10, -RZ, R10.H1_H1 ;  /* 0x3000000aff0a7230 */ /* 0x000fe40000004100 */
[----:B------:R-:W-:Y:S01]  /*10cb0*/  FMUL.FTZ R48, R41, R40 ;  /* 0x0000002829307220 */ /* 0x000fe20000410000 */
[----:B------:R-:W-:-:S02]  /*10cc0*/  HADD2.F32 R43, -RZ, R13.H0_H0 ;  /* 0x2000000dff2b7230 */ /* 0x000fc40000004100 */
[C---:B------:R-:W-:Y:S01]  /*10cd0*/  FFMA.FTZ R46, R5.reuse, R40, -R46 ;  /* 0x00000028052e7223 */ /* 0x040fe2000001082e */
[----:B------:R-:W-:Y:S02]  /*10ce0*/  HADD2.F32 R47, -RZ, R24.H0_H0 ;  /* 0x20000018ff2f7230 */ /* 0x000fe40000004100 */
[C---:B------:R-:W-:Y:S01]  /*10cf0*/  FMUL.FTZ R49, R42.reuse, R45 ;  /* 0x0000002d2a317220 */ /* 0x040fe20000410000 */
[----:B------:R-:W-:Y:S02]  /*10d00*/  HADD2.F32 R41, -RZ, R14.H0_H0 ;  /* 0x2000000eff297230 */ /* 0x000fe40000004100 */
[----:B------:R-:W-:Y:S01]  /*10d10*/  FFMA.FTZ R48, R5, R44, R48 ;  /* 0x0000002c05307223 */ /* 0x000fe20000010030 */
[----:B------:R-:W-:Y:S01]  /*10d20*/  FMUL.FTZ R42, R42, R43 ;  /* 0x0000002b2a2a7220 */ /* 0x000fe20000410000 */
[----:B------:R-:W-:Y:S01]  /*10d30*/  FMUL.FTZ R5, R10, R47 ;  /* 0x0000002f0a057220 */ /* 0x000fe20000410000 */
[----:B------:R-:W-:Y:S01]  /*10d40*/  FFMA.FTZ R49, R34, R43, -R49 ;  /* 0x0000002b22317223 */ /* 0x000fe20000010831 */
[----:B------:R-:W-:-:S02]  /*10d50*/  HADD2.F32 R8, -RZ, R11.H0_H0 ;  /* 0x2000000bff087230 */ /* 0x000fc40000004100 */
[----:B------:R-:W-:Y:S01]  /*10d60*/  FFMA.FTZ R42, R34, R45, R42 ;  /* 0x0000002d222a7223 */ /* 0x000fe2000001002a */
[-C--:B------:R-:W-:Y:S01]  /*10d70*/  FMUL.FTZ R43, R10, R41.reuse ;  /* 0x000000290a2b7220 */ /* 0x080fe20000410000 */
[C---:B------:R-:W-:Y:S01]  /*10d80*/  FFMA.FTZ R40, R6.reuse, R41, -R5 ;  /* 0x0000002906287223 */ /* 0x040fe20000010805 */
[----:B------:R-:W-:Y:S02]  /*10d90*/  HADD2.F32 R11, -RZ, R11.H1_H1 ;  /* 0x3000000bff0b7230 */ /* 0x000fe40000004100 */
[----:B------:R-:W-:Y:S02]  /*10da0*/  HADD2.F32 R41, -RZ, R21.H1_H1 ;  /* 0x30000015ff297230 */ /* 0x000fe40000004100 */
[----:B------:R-:W-:Y:S01]  /*10db0*/  FFMA.FTZ R43, R6, R47, R43 ;  /* 0x0000002f062b7223 */ /* 0x000fe2000001002b */
[----:B------:R-:W-:Y:S02]  /*10dc0*/  HADD2.F32 R34, -RZ, R24.H1_H1 ;  /* 0x30000018ff227230 */ /* 0x000fe40000004100 */
[----:B------:R-:W-:-:S02]  /*10dd0*/  HADD2.F32 R5, -RZ, R13.H1_H1 ;  /* 0x3000000dff057230 */ /* 0x000fc40000004100 */
[C---:B------:R-:W-:Y:S01]  /*10de0*/  FMUL.FTZ R45, R8.reuse, R41 ;  /* 0x00000029082d7220 */ /* 0x040fe20000410000 */
[----:B------:R-:W-:Y:S02]  /*10df0*/  HADD2.F32 R10, -RZ, R14.H1_H1 ;  /* 0x3000000eff0a7230 */ /* 0x000fe40000004100 */
[C---:B------:R-:W-:Y:S01]  /*10e00*/  FMUL.FTZ R6, R11.reuse, R34 ;  /* 0x000000220b067220 */ /* 0x040fe20000410000 */
[--C-:B------:R-:W-:Y:S02]  /*10e10*/  HADD2.F32 R4, -RZ, R7.reuse.H0_H0 ;  /* 0x20000007ff047230 */ /* 0x100fe40000004100 */
[-C--:B------:R-:W-:Y:S01]  /*10e20*/  FMUL.FTZ R8, R8, R5.reuse ;  /* 0x0000000508087220 */ /* 0x080fe20000410000 */
[----:B------:R-:W-:Y:S02]  /*10e30*/  HADD2.F32 R7, -RZ, R7.H1_H1 ;  /* 0x30000007ff077230 */ /* 0x000fe40000004100 */
[-C--:B------:R-:W-:Y:S01]  /*10e40*/  FMUL.FTZ R47, R11, R10.reuse ;  /* 0x0000000a0b2f7220 */ /* 0x080fe20000410000 */
[C---:B------:R-:W-:Y:S01]  /*10e50*/  FFMA.FTZ R45, R4.reuse, R5, -R45 ;  /* 0x00000005042d7223 */ /* 0x040fe2000001082d */
[----:B------:R-:W-:Y:S01]  /*10e60*/  FFMA.FTZ R11, R4, R41, R8 ;  /* 0x00000029040b7223 */ /* 0x000fe20000010008 */
[C---:B------:R-:W-:Y:S01]  /*10e70*/  FFMA.FTZ R44, R7.reuse, R10, -R6 ;  /* 0x0000000a072c7223 */ /* 0x040fe20000010806 */
[----:B------:R-:W-:Y:S01]  /*10e80*/  FFMA.FTZ R34, R7, R34, R47 ;  /* 0x0000002207227223 */ /* 0x000fe2000001002f */
[----:B------:R-:W-:-:S02]  /*10e90*/  F2FP.F16.F32.PACK_AB R4, R36, R9 ;  /* 0x000000092404723e */ /* 0x000fc400000000ff */
[----:B------:R-:W-:Y:S02]  /*10ea0*/  F2FP.F16.F32.PACK_AB R5, R46, R37 ;  /* 0x000000252e05723e */ /* 0x000fe400000000ff */
[----:B------:R-:W-:Y:S02]  /*10eb0*/  F2FP.F16.F32.PACK_AB R6, R40, R49 ;  /* 0x000000312806723e */ /* 0x000fe400000000ff */
[----:B------:R-:W-:Y:S02]  /*10ec0*/  F2FP.F16.F32.PACK_AB R7, R44, R45 ;  /* 0x0000002d2c07723e */ /* 0x000fe400000000ff */
[----:B------:R-:W-:Y:S02]  /*10ed0*/  F2FP.F16.F32.PACK_AB R8, R38, R35 ;  /* 0x000000232608723e */ /* 0x000fe400000000ff */
[----:B------:R-:W-:Y:S01]  /*10ee0*/  F2FP.F16.F32.PACK_AB R9, R48, R39 ;  /* 0x000000273009723e */ /* 0x000fe200000000ff */
[----:B------:R2:W-:Y:S01]  /*10ef0*/  STS.128 [R50], R4 ;  /* 0x0000000432007388 */ /* 0x0005e20000000c00 */
[----:B------:R-:W-:-:S02]  /*10f00*/  F2FP.F16.F32.PACK_AB R10, R43, R42 ;  /* 0x0000002a2b0a723e */ /* 0x000fc400000000ff */
[----:B------:R-:W-:-:S05]  /*10f10*/  F2FP.F16.F32.PACK_AB R11, R34, R11 ;  /* 0x0000000b220b723e */ /* 0x000fca00000000ff */
[----:B------:R2:W-:Y:S02]  /*10f20*/  STS.128 [R33+0x14400], R8 ;  /* 0x0144000821007388 */ /* 0x0005e40000000c00 */
.L_x_618:
[----:B------:R-:W-:Y:S05]  /*10f30*/  BSYNC B1 ;  /* 0x0000000000017941 */ /* 0x000fea0003800000 */
.L_x_617:
[----:B012---:R-:W-:Y:S01]  /*10f40*/  IADD3 R4, R224, 0x20, RZ ;  /* 0x00000020e0047810 */ /* 0x007fe20007ffe0ff */
[----:B------:R-:W-:Y:S03]  /*10f50*/  BSSY B1, `(.L_x_621) ;  /* 0x00000c2000017945 */ /* 0x000fe60003800000 */
[----:B------:R-:W-:-:S13]  /*10f60*/  ISETP.GE.AND P0, PT, R4, R0, PT ;  /* 0x000000000400720c */ /* 0x000fda0003f06270 */
[----:B------:R-:W-:Y:S05]  /*10f70*/  @P0 BRA `(.L_x_622) ;  /* 0x0000000800fc0947 */ /* 0x000fea0003800000 */
[----:B-----5:R0:W5:Y:S01]  /*10f80*/  LDL R51, [R1+0x58] ;  /* 0x0000580001337983 */ /* 0x0201620000100800 */
[----:B------:R-:W1:Y:S01]  /*10f90*/  LDC R33, c[0x0][0x3f4] ;  /* 0x0000fd00ff217b82 */ /* 0x000e620000000800 */
[C---:B------:R-:W-:Y:S01]  /*10fa0*/  VIADD R52, R224.reuse, 0x20 ;  /* 0x00000020e0347836 */ /* 0x040fe20000000000 */
[----:B------:R-:W-:Y:S01]  /*10fb0*/  IADD3 R53, R224, 0x20, RZ ;  /* 0x00000020e0357810 */ /* 0x000fe20007ffe0ff */
[----:B------:R-:W-:Y:S02]  /*10fc0*/  BSSY B2, `(.L_x_623) ;  /* 0x0000061000027945 */ /* 0x000fe40003800000 */
[----:B------:R-:W-:Y:S02]  /*10fd0*/  IMAD.SHL.U32 R52, R52, 0x40, RZ ;  /* 0x0000004034347824 */ /* 0x000fe400078e00ff */
[----:B------:R-:W-:-:S03]  /*10fe0*/  IMAD.SHL.U32 R53, R53, 0x40, RZ ;  /* 0x0000004035357824 */ /* 0x000fc600078e00ff */
[----:B------:R-:W-:Y:S02]  /*10ff0*/  LOP3.LUT R52, R52, 0x1c0, RZ, 0xc0, !PT ;  /* 0x000001c034347812 */ /* 0x000fe400078ec0ff */
[----:B------:R-:W-:Y:S02]  /*11000*/  LOP3.LUT R53, R53, 0x1c0, RZ, 0xc0, !PT ;  /* 0x000001c035357812 */ /* 0x000fe400078ec0ff */
[----:B------:R-:W-:Y:S02]  /*11010*/  SHF.R.U32.HI R52, RZ, 0x3, R52 ;  /* 0x00000003ff347819 */ /* 0x000fe40000011634 */
[-C--:B-1----:R-:W-:Y:S02]  /*11020*/  ISETP.GE.AND P0, PT, R16, R33.reuse, PT ;  /* 0x000000211000720c */ /* 0x082fe40003f06270 */
[----:B------:R-:W-:-:S11]  /*11030*/  ISETP.GE.AND P1, PT, R214, R33, PT ;  /* 0x00000021d600720c */ /* 0x000fd60003f26270 */
[----:B0-----:R-:W-:Y:S05]  /*11040*/  @P0 BRA `(.L_x_624) ;  /* 0x0000000400600947 */ /* 0x001fea0003800000 */
[----:B------:R-:W2:Y:S04]  /*11050*/  LDL R4, [R1+0x70] ;  /* 0x0000700001047983 */ /* 0x000ea80000100800 */
[----:B------:R-:W3:Y:S01]  /*11060*/  LDL R54, [R1+0x1b0] ;  /* 0x0001b00001367983 */ /* 0x000ee20000100800 */
[----:B------:R-:W-:Y:S02]  /*11070*/  HADD2.F32 R48, -RZ, R29.H0_H0 ;  /* 0x2000001dff307230 */ /* 0x000fe40000004100 */
[----:B------:R-:W-:Y:S02]  /*11080*/  HADD2.F32 R46, -RZ, R25.H0_H0 ;  /* 0x20000019ff2e7230 */ /* 0x000fe40000004100 */
[----:B------:R-:W-:Y:S02]  /*11090*/  HADD2.F32 R49, -RZ, R30.H0_H0 ;  /* 0x2000001eff317230 */ /* 0x000fe40000004100 */
[----:B------:R-:W-:Y:S01]  /*110a0*/  HADD2.F32 R50, -RZ, R29.H1_H1 ;  /* 0x3000001dff327230 */ /* 0x000fe20000004100 */
[----:B--2---:R-:W-:-:S04]  /*110b0*/  LEA.HI R4, R33, R4, RZ, 0x1d ;  /* 0x0000000421047211 */ /* 0x004fc800078fe8ff */
[----:B------:R-:W-:Y:S01]  /*110c0*/  SHF.R.S32.HI R7, RZ, 0x1f, R4 ;  /* 0x0000001fff077819 */ /* 0x000fe20000011404 */
[----:B------:R-:W-:-:S03]  /*110d0*/  IMAD.SHL.U32 R5, R4, 0x8, RZ ;  /* 0x0000000804057824 */ /* 0x000fc600078e00ff */
[----:B------:R-:W-:Y:S02]  /*110e0*/  LEA.HI R7, R7, R4, RZ, 0x3 ;  /* 0x0000000407077211 */ /* 0x000fe400078f18ff */
[----:B------:R-:W-:Y:S02]  /*110f0*/  LOP3.LUT R4, R53, 0x38, R5, 0xf8, !PT ;  /* 0x0000003835047812 */ /* 0x000fe400078ef805 */
[----:B------:R-:W-:Y:S02]  /*11100*/  SHF.L.U32 R7, R7, 0xa, RZ ;  /* 0x0000000a07077819 */ /* 0x000fe400000006ff */
[----:B------:R-:W-:Y:S02]  /*11110*/  LOP3.LUT R8, R4, R52, RZ, 0x3c, !PT ;  /* 0x0000003404087212 */ /* 0x000fe400078e3cff */
        /* <DEDUP_REMOVED lines=13> */
[----:B------:R-:W-:Y:S02]  /*111f0*/  HADD2.F32 R42, -RZ, R9.H0_H0 ;  /* 0x20000009ff2a7230 */ /* 0x000fe40000004100 */
[-C--:B------:R-:W-:Y:S01]  /*11200*/  FMUL.FTZ R45, R48, R5.reuse ;  /* 0x00000005302d7220 */ /* 0x080fe20000410000 */
[C---:B------:R-:W-:Y:S01]  /*11210*/  FMUL.FTZ R47, R46.reuse, R5 ;  /* 0x000000052e2f7220 */ /* 0x040fe20000410000 */
[----:B------:R-:W-:Y:S02]  /*11220*/  HADD2.F32 R44, -RZ, R10.H0_H0 ;  /* 0x2000000aff2c7230 */ /* 0x000fe40000004100 */
[----:B------:R-:W-:Y:S01]  /*11230*/  FFMA.FTZ R5, R46, R38, -R45 ;  /* 0x000000262e057223 */ /* 0x000fe2000001082d */
[----:B------:R-:W-:-:S02]  /*11240*/  HADD2.F32 R45, -RZ, R26.H0_H0 ;  /* 0x2000001aff2d7230 */ /* 0x000fc40000004100 */
[----:B------:R-:W-:Y:S01]  /*11250*/  FFMA.FTZ R8, R48, R38, R47 ;  /* 0x0000002630087223 */ /* 0x000fe2000001002f */
[----:B------:R-:W-:Y:S02]  /*11260*/  HADD2.F32 R37, -RZ, R10.H1_H1 ;  /* 0x3000000aff257230 */ /* 0x000fe40000004100 */
[-C--:B------:R-:W-:Y:S01]  /*11270*/  FMUL.FTZ R10, R49, R41.reuse ;  /* 0x00000029310a7220 */ /* 0x080fe20000410000 */
[----:B------:R-:W-:Y:S02]  /*11280*/  HADD2.F32 R46, -RZ, R25.H1_H1 ;  /* 0x30000019ff2e7230 */ /* 0x000fe40000004100 */
[----:B------:R-:W-:Y:S01]  /*11290*/  FMUL.FTZ R38, R45, R41 ;  /* 0x000000292d267220 */ /* 0x000fe20000410000 */
[----:B------:R-:W-:Y:S02]  /*112a0*/  HADD2.F32 R43, -RZ, R9.H1_H1 ;  /* 0x30000009ff2b7230 */ /* 0x000fe40000004100 */
[----:B------:R-:W-:Y:S01]  /*112b0*/  FMUL.FTZ R41, R50, R42 ;  /* 0x0000002a32297220 */ /* 0x000fe20000410000 */
[----:B------:R-:W-:-:S02]  /*112c0*/  HADD2.F32 R48, -RZ, R30.H1_H1 ;  /* 0x3000001eff307230 */ /* 0x000fc40000004100 */
[-C--:B------:R-:W-:Y:S01]  /*112d0*/  FFMA.FTZ R10, R45, R39.reuse, -R10 ;  /* 0x000000272d0a7223 */ /* 0x080fe2000001080a */
[C---:B------:R-:W-:Y:S01]  /*112e0*/  FMUL.FTZ R45, R46.reuse, R42 ;  /* 0x0000002a2e2d7220 */ /* 0x040fe20000410000 */
[----:B------:R-:W-:Y:S01]  /*112f0*/  FFMA.FTZ R39, R49, R39, R38 ;  /* 0x0000002731277223 */ /* 0x000fe20000010026 */
[-C--:B------:R-:W-:Y:S01]  /*11300*/  FFMA.FTZ R38, R46, R40.reuse, -R41 ;  /* 0x000000282e267223 */ /* 0x080fe20000010829 */
[----:B------:R-:W-:Y:S02]  /*11310*/  HADD2.F32 R42, -RZ, R26.H1_H1 ;  /* 0x3000001aff2a7230 */ /* 0x000fe40000004100 */
[----:B------:R-:W-:Y:S01]  /*11320*/  FMUL.FTZ R41, R48, R43 ;  /* 0x0000002b30297220 */ /* 0x000fe20000410000 */
[----:B------:R-:W-:Y:S02]  /*11330*/  HADD2.F32 R49, -RZ, R31.H0_H0 ;  /* 0x2000001fff317230 */ /* 0x000fe40000004100 */
[----:B------:R-:W-:Y:S01]  /*11340*/  FFMA.FTZ R40, R50, R40, R45 ;  /* 0x0000002832287223 */ /* 0x000fe2000001002d */
[----:B------:R-:W-:-:S02]  /*11350*/  HADD2.F32 R47, -RZ, R27.H0_H0 ;  /* 0x2000001bff2f7230 */ /* 0x000fc40000004100 */
[C---:B------:R-:W-:Y:S01]  /*11360*/  FMUL.FTZ R43, R42.reuse, R43 ;  /* 0x0000002b2a2b7220 */ /* 0x040fe20000410000 */
[----:B------:R-:W-:Y:S01]  /*11370*/  FFMA.FTZ R41, R42, R36, -R41 ;  /* 0x000000242a297223 */ /* 0x000fe20000010829 */
[----:B------:R-:W-:Y:S02]  /*11380*/  HADD2.F32 R50, -RZ, R32.H0_H0 ;  /* 0x20000020ff327230 */ /* 0x000fe40000004100 */
[-C--:B------:R-:W-:Y:S01]  /*11390*/  FMUL.FTZ R42, R49, R44.reuse ;  /* 0x0000002c312a7220 */ /* 0x080fe20000410000 */
[----:B------:R-:W-:Y:S02]  /*113a0*/  HADD2.F32 R46, -RZ, R28.H0_H0 ;  /* 0x2000001cff2e7230 */ /* 0x000fe40000004100 */
[----:B------:R-:W-:Y:S01]  /*113b0*/  FMUL.FTZ R44, R47, R44 ;  /* 0x0000002c2f2c7220 */ /* 0x000fe20000410000 */
[----:B------:R-:W-:Y:S01]  /*113c0*/  FFMA.FTZ R43, R48, R36, R43 ;  /* 0x00000024302b7223 */ /* 0x000fe2000001002b */
[----:B------:R-:W-:Y:S02]  /*113d0*/  HADD2.F32 R9, -RZ, R11.H0_H0 ;  /* 0x2000000bff097230 */ /* 0x000fe40000004100 */
[----:B------:R-:W-:Y:S01]  /*113e0*/  FMUL.FTZ R45, R50, R37 ;  /* 0x00000025322d7220 */ /* 0x000fe20000410000 */
[----:B------:R-:W-:Y:S01]  /*113f0*/  FFMA.FTZ R44, R49, R35, R44 ;  /* 0x00000023312c7223 */ /* 0x000fe2000001002c */
[----:B------:R-:W-:-:S02]  /*11400*/  HADD2.F32 R48, -RZ, R31.H1_H1 ;  /* 0x3000001fff307230 */ /* 0x000fc40000004100 */
[----:B------:R-:W-:Y:S01]  /*11410*/  FFMA.FTZ R42, R47, R35, -R42 ;  /* 0x000000232f2a7223 */ /* 0x000fe2000001082a */
[----:B------:R-:W-:Y:S02]  /*11420*/  HADD2.F32 R11, -RZ, R11.H1_H1 ;  /* 0x3000000bff0b7230 */ /* 0x000fe40000004100 */
[C---:B------:R-:W-:Y:S01]  /*11430*/  FMUL.FTZ R37, R46.reuse, R37 ;  /* 0x000000252e257220 */ /* 0x040fe20000410000 */
[----:B------:R-:W-:Y:S02]  /*11440*/  HADD2.F32 R49, -RZ, R32.H1_H1 ;  /* 0x30000020ff317230 */ /* 0x000fe40000004100 */
[-C--:B------:R-:W-:Y:S01]  /*11450*/  FFMA.FTZ R45, R46, R6.reuse, -R45 ;  /* 0x000000062e2d7223 */ /* 0x080fe2000001082d */
[----:B------:R-:W-:Y:S02]  /*11460*/  HADD2.F32 R36, -RZ, R27.H1_H1 ;  /* 0x3000001bff247230 */ /* 0x000fe40000004100 */
[----:B------:R-:W-:Y:S01]  /*11470*/  FFMA.FTZ R37, R50, R6, R37 ;  /* 0x0000000632257223 */ /* 0x000fe20000010025 */
[----:B------:R-:W-:-:S02]  /*11480*/  HADD2.F32 R47, -RZ, R28.H1_H1 ;  /* 0x3000001cff2f7230 */ /* 0x000fc40000004100 */
[----:B------:R-:W-:Y:S01]  /*11490*/  FMUL.FTZ R35, R48, R9 ;  /* 0x0000000930237220 */ /* 0x000fe20000410000 */
[--C-:B------:R-:W-:Y:S02]  /*114a0*/  HADD2.F32 R4, -RZ, R7.reuse.H0_H0 ;  /* 0x20000007ff047230 */ /* 0x100fe40000004100 */
[----:B------:R-:W-:Y:S01]  /*114b0*/  FMUL.FTZ R6, R49, R11 ;  /* 0x0000000b31067220 */ /* 0x000fe20000410000 */
[----:B------:R-:W-:Y:S02]  /*114c0*/  HADD2.F32 R7, -RZ, R7.H1_H1 ;  /* 0x30000007ff077230 */ /* 0x000fe40000004100 */
[C---:B------:R-:W-:Y:S01]  /*114d0*/  FMUL.FTZ R9, R36.reuse, R9 ;  /* 0x0000000924097220 */ /* 0x040fe20000410000 */
[----:B------:R-:W-:Y:S01]  /*114e0*/  FMUL.FTZ R46, R47, R11 ;  /* 0x0000000b2f2e7220 */ /* 0x000fe20000410000 */
[----:B------:R-:W-:Y:S01]  /*114f0*/  FFMA.FTZ R35, R36, R4, -R35 ;  /* 0x0000000424237223 */ /* 0x000fe20000010823 */
[----:B------:R-:W-:Y:S01]  /*11500*/  F2FP.F16.F32.PACK_AB R8, R39, R8 ;  /* 0x000000082708723e */ /* 0x000fe200000000ff */
[-C--:B------:R-:W-:Y:S01]  /*11510*/  FFMA.FTZ R36, R47, R7.reuse, -R6 ;  /* 0x000000072f247223 */ /* 0x080fe20000010806 */
[----:B------:R-:W-:Y:S01]  /*11520*/  FFMA.FTZ R11, R48, R4, R9 ;  /* 0x00000004300b7223 */ /* 0x000fe20000010009 */
        /* <DEDUP_REMOVED lines=8> */
[----:B------:R-:W-:-:S05]  /*115b0*/  F2FP.F16.F32.PACK_AB R11, R46, R11 ;  /* 0x0000000b2e0b723e */ /* 0x000fca00000000ff */
[----:B------:R0:W-:Y:S02]  /*115c0*/  STS.128 [R34+0x14400], R8 ;  /* 0x0144000822007388 */ /* 0x0001e40000000c00 */
.L_x_624:
[----:B------:R-:W-:Y:S05]  /*115d0*/  BSYNC B2 ;  /* 0x0000000000027941 */ /* 0x000fea0003800000 */
.L_x_623:
[----:B------:R-:W-:Y:S05]  /*115e0*/  @P1 BRA `(.L_x_622) ;  /* 0x0000000400601947 */ /* 0x000fea0003800000 */
[----:B0-----:R-:W2:Y:S04]  /*115f0*/  LDL R4, [R1+0x114] ;  /* 0x0001140001047983 */ /* 0x001ea80000100800 */
[----:B------:R-:W3:Y:S01]  /*11600*/  LDL R50, [R1+0x1ac] ;  /* 0x0001ac0001327983 */ /* 0x000ee20000100800 */
[----:B------:R-:W-:Y:S02]  /*11610*/  HADD2.F32 R47, -RZ, R15.H0_H0 ;  /* 0x2000000fff2f7230 */ /* 0x000fe40000004100 */
[----:B------:R-:W-:Y:S02]  /*11620*/  HADD2.F32 R45, -RZ, R3.H0_H0 ;  /* 0x20000003ff2d7230 */ /* 0x000fe40000004100 */
[----:B------:R-:W-:Y:S02]  /*11630*/  HADD2.F32 R46, -RZ, R20.H0_H0 ;  /* 0x20000014ff2e7230 */ /* 0x000fe40000004100 */
[----:B------:R-:W-:-:S02]  /*11640*/  HADD2.F32 R44, -RZ, R12.H0_H0 ;  /* 0x2000000cff2c7230 */ /* 0x000fc40000004100 */
[----:B------:R-:W-:Y:S02]  /*11650*/  HADD2.F32 R49, -RZ, R15.H1_H1 ;  /* 0x3000000fff317230 */ /* 0x000fe40000004100 */
[----:B------:R-:W-:Y:S01]  /*11660*/  HADD2.F32 R48, -RZ, R24.H0_H0 ;  /* 0x20000018ff307230 */ /* 0x000fe20000004100 */
        /* <DEDUP_REMOVED lines=9> */
[----:B-----5:R-:W-:Y:S01]  /*11700*/  IADD3 R8, R8, R9, R51 ;  /* 0x0000000908087210 */ /* 0x020fe20007ffe033 */
[----:B------:R-:W-:-:S04]  /*11710*/  HADD2.F32 R51, -RZ, R20.H1_H1 ;  /* 0x30000014ff337230 */ /* 0x000fc80000004100 */
        /* <DEDUP_REMOVED lines=11> */
[-C--:B------:R-:W-:Y:S01]  /*117d0*/  FMUL.FTZ R8, R47, R5.reuse ;  /* 0x000000052f087220 */ /* 0x080fe20000410000 */
[----:B------:R-:W-:Y:S02]  /*117e0*/  HADD2.F32 R36, -RZ, R10.H1_H1 ;  /* 0x3000000aff247230 */ /* 0x000fe40000004100 */
[----:B------:R-:W-:Y:S01]  /*117f0*/  FMUL.FTZ R10, R45, R5 ;  /* 0x000000052d0a7220 */ /* 0x000fe20000410000 */
[----:B------:R-:W-:-:S02]  /*11800*/  HADD2.F32 R41, -RZ, R9.H0_H0 ;  /* 0x20000009ff297230 */ /* 0x000fc40000004100 */
[-C--:B------:R-:W-:Y:S01]  /*11810*/  FFMA.FTZ R5, R45, R37.reuse, -R8 ;  /* 0x000000252d057223 */ /* 0x080fe20000010808 */
[-C--:B------:R-:W-:Y:S01]  /*11820*/  FMUL.FTZ R45, R46, R40.reuse ;  /* 0x000000282e2d7220 */ /* 0x080fe20000410000 */
[----:B------:R-:W-:Y:S01]  /*11830*/  FFMA.FTZ R8, R47, R37, R10 ;  /* 0x000000252f087223 */ /* 0x000fe2000001000a */
[----:B------:R-:W-:Y:S02]  /*11840*/  HADD2.F32 R47, -RZ, R3.H1_H1 ;  /* 0x30000003ff2f7230 */ /* 0x000fe40000004100 */
[C---:B------:R-:W-:Y:S01]  /*11850*/  FMUL.FTZ R37, R44.reuse, R40 ;  /* 0x000000282c257220 */ /* 0x040fe20000410000 */
[-C--:B------:R-:W-:Y:S01]  /*11860*/  FFMA.FTZ R10, R44, R38.reuse, -R45 ;  /* 0x000000262c0a7223 */ /* 0x080fe2000001082d */
[-C--:B------:R-:W-:Y:S01]  /*11870*/  FMUL.FTZ R40, R49, R41.reuse ;  /* 0x0000002931287220 */ /* 0x080fe20000410000 */
[----:B------:R-:W-:Y:S02]  /*11880*/  HADD2.F32 R42, -RZ, R9.H1_H1 ;  /* 0x30000009ff2a7230 */ /* 0x000fe40000004100 */
[----:B------:R-:W-:Y:S01]  /*11890*/  FMUL.FTZ R44, R47, R41 ;  /* 0x000000292f2c7220 */ /* 0x000fe20000410000 */
[----:B------:R-:W-:Y:S01]  /*118a0*/  FFMA.FTZ R37, R46, R38, R37 ;  /* 0x000000262e257223 */ /* 0x000fe20000010025 */
[----:B------:R-:W-:-:S02]  /*118b0*/  HADD2.F32 R41, -RZ, R12.H1_H1 ;  /* 0x3000000cff297230 */ /* 0x000fc40000004100 */
[-C--:B------:R-:W-:Y:S01]  /*118c0*/  FFMA.FTZ R38, R47, R39.reuse, -R40 ;  /* 0x000000272f267223 */ /* 0x080fe20000010828 */
[----:B------:R-:W-:Y:S01]  /*118d0*/  FFMA.FTZ R39, R49, R39, R44 ;  /* 0x0000002731277223 */ /* 0x000fe2000001002c */
[----:B------:R-:W-:Y:S02]  /*118e0*/  HADD2.F32 R46, -RZ, R21.H0_H0 ;  /* 0x20000015ff2e7230 */ /* 0x000fe40000004100 */
[-C--:B------:R-:W-:Y:S01]  /*118f0*/  FMUL.FTZ R40, R51, R42.reuse ;  /* 0x0000002a33287220 */ /* 0x080fe20000410000 */
[----:B------:R-:W-:Y:S02]  /*11900*/  HADD2.F32 R44, -RZ, R13.H0_H0 ;  /* 0x2000000dff2c7230 */ /* 0x000fe40000004100 */
[C---:B------:R-:W-:Y:S01]  /*11910*/  FMUL.FTZ R42, R41.reuse, R42 ;  /* 0x0000002a292a7220 */ /* 0x040fe20000410000 */
[----:B------:R-:W-:Y:S02]  /*11920*/  HADD2.F32 R9, -RZ, R11.H0_H0 ;  /* 0x2000000bff097230 */ /* 0x000fe40000004100 */
[----:B------:R-:W-:Y:S01]  /*11930*/  FMUL.FTZ R45, R46, R43 ;  /* 0x0000002b2e2d7220 */ /* 0x000fe20000410000 */
[----:B------:R-:W-:Y:S01]  /*11940*/  FFMA.FTZ R41, R41, R35, -R40 ;  /* 0x0000002329297223 */ /* 0x000fe20000010828 */
[----:B------:R-:W-:Y:S01]  /*11950*/  FMUL.FTZ R43, R44, R43 ;  /* 0x0000002b2c2b7220 */ /* 0x000fe20000410000 */
[----:B------:R-:W-:-:S02]  /*11960*/  HADD2.F32 R40, -RZ, R14.H0_H0 ;  /* 0x2000000eff287230 */ /* 0x000fc40000004100 */
[----:B------:R-:W-:Y:S01]  /*11970*/  FFMA.FTZ R42, R51, R35, R42 ;  /* 0x00000023332a7223 */ /* 0x000fe2000001002a */
[----:B------:R-:W-:Y:S01]  /*11980*/  FMUL.FTZ R35, R48, R36 ;  /* 0x0000002430237220 */ /* 0x000fe20000410000 */
[-C--:B------:R-:W-:Y:S01]  /*11990*/  FFMA.FTZ R43, R46, R34.reuse, R43 ;  /* 0x000000222e2b7223 */ /* 0x080fe2000001002b */
[----:B------:R-:W-:Y:S01]  /*119a0*/  FFMA.FTZ R45, R44, R34, -R45 ;  /* 0x000000222c2d7223 */ /* 0x000fe2000001082d */
[----:B------:R-:W-:Y:S02]  /*119b0*/  HADD2.F32 R46, -RZ, R21.H1_H1 ;  /* 0x30000015ff2e7230 */ /* 0x000fe40000004100 */
[C---:B------:R-:W-:Y:S01]  /*119c0*/  FMUL.FTZ R47, R40.reuse, R36 ;  /* 0x00000024282f7220 */ /* 0x040fe20000410000 */
[----:B------:R-:W-:Y:S02]  /*119d0*/  HADD2.F32 R11, -RZ, R11.H1_H1 ;  /* 0x3000000bff0b7230 */ /* 0x000fe40000004100 */
[----:B------:R-:W-:Y:S01]  /*119e0*/  FFMA.FTZ R34, R40, R6, -R35 ;  /* 0x0000000628227223 */ /* 0x000fe20000010823 */
[----:B------:R-:W-:-:S02]  /*119f0*/  HADD2.F32 R51, -RZ, R24.H1_H1 ;  /* 0x30000018ff337230 */ /* 0x000fc40000004100 */
[----:B------:R-:W-:Y:S01]  /*11a00*/  FFMA.FTZ R36, R48, R6, R47 ;  /* 0x0000000630247223 */ /* 0x000fe2000001002f */
[----:B------:R-:W-:Y:S02]  /*11a10*/  HADD2.F32 R40, -RZ, R13.H1_H1 ;  /* 0x3000000dff287230 */ /* 0x000fe40000004100 */
[----:B------:R-:W-:Y:S01]  /*11a20*/  FMUL.FTZ R35, R46, R9 ;  /* 0x000000092e237220 */ /* 0x000fe20000410000 */
[----:B------:R-:W-:Y:S02]  /*11a30*/  HADD2.F32 R49, -RZ, R14.H1_H1 ;  /* 0x3000000eff317230 */ /* 0x000fe40000004100 */
[----:B------:R-:W-:Y:S01]  /*11a40*/  FMUL.FTZ R6, R51, R11 ;  /* 0x0000000b33067220 */ /* 0x000fe20000410000 */
[--C-:B------:R-:W-:Y:S02]  /*11a50*/  HADD2.F32 R4, -RZ, R7.reuse.H0_H0 ;  /* 0x20000007ff047230 */ /* 0x100fe40000004100 */
[----:B------:R-:W-:Y:S01]  /*11a60*/  FMUL.FTZ R9, R40, R9 ;  /* 0x0000000928097220 */ /* 0x000fe20000410000 */
[----:B------:R-:W-:-:S02]  /*11a70*/  HADD2.F32 R7, -RZ, R7.H1_H1 ;  /* 0x30000007ff077230 */ /* 0x000fc40000004100 */
[----:B------:R-:W-:Y:S01]  /*11a80*/  FMUL.FTZ R44, R49, R11 ;  /* 0x0000000b312c7220 */ /* 0x000fe20000410000 */
[----:B------:R-:W-:Y:S01]  /*11a90*/  F2FP.F16.F32.PACK_AB R8, R37, R8 ;  /* 0x000000082508723e */ /* 0x000fe200000000ff */
[-C--:B------:R-:W-:Y:S01]  /*11aa0*/  FFMA.FTZ R35, R40, R4.reuse, -R35 ;  /* 0x0000000428237223 */ /* 0x080fe20000010823 */
[----:B------:R-:W-:Y:S01]  /*11ab0*/  FFMA.FTZ R11, R46, R4, R9 ;  /* 0x000000042e0b7223 */ /* 0x000fe20000010009 */
[-C--:B------:R-:W-:Y:S01]  /*11ac0*/  FFMA.FTZ R40, R49, R7.reuse, -R6 ;  /* 0x0000000731287223 */ /* 0x080fe20000010806 */
[----:B------:R-:W-:Y:S01]  /*11ad0*/  FFMA.FTZ R44, R51, R7, R44 ;  /* 0x00000007332c7223 */ /* 0x000fe2000001002c */
[----:B------:R-:W-:Y:S02]  /*11ae0*/  F2FP.F16.F32.PACK_AB R4, R10, R5 ;  /* 0x000000050a04723e */ /* 0x000fe400000000ff */
[----:B------:R-:W-:Y:S02]  /*11af0*/  F2FP.F16.F32.PACK_AB R5, R41, R38 ;  /* 0x000000262905723e */ /* 0x000fe400000000ff */
[----:B------:R-:W-:-:S02]  /*11b00*/  F2FP.F16.F32.PACK_AB R6, R34, R45 ;  /* 0x0000002d2206723e */ /* 0x000fc400000000ff */
[----:B------:R-:W-:Y:S02]  /*11b10*/  F2FP.F16.F32.PACK_AB R7, R40, R35 ;  /* 0x000000232807723e */ /* 0x000fe400000000ff */
[----:B------:R-:W-:Y:S02]  /*11b20*/  F2FP.F16.F32.PACK_AB R9, R42, R39 ;  /* 0x000000272a09723e */ /* 0x000fe400000000ff */
[----:B------:R-:W-:Y:S01]  /*11b30*/  F2FP.F16.F32.PACK_AB R10, R36, R43 ;  /* 0x0000002b240a723e */ /* 0x000fe200000000ff */
[----:B------:R1:W-:Y:S01]  /*11b40*/  STS.128 [R50], R4 ;  /* 0x0000000432007388 */ /* 0x0003e20000000c00 */
[----:B------:R-:W-:-:S05]  /*11b50*/  F2FP.F16.F32.PACK_AB R11, R44, R11 ;  /* 0x0000000b2c0b723e */ /* 0x000fca00000000ff */
[----:B------:R1:W-:Y:S02]  /*11b60*/  STS.128 [R33+0x14400], R8 ;  /* 0x0144000821007388 */ /* 0x0003e40000000c00 */
.L_x_622:
[----:B------:R-:W-:Y:S05]  /*11b70*/  BSYNC B1 ;  /* 0x0000000000017941 */ /* 0x000fea0003800000 */
.L_x_621:
[----:B01----:R-:W-:Y:S01]  /*11b80*/  VIADD R4, R224, 0x40 ;  /* 0x00000040e0047836 */ /* 0x003fe20000000000 */
[----:B------:R-:W-:Y:S04]  /*11b90*/  BSSY B1, `(.L_x_625) ;  /* 0x00000c2000017945 */ /* 0x000fe80003800000 */
[----:B------:R-:W-:-:S13]  /*11ba0*/  ISETP.GE.AND P0, PT, R4, R0, PT ;  /* 0x000000000400720c */ /* 0x000fda0003f06270 */
[----:B------:R-:W-:Y:S05]  /*11bb0*/  @P0 BRA `(.L_x_626) ;  /* 0x0000000800fc0947 */ /* 0x000fea0003800000 */
[----:B-----5:R0:W5:Y:S01]  /*11bc0*/  LDL R51, [R1+0x54] ;  /* 0x0000540001337983 */ /* 0x0201620000100800 */
[----:B------:R-:W1:Y:S01]  /*11bd0*/  LDC R33, c[0x0][0x3f4] ;  /* 0x0000fd00ff217b82 */ /* 0x000e620000000800 */
[C---:B------:R-:W-:Y:S01]  /*11be0*/  IADD3 R52, R224.reuse, 0x40, RZ ;  /* 0x00000040e0347810 */ /* 0x040fe20007ffe0ff */
[----:B------:R-:W-:Y:S01]  /*11bf0*/  VIADD R53, R224, 0x40 ;  /* 0x00000040e0357836 */ /* 0x000fe20000000000 */
[----:B------:R-:W-:Y:S03]  /*11c00*/  BSSY B2, `(.L_x_627) ;  /* 0x0000061000027945 */ /* 0x000fe60003800000 */
[----:B------:R-:W-:Y:S01]  /*11c10*/  IMAD.SHL.U32 R52, R52, 0x40, RZ ;  /* 0x0000004034347824 */ /* 0x000fe200078e00ff */
[----:B------:R-:W-:-:S04]  /*11c20*/  SHF.L.U32 R53, R53, 0x6, RZ ;  /* 0x0000000635357819 */ /* 0x000fc800000006ff */
        /* <DEDUP_REMOVED lines=16> */
[----:B------:R-:W-:-:S03]  /*11d30*/  LOP3.LUT R4, R53, 0x38, R5, 0xf8, !PT ;  /* 0x0000003835047812 */ /* 0x000fc600078ef805 */
[----:B------:R-:W-:Y:S01]  /*11d40*/  IMAD.SHL.U32 R7, R7, 0x400, RZ ;  /* 0x0000040007077824 */ /* 0x000fe200078e00ff */
[----:B------:R-:W-:-:S04]  /*11d50*/  LOP3.LUT R8, R4, R52, RZ, 0x3c, !PT ;  /* 0x0000003404087212 */ /* 0x000fc800078e3cff */
[----:B------:R-:W-:Y:S02]  /*11d60*/  LOP3.LUT R9, R7, 0x7fffe000, RZ, 0xc0, !PT ;  /* 0x7fffe00007097812 */ /* 0x000fe400078ec0ff */
[----:B---3--:R-:W0:Y:S02]  /*11d70*/  LDS.128 R4, [R54] ;  /* 0x0000000036047984 */ /* 0x008e240000000c00 */
[----:B-----5:R-:W-:-:S04]  /*11d80*/  IADD3 R8, R8, R9, R51 ;  /* 0x0000000908087210 */ /* 0x020fc80007ffe033 */
[----:B------:R-:W-:-:S05]  /*11d90*/  LEA R34, R8, R23, 0x1 ;  /* 0x0000001708227211 */ /* 0x000fca00078e08ff */
        /* <DEDUP_REMOVED lines=71> */
.L_x_628:
[----:B------:R-:W-:Y:S05]  /*12210*/  BSYNC B2 ;  /* 0x0000000000027941 */ /* 0x000fea0003800000 */
.L_x_627:
        /* <DEDUP_REMOVED lines=18> */
[----:B-----5:R-:W-:Y:S01]  /*12340*/  IADD3 R8, R8, R9, R51 ;  /* 0x0000000908087210 */ /* 0x020fe20007ffe033 */
[----:B------:R-:W-:-:S03]  /*12350*/  HADD2.F32 R51, -RZ, R20.H1_H1 ;  /* 0x30000014ff337230 */ /* 0x000fc60000004100 */
        /* <DEDUP_REMOVED lines=69> */
.L_x_626:
[----:B------:R-:W-:Y:S05]  /*127b0*/  BSYNC B1 ;  /* 0x0000000000017941 */ /* 0x000fea0003800000 */
.L_x_625:
[----:B01----:R-:W-:-:S05]  /*127c0*/  VIADD R5, R224, 0x60 ;  /* 0x00000060e0057836 */ /* 0x003fca0000000000 */
[----:B------:R-:W-:-:S13]  /*127d0*/  ISETP.GE.AND P0, PT, R5, R0, PT ;  /* 0x000000000500720c */ /* 0x000fda0003f06270 */
[----:B------:R-:W-:Y:S05]  /*127e0*/  @P0 BRA `(.L_x_605) ;  /* 0x0000000c001c0947 */ /* 0x000fea0003800000 */
[----:B------:R0:W5:Y:S01]  /*127f0*/  LDL R49, [R1+0x118] ;  /* 0x0001180001317983 */ /* 0x0001620000100800 */
[----:B------:R-:W1:Y:S01]  /*12800*/  LDC R33, c[0x0][0x3f4] ;  /* 0x0000fd00ff217b82 */ /* 0x000e620000000800 */
[----:B-----5:R-:W-:Y:S01]  /*12810*/  VIADD R51, R224, 0x60 ;  /* 0x00000060e0337836 */ /* 0x020fe20000000000 */
[----:B------:R-:W-:Y:S04]  /*12820*/  BSSY B1, `(.L_x_629) ;  /* 0x000005f000017945 */ /* 0x000fe80003800000 */
[----:B------:R-:W-:-:S04]  /*12830*/  SHF.L.U32 R51, R51, 0x6, RZ ;  /* 0x0000000633337819 */ /* 0x000fc800000006ff */
[----:B------:R-:W-:Y:S02]  /*12840*/  LOP3.LUT R51, R51, 0x1c0, RZ, 0xc0, !PT ;  /* 0x000001c033337812 */ /* 0x000fe400078ec0ff */
[-C--:B-1----:R-:W-:Y:S02]  /*12850*/  ISETP.GE.AND P0, PT, R16, R33.reuse, PT ;  /* 0x000000211000720c */ /* 0x082fe40003f06270 */
[----:B------:R-:W-:-:S11]  /*12860*/  ISETP.GE.AND P1, PT, R214, R33, PT ;  /* 0x00000021d600720c */ /* 0x000fd60003f26270 */
[----:B0-----:R-:W-:Y:S05]  /*12870*/  @P0 BRA `(.L_x_630) ;  /* 0x0000000400640947 */ /* 0x001fea0003800000 */
[----:B------:R-:W2:Y:S04]  /*12880*/  LDL R4, [R1+0x70] ;  /* 0x0000700001047983 */ /* 0x000ea80000100800 */
[----:B------:R-:W3:Y:S01]  /*12890*/  LDL R52, [R1+0x1a0] ;  /* 0x0001a00001347983 */ /* 0x000ee20000100800 */
[----:B------:R-:W-:Y:S01]  /*128a0*/  SHF.R.U32.HI R7, RZ, 0x3, R51 ;  /* 0x00000003ff077819 */ /* 0x000fe20000011633 */
[----:B------:R-:W-:Y:S02]  /*128b0*/  HADD2.F32 R46, -RZ, R29.H0_H0 ;  /* 0x2000001dff2e7230 */ /* 0x000fe40000004100 */
[----:B------:R-:W-:Y:S02]  /*128c0*/  HADD2.F32 R44, -RZ, R25.H0_H0 ;  /* 0x20000019ff2c7230 */ /* 0x000fe40000004100 */
[----:B------:R-:W-:-:S02]  /*128d0*/  HADD2.F32 R47, -RZ, R30.H0_H0 ;  /* 0x2000001eff2f7230 */ /* 0x000fc40000004100 */
[----:B------:R-:W-:Y:S02]  /*128e0*/  HADD2.F32 R45, -RZ, R26.H0_H0 ;  /* 0x2000001aff2d7230 */ /* 0x000fe40000004100 */
[----:B------:R-:W-:Y:S02]  /*128f0*/  HADD2.F32 R50, -RZ, R29.H1_H1 ;  /* 0x3000001dff327230 */ /* 0x000fe40000004100 */
        /* <DEDUP_REMOVED lines=10> */
[----:B------:R-:W-:-:S04]  /*129a0*/  IADD3 R0, R0, R9, R49 ;  /* 0x0000000900007210 */ /* 0x000fc80007ffe031 */
        /* <DEDUP_REMOVED lines=11> */
[-C--:B------:R-:W-:Y:S01]  /*12a60*/  FMUL.FTZ R9, R46, R5.reuse ;  /* 0x000000052e097220 */ /* 0x080fe20000410000 */
[----:B------:R-:W-:Y:S02]  /*12a70*/  HADD2.F32 R39, -RZ, R8.H1_H1 ;  /* 0x30000008ff277230 */ /* 0x000fe40000004100 */
[----:B------:R-:W-:Y:S01]  /*12a80*/  FMUL.FTZ R43, R44, R5 ;  /* 0x000000052c2b7220 */ /* 0x000fe20000410000 */
[----:B------:R-:W-:Y:S01]  /*12a90*/  FMUL.FTZ R25, R50, R40 ;  /* 0x0000002832197220 */ /* 0x000fe20000410000 */
[----:B------:R-:W-:Y:S01]  /*12aa0*/  FFMA.FTZ R5, R44, R36, -R9 ;  /* 0x000000242c057223 */ /* 0x000fe20000010809 */
[----:B------:R-:W-:Y:S01]  /*12ab0*/  FMUL.FTZ R29, R48, R40 ;  /* 0x00000028301d7220 */ /* 0x000fe20000410000 */
[----:B------:R-:W-:Y:S01]  /*12ac0*/  FFMA.FTZ R9, R46, R36, R43 ;  /* 0x000000242e097223 */ /* 0x000fe2000001002b */
[-C--:B------:R-:W-:Y:S01]  /*12ad0*/  FMUL.FTZ R44, R47, R39.reuse ;  /* 0x000000272f2c7220 */ /* 0x080fe20000410000 */
[----:B------:R-:W-:Y:S01]  /*12ae0*/  FMUL.FTZ R46, R45, R39 ;  /* 0x000000272d2e7220 */ /* 0x000fe20000410000 */
[----:B------:R-:W-:-:S02]  /*12af0*/  HADD2.F32 R43, -RZ, R30.H1_H1 ;  /* 0x3000001eff2b7230 */ /* 0x000fc40000004100 */
[-C--:B------:R-:W-:Y:S01]  /*12b00*/  FFMA.FTZ R25, R48, R38.reuse, -R25 ;  /* 0x0000002630197223 */ /* 0x080fe20000010819 */
[-C--:B------:R-:W-:Y:S01]  /*12b10*/  FFMA.FTZ R36, R45, R37.reuse, -R44 ;  /* 0x000000252d247223 */ /* 0x080fe2000001082c */
[----:B------:R-:W-:Y:S01]  /*12b20*/  FFMA.FTZ R46, R47, R37, R46 ;  /* 0x000000252f2e7223 */ /* 0x000fe2000001002e */
[----:B------:R-:W-:Y:S02]  /*12b30*/  HADD2.F32 R37, -RZ, R26.H1_H1 ;  /* 0x3000001aff257230 */ /* 0x000fe40000004100 */
[----:B------:R-:W-:Y:S01]  /*12b40*/  FFMA.FTZ R29, R50, R38, R29 ;  /* 0x00000026321d7223 */ /* 0x000fe2000001001d */
[----:B------:R-:W-:Y:S02]  /*12b50*/  HADD2.F32 R42, -RZ, R10.H0_H0 ;  /* 0x2000000aff2a7230 */ /* 0x000fe40000004100 */
[-C--:B------:R-:W-:Y:S01]  /*12b60*/  FMUL.FTZ R26, R43, R41.reuse ;  /* 0x000000292b1a7220 */ /* 0x080fe20000410000 */
[----:B------:R-:W-:Y:S02]  /*12b70*/  HADD2.F32 R38, -RZ, R27.H0_H0 ;  /* 0x2000001bff267230 */ /* 0x000fe40000004100 */
[----:B------:R-:W-:Y:S01]  /*12b80*/  FMUL.FTZ R30, R37, R41 ;  /* 0x00000029251e7220 */ /* 0x000fe20000410000 */
[----:B------:R-:W-:-:S02]  /*12b90*/  HADD2.F32 R44, -RZ, R31.H0_H0 ;  /* 0x2000001fff2c7230 */ /* 0x000fc40000004100 */
[-C--:B------:R-:W-:Y:S01]  /*12ba0*/  FFMA.FTZ R26, R37, R35.reuse, -R26 ;  /* 0x00000023251a7223 */ /* 0x080fe2000001081a */
[----:B------:R-:W-:Y:S02]  /*12bb0*/  HADD2.F32 R10, -RZ, R10.H1_H1 ;  /* 0x3000000aff0a7230 */ /* 0x000fe40000004100 */
[-C--:B------:R-:W-:Y:S01]  /*12bc0*/  FMUL.FTZ R39, R38, R42.reuse ;  /* 0x0000002a26277220 */ /* 0x080fe20000410000 */
[----:B------:R-:W-:Y:S02]  /*12bd0*/  HADD2.F32 R48, -RZ, R32.H0_H0 ;  /* 0x20000020ff307230 */ /* 0x000fe40000004100 */
[----:B------:R-:W-:Y:S01]  /*12be0*/  FMUL.FTZ R37, R44, R42 ;  /* 0x0000002a2c257220 */ /* 0x000fe20000410000 */
[----:B------:R-:W-:Y:S02]  /*12bf0*/  HADD2.F32 R40, -RZ, R28.H0_H0 ;  /* 0x2000001cff287230 */ /* 0x000fe40000004100 */
[----:B------:R-:W-:Y:S01]  /*12c00*/  FFMA.FTZ R30, R43, R35, R30 ;  /* 0x000000232b1e7223 */ /* 0x000fe2000001001e */
[----:B------:R-:W-:-:S02]  /*12c10*/  HADD2.F32 R8, -RZ, R11.H0_H0 ;  /* 0x2000000bff087230 */ /* 0x000fc40000004100 */
[----:B------:R-:W-:Y:S01]  /*12c20*/  FMUL.FTZ R35, R48, R10 ;  /* 0x0000000a30237220 */ /* 0x000fe20000410000 */
[-C--:B------:R-:W-:Y:S01]  /*12c30*/  FFMA.FTZ R37, R38, R34.reuse, -R37 ;  /* 0x0000002226257223 */ /* 0x080fe20000010825 */
[----:B------:R-:W-:Y:S01]  /*12c40*/  FFMA.FTZ R39, R44, R34, R39 ;  /* 0x000000222c277223 */ /* 0x000fe20000010027 */
[C---:B------:R-:W-:Y:S01]  /*12c50*/  FMUL.FTZ R41, R40.reuse, R10 ;  /* 0x0000000a28297220 */ /* 0x040fe20000410000 */
[----:B------:R-:W-:Y:S02]  /*12c60*/  HADD2.F32 R11, -RZ, R11.H1_H1 ;  /* 0x3000000bff0b7230 */ /* 0x000fe40000004100 */
[----:B------:R-:W-:Y:S01]  /*12c70*/  FFMA.FTZ R10, R40, R6, -R35 ;  /* 0x00000006280a7223 */ /* 0x000fe20000010823 */
[----:B------:R-:W-:Y:S02]  /*12c80*/  HADD2.F32 R38, -RZ, R31.H1_H1 ;  /* 0x3000001fff267230 */ /* 0x000fe40000004100 */
[----:B------:R-:W-:Y:S02]  /*12c90*/  HADD2.F32 R34, -RZ, R27.H1_H1 ;  /* 0x3000001bff227230 */ /* 0x000fe40000004100 */
[----:B------:R-:W-:-:S02]  /*12ca0*/  HADD2.F32 R43, -RZ, R32.H1_H1 ;  /* 0x30000020ff2b7230 */ /* 0x000fc40000004100 */
[----:B------:R-:W-:Y:S01]  /*12cb0*/  FMUL.FTZ R27, R38, R8 ;  /* 0x00000008261b7220 */ /* 0x000fe20000410000 */
[----:B------:R-:W-:Y:S02]  /*12cc0*/  HADD2.F32 R35, -RZ, R28.H1_H1 ;  /* 0x3000001cff237230 */ /* 0x000fe40000004100 */
[----:B------:R-:W-:Y:S01]  /*12cd0*/  FFMA.FTZ R28, R48, R6, R41 ;  /* 0x00000006301c7223 */ /* 0x000fe20000010029 */
[--C-:B------:R-:W-:Y:S02]  /*12ce0*/  HADD2.F32 R4, -RZ, R7.reuse.H0_H0 ;  /* 0x20000007ff047230 */ /* 0x100fe40000004100 */
[C---:B------:R-:W-:Y:S01]  /*12cf0*/  FMUL.FTZ R31, R34.reuse, R8 ;  /* 0x00000008221f7220 */ /* 0x040fe20000410000 */
[----:B------:R-:W-:Y:S02]  /*12d00*/  HADD2.F32 R7, -RZ, R7.H1_H1 ;  /* 0x30000007ff077230 */ /* 0x000fe40000004100 */
[-C--:B------:R-:W-:Y:S01]  /*12d10*/  FMUL.FTZ R6, R43, R11.reuse ;  /* 0x0000000b2b067220 */ /* 0x080fe20000410000 */
[C---:B------:R-:W-:Y:S01]  /*12d20*/  FMUL.FTZ R8, R35.reuse, R11 ;  /* 0x0000000b23087220 */ /* 0x040fe20000410000 */
[-C--:B------:R-:W-:Y:S01]  /*12d30*/  FFMA.FTZ R27, R34, R4.reuse, -R27 ;  /* 0x00000004221b7223 */ /* 0x080fe2000001081b */
[----:B------:R-:W-:Y:S01]  /*12d40*/  FFMA.FTZ R11, R38, R4, R31 ;  /* 0x00000004260b7223 */ /* 0x000fe2000001001f */
[-C--:B------:R-:W-:Y:S01]  /*12d50*/  FFMA.FTZ R32, R35, R7.reuse, -R6 ;  /* 0x0000000723207223 */ /* 0x080fe20000010806 */
[----:B------:R-:W-:Y:S01]  /*12d60*/  FFMA.FTZ R34, R43, R7, R8 ;  /* 0x000000072b227223 */ /* 0x000fe20000010008 */
[----:B------:R-:W-:-:S02]  /*12d70*/  F2FP.F16.F32.PACK_AB R4, R36, R5 ;  /* 0x000000052404723e */ /* 0x000fc400000000ff */
[----:B------:R-:W-:Y:S02]  /*12d80*/  F2FP.F16.F32.PACK_AB R8, R46, R9 ;  /* 0x000000092e08723e */ /* 0x000fe400000000ff */
        /* <DEDUP_REMOVED lines=8> */
.L_x_630:
[----:B------:R-:W-:Y:S05]  /*12e10*/  BSYNC B1 ;  /* 0x0000000000017941 */ /* 0x000fea0003800000 */
.L_x_629:
[----:B------:R-:W-:Y:S05]  /*12e20*/  @P1 BRA `(.L_x_605) ;  /* 0x00000004008c1947 */ /* 0x000fea0003800000 */
[----:B0-----:R-:W2:Y:S04]  /*12e30*/  LDL R0, [R1+0x11c] ;  /* 0x00011c0001007983 */ /* 0x001ea80000100800 */
[----:B------:R-:W3:Y:S01]  /*12e40*/  LDL R4, [R1+0x114] ;  /* 0x0001140001047983 */ /* 0x000ee20000100800 */
[----:B------:R-:W-:Y:S02]  /*12e50*/  SHF.R.S32.HI R5, RZ, 0x1f, R214 ;  /* 0x0000001fff057819 */ /* 0x000fe400000114d6 */
[----:B------:R-:W-:Y:S01]  /*12e60*/  SHF.R.U32.HI R7, RZ, 0x3, R51 ;  /* 0x00000003ff077819 */ /* 0x000fe20000011633 */
[----:B------:R-:W-:Y:S02]  /*12e70*/  HADD2.F32 R36, -RZ, R15.H0_H0 ;  /* 0x2000000fff247230 */ /* 0x000fe40000004100 */
[----:B------:R-:W-:-:S02]  /*12e80*/  HADD2.F32 R34, -RZ, R3.H0_H0 ;  /* 0x20000003ff227230 */ /* 0x000fc40000004100 */
[----:B------:R-:W-:Y:S02]  /*12e90*/  HADD2.F32 R41, -RZ, R20.H0_H0 ;  /* 0x20000014ff297230 */ /* 0x000fe40000004100 */
[----:B------:R-:W-:Y:S01]  /*12ea0*/  HADD2.F32 R39, -RZ, R12.H0_H0 ;  /* 0x2000000cff277230 */ /* 0x000fe20000004100 */
[----:B--2---:R-:W-:Y:S02]  /*12eb0*/  R2UR UR4, R0 ;  /* 0x00000000000472ca */ /* 0x004fe400000e0000 */
[CC--:B------:R-:W-:Y:S02]  /*12ec0*/  LEA.HI R0, R5.reuse, R214.reuse, RZ, 0x6 ;  /* 0x000000d605007211 */ /* 0x0c0fe400078f30ff */
[----:B------:R-:W-:Y:S02]  /*12ed0*/  LEA.HI R5, R5, R214, RZ, 0x3 ;  /* 0x000000d605057211 */ /* 0x000fe400078f18ff */
[----:B---3--:R-:W-:Y:S01]  /*12ee0*/  LEA.HI R33, R33, R4, RZ, 0x1d ;  /* 0x0000000421217211 */ /* 0x008fe200078fe8ff */
[----:B------:R-:W-:Y:S01]  /*12ef0*/  IMAD.SHL.U32 R4, R0, 0x80, RZ ;  /* 0x0000008000047824 */ /* 0x000fe200078e00ff */
[----:B------:R-:W-:-:S02]  /*12f00*/  LOP3.LUT R6, R51, 0x38, R5, 0xf8, !PT ;  /* 0x0000003833067812 */ /* 0x000fc400078ef805 */
[----:B------:R-:W-:Y:S02]  /*12f10*/  SHF.R.S32.HI R0, RZ, 0x1f, R33 ;  /* 0x0000001fff007819 */ /* 0x000fe40000011421 */
[----:B------:R-:W-:Y:S01]  /*12f20*/  LOP3.LUT R5, R4, 0xffffe000, RZ, 0xc0, !PT ;  /* 0xffffe00004057812 */ /* 0x000fe200078ec0ff */
[----:B------:R-:W-:Y:S01]  /*12f30*/  IMAD.SHL.U32 R4, R33, 0x8, RZ ;  /* 0x0000000821047824 */ /* 0x000fe200078e00ff */
[----:B------:R-:W-:Y:S02]  /*12f40*/  LOP3.LUT R6, R6, R7, RZ, 0x3c, !PT ;  /* 0x0000000706067212 */ /* 0x000fe400078e3cff */
[----:B------:R-:W-:Y:S02]  /*12f50*/  LEA.HI R0, R0, R33, RZ, 0x3 ;  /* 0x0000002100007211 */ /* 0x000fe400078f18ff */
[----:B------:R-:W-:Y:S02]  /*12f60*/  IADD3 R6, R6, R5, R49 ;  /* 0x0000000506067210 */ /* 0x000fe40007ffe031 */
[----:B------:R-:W-:-:S02]  /*12f70*/  LOP3.LUT R4, R51, 0x38, R4, 0xf8, !PT ;  /* 0x0000003833047812 */ /* 0x000fc400078ef804 */
[----:B------:R-:W-:Y:S02]  /*12f80*/  SHF.L.U32 R5, R0, 0xa, RZ ;  /* 0x0000000a00057819 */ /* 0x000fe400000006ff */
[----:B------:R-:W-:Y:S02]  /*12f90*/  LOP3.LUT R8, R4, R7, RZ, 0x3c, !PT ;  /* 0x0000000704087212 */ /* 0x000fe400078e3cff */
[----:B------:R-:W-:-:S04]  /*12fa0*/  LOP3.LUT R9, R5, 0x7fffe000, RZ, 0xc0, !PT ;  /* 0x7fffe00005097812 */ /* 0x000fc800078ec0ff */
[----:B------:R-:W-:-:S05]  /*12fb0*/  IADD3 R8, R8, R9, R49 ;  /* 0x0000000908087210 */ /* 0x000fca0007ffe031 */
[----:B------:R-:W-:Y:S01]  /*12fc0*/  IMAD R25, R8, 0x2, R23 ;  /* 0x0000000208197824 */ /* 0x000fe200078e0217 */
[----:B------:R-:W-:-:S04]  /*12fd0*/  LEA R0, R6, UR4, 0x1 ;  /* 0x0000000406007c11 */ /* 0x000fc8000f8e08ff */
[----:B------:R-:W0:Y:S04]  /*12fe0*/  LDS.128 R8, [R25+0x14400] ;  /* 0x0144000019087984 */ /* 0x000e280000000c00 */
[----:B------:R-:W1:Y:S01]  /*12ff0*/  LDS.128 R4, [R0] ;  /* 0x0000000000047984 */ /* 0x000e620000000c00 */
[--C-:B0-----:R-:W-:Y:S02]  /*13000*/  HADD2.F32 R30, -RZ, R8.reuse.H0_H0 ;  /* 0x20000008ff1e7230 */ /* 0x101fe40000004100 */
[----:B------:R-:W-:Y:S02]  /*13010*/  HADD2.F32 R8, -RZ, R8.H1_H1 ;  /* 0x30000008ff087230 */ /* 0x000fe40000004100 */
[--C-:B-1----:R-:W-:Y:S02]  /*13020*/  HADD2.F32 R26, -RZ, R4.reuse.H0_H0 ;  /* 0x20000004ff1a7230 */ /* 0x102fe40000004100 */
[-C--:B------:R-:W-:Y:S01]  /*13030*/  FMUL.FTZ R35, R36, R30.reuse ;  /* 0x0000001e24237220 */ /* 0x080fe20000410000 */
[----:B------:R-:W-:Y:S01]  /*13040*/  FMUL.FTZ R37, R34, R30 ;  /* 0x0000001e22257220 */ /* 0x000fe20000410000 */
[----:B------:R-:W-:-:S02]  /*13050*/  HADD2.F32 R27, -RZ, R4.H1_H1 ;  /* 0x30000004ff1b7230 */ /* 0x000fc40000004100 */
[-C--:B------:R-:W-:Y:S01]  /*13060*/  FFMA.FTZ R35, R34, R26.reuse, -R35 ;  /* 0x0000001a22237223 */ /* 0x080fe20000010823 */
[----:B------:R-:W-:Y:S02]  /*13070*/  HADD2.F32 R31, -RZ, R9.H0_H0 ;  /* 0x20000009ff1f7230 */ /* 0x000fe40000004100 */
[----:B------:R-:W-:Y:S01]  /*13080*/  FFMA.FTZ R37, R36, R26, R37 ;  /* 0x0000001a24257223 */ /* 0x000fe20000010025 */
[----:B------:R-:W-:Y:S02]  /*13090*/  HADD2.F32 R34, -RZ, R15.H1_H1 ;  /* 0x3000000fff227230 */ /* 0x000fe40000004100 */
[-C--:B------:R-:W-:Y:S01]  /*130a0*/  FMUL.FTZ R30, R41, R8.reuse ;  /* 0x00000008291e7220 */ /* 0x080fe20000410000 */
[----:B------:R-:W-:Y:S02]  /*130b0*/  HADD2.F32 R26, -RZ, R3.H1_H1 ;  /* 0x30000003ff1a7230 */ /* 0x000fe40000004100 */
[----:B------:R-:W-:Y:S01]  /*130c0*/  FMUL.FTZ R8, R39, R8 ;  /* 0x0000000827087220 */ /* 0x000fe20000410000 */
[----:B------:R-:W-:-:S02]  /*130d0*/  HADD2.F32 R28, -RZ, R5.H0_H0 ;  /* 0x20000005ff1c7230 */ /* 0x000fc40000004100 */
[----:B------:R-:W-:Y:S01]  /*130e0*/  FFMA.FTZ R30, R39, R27, -R30 ;  /* 0x0000001b271e7223 */ /* 0x000fe2000001081e */
[-C--:B------:R-:W-:Y:S01]  /*130f0*/  FMUL.FTZ R3, R34, R31.reuse ;  /* 0x0000001f22037220 */ /* 0x080fe20000410000 */
[----:B------:R-:W-:Y:S02]  /*13100*/  HADD2.F32 R9, -RZ, R9.H1_H1 ;  /* 0x30000009ff097230 */ /* 0x000fe40000004100 */
[----:B------:R-:W-:Y:S01]  /*13110*/  FMUL.FTZ R31, R26, R31 ;  /* 0x0000001f1a1f7220 */ /* 0x000fe20000410000 */
[----:B------:R-:W-:Y:S02]  /*13120*/  HADD2.F32 R39, -RZ, R20.H1_H1 ;  /* 0x30000014ff277230 */ /* 0x000fe40000004100 */
[----:B------:R-:W-:Y:S02]  /*13130*/  HADD2.F32 R15, -RZ, R12.H1_H1 ;  /* 0x3000000cff0f7230 */ /* 0x000fe40000004100 */
[----:B------:R-:W-:Y:S01]  /*13140*/  FFMA.FTZ R8, R41, R27, R8 ;  /* 0x0000001b29087223 */ /* 0x000fe20000010008 */
[----:B------:R-:W-:-:S02]  /*13150*/  HADD2.F32 R5, -RZ, R5.H1_H1 ;  /* 0x30000005ff057230 */ /* 0x000fc40000004100 */
[-C--:B------:R-:W-:Y:S01]  /*13160*/  FFMA.FTZ R31, R34, R28.reuse, R31 ;  /* 0x0000001c221f7223 */ /* 0x080fe2000001001f */
[--C-:B------:R-:W-:Y:S02]  /*13170*/  HADD2.F32 R32, -RZ, R10.reuse.H0_H0 ;  /* 0x2000000aff207230 */ /* 0x100fe40000004100 */
[-C--:B------:R-:W-:Y:S01]  /*13180*/  FMUL.FTZ R12, R39, R9.reuse ;  /* 0x00000009270c7220 */ /* 0x080fe20000410000 */
[----:B------:R-:W-:Y:S02]  /*13190*/  HADD2.F32 R41, -RZ, R21.H0_H0 ;  /* 0x20000015ff297230 */ /* 0x000fe40000004100 */
[----:B------:R-:W-:Y:S01]  /*131a0*/  FMUL.FTZ R20, R15, R9 ;  /* 0x000000090f147220 */ /* 0x000fe20000410000 */
[----:B------:R-:W-:Y:S02]  /*131b0*/  HADD2.F32 R10, -RZ, R10.H1_H1 ;  /* 0x3000000aff0a7230 */ /* 0x000fe40000004100 */
[----:B------:R-:W-:Y:S02]  /*131c0*/  HADD2.F32 R34, -RZ, R24.H0_H0 ;  /* 0x20000018ff227230 */ /* 0x000fe40000004100 */
[----:B------:R-:W-:Y:S01]  /*131d0*/  FFMA.FTZ R3, R26, R28, -R3 ;  /* 0x0000001c1a037223 */ /* 0x000fe20000010803 */
[----:B------:R-:W-:-:S02]  /*131e0*/  HADD2.F32 R29, -RZ, R6.H0_H0 ;  /* 0x20000006ff1d7230 */ /* 0x000fc40000004100 */
[-C--:B------:R-:W-:Y:S01]  /*131f0*/  FFMA.FTZ R12, R15, R5.reuse, -R12 ;  /* 0x000000050f0c7223 */ /* 0x080fe2000001080c */
[----:B------:R-:W-:Y:S02]  /*13200*/  HADD2.F32 R27, -RZ, R13.H0_H0 ;  /* 0x2000000dff1b7230 */ /* 0x000fe40000004100 */
[----:B------:R-:W-:Y:S01]  /*13210*/  FMUL.FTZ R26, R41, R32 ;  /* 0x00000020291a7220 */ /* 0x000fe20000410000 */
[----:B------:R-:W-:Y:S02]  /*13220*/  HADD2.F32 R6, -RZ, R6.H1_H1 ;  /* 0x30000006ff067230 */ /* 0x000fe40000004100 */
[----:B------:R-:W-:Y:S01]  /*13230*/  FFMA.FTZ R20, R39, R5, R20 ;  /* 0x0000000527147223 */ /* 0x000fe20000010014 */
[----:B------:R-:W-:Y:S02]  /*13240*/  HADD2.F32 R28, -RZ, R14.H0_H0 ;  /* 0x2000000eff1c7230 */ /* 0x000fe40000004100 */
[----:B------:R-:W-:Y:S01]  /*13250*/  FMUL.FTZ R5, R34, R10 ;  /* 0x0000000a22057220 */ /* 0x000fe20000410000 */
[----:B------:R-:W-:-:S02]  /*13260*/  HADD2.F32 R33, -RZ, R11.H0_H0 ;  /* 0x2000000bff217230 */ /* 0x000fc40000004100 */
[C---:B------:R-:W-:Y:S01]  /*13270*/  FMUL.FTZ R32, R27.reuse, R32 ;  /* 0x000000201b207220 */ /* 0x040fe20000410000 */
[----:B------:R-:W-:Y:S01]  /*13280*/  FFMA.FTZ R26, R27, R29, -R26 ;  /* 0x0000001d1b1a7223 */ /* 0x000fe2000001081a */
[----:B------:R-:W-:Y:S02]  /*13290*/  HADD2.F32 R11, -RZ, R11.H1_H1 ;  /* 0x3000000bff0b7230 */ /* 0x000fe40000004100 */
[C---:B------:R-:W-:Y:S01]  /*132a0*/  FMUL.FTZ R9, R28.reuse, R10 ;  /* 0x0000000a1c097220 */ /* 0x040fe20000410000 */
[----:B------:R-:W-:Y:S01]  /*132b0*/  FFMA.FTZ R15, R28, R6, -R5 ;  /* 0x000000061c0f7223 */ /* 0x000fe20000010805 */
[----:B------:R-:W-:Y:S02]  /*132c0*/  HADD2.F32 R36, -RZ, R21.H1_H1 ;  /* 0x30000015ff247230 */ /* 0x000fe40000004100 */
[----:B------:R-:W-:Y:S02]  /*132d0*/  HADD2.F32 R27, -RZ, R24.H1_H1 ;  /* 0x30000018ff1b7230 */ /* 0x000fe40000004100 */
[----:B------:R-:W-:-:S02]  /*132e0*/  HADD2.F32 R28, -RZ, R13.H1_H1 ;  /* 0x3000000dff1c7230 */ /* 0x000fc40000004100 */
[----:B------:R-:W-:Y:S02]  /*132f0*/  HADD2.F32 R21, -RZ, R14.H1_H1 ;  /* 0x3000000eff157230 */ /* 0x000fe40000004100 */
[----:B------:R-:W-:Y:S01]  /*13300*/  FFMA.FTZ R13, R34, R6, R9 ;  /* 0x00000006220d7223 */ /* 0x000fe20000010009 */
[--C-:B------:R-:W-:Y:S02]  /*13310*/  HADD2.F32 R4, -RZ, R7.reuse.H0_H0 ;  /* 0x20000007ff047230 */ /* 0x100fe40000004100 */
[----:B------:R-:W-:Y:S01]  /*13320*/  FMUL.FTZ R5, R36, R33 ;  /* 0x0000002124057220 */ /* 0x000fe20000410000 */
[----:B------:R-:W-:Y:S02]  /*13330*/  HADD2.F32 R7, -RZ, R7.H1_H1 ;  /* 0x30000007ff077230 */ /* 0x000fe40000004100 */
[----:B------:R-:W-:Y:S01]  /*13340*/  FMUL.FTZ R6, R27, R11 ;  /* 0x0000000b1b067220 */ /* 0x000fe20000410000 */
[C---:B------:R-:W-:Y:S01]  /*13350*/  FMUL.FTZ R33, R28.reuse, R33 ;  /* 0x000000211c217220 */ /* 0x040fe20000410000 */
[C---:B------:R-:W-:Y:S01]  /*13360*/  FMUL.FTZ R10, R21.reuse, R11 ;  /* 0x0000000b150a7220 */ /* 0x040fe20000410000 */
[-C--:B------:R-:W-:Y:S01]  /*13370*/  FFMA.FTZ R11, R28, R4.reuse, -R5 ;  /* 0x000000041c0b7223 */ /* 0x080fe20000010805 */
[----:B------:R-:W-:Y:S01]  /*13380*/  FFMA.FTZ R14, R21, R7, -R6 ;  /* 0x00000007150e7223 */ /* 0x000fe20000010806 */
[----:B------:R-:W-:Y:S01]  /*13390*/  FFMA.FTZ R32, R41, R29, R32 ;  /* 0x0000001d29207223 */ /* 0x000fe20000010020 */
[----:B------:R-:W-:Y:S01]  /*133a0*/  FFMA.FTZ R33, R36, R4, R33 ;  /* 0x0000000424217223 */ /* 0x000fe20000010021 */
[----:B------:R-:W-:Y:S01]  /*133b0*/  FFMA.FTZ R24, R27, R7, R10 ;  /* 0x000000071b187223 */ /* 0x000fe2000001000a */
[----:B------:R-:W-:-:S02]  /*133c0*/  F2FP.F16.F32.PACK_AB R4, R30, R35 ;  /* 0x000000231e04723e */ /* 0x000fc400000000ff */
[----:B------:R-:W-:Y:S02]  /*133d0*/  F2FP.F16.F32.PACK_AB R5, R12, R3 ;  /* 0x000000030c05723e */ /* 0x000fe400000000ff */
[----:B------:R-:W-:Y:S02]  /*133e0*/  F2FP.F16.F32.PACK_AB R6, R15, R26 ;  /* 0x0000001a0f06723e */ /* 0x000fe400000000ff */
[----:B------:R-:W-:Y:S02]  /*133f0*/  F2FP.F16.F32.PACK_AB R7, R14, R11 ;  /* 0x0000000b0e07723e */ /* 0x000fe400000000ff */
[----:B------:R-:W-:Y:S02]  /*13400*/  F2FP.F16.F32.PACK_AB R8, R8, R37 ;  /* 0x000000250808723e */ /* 0x000fe400000000ff */
[----:B------:R-:W-:Y:S02]  /*13410*/  F2FP.F16.F32.PACK_AB R9, R20, R31 ;  /* 0x0000001f1409723e */ /* 0x000fe400000000ff */
[----:B------:R-:W-:-:S02]  /*13420*/  F2FP.F16.F32.PACK_AB R10, R13, R32 ;  /* 0x000000200d0a723e */ /* 0x000fc400000000ff */
[----:B------:R-:W-:Y:S01]  /*13430*/  F2FP.F16.F32.PACK_AB R11, R24, R33 ;  /* 0x00000021180b723e */ /* 0x000fe200000000ff */
[----:B------:R4:W-:Y:S04]  /*13440*/  STS.128 [R0], R4 ;  /* 0x0000000400007388 */ /* 0x0009e80000000c00 */
[----:B------:R4:W-:Y:S02]  /*13450*/  STS.128 [R25+0x14400], R8 ;  /* 0x0144000819007388 */ /* 0x0009e40000000c00 */
.L_x_605:
[----:B------:R-:W-:Y:S05]  /*13460*/  BSYNC B0 ;  /* 0x0000000000007941 */ /* 0x000fea0003800000 */
.L_x_574:
[----:B------:R-:W-:Y:S01]  /*13470*/  @!PT LDS RZ, [RZ] ;  /* 0x00000000fffff984 */ /* 0x000fe20000000800 */
[----:B------:R-:W-:Y:S01]  /*13480*/  @!PT LDS RZ, [RZ] ;  /* 0x00000000fffff984 */ /* 0x000fe20000000800 */
[----:B------:R-:W-:Y:S01]  /*13490*/  @!PT LDS RZ, [RZ] ;  /* 0x00000000fffff984 */ /* 0x000fe20000000800 */
[----:B------:R-:W-:Y:S01]  /*134a0*/  @!PT LDS RZ, [RZ] ;  /* 0x00000000fffff984 */ /* 0x000fe20000000800 */
[----:B------:R0:W-:Y:S06]  /*134b0*/  MEMBAR.ALL.CTA ;  /* 0x0000000000007992 */ /* 0x0001ec0000008000 */
[----:B0-----:R-:W0:Y:S01]  /*134c0*/  FENCE.VIEW.ASYNC.S ;  /* 0x00000000000073c6 */ /* 0x001e220000000000 */
[----:B------:R-:W-:Y:S05]  /*134d0*/  WARPSYNC.ALL ;  /* 0x0000000000007948 */ /* 0x000fea0003800000 */
[----:B0-----:R-:W-:Y:S06]  /*134e0*/  BAR.SYNC.DEFER_BLOCKING 0xd, 0x100 ;  /* 0x0344000000007b1d */ /* 0x001fec0000010000 */
.L_x_572:
[----:B------:R-:W-:-:S06]  /*134f0*/  ULOP3.LUT UR4, UR60, 0x1, URZ, 0xfc, !UPT ;  /* 0x000000013c047892 */ /* 0x000fcc000f8efc3f */
[----:B01--4-:R-:W-:-:S05]  /*13500*/  IMAD.U32 R0, RZ, RZ, UR4 ;  /* 0x00000004ff007e24 */ /* 0x013fca000f8e00ff */
[----:B------:R-:W-:-:S13]  /*13510*/  ISETP.NE.AND P0, PT, R0, 0x3, PT ;  /* 0x000000030000780c */ /* 0x000fda0003f05270 */
[----:B------:R-:W-:Y:S05]  /*13520*/  @!P0 BRA `(.L_x_631) ;  /* 0x0000000000048947 */ /* 0x000fea0003800000 */
[----:B------:R-:W-:Y:S01]  /*13530*/  BPT.TRAP 0x1 ;  /* 0x000000040000795c */ /* 0x000fe20000300000 */
.L_x_631:
[----:B------:R-:W-:Y:S02]  /*13540*/  LEA R0, R226, R23, 0x3 ;  /* 0x00000017e2007211 */ /* 0x000fe400078e18ff */
[----:B------:R-:W-:-:S04]  /*13550*/  SHF.L.U32 R3, R229, 0x1f, RZ ;  /* 0x0000001fe5037819 */ /* 0x000fc800000006ff */
[----:B------:R0:W1:Y:S01]  /*13560*/  SYNCS.PHASECHK.TRANS64.TRYWAIT P1, [R0+URZ+0x38830], R3 ;  /* 0x03883003000075a7 */ /* 0x000062000802017f */
[----:B------:R-:W-:Y:S05]  /*13570*/  @!P0 BRA `(.L_x_632) ;  /* 0x0000000000048947 */ /* 0x000fea0003800000 */
[----:B------:R-:W-:Y:S01]  /*13580*/  BPT.TRAP 0x1 ;  /* 0x000000040000795c */ /* 0x000fe20000300000 */
.L_x_632:
[----:B------:R-:W-:Y:S01]  /*13590*/  IMAD.MOV.U32 R151, RZ, RZ, RZ ;  /* 0x000000ffff977224 */ /* 0x000fe200078e00ff */
[----:B-1----:R-:W-:Y:S06]  /*135a0*/  @P1 BRA `(.L_x_633) ;  /* 0x0000000000081947 */ /* 0x002fec0003800000 */
[----:B------:R-:W1:Y:S02]  /*135b0*/  SYNCS.PHASECHK.TRANS64.TRYWAIT P1, [R0+URZ+0x38830], R3 ;  /* 0x03883003000075a7 */ /* 0x000e64000802017f */
[----:B-1----:R-:W-:Y:S05]  /*135c0*/  @!P1 BRA `(.L_x_634) ;  /* 0x00000188000c9947 */ /* 0x002fea0003800000 */
.L_x_633:
[----:B------:R-:W-:Y:S05]  /*135d0*/  WARPSYNC.ALL ;  /* 0x0000000000007948 */ /* 0x000fea0003800000 */
[----:B01----:R-:W-:Y:S01]  /*135e0*/  VIADD R3, R23, 0x24400 ;  /* 0x0002440017037836 */ /* 0x003fe20000000000 */
[----:B------:R-:W-:Y:S01]  /*135f0*/  R2UR UR20, R2 ;  /* 0x00000000021472ca */ /* 0x000fe200000e0000 */
[----:B--23--:R-:W-:Y:S01]  /*13600*/  IMAD.MOV.U32 R5, RZ, RZ, 0x40000040 ;  /* 0x40000040ff057424 */ /* 0x00cfe200078e00ff */
[----:B------:R-:W-:Y:S01]  /*13610*/  WARPGROUP.ARRIVE ;  /* 0x00000000000079c5 */ /* 0x000fe20000000000 */
[----:B------:R-:W-:Y:S01]  /*13620*/  UMOV UR25, 0x40000040 ;  /* 0x4000004000197882 */ /* 0x000fe20000000000 */
[----:B------:R-:W-:Y:S01]  /*13630*/  SHF.R.U32.HI R3, RZ, 0x4, R3 ;  /* 0x00000004ff037819 */ /* 0x000fe20000011603 */
[----:B------:R-:W-:Y:S01]  /*13640*/  UMOV UR17, UR25 ;  /* 0x0000001900117c82 */ /* 0x000fe20008000000 */
[----:B------:R-:W-:Y:S01]  /*13650*/  R2UR UR27, R5 ;  /* 0x00000000051b72ca */ /* 0x000fe200000e0000 */
[----:B------:R-:W-:Y:S01]  /*13660*/  UMOV UR5, UR17 ;  /* 0x0000001100057c82 */ /* 0x000fe20008000000 */
[----:B------:R-:W-:Y:S01]  /*13670*/  LOP3.LUT R3, R3, 0x3fff, RZ, 0xc0, !PT ;  /* 0x00003fff03037812 */ /* 0x000fe200078ec0ff */
[----:B------:R-:W-:Y:S01]  /*13680*/  UMOV UR9, UR17 ;  /* 0x0000001100097c82 */ /* 0x000fe20008000000 */
[----:B------:R-:W-:Y:S01]  /*13690*/  MOV R7, 0x40000040 ;  /* 0x4000004000077802 */ /* 0x000fe20000000f00 */
[----:B------:R-:W-:Y:S01]  /*136a0*/  UMOV UR13, UR17 ;  /* 0x00000011000d7c82 */ /* 0x000fe20008000000 */
[----:B------:R-:W-:Y:S01]  /*136b0*/  LOP3.LUT R4, R3, 0x10000, RZ, 0xfc, !PT ;  /* 0x0001000003047812 */ /* 0x000fe200078efcff */
[----:B------:R-:W-:Y:S01]  /*136c0*/  ULOP3.LUT UR20, UR20, 0x10000, URZ, 0xfc, !UPT ;  /* 0x0001000014147892 */ /* 0x000fe2000f8efc3f */
[C---:B------:R-:W-:Y:S01]  /*136d0*/  R2UR UR7, R7.reuse ;  /* 0x00000000070772ca */ /* 0x040fe200000e0000 */
[----:B------:R-:W-:Y:S01]  /*136e0*/  IMAD.MOV.U32 R3, RZ, RZ, 0x40000040 ;  /* 0x40000040ff037424 */ /* 0x000fe200078e00ff */
[----:B------:R-:W-:Y:S01]  /*136f0*/  R2UR UR15, R7 ;  /* 0x00000000070f72ca */ /* 0x000fe200000e0000 */
[----:B------:R0:W-:Y:S01]  /*13700*/  STL [R1+0x50], R4 ;  /* 0x0000500401007387 */ /* 0x0001e20000100800 */
[----:B------:R-:W-:Y:S01]  /*13710*/  IMAD.U32 R11, RZ, RZ, UR25 ;  /* 0x00000019ff0b7e24 */ /* 0x000fe2000f8e00ff */
[----:B------:R-:W-:Y:S01]  /*13720*/  MOV R9, 0x40000040 ;  /* 0x4000004000097802 */ /* 0x000fe20000000f00 */
[----:B------:R-:W-:Y:S01]  /*13730*/  UMOV UR24, UR20 ;  /* 0x0000001400187c82 */ /* 0x000fe20008000000 */
[C---:B------:R-:W-:Y:S01]  /*13740*/  R2UR UR11, R3.reuse ;  /* 0x00000000030b72ca */ /* 0x040fe200000e0000 */
[----:B------:R-:W-:Y:S01]  /*13750*/  UMOV UR16, UR24 ;  /* 0x0000001800107c82 */ /* 0x000fe20008000000 */
[----:B------:R-:W-:Y:S01]  /*13760*/  R2UR UR19, R3 ;  /* 0x00000000031372ca */ /* 0x000fe200000e0000 */
[----:B------:R-:W-:Y:S01]  /*13770*/  UMOV UR4, UR16 ;  /* 0x0000001000047c82 */ /* 0x000fe20008000000 */
[----:B------:R-:W-:Y:S01]  /*13780*/  UMOV UR8, UR16 ;  /* 0x0000001000087c82 */ /* 0x000fe20008000000 */
[----:B------:R-:W-:Y:S01]  /*13790*/  UMOV UR12, UR16 ;  /* 0x00000010000c7c82 */ /* 0x000fe20008000000 */
[----:B0-----:R-:W-:Y:S01]  /*137a0*/  IMAD R4, R226, 0xa00, R4 ;  /* 0x00000a00e2047824 */ /* 0x001fe200078e0204 */
[----:B------:R-:W-:Y:S01]  /*137b0*/  MOV R3, 0x40000040 ;  /* 0x4000004000037802 */ /* 0x000fe20000000f00 */
[----:B------:R-:W-:Y:S01]  /*137c0*/  IMAD.U32 R10, RZ, RZ, UR24 ;  /* 0x00000018ff0a7e24 */ /* 0x000fe2000f8e00ff */
[----:B------:R-:W-:Y:S01]  /*137d0*/  UIADD3 UR56, UR20, 0x804, URZ ;  /* 0x0000080414387890 */ /* 0x000fe2000fffe03f */
[C---:B------:R-:W-:Y:S01]  /*137e0*/  VIADD R2, R4.reuse, 0x100 ;  /* 0x0000010004027836 */ /* 0x040fe20000000000 */
[C---:B------:R-:W-:Y:S01]  /*137f0*/  R2UR UR26, R4.reuse ;  /* 0x00000000041a72ca */ /* 0x040fe200000e0000 */
[----:B------:R-:W-:Y:S01]  /*13800*/  IMAD.MOV.U32 R7, RZ, RZ, 0x40000040 ;  /* 0x40000040ff077424 */ /* 0x000fe200078e00ff */
[C---:B------:R-:W-:Y:S01]  /*13810*/  IADD3 R6, R4.reuse, 0x80, RZ ;  /* 0x0000008004067810 */ /* 0x040fe20007ffe0ff */
[----:B------:R-:W-:Y:S01]  /*13820*/  VIADD R8, R4, 0x102 ;  /* 0x0000010204087836 */ /* 0x000fe20000000000 */
[----:B------:R-:W-:Y:S01]  /*13830*/  R2UR UR10, R2 ;  /* 0x00000000020a72ca */ /* 0x000fe200000e0000 */
[----:B------:R0:W-:Y:S01]  /*13840*/  STL.64 [R1+0x8], R10 ;  /* 0x0000080a01007387 */ /* 0x0001e20000100a00 */
[----:B------:R-:W-:Y:S01]  /*13850*/  R2UR UR6, R6 ;  /* 0x00000000060672ca */ /* 0x000fe200000e0000 */
[C---:B------:R-:W-:Y:S01]  /*13860*/  VIADD R6, R4.reuse, 0x180 ;  /* 0x0000018004067836 */ /* 0x040fe20000000000 */
[----:B------:R-:W-:Y:S01]  /*13870*/  IADD3 R2, R4, 0x200, RZ ;  /* 0x0000020004027810 */ /* 0x000fe20007ffe0ff */
[----:B------:R-:W-:Y:S01]  /*13880*/  UMOV UR57, 0x40000040 ;  /* 0x4000004000397882 */ /* 0x000fe20000000000 */
[----:B------:R-:W-:Y:S01]  /*13890*/  UIADD3 UR52, UR20, 0x806, URZ ;  /* 0x0000080614347890 */ /* 0x000fe2000fffe03f */
[----:B------:R-:W-:Y:S01]  /*138a0*/  IMAD.MOV.U32 R5, RZ, RZ, 0x40000040 ;  /* 0x40000040ff057424 */ /* 0x000fe200078e00ff */
[----:B------:R-:W-:Y:S01]  /*138b0*/  R2UR UR14, R6 ;  /* 0x00000000060e72ca */ /* 0x000fe200000e0000 */
[----:B------:R-:W-:Y:S01]  /*138c0*/  HGMMA.64x16x16.F32 R56, gdesc[UR24], RZ, !UPT, gsb0 ;  /* 0x00200000183879f0 */ /* 0x000fe2000c0008ff */
[----:B------:R-:W-:Y:S01]  /*138d0*/  R2UR UR18, R2 ;  /* 0x00000000021272ca */ /* 0x000fe200000e0000 */
[----:B------:R-:W-:Y:S01]  /*138e0*/  UMOV UR25, 0x40000040 ;  /* 0x4000004000197882 */ /* 0x000fe20000000000 */
[C---:B------:R-:W-:Y:S01]  /*138f0*/  IADD3 R2, R4.reuse, 0x2, RZ ;  /* 0x0000000204027810 */ /* 0x040fe20007ffe0ff */
[----:B------:R-:W-:Y:S01]  /*13900*/  VIADD R6, R4, 0x82 ;  /* 0x0000008204067836 */ /* 0x000fe20000000000 */
[----:B------:R-:W-:Y:S01]  /*13910*/  R2UR UR27, R3 ;  /* 0x00000000031b72ca */ /* 0x000fe200000e0000 */
[----:B------:R-:W-:Y:S01]  /*13920*/  IMAD.MOV.U32 R3, RZ, RZ, 0x40000040 ;  /* 0x40000040ff037424 */ /* 0x000fe200078e00ff */
[----:B------:R-:W-:Y:S01]  /*13930*/  R2UR UR26, R2 ;  /* 0x00000000021a72ca */ /* 0x000fe200000e0000 */
[----:B------:R-:W-:Y:S01]  /*13940*/  VIADD R2, R4, 0x182 ;  /* 0x0000018204027836 */ /* 0x000fe20000000000 */
[----:B------:R-:W-:Y:S01]  /*13950*/  UMOV UR53, 0x40000040 ;  /* 0x4000004000357882 */ /* 0x000fe20000000000 */
[----:B0-----:R-:W-:Y:S01]  /*13960*/  IMAD.U32 R11, RZ, RZ, UR25 ;  /* 0x00000019ff0b7e24 */ /* 0x001fe2000f8e00ff */
[----:B------:R-:W-:Y:S01]  /*13970*/  UIADD3 UR48, UR20, 0xc00, URZ ;  /* 0x00000c0014307890 */ /* 0x000fe2000fffe03f */
[----:B------:R-:W-:Y:S01]  /*13980*/  UMOV UR49, 0x40000040 ;  /* 0x4000004000317882 */ /* 0x000fe20000000000 */
[----:B------:R-:W-:Y:S01]  /*13990*/  UIADD3 UR44, UR20, 0xc02, URZ ;  /* 0x00000c02142c7890 */ /* 0x000fe2000fffe03f */
[----:B------:R-:W-:Y:S01]  /*139a0*/  UMOV UR45, 0x40000040 ;  /* 0x40000040002d7882 */ /* 0x000fe20000000000 */
[----:B------:R-:W-:Y:S01]  /*139b0*/  UIADD3 UR40, UR20, 0xc04, URZ ;  /* 0x00000c0414287890 */ /* 0x000fe2000fffe03f */
[----:B------:R-:W-:Y:S01]  /*139c0*/  UMOV UR41, 0x40000040 ;  /* 0x4000004000297882 */ /* 0x000fe20000000000 */
[----:B------:R-:W-:Y:S01]  /*139d0*/  UIADD3 UR36, UR20, 0xc06, URZ ;  /* 0x00000c0614247890 */ /* 0x000fe2000fffe03f */
[----:B------:R-:W-:Y:S01]  /*139e0*/  UMOV UR37, 0x40000040 ;  /* 0x4000004000257882 */ /* 0x000fe20000000000 */
[----:B------:R-:W-:-:S02]  /*139f0*/  WARPGROUP.DEPBAR.LE gsb0, 0x0 ;  /* 0x00008000000079c5 */ /* 0x000fc40000010000 */
[----:B-----5:R-:W-:-:S06]  /*13a00*/  WARPGROUP.ARRIVE ;  /* 0x00000000000079c5 */ /* 0x020fcc0000000000 */
[----:B------:R-:W-:Y:S01]  /*13a10*/  HGMMA.64x16x16.F32 R48, gdesc[UR4], RZ, !UPT, gsb0 ;  /* 0x00200000043079f0 */ /* 0x000fe2000c0008ff */
[----:B------:R-:W-:Y:S01]  /*13a20*/  UIADD3 UR4, UR20, 0x2, URZ ;  /* 0x0000000214047890 */ /* 0x000fe2000fffe03f */
[----:B------:R-:W-:Y:S01]  /*13a30*/  R2UR UR6, R6 ;  /* 0x00000000060672ca */ /* 0x000fe200000e0000 */
[----:B------:R-:W-:Y:S01]  /*13a40*/  VIADD R6, R4, 0x202 ;  /* 0x0000020204067836 */ /* 0x000fe20000000000 */
[----:B------:R-:W-:Y:S02]  /*13a50*/  R2UR UR7, R7 ;  /* 0x00000000070772ca */ /* 0x000fe400000e0000 */
[----:B------:R-:W-:Y:S02]  /*13a60*/  MOV R7, 0x40000040 ;  /* 0x4000004000077802 */ /* 0x000fe40000000f00 */
[----:B------:R-:W-:Y:S02]  /*13a70*/  UMOV UR24, UR4 ;  /* 0x0000000400187c82 */ /* 0x000fe40008000000 */
[----:B------:R-:W-:-:S05]  /*13a80*/  IMAD.U32 R10, RZ, RZ, UR24 ;  /* 0x00000018ff0a7e24 */ /* 0x000fca000f8e00ff */
[----:B------:R0:W-:Y:S01]  /*13a90*/  STL.64 [R1], R10 ;  /* 0x0000000a01007387 */ /* 0x0001e20000100a00 */
[----:B------:R-:W-:Y:S02]  /*13aa0*/  WARPGROUP.DEPBAR.LE gsb0, 0x0 ;  /* 0x00008000000079c5 */ /* 0x000fe40000010000 */
[----:B------:R-:W-:-:S06]  /*13ab0*/  WARPGROUP.ARRIVE ;  /* 0x00000000000079c5 */ /* 0x000fcc0000000000 */
[----:B------:R-:W-:Y:S01]  /*13ac0*/  HGMMA.64x16x16.F32 R40, gdesc[UR8], RZ, !UPT, gsb0 ;  /* 0x00200000082879f0 */ /* 0x000fe2000c0008ff */
[----:B------:R-:W-:Y:S01]  /*13ad0*/  R2UR UR10, R8 ;  /* 0x00000000080a72ca */ /* 0x000fe200000e0000 */
[----:B------:R-:W-:Y:S01]  /*13ae0*/  VIADD R8, R4, 0x104 ;  /* 0x0000010404087836 */ /* 0x000fe20000000000 */
[----:B------:R-:W-:Y:S02]  /*13af0*/  R2UR UR11, R9 ;  /* 0x00000000090b72ca */ /* 0x000fe400000e0000 */
[----:B------:R-:W-:Y:S01]  /*13b00*/  MOV R9, 0x40000040 ;  /* 0x4000004000097802 */ /* 0x000fe20000000f00 */
[----:B------:R-:W-:Y:S02]  /*13b10*/  WARPGROUP.DEPBAR.LE gsb0, 0x0 ;  /* 0x00008000000079c5 */ /* 0x000fe40000010000 */
[----:B------:R-:W-:-:S06]  /*13b20*/  WARPGROUP.ARRIVE ;  /* 0x00000000000079c5 */ /* 0x000fcc0000000000 */
[----:B------:R-:W-:Y:S01]  /*13b30*/  HGMMA.64x16x16.F32 R32, gdesc[UR12], RZ, !UPT, gsb0 ;  /* 0x002000000c2079f0 */ /* 0x000fe2000c0008ff */
[----:B------:R-:W-:Y:S02]  /*13b40*/  R2UR UR14, R2 ;  /* 0x00000000020e72ca */ /* 0x000fe400000e0000 */
[----:B------:R-:W-:Y:S02]  /*13b50*/  R2UR UR15, R3 ;  /* 0x00000000030f72ca */ /* 0x000fe400000e0000 */
[----:B------:R-:W-:Y:S02]  /*13b60*/  IADD3 R2, R4, 0x4, RZ ;  /* 0x0000000404027810 */ /* 0x000fe40007ffe0ff */
[----:B------:R-:W-:Y:S01]  /*13b70*/  MOV R3, 0x40000040 ;  /* 0x4000004000037802 */ /* 0x000fe20000000f00 */
[----:B------:R-:W-:Y:S02]  /*13b80*/  WARPGROUP.DEPBAR.LE gsb0, 0x0 ;  /* 0x00008000000079c5 */ /* 0x000fe40000010000 */
[----:B------:R-:W-:-:S06]  /*13b90*/  WARPGROUP.ARRIVE ;  /* 0x00000000000079c5 */ /* 0x000fcc0000000000 */
[----:B------:R-:W-:Y:S01]  /*13ba0*/  HGMMA.64x16x16.F32 R24, gdesc[UR16], RZ, !UPT, gsb0 ;  /* 0x00200000101879f0 */ /* 0x000fe2000c0008ff */
[----:B------:R-:W-:Y:S01]  /*13bb0*/  UMOV UR16, UR24 ;  /* 0x0000001800107c82 */ /* 0x000fe20008000000 */
[----:B------:R-:W-:Y:S01]  /*13bc0*/  UMOV UR17, UR25 ;  /* 0x0000001900117c82 */ /* 0x000fe20008000000 */
[----:B------:R-:W-:Y:S01]  /*13bd0*/  UMOV UR4, UR16 ;  /* 0x0000001000047c82 */ /* 0x000fe20008000000 */
[----:B------:R-:W-:Y:S01]  /*13be0*/  UMOV UR5, UR17 ;  /* 0x0000001100057c82 */ /* 0x000fe20008000000 */
[----:B------:R-:W-:Y:S01]  /*13bf0*/  UMOV UR8, UR16 ;  /* 0x0000001000087c82 */ /* 0x000fe20008000000 */
[----:B------:R-:W-:Y:S01]  /*13c00*/  UMOV UR9, UR17 ;  /* 0x0000001100097c82 */ /* 0x000fe20008000000 */
[----:B------:R-:W-:Y:S01]  /*13c10*/  UMOV UR12, UR16 ;  /* 0x00000010000c7c82 */ /* 0x000fe20008000000 */
[----:B------:R-:W-:Y:S01]  /*13c20*/  UMOV UR13, UR17 ;  /* 0x00000011000d7c82 */ /* 0x000fe20008000000 */
[----:B------:R-:W-:Y:S01]  /*13c30*/  R2UR UR18, R6 ;  /* 0x00000000061272ca */ /* 0x000fe200000e0000 */
[----:B------:R-:W-:Y:S01]  /*13c40*/  VIADD R6, R4, 0x84 ;  /* 0x0000008404067836 */ /* 0x000fe20000000000 */
[----:B------:R-:W-:Y:S01]  /*13c50*/  R2UR UR19, R7 ;  /* 0x00000000071372ca */ /* 0x000fe200000e0000 */
[----:B------:R-:W-:Y:S01]  /*13c60*/  IMAD.MOV.U32 R7, RZ, RZ, 0x40000040 ;  /* 0x40000040ff077424 */ /* 0x000fe200078e00ff */
[----:B------:R-:W-:-:S02]  /*13c70*/  WARPGROUP.DEPBAR.LE gsb0, 0x0 ;  /* 0x00008000000079c5 */ /* 0x000fc40000010000 */
[----:B------:R-:W-:-:S06]  /*13c80*/  WARPGROUP.ARRIVE ;  /* 0x00000000000079c5 */ /* 0x000fcc0000000000 */
[----:B------:R-:W-:Y:S01]  /*13c90*/  HGMMA.64x16x16.F32 R56, gdesc[UR24], R56, gsb0 ;  /* 0x00200000183879f0 */ /* 0x000fe20008000838 */
[----:B------:R-:W-:Y:S01]  /*13ca0*/  R2UR UR26, R2 ;  /* 0x00000000021a72ca */ /* 0x000fe200000e0000 */
[----:B------:R-:W-:Y:S01]  /*13cb0*/  UMOV UR25, 0x40000040 ;  /* 0x4000004000197882 */ /* 0x000fe20000000000 */
[----:B------:R-:W-:Y:S01]  /*13cc0*/  R2UR UR27, R3 ;  /* 0x00000000031b72ca */ /* 0x000fe200000e0000 */
[----:B------:R-:W-:Y:S02]  /*13cd0*/  VIADD R2, R4, 0x184 ;  /* 0x0000018404027836 */ /* 0x000fe40000000000 */
[----:B------:R-:W-:Y:S02]  /*13ce0*/  IMAD.MOV.U32 R3, RZ, RZ, 0x40000040 ;  /* 0x40000040ff037424 */ /* 0x000fe400078e00ff */
[----:B0-----:R-:W-:Y:S01]  /*13cf0*/  IMAD.U32 R11, RZ, RZ, UR25 ;  /* 0x00000019ff0b7e24 */ /* 0x001fe2000f8e00ff */
[----:B------:R-:W-:Y:S02]  /*13d00*/  WARPGROUP.DEPBAR.LE gsb0, 0x0 ;  /* 0x00008000000079c5 */ /* 0x000fe40000010000 */
[----:B------:R-:W-:-:S06]  /*13d10*/  WARPGROUP.ARRIVE ;  /* 0x00000000000079c5 */ /* 0x000fcc0000000000 */
[----:B------:R-:W-:Y:S01]  /*13d20*/  HGMMA.64x16x16.F32 R48, gdesc[UR4], R48, gsb0 ;  /* 0x00200000043079f0 */ /* 0x000fe20008000830 */
[----:B------:R-:W-:Y:S01]  /*13d30*/  UIADD3 UR4, UR20, 0x4, URZ ;  /* 0x0000000414047890 */ /* 0x000fe2000fffe03f */
[----:B------:R-:W-:Y:S01]  /*13d40*/  R2UR UR6, R6 ;  /* 0x00000000060672ca */ /* 0x000fe200000e0000 */
[----:B------:R-:W-:Y:S01]  /*13d50*/  VIADD R6, R4, 0x204 ;  /* 0x0000020404067836 */ /* 0x000fe20000000000 */
[----:B------:R-:W-:Y:S02]  /*13d60*/  R2UR UR7, R7 ;  /* 0x00000000070772ca */ /* 0x000fe400000e0000 */
[----:B------:R-:W-:Y:S02]  /*13d70*/  MOV R7, 0x40000040 ;  /* 0x4000004000077802 */ /* 0x000fe40000000f00 */
[----:B------:R-:W-:Y:S02]  /*13d80*/  UMOV UR24, UR4 ;  /* 0x0000000400187c82 */ /* 0x000fe40008000000 */
[----:B------:R-:W-:-:S05]  /*13d90*/  IMAD.U32 R10, RZ, RZ, UR24 ;  /* 0x00000018ff0a7e24 */ /* 0x000fca000f8e00ff */
[----:B------:R0:W-:Y:S01]  /*13da0*/  STL.64 [R1+0x48], R10 ;  /* 0x0000480a01007387 */ /* 0x0001e20000100a00 */
[----:B------:R-:W-:Y:S02]  /*13db0*/  WARPGROUP.DEPBAR.LE gsb0, 0x0 ;  /* 0x00008000000079c5 */ /* 0x000fe40000010000 */
[----:B------:R-:W-:-:S06]  /*13dc0*/  WARPGROUP.ARRIVE ;  /* 0x00000000000079c5 */ /* 0x000fcc0000000000 */
[----:B------:R-:W-:Y:S01]  /*13dd0*/  HGMMA.64x16x16.F32 R40, gdesc[UR8], R40, gsb0 ;  /* 0x00200000082879f0 */ /* 0x000fe20008000828 */
[----:B------:R-:W-:Y:S01]  /*13de0*/  R2UR UR10, R8 ;  /* 0x00000000080a72ca */ /* 0x000fe200000e0000 */
[----:B------:R-:W-:Y:S01]  /*13df0*/  VIADD R8, R4, 0x106 ;  /* 0x0000010604087836 */ /* 0x000fe20000000000 */
[----:B------:R-:W-:Y:S02]  /*13e00*/  R2UR UR11, R9 ;  /* 0x00000000090b72ca */ /* 0x000fe400000e0000 */
[----:B------:R-:W-:Y:S01]  /*13e10*/  MOV R9, 0x40000040 ;  /* 0x4000004000097802 */ /* 0x000fe20000000f00 */
[----:B------:R-:W-:Y:S02]  /*13e20*/  WARPGROUP.DEPBAR.LE gsb0, 0x0 ;  /* 0x00008000000079c5 */ /* 0x000fe40000010000 */
[----:B------:R-:W-:-:S06]  /*13e30*/  WARPGROUP.ARRIVE ;  /* 0x00000000000079c5 */ /* 0x000fcc0000000000 */
[----:B------:R-:W-:Y:S01]  /*13e40*/  HGMMA.64x16x16.F32 R32, gdesc[UR12], R32, gsb0 ;  /* 0x002000000c2079f0 */ /* 0x000fe20008000820 */
[----:B------:R-:W-:Y:S02]  /*13e50*/  R2UR UR14, R2 ;  /* 0x00000000020e72ca */ /* 0x000fe400000e0000 */
[----:B------:R-:W-:Y:S02]  /*13e60*/  R2UR UR15, R3 ;  /* 0x00000000030f72ca */ /* 0x000fe400000e0000 */
[----:B------:R-:W-:Y:S02]  /*13e70*/  IADD3 R2, R4, 0x6, RZ ;  /* 0x0000000604027810 */ /* 0x000fe40007ffe0ff */
[----:B------:R-:W-:Y:S01]  /*13e80*/  MOV R3, 0x40000040 ;  /* 0x4000004000037802 */ /* 0x000fe20000000f00 */
[----:B------:R-:W-:Y:S02]  /*13e90*/  WARPGROUP.DEPBAR.LE gsb0, 0x0 ;  /* 0x00008000000079c5 */ /* 0x000fe40000010000 */
[----:B------:R-:W-:-:S06]  /*13ea0*/  WARPGROUP.ARRIVE ;  /* 0x00000000000079c5 */ /* 0x000fcc0000000000 */
[----:B------:R-:W-:Y:S01]  /*13eb0*/  HGMMA.64x16x16.F32 R24, gdesc[UR16], R24, gsb0 ;  /* 0x00200000101879f0 */ /* 0x000fe20008000818 */
        /* <DEDUP_REMOVED lines=339> */
[----:B------:R-:W-:Y:S02]  /*153f0*/  MOV R3, 0x40000040 ;  /* 0x4000004000037802 */ /* 0x000fe40000000f00 */
[----:B------:R-:W-:Y:S01]  /*15400*/  R2UR UR58, R2 ;  /* 0x00000000023a72ca */ /* 0x000fe200000e0000 */
[----:B------:R-:W-:Y:S01]  /*15410*/  VIADD R2, R4, 0x684 ;  /* 0x0000068404027836 */ /* 0x000fe20000000000 */
[----:B------:R-:W-:Y:S01]  /*15420*/  R2UR UR59, R3 ;  /* 0x00000000033b72ca */ /* 0x000fe200000e0000 */
[----:B------:R-:W-:Y:S01]  /*15430*/  IMAD.MOV.U32 R3, RZ, RZ, 0x40000040 ;  /* 0x40000040ff037424 */ /* 0x000fe200078e00ff */
[----:B------:R-:W-:-:S02]  /*15440*/  WARPGROUP.DEPBAR.LE gsb0, 0x0 ;  /* 0x00008000000079c5 */ /* 0x000fc40000010000 */
        /* <DEDUP_REMOVED lines=16> */
[----:B------:R-:W-:Y:S03]  /*15550*/  HGMMA.64x16x16.F32 R56, gdesc[UR24], R56, gsb0 ;  /* 0x00200000183879f0 */ /* 0x000fe60008000838 */
[----:B------:R-:W-:Y:S02]  /*15560*/  WARPGROUP.DEPBAR.LE gsb0, 0x0 ;  /* 0x00008000000079c5 */ /* 0x000fe40000010000 */
[----:B------:R-:W-:-:S06]  /*15570*/  WARPGROUP.ARRIVE ;  /* 0x00000000000079c5 */ /* 0x000fcc0000000000 */
[----:B------:R-:W-:Y:S01]  /*15580*/  HGMMA.64x16x16.F32 R48, gdesc[UR4], R48, gsb0 ;  /* 0x00200000043079f0 */ /* 0x000fe20008000830 */
[----:B------:R-:W-:Y:S01]  /*15590*/  R2UR UR6, R8 ;  /* 0x00000000080672ca */ /* 0x000fe200000e0000 */
[----:B------:R-:W-:Y:S01]  /*155a0*/  UMOV UR4, UR56 ;  /* 0x0000003800047c82 */ /* 0x000fe20008000000 */
[----:B------:R-:W-:Y:S01]  /*155b0*/  R2UR UR7, R9 ;  /* 0x00000000090772ca */ /* 0x000fe200000e0000 */
[----:B------:R-:W-:Y:S01]  /*155c0*/  UMOV UR5, UR57 ;  /* 0x0000003900057c82 */ /* 0x000fe20008000000 */
[----:B------:R-:W-:Y:S01]  /*155d0*/  IMAD.MOV.U32 R9, RZ, RZ, 0x40000040 ;  /* 0x40000040ff097424 */ /* 0x000fe200078e00ff */
[----:B------:R-:W-:Y:S01]  /*155e0*/  IADD3 R8, R4, 0x606, RZ ;  /* 0x0000060604087810 */ /* 0x000fe20007ffe0ff */
[----:B------:R-:W-:Y:S02]  /*155f0*/  WARPGROUP.DEPBAR.LE gsb0, 0x0 ;  /* 0x00008000000079c5 */ /* 0x000fe40000010000 */
[----:B------:R-:W-:-:S06]  /*15600*/  WARPGROUP.ARRIVE ;  /* 0x00000000000079c5 */ /* 0x000fcc0000000000 */
[----:B------:R-:W-:Y:S01]  /*15610*/  HGMMA.64x16x16.F32 R40, gdesc[UR8], R40, gsb0 ;  /* 0x00200000082879f0 */ /* 0x000fe20008000828 */
[----:B------:R-:W-:Y:S01]  /*15620*/  R2UR UR10, R2 ;  /* 0x00000000020a72ca */ /* 0x000fe200000e0000 */
[----:B------:R-:W-:Y:S01]  /*15630*/  UMOV UR8, UR56 ;  /* 0x0000003800087c82 */ /* 0x000fe20008000000 */
[----:B------:R-:W-:Y:S01]  /*15640*/  R2UR UR11, R3 ;  /* 0x00000000030b72ca */ /* 0x000fe200000e0000 */
[----:B------:R-:W-:Y:S01]  /*15650*/  UMOV UR9, UR57 ;  /* 0x0000003900097c82 */ /* 0x000fe20008000000 */
[----:B------:R-:W-:Y:S02]  /*15660*/  VIADD R2, R4, 0x506 ;  /* 0x0000050604027836 */ /* 0x000fe40000000000 */
[----:B------:R-:W-:-:S03]  /*15670*/  IMAD.MOV.U32 R3, RZ, RZ, 0x40000040 ;  /* 0x40000040ff037424 */ /* 0x000fc600078e00ff */
        /* <DEDUP_REMOVED lines=9> */
[----:B------:R-:W-:Y:S02]  /*15710*/  WARPGROUP.DEPBAR.LE gsb0, 0x0 ;  /* 0x00008000000079c5 */ /* 0x000fe40000010000 */
[----:B------:R-:W-:-:S06]  /*15720*/  WARPGROUP.ARRIVE ;  /* 0x00000000000079c5 */ /* 0x000fcc0000000000 */
[----:B------:R-:W-:Y:S01]  /*15730*/  HGMMA.64x16x16.F32 R24, gdesc[UR16], R24, gsb0 ;  /* 0x00200000101879f0 */ /* 0x000fe20008000818 */
[----:B------:R-:W-:Y:S01]  /*15740*/  R2UR UR18, R6 ;  /* 0x00000000061272ca */ /* 0x000fe200000e0000 */
[----:B------:R-:W-:Y:S01]  /*15750*/  UMOV UR16, UR56 ;  /* 0x0000003800107c82 */ /* 0x000fe20008000000 */
[----:B------:R-:W-:Y:S01]  /*15760*/  R2UR UR19, R7 ;  /* 0x00000000071372ca */ /* 0x000fe200000e0000 */
[----:B------:R-:W-:Y:S01]  /*15770*/  UMOV UR17, UR57 ;  /* 0x0000003900117c82 */ /* 0x000fe20008000000 */
[----:B------:R-:W-:Y:S01]  /*15780*/  VIADD R6, R4, 0x704 ;  /* 0x0000070404067836 */ /* 0x000fe20000000000 */
[----:B------:R-:W-:-:S04]  /*15790*/  MOV R7, 0x40000040 ;  /* 0x4000004000077802 */ /* 0x000fc80000000f00 */
[----:B------:R-:W-:Y:S01]  /*157a0*/  R2UR UR14, R6 ;  /* 0x00000000060e72ca */ /* 0x000fe200000e0000 */
[----:B------:R-:W-:Y:S01]  /*157b0*/  VIADD R6, R4, 0x586 ;  /* 0x0000058604067836 */ /* 0x000fe20000000000 */
[----:B------:R-:W-:Y:S01]  /*157c0*/  R2UR UR15, R7 ;  /* 0x00000000070f72ca */ /* 0x000fe200000e0000 */
[----:B------:R-:W-:Y:S01]  /*157d0*/  IMAD.MOV.U32 R7, RZ, RZ, 0x40000040 ;  /* 0x40000040ff077424 */ /* 0x000fe200078e00ff */
[----:B------:R-:W-:Y:S02]  /*157e0*/  WARPGROUP.DEPBAR.LE gsb0, 0x0 ;  /* 0x00008000000079c5 */ /* 0x000fe40000010000 */
        /* <DEDUP_REMOVED lines=10> */
[----:B------:R-:W-:Y:S01]  /*15890*/  IMAD.MOV.U32 R7, RZ, RZ, 0x40000040 ;  /* 0x40000040ff077424 */ /* 0x000fe200078e00ff */
        /* <DEDUP_REMOVED lines=9> */
[----:B------:R-:W-:Y:S01]  /*15930*/  R2UR UR50, R2 ;  /* 0x00000000023272ca */ /* 0x000fe200000e0000 */
[----:B------:R-:W-:Y:S01]  /*15940*/  VIADD R2, R4, 0x900 ;  /* 0x0000090004027836 */ /* 0x000fe20000000000 */
[----:B------:R-:W-:Y:S01]  /*15950*/  R2UR UR51, R3 ;  /* 0x00000000033372ca */ /* 0x000fe200000e0000 */
        /* <DEDUP_REMOVED lines=8> */
[----:B------:R-:W-:Y:S02]  /*159e0*/  IADD3 R6, R4, 0x800, RZ ;  /* 0x0000080004067810 */ /* 0x000fe40007ffe0ff */
[----:B------:R-:W-:Y:S01]  /*159f0*/  MOV R7, 0x40000040 ;  /* 0x4000004000077802 */ /* 0x000fe20000000f00 */
        /* <DEDUP_REMOVED lines=136> */
[C---:B------:R-:W-:Y:S02]  /*16280*/  IADD3 R6, R4.reuse, 0x806, RZ ;  /* 0x0000080604067810 */ /* 0x040fe40007ffe0ff */
[----:B------:R-:W-:Y:S02]  /*16290*/  MOV R7, 0x40000040 ;  /* 0x4000004000077802 */ /* 0x000fe40000000f00 */
[----:B------:R-:W-:Y:S01]  /*162a0*/  IADD3 R4, R4, 0x986, RZ ;  /* 0x0000098604047810 */ /* 0x000fe20007ffe0ff */
        /* <DEDUP_REMOVED lines=33> */
[----:B------:R-:W-:Y:S03]  /*164c0*/  HGMMA.64x16x16.F32 R56, gdesc[UR36], R56, gsb0 ;  /* 0x00200000243879f0 */ /* 0x000fe60008000838 */
        /* <DEDUP_REMOVED lines=13> */
[----:B0-----:R-:W-:Y:S05]  /*165a0*/  @!P0 BRA `(.L_x_635) ;  /* 0x0000000000048947 */ /* 0x001fea0003800000 */
[----:B------:R-:W-:Y:S01]  /*165b0*/  BPT.TRAP 0x1 ;  /* 0x000000040000795c */ /* 0x000fe20000300000 */
.L_x_635:
[----:B------:R-:W2:Y:S01]  /*165c0*/  LDL R65, [R1+0x90] ;  /* 0x0000900001417983 */ /* 0x000ea20000100800 */
[----:B------:R-:W-:Y:S01]  /*165d0*/  ULDC UR4, c[0x0][0x9d8] ;  /* 0x0002760000047ab9 */ /* 0x000fe20000000800 */
[----:B------:R-:W-:Y:S01]  /*165e0*/  ULDC UR5, c[0x0][0x988] ;  /* 0x0002620000057ab9 */ /* 0x000fe20000000800 */
        /* <DEDUP_REMOVED lines=23> */
[----:B------:R-:W-:Y:S01]  /*16760*/  FMUL.FTZ R21, R43, UR4 ;  /* 0x000000042b157c20 */ /* 0x000fe20008410000 */
[----:B------:R-:W-:Y:S01]  /*16770*/  FMUL.FTZ R43, R45, UR4 ;  /* 0x000000042d2b7c20 */ /* 0x000fe20008410000 */
[----:B------:R-:W-:Y:S01]  /*16780*/  FMUL.FTZ R11, R55, UR4 ;  /* 0x00000004370b7c20 */ /* 0x000fe20008410000 */
[----:B------:R-:W-:Y:S01]  /*16790*/  FMUL.FTZ R62, R32, UR4 ;  /* 0x00000004203e7c20 */ /* 0x000fe20008410000 */
[----:B------:R-:W-:Y:S01]  /*167a0*/  FMUL.FTZ R15, R42, UR4 ;  /* 0x000000042a0f7c20 */ /* 0x000fe20008410000 */
[----:B------:R-:W-:Y:S01]  /*167b0*/  FMUL.FTZ R68, R36, UR4 ;  /* 0x0000000424447c20 */ /* 0x000fe20008410000 */
[----:B------:R-:W-:Y:S01]  /*167c0*/  FMUL.FTZ R40, R46, UR4 ;  /* 0x000000042e287c20 */ /* 0x000fe20008410000 */
[----:B------:R-:W4:Y:S01]  /*167d0*/  MUFU.TANH R6, R6 ;  /* 0x0000000600067308 */ /* 0x000f220000002400 */
[----:B------:R-:W-:Y:S01]  /*167e0*/  FMUL.FTZ R70, R37, UR4 ;  /* 0x0000000425467c20 */ /* 0x000fe20008410000 */
[----:B------:R-:W-:Y:S01]  /*167f0*/  FMUL.FTZ R72, R24, UR4 ;  /* 0x0000000418487c20 */ /* 0x000fe20008410000 */
[----:B------:R-:W-:Y:S01]  /*16800*/  FMUL.FTZ R42, R47, UR4 ;  /* 0x000000042f2a7c20 */ /* 0x000fe20008410000 */
[----:B------:R-:W-:Y:S01]  /*16810*/  FMUL.FTZ R78, R28, UR4 ;  /* 0x000000041c4e7c20 */ /* 0x000fe20008410000 */
[----:B------:R-:W-:Y:S01]  /*16820*/  FMUL.FTZ R44, R34, UR4 ;  /* 0x00000004222c7c20 */ /* 0x000fe20008410000 */
[----:B------:R-:W-:Y:S01]  /*16830*/  FMUL.FTZ R46, R35, UR4 ;  /* 0x00000004232e7c20 */ /* 0x000fe20008410000 */
[----:B------:R-:W-:Y:S01]  /*16840*/  FMUL.FTZ R76, R29, UR4 ;  /* 0x000000041d4c7c20 */ /* 0x000fe20008410000 */
[----:B------:R-:W5:Y:S01]  /*16850*/  MUFU.TANH R8, R8 ;  /* 0x0000000800087308 */ /* 0x000f620000002400 */
[----:B------:R-:W-:Y:S01]  /*16860*/  FMUL.FTZ R38, R38, UR4 ;  /* 0x0000000426267c20 */ /* 0x000fe20008410000 */
[----:B------:R-:W-:Y:S01]  /*16870*/  FMUL.FTZ R39, R39, UR4 ;  /* 0x0000000427277c20 */ /* 0x000fe20008410000 */
[----:B------:R-:W-:Y:S01]  /*16880*/  FMUL.FTZ R26, R26, UR4 ;  /* 0x000000041a1a7c20 */ /* 0x000fe20008410000 */
[----:B------:R-:W-:Y:S01]  /*16890*/  P2R R64, PR, RZ, 0x1 ;  /* 0x00000001ff407803 */ /* 0x000fe20000000000 */
[----:B------:R-:W-:Y:S01]  /*168a0*/  FMUL.FTZ R27, R27, UR4 ;  /* 0x000000041b1b7c20 */ /* 0x000fe20008410000 */
[----:B------:R-:W-:Y:S01]  /*168b0*/  FMUL.FTZ R30, R30, UR4 ;  /* 0x000000041e1e7c20 */ /* 0x000fe20008410000 */
[----:B------:R-:W-:Y:S01]  /*168c0*/  FMUL.FTZ R31, R31, UR4 ;  /* 0x000000041f1f7c20 */ /* 0x000fe20008410000 */
[----:B------:R-:W5:Y:S01]  /*168d0*/  MUFU.TANH R2, R2 ;  /* 0x0000000200027308 */ /* 0x000f620000002400 */
[----:B------:R-:W5:Y:S01]  /*168e0*/  LDL R45, [R1+0x60] ;  /* 0x00006000012d7983 */ /* 0x000f620000100800 */
[----:B------:R-:W-:Y:S01]  /*168f0*/  VIADD R0, R0, 0x38840 ;  /* 0x0003884000007836 */ /* 0x000fe20000000000 */
[----:B------:R-:W-:Y:S01]  /*16900*/  ULDC UR39, c[0x0][0x9d8] ;  /* 0x0002760000277ab9 */ /* 0x000fe20000000800 */
[----:B------:R-:W-:-:S04]  /*16910*/  ULDC UR38, c[0x0][0x988] ;  /* 0x0002620000267ab9 */ /* 0x000fc80000000800 */
[----:B------:R-:W5:Y:S08]  /*16920*/  MUFU.TANH R14, R14 ;  /* 0x0000000e000e7308 */ /* 0x000f700000002400 */
        /* <DEDUP_REMOVED lines=22> */
[----:B------:R-:W5:Y:S01]  /*16a90*/  MUFU.TANH R44, R44 ;  /* 0x0000002c002c7308 */ /* 0x000f620000002400 */
[----:B--2---:R-:W-:-:S07]  /*16aa0*/  IADD3 R33, R133, 0x50, -R65 ;  /* 0x0000005085217810 */ /* 0x004fce0007ffe841 */
[----:B------:R-:W2:Y:S01]  /*16ab0*/  MUFU.TANH R74, R74 ;  /* 0x0000004a004a7308 */ /* 0x000ea20000002400 */
[----:B------:R-:W-:-:S07]  /*16ac0*/  IMAD R33, R112, -0x50, R33 ;  /* 0xffffffb070217824 */ /* 0x000fce00078e0221 */
[----:B------:R-:W2:Y:S01]  /*16ad0*/  MUFU.TANH R46, R46 ;  /* 0x0000002e002e7308 */ /* 0x000ea20000002400 */
[C---:B------:R-:W-:Y:S02]  /*16ae0*/  ISETP.GT.AND P2, PT, R33.reuse, RZ, PT ;  /* 0x000000ff2100720c */ /* 0x040fe40003f44270 */
[C---:B------:R-:W-:Y:S02]  /*16af0*/  ISETP.GT.AND P1, PT, R33.reuse, 0x1, PT ;  /* 0x000000012100780c */ /* 0x040fe40003f24270 */
[----:B------:R-:W-:Y:S02]  /*16b00*/  ISETP.GT.AND P6, PT, R33, 0x8, PT ;  /* 0x000000082100780c */ /* 0x000fe40003fc4270 */
[----:B0-----:R-:W-:Y:S02]  /*16b10*/  FSEL R25, R3, -INF , P2 ;  /* 0xff80000003197808 */ /* 0x001fe40001000000 */
[----:B-1----:R-:W-:Y:S02]  /*16b20*/  FSEL R52, R4, -INF , P1 ;  /* 0xff80000004347808 */ /* 0x002fe40000800000 */
[----:B------:R-:W-:-:S02]  /*16b30*/  ISETP.GT.AND P5, PT, R33, 0x9, PT ;  /* 0x000000092100780c */ /* 0x000fc40003fa4270 */
[----:B---3--:R-:W-:Y:S02]  /*16b40*/  FSEL R56, R5, -INF , P6 ;  /* 0xff80000005387808 */ /* 0x008fe40003000000 */
[----:B------:R-:W-:Y:S02]  /*16b50*/  FMNMX.FTZ R3, R25, R52, !PT ;  /* 0x0000003419037209 */ /* 0x000fe40007810000 */
[C---:B------:R-:W-:Y:S02]  /*16b60*/  ISETP.GT.AND P4, PT, R33.reuse, 0x10, PT ;  /* 0x000000102100780c */ /* 0x040fe40003f84270 */
[----:B----4-:R-:W-:Y:S02]  /*16b70*/  FSEL R54, R6, -INF , P5 ;  /* 0xff80000006367808 */ /* 0x010fe40002800000 */
[----:B------:R-:W-:Y:S02]  /*16b80*/  FMNMX.FTZ R3, R56, R3, !PT ;  /* 0x0000000338037209 */ /* 0x000fe40007810000 */
[----:B------:R-:W-:-:S02]  /*16b90*/  ISETP.GT.AND P3, PT, R33, 0x11, PT ;  /* 0x000000112100780c */ /* 0x000fc40003f64270 */
[----:B-----5:R-:W-:Y:S02]  /*16ba0*/  FSEL R4, R8, -INF , P4 ;  /* 0xff80000008047808 */ /* 0x020fe40002000000 */
[----:B------:R-:W-:Y:S02]  /*16bb0*/  FMNMX.FTZ R3, R54, R3, !PT ;  /* 0x0000000336037209 */ /* 0x000fe40007810000 */
[----:B------:R-:W-:Y:S02]  /*16bc0*/  FSEL R2, R2, -INF , P2 ;  /* 0xff80000002027808 */ /* 0x000fe40001000000 */
[----:B------:R-:W-:Y:S02]  /*16bd0*/  ISETP.GT.AND P2, PT, R33, 0x18, PT ;  /* 0x000000182100780c */ /* 0x000fe40003f44270 */
[----:B------:R-:W-:Y:S02]  /*16be0*/  FSEL R6, R14, -INF , P3 ;  /* 0xff8000000e067808 */ /* 0x000fe40001800000 */
[----:B------:R-:W-:-:S02]  /*16bf0*/  FMNMX.FTZ R3, R4, R3, !PT ;  /* 0x0000000304037209 */ /* 0x000fc40007810000 */
[----:B------:R-:W-:Y:S02]  /*16c00*/  FSEL R7, R7, -INF , P1 ;  /* 0xff80000007077808 */ /* 0x000fe40000800000 */
[----:B------:R-:W-:Y:S02]  /*16c10*/  ISETP.GT.AND P1, PT, R33, 0x19, PT ;  /* 0x000000192100780c */ /* 0x000fe40003f24270 */
[----:B------:R-:W-:Y:S02]  /*16c20*/  FSEL R8, R49, -INF , P2 ;  /* 0xff80000031087808 */ /* 0x000fe40001000000 */
[----:B------:R-:W-:Y:S02]  /*16c30*/  FMNMX.FTZ R3, R6, R3, !PT ;  /* 0x0000000306037209 */ /* 0x000fe40007810000 */
[----:B------:R-:W-:Y:S02]  /*16c40*/  FSEL R10, R10, -INF , P6 ;  /* 0xff8000000a0a7808 */ /* 0x000fe40003000000 */
[----:B------:R-:W-:-:S02]  /*16c50*/  ISETP.GT.AND P6, PT, R33, 0x20, PT ;  /* 0x000000202100780c */ /* 0x000fc40003fc4270 */
[----:B------:R-:W-:Y:S02]  /*16c60*/  FSEL R14, R48, -INF , P1 ;  /* 0xff800000300e7808 */ /* 0x000fe40000800000 */
        /* <DEDUP_REMOVED lines=24> */
[----:B------:R-:W-:Y:S01]  /*16df0*/  FMNMX.FTZ R3, R62, R3, !PT ;  /* 0x000000033e037209 */ /* 0x000fe20007810000 */
[----:B------:R-:W0:Y:S01]  /*16e00*/  MUFU.TANH R78, R78 ;  /* 0x0000004e004e7308 */ /* 0x000e220000002400 */
[----:B------:R-:W-:Y:S02]  /*16e10*/  FSEL R36, R21, -INF , P5 ;  /* 0xff80000015247808 */ /* 0x000fe40002800000 */
[----:B------:R-:W-:Y:S02]  /*16e20*/  ISETP.GT.AND P5, PT, R33, 0x39, PT ;  /* 0x000000392100780c */ /* 0x000fe40003fa4270 */
[----:B------:R-:W-:Y:S02]  /*16e30*/  FSEL R68, R68, -INF , P6 ;  /* 0xff80000044447808 */ /* 0x000fe40003000000 */
[----:B------:R-:W-:Y:S01]  /*16e40*/  FMNMX.FTZ R3, R66, R3, !PT ;  /* 0x0000000342037209 */ /* 0x000fe20007810000 */
[----:B------:R-:W1:Y:S01]  /*16e50*/  MUFU.TANH R76, R76 ;  /* 0x0000004c004c7308 */ /* 0x000e620000002400 */
[----:B------:R-:W-:-:S02]  /*16e60*/  FSEL R40, R40, -INF , P4 ;  /* 0xff80000028287808 */ /* 0x000fc40002000000 */
[C---:B------:R-:W-:Y:S02]  /*16e70*/  ISETP.GT.AND P4, PT, R33.reuse, 0x40, PT ;  /* 0x000000402100780c */ /* 0x040fe40003f84270 */
[----:B------:R-:W-:Y:S02]  /*16e80*/  FSEL R70, R70, -INF , P5 ;  /* 0xff80000046467808 */ /* 0x000fe40002800000 */
[----:B------:R-:W-:Y:S02]  /*16e90*/  FMNMX.FTZ R3, R68, R3, !PT ;  /* 0x0000000344037209 */ /* 0x000fe40007810000 */
[----:B------:R-:W-:Y:S02]  /*16ea0*/  FSEL R42, R42, -INF , P3 ;  /* 0xff8000002a2a7808 */ /* 0x000fe40001800000 */
[----:B------:R-:W-:Y:S02]  /*16eb0*/  ISETP.GT.AND P3, PT, R33, 0x41, PT ;  /* 0x000000412100780c */ /* 0x000fe40003f64270 */
[----:B------:R-:W-:-:S02]  /*16ec0*/  FSEL R72, R72, -INF , P4 ;  /* 0xff80000048487808 */ /* 0x000fc40002000000 */
[----:B------:R-:W-:Y:S02]  /*16ed0*/  FMNMX.FTZ R3, R70, R3, !PT ;  /* 0x0000000346037209 */ /* 0x000fe40007810000 */
[----:B------:R-:W-:Y:S02]  /*16ee0*/  FSEL R44, R44, -INF , P2 ;  /* 0xff8000002c2c7808 */ /* 0x000fe40001000000 */
[----:B------:R-:W-:Y:S02]  /*16ef0*/  ISETP.GT.AND P2, PT, R33, 0x48, PT ;  /* 0x000000482100780c */ /* 0x000fe40003f44270 */
[----:B--2---:R-:W-:Y:S02]  /*16f00*/  FSEL R74, R74, -INF , P3 ;  /* 0xff8000004a4a7808 */ /* 0x004fe40001800000 */
[----:B------:R-:W-:Y:S02]  /*16f10*/  FMNMX.FTZ R3, R72, R3, !PT ;  /* 0x0000000348037209 */ /* 0x000fe40007810000 */
[----:B------:R-:W-:-:S02]  /*16f20*/  FSEL R46, R46, -INF , P1 ;  /* 0xff8000002e2e7808 */ /* 0x000fc40000800000 */
[----:B------:R-:W-:Y:S02]  /*16f30*/  ISETP.GT.AND P1, PT, R33, 0x49, PT ;  /* 0x000000492100780c */ /* 0x000fe40003f24270 */
[----:B0-----:R-:W-:Y:S02]  /*16f40*/  FSEL R78, R78, -INF , P2 ;  /* 0xff8000004e4e7808 */ /* 0x001fe40001000000 */
[----:B------:R-:W-:Y:S02]  /*16f50*/  FMNMX.FTZ R3, R74, R3, !PT ;  /* 0x000000034a037209 */ /* 0x000fe40007810000 */
[----:B-1----:R-:W-:Y:S02]  /*16f60*/  FSEL R76, R76, -INF , P1 ;  /* 0xff8000004c4c7808 */ /* 0x002fe40000800000 */
[----:B------:R-:W-:-:S04]  /*16f70*/  FMNMX.FTZ R3, R78, R3, !PT ;  /* 0x000000034e037209 */ /* 0x000fc80007810000 */
[----:B------:R-:W-:-:S05]  /*16f80*/  FMNMX.FTZ R9, R76, R3, !PT ;  /* 0x000000034c097209 */ /* 0x000fca0007810000 */
[----:B------:R-:W0:Y:S02]  /*16f90*/  SHFL.BFLY PT, R80, R9, 0x2, 0x1f ;  /* 0x0c401f0009507f89 */ /* 0x000e2400000e0000 */
[----:B0-----:R-:W-:Y:S02]  /*16fa0*/  FMNMX.FTZ R80, R9, R80, !PT ;  /* 0x0000005009507209 */ /* 0x001fe40007810000 */
[----:B------:R-:W-:-:S04]  /*16fb0*/  FMNMX.FTZ R9, R2, R7, !PT ;  /* 0x0000000702097209 */ /* 0x000fc80007810000 */
[----:B------:R-:W-:Y:S01]  /*16fc0*/  FMNMX.FTZ R9, R10, R9, !PT ;  /* 0x000000090a097209 */ /* 0x000fe20007810000 */
[----:B------:R-:W0:Y:S03]  /*16fd0*/  SHFL.BFLY PT, R5, R80, 0x1, 0x1f ;  /* 0x0c201f0050057f89 */ /* 0x000e2600000e0000 */
[----:B------:R-:W-:-:S04]  /*16fe0*/  FMNMX.FTZ R9, R12, R9, !PT ;  /* 0x000000090c097209 */ /* 0x000fc80007810000 */
[----:B------:R-:W-:-:S04]  /*16ff0*/  FMNMX.FTZ R9, R20, R9, !PT ;  /* 0x0000000914097209 */ /* 0x000fc80007810000 */
[----:B------:R-:W-:-:S04]  /*17000*/  FMNMX.FTZ R9, R24, R9, !PT ;  /* 0x0000000918097209 */ /* 0x000fc80007810000 */
[----:B------:R-:W-:-:S04]  /*17010*/  FMNMX.FTZ R9, R28, R9, !PT ;  /* 0x000000091c097209 */ /* 0x000fc80007810000 */
[----:B------:R-:W-:Y:S01]  /*17020*/  FMNMX.FTZ R9, R32, R9, !PT ;  /* 0x0000000920097209 */ /* 0x000fe20007810000 */
[----:B------:R-:W1:Y:S03]  /*17030*/  MUFU.TANH R38, R38 ;  /* 0x0000002600267308 */ /* 0x000e660000002400 */
[----:B------:R-:W-:Y:S02]  /*17040*/  FMNMX.FTZ R9, R34, R9, !PT ;  /* 0x0000000922097209 */ /* 0x000fe40007810000 */
[----:B0-----:R-:W-:Y:S02]  /*17050*/  FMNMX.FTZ R5, R80, R5, !PT ;  /* 0x0000000550057209 */ /* 0x001fe40007810000 */
[----:B------:R-:W-:Y:S02]  /*17060*/  MOV R3, UR5 ;  /* 0x0000000500037c02 */ /* 0x000fe40008000f00 */
[----:B------:R-:W-:Y:S01]  /*17070*/  FMNMX.FTZ R11, R36, R9, !PT ;  /* 0x00000009240b7209 */ /* 0x000fe20007810000 */
[----:B------:R-:W0:Y:S01]  /*17080*/  MUFU.TANH R39, R39 ;  /* 0x0000002700277308 */ /* 0x000e220000002400 */
[C---:B------:R-:W-:Y:S01]  /*17090*/  FSETP.NEU.FTZ.AND P0, PT, R5.reuse, -INF , PT ;  /* 0xff8000000500780b */ /* 0x040fe20003f1d000 */
[----:B------:R-:W-:Y:S01]  /*170a0*/  FMUL.FTZ R13, R5, R3 ;  /* 0x00000003050d7220 */ /* 0x000fe20000410000 */
[----:B------:R-:W-:-:S04]  /*170b0*/  FMNMX.FTZ R11, R40, R11, !PT ;  /* 0x0000000b280b7209 */ /* 0x000fc80007810000 */
[----:B------:R-:W-:Y:S01]  /*170c0*/  FMNMX.FTZ R11, R42, R11, !PT ;  /* 0x0000000b2a0b7209 */ /* 0x000fe20007810000 */
[----:B------:R0:W2:Y:S01]  /*170d0*/  MUFU.TANH R15, R26 ;  /* 0x0000001a000f7308 */ /* 0x0000a20000002400 */
[----:B------:R-:W-:Y:S02]  /*170e0*/  FSEL R13, R13, RZ, P0 ;  /* 0x000000ff0d0d7208 */ /* 0x000fe40000000000 */
[----:B------:R-:W-:-:S05]  /*170f0*/  FMNMX.FTZ R11, R44, R11, !PT ;  /* 0x0000000b2c0b7209 */ /* 0x000fca0007810000 */
[----:B------:R-:W-:Y:S01]  /*17100*/  MUFU.TANH R27, R27 ;  /* 0x0000001b001b7308 */ /* 0x000fe20000002400 */
[----:B------:R-:W-:Y:S01]  /*17110*/  FFMA.FTZ R208, R25, R3, -R13 ;  /* 0x0000000319d07223 */ /* 0x000fe2000001080d */
[----:B-1----:R-:W-:Y:S02]  /*17120*/  FSEL R38, R38, -INF , P6 ;  /* 0xff80000026267808 */ /* 0x002fe40003000000 */
[----:B------:R-:W-:-:S04]  /*17130*/  FMNMX.FTZ R25, R46, R11, !PT ;  /* 0x0000000b2e197209 */ /* 0x000fc80007810000 */
[----:B------:R2:W1:Y:S01]  /*17140*/  MUFU.TANH R21, R30 ;  /* 0x0000001e00157308 */ /* 0x0004620000002400 */
[----:B0-----:R-:W-:Y:S02]  /*17150*/  FSEL R26, R39, -INF , P5 ;  /* 0xff800000271a7808 */ /* 0x001fe40002800000 */
[----:B------:R-:W-:Y:S01]  /*17160*/  FMNMX.FTZ R25, R38, R25, !PT ;  /* 0x0000001926197209 */ /* 0x000fe20007810000 */
[----:B------:R-:W-:-:S04]  /*17170*/  FFMA.FTZ R52, R52, R3, -R13 ;  /* 0x0000000334347223 */ /* 0x000fc8000001080d */
[----:B------:R-:W0:Y:S01]  /*17180*/  MUFU.TANH R31, R31 ;  /* 0x0000001f001f7308 */ /* 0x000e220000002400 */
[----:B--2---:R-:W-:Y:S02]  /*17190*/  FSEL R30, R15, -INF , P4 ;  /* 0xff8000000f1e7808 */ /* 0x004fe40002000000 */
[----:B------:R-:W-:Y:S01]  /*171a0*/  FMNMX.FTZ R25, R26, R25, !PT ;  /* 0x000000191a197209 */ /* 0x000fe20007810000 */
[----:B------:R-:W-:-:S03]  /*171b0*/  FFMA.FTZ R29, R54, R3, -R13 ;  /* 0x00000003361d7223 */ /* 0x000fc6000001080d */
[----:B------:R-:W-:Y:S01]  /*171c0*/  FMNMX.FTZ R25, R30, R25, !PT ;  /* 0x000000191e197209 */ /* 0x000fe20007810000 */
[----:B------:R2:W-:Y:S01]  /*171d0*/  MUFU.EX2 R9, R52 ;  /* 0x0000003400097308 */ /* 0x0005e20000000800 */
[----:B-1----:R-:W-:Y:S01]  /*171e0*/  FSEL R54, R21, -INF , P2 ;  /* 0xff80000015367808 */ /* 0x002fe20001000000 */
[----:B------:R-:W-:Y:S01]  /*171f0*/  FFMA.FTZ R15, R6, R3, -R13 ;  /* 0x00000003060f7223 */ /* 0x000fe2000001080d */
[----:B--2---:R-:W-:-:S04]  /*17200*/  FSEL R52, R27, -INF , P3 ;  /* 0xff8000001b347808 */ /* 0x004fc80001800000 */
[----:B------:R-:W-:Y:S02]  /*17210*/  FMNMX.FTZ R25, R52, R25, !PT ;  /* 0x0000001934197209 */ /* 0x000fe40007810000 */
[----:B0-----:R-:W-:Y:S02]  /*17220*/  FSEL R6, R31, -INF , P1 ;  /* 0xff8000001f067808 */ /* 0x001fe40000800000 */
[----:B------:R-:W-:Y:S01]  /*17230*/  FMNMX.FTZ R25, R54, R25, !PT ;  /* 0x0000001936197209 */ /* 0x000fe20007810000 */
[----:B------:R-:W-:-:S03]  /*17240*/  FFMA.FTZ R204, R4, R3, -R13 ;  /* 0x0000000304cc7223 */ /* 0x000fc6000001080d */
[----:B------:R-:W-:Y:S01]  /*17250*/  FMNMX.FTZ R4, R6, R25, !PT ;  /* 0x0000001906047209 */ /* 0x000fe20007810000 */
[----:B------:R0:W-:Y:S04]  /*17260*/  MUFU.EX2 R11, R29 ;  /* 0x0000001d000b7308 */ /* 0x0001e80000000800 */
[----:B0-----:R-:W0:Y:S01]  /*17270*/  SHFL.BFLY PT, R29, R4, 0x2, 0x1f ;  /* 0x0c401f00041d7f89 */ /* 0x001e2200000e0000 */
[----:B------:R-:W-:Y:S01]  /*17280*/  FFMA.FTZ R206, R8, R3, -R13 ;  /* 0x0000000308ce7223 */ /* 0x000fe2000001080d */
[----:B0-----:R-:W-:-:S05]  /*17290*/  FMNMX.FTZ R8, R4, R29, !PT ;  /* 0x0000001d04087209 */ /* 0x001fca0007810000 */
[----:B------:R-:W0:Y:S02]  /*172a0*/  SHFL.BFLY PT, R33, R8, 0x1, 0x1f ;  /* 0x0c201f0008217f89 */ /* 0x000e2400000e0000 */
[----:B0-----:R-:W-:-:S04]  /*172b0*/  FMNMX.FTZ R4, R8, R33, !PT ;  /* 0x0000002108047209 */ /* 0x001fc80007810000 */
[C---:B------:R-:W-:Y:S01]  /*172c0*/  FSETP.NEU.FTZ.AND P1, PT, R4.reuse, -INF , PT ;  /* 0xff8000000400780b */ /* 0x040fe20003f3d000 */
[----:B------:R-:W-:-:S05]  /*172d0*/  FMUL.FTZ R35, R4, R3 ;  /* 0x0000000304237220 */ /* 0x000fca0000410000 */
[----:B------:R-:W-:-:S05]  /*172e0*/  FSEL R35, R35, RZ, P1 ;  /* 0x000000ff23237208 */ /* 0x000fca0000800000 */
[-C--:B------:R-:W-:Y:S02]  /*172f0*/  FFMA.FTZ R201, R34, R3.reuse, -R35 ;  /* 0x0000000322c97223 */ /* 0x080fe40000010823 */
[----:B------:R-:W2:Y:S01]  /*17300*/  LDL R34, [R1+0x64] ;  /* 0x0000640001227983 */ /* 0x000ea20000100800 */
[-C--:B------:R-:W-:Y:S01]  /*17310*/  FFMA.FTZ R210, R56, R3.reuse, -R13 ;  /* 0x0000000338d27223 */ /* 0x080fe2000001080d */
[----:B------:R-:W0:Y:S01]  /*17320*/  MUFU.EX2 R208, R208 ;  /* 0x000000d000d07308 */ /* 0x000e220000000800 */
[-CC-:B------:R-:W-:Y:S01]  /*17330*/  FFMA.FTZ R209, R2, R3.reuse, -R35.reuse ;  /* 0x0000000302d17223 */ /* 0x180fe20000010823 */
[-CC-:B------:R-:W-:Y:S01]  /*17340*/  FFMA.FTZ R2, R7, R3.reuse, -R35.reuse ;  /* 0x0000000307027223 */ /* 0x180fe20000010823 */
[----:B------:R-:W-:-:S05]  /*17350*/  FFMA.FTZ R211, R10, R3, -R35 ;  /* 0x000000030ad37223 */ /* 0x000fca0000010823 */
[----:B------:R-:W1:Y:S01]  /*17360*/  MUFU.EX2 R210, R210 ;  /* 0x000000d200d27308 */ /* 0x000e620000000800 */
[-CC-:B------:R-:W-:Y:S01]  /*17370*/  FFMA.FTZ R8, R12, R3.reuse, -R35.reuse ;  /* 0x000000030c087223 */ /* 0x180fe20000010823 */
[----:B------:R-:W-:-:S06]  /*17380*/  FFMA.FTZ R205, R20, R3, -R35 ;  /* 0x0000000314cd7223 */ /* 0x000fcc0000010823 */
[----:B------:R-:W-:Y:S08]  /*17390*/  MUFU.EX2 R209, R209 ;  /* 0x000000d100d17308 */ /* 0x000ff00000000800 */
[----:B------:R-:W3:Y:S01]  /*173a0*/  MUFU.EX2 R2, R2 ;  /* 0x0000000200027308 */ /* 0x000ee20000000800 */
[----:B0-----:R-:W-:-:S07]  /*173b0*/  FADD.FTZ R7, R208, R9 ;  /* 0x00000009d0077221 */ /* 0x001fce0000010000 */
[----:B------:R-:W0:Y:S01]  /*173c0*/  MUFU.EX2 R204, R204 ;  /* 0x000000cc00cc7308 */ /* 0x000e220000000800 */
[----:B------:R-:W-:-:S07]  /*173d0*/  FFMA.FTZ R10, R24, R3, -R35 ;  /* 0x00000003180a7223 */ /* 0x000fce0000010823 */
[----:B------:R-:W4:Y:S01]  /*173e0*/  MUFU.EX2 R211, R211 ;  /* 0x000000d300d37308 */ /* 0x000f220000000800 */
[----:B-1----:R-:W-:Y:S01]  /*173f0*/  FADD.FTZ R24, R210, R7 ;  /* 0x00000007d2187221 */ /* 0x002fe20000010000 */
[----:B------:R-:W-:-:S06]  /*17400*/  FFMA.FTZ R207, R28, R3, -R35 ;  /* 0x000000031ccf7223 */ /* 0x000fcc0000010823 */
[----:B------:R-:W1:Y:S01]  /*17410*/  MUFU.EX2 R8, R8 ;  /* 0x0000000800087308 */ /* 0x000e620000000800 */
[----:B------:R-:W-:Y:S01]  /*17420*/  FADD.FTZ R7, R11, R24 ;  /* 0x000000180b077221 */ /* 0x000fe20000010000 */
[----:B---3--:R-:W-:-:S06]  /*17430*/  FADD.FTZ R28, R209, R2 ;  /* 0x00000002d11c7221 */ /* 0x008fcc0000010000 */
[----:B------:R-:W3:Y:S01]  /*17440*/  MUFU.EX2 R205, R205 ;  /* 0x000000cd00cd7308 */ /* 0x000ee20000000800 */
[-C--:B------:R-:W-:Y:S01]  /*17450*/  FFMA.FTZ R12, R32, R3.reuse, -R35 ;  /* 0x00000003200c7223 */ /* 0x080fe20000010823 */
[----:B------:R-:W-:Y:S01]  /*17460*/  FFMA.FTZ R21, R14, R3, -R13 ;  /* 0x000000030e157223 */ /* 0x000fe2000001080d */
[----:B0-----:R-:W-:-:S05]  /*17470*/  FADD.FTZ R24, R204, R7 ;  /* 0x00000007cc187221 */ /* 0x001fca0000010000 */
[----:B------:R-:W0:Y:S01]  /*17480*/  MUFU.EX2 R10, R10 ;  /* 0x0000000a000a7308 */ /* 0x000e220000000800 */
[----:B----4-:R-:W-:Y:S01]  /*17490*/  FADD.FTZ R7, R211, R28 ;  /* 0x0000001cd3077221 */ /* 0x010fe20000010000 */
[----:B------:R-:W-:-:S06]  /*174a0*/  FFMA.FTZ R200, R50, R3, -R13 ;  /* 0x0000000332c87223 */ /* 0x000fcc000001080d */
[----:B------:R-:W4:Y:S01]  /*174b0*/  MUFU.EX2 R15, R15 ;  /* 0x0000000f000f7308 */ /* 0x000f220000000800 */
[----:B-1----:R-:W-:Y:S01]  /*174c0*/  FADD.FTZ R28, R8, R7 ;  /* 0x00000007081c7221 */ /* 0x002fe20000010000 */
[----:B------:R-:W-:-:S06]  /*174d0*/  FFMA.FTZ R14, R36, R3, -R35 ;  /* 0x00000003240e7223 */ /* 0x000fcc0000010823 */
[----:B------:R-:W1:Y:S01]  /*174e0*/  MUFU.EX2 R207, R207 ;  /* 0x000000cf00cf7308 */ /* 0x000e620000000800 */
[----:B------:R-:W-:-:S07]  /*174f0*/  FFMA.FTZ R25, R48, R3, -R13 ;  /* 0x0000000330197223 */ /* 0x000fce000001080d */
[----:B------:R-:W5:Y:S01]  /*17500*/  MUFU.EX2 R206, R206 ;  /* 0x000000ce00ce7308 */ /* 0x000f620000000800 */
[----:B---3--:R-:W-:Y:S01]  /*17510*/  FADD.FTZ R7, R205, R28 ;  /* 0x0000001ccd077221 */ /* 0x008fe20000010000 */
[----:B------:R-:W-:-:S06]  /*17520*/  FFMA.FTZ R203, R40, R3, -R35 ;  /* 0x0000000328cb7223 */ /* 0x000fcc0000010823 */
[----:B------:R-:W3:Y:S01]  /*17530*/  MUFU.EX2 R12, R12 ;  /* 0x0000000c000c7308 */ /* 0x000ee20000000800 */
[----:B------:R-:W-:-:S07]  /*17540*/  FFMA.FTZ R202, R58, R3, -R13 ;  /* 0x000000033aca7223 */ /* 0x000fce000001080d */
[----:B------:R-:W3:Y:S01]  /*17550*/  MUFU.EX2 R21, R21 ;  /* 0x0000001500157308 */ /* 0x000ee20000000800 */
[----:B0-----:R-:W-:Y:S01]  /*17560*/  FADD.FTZ R28, R10, R7 ;  /* 0x000000070a1c7221 */ /* 0x001fe20000010000 */
[----:B------:R-:W-:-:S06]  /*17570*/  FFMA.FTZ R20, R42, R3, -R35 ;  /* 0x000000032a147223 */ /* 0x000fcc0000010823 */
[----:B------:R-:W0:Y:S01]  /*17580*/  MUFU.EX2 R201, R201 ;  /* 0x000000c900c97308 */ /* 0x000e220000000800 */
[----:B----4-:R-:W-:Y:S01]  /*17590*/  FADD.FTZ R37, R15, R24 ;  /* 0x000000180f257221 */ /* 0x010fe20000010000 */
[----:B------:R-:W-:-:S06]  /*175a0*/  FFMA.FTZ R27, R60, R3, -R13 ;  /* 0x000000033c1b7223 */ /* 0x000fcc000001080d */
[----:B------:R-:W4:Y:S01]  /*175b0*/  MUFU.EX2 R200, R200 ;  /* 0x000000c800c87308 */ /* 0x000f220000000800 */
[----:B-1----:R-:W-:Y:S01]  /*175c0*/  FADD.FTZ R7, R207, R28 ;  /* 0x0000001ccf077221 */ /* 0x002fe20000010000 */
[----:B------:R-:W-:-:S06]  /*175d0*/  FFMA.FTZ R197, R44, R3, -R35 ;  /* 0x000000032cc57223 */ /* 0x000fcc0000010823 */
[----:B------:R-:W1:Y:S01]  /*175e0*/  MUFU.EX2 R14, R14 ;  /* 0x0000000e000e7308 */ /* 0x000e620000000800 */
[----:B-----5:R-:W-:Y:S01]  /*175f0*/  FADD.FTZ R32, R206, R37 ;  /* 0x00000025ce207221 */ /* 0x020fe20000010000 */
[----:B------:R-:W-:-:S06]  /*17600*/  FFMA.FTZ R196, R62, R3, -R13 ;  /* 0x000000033ec47223 */ /* 0x000fcc000001080d */
[----:B------:R-:W5:Y:S01]  /*17610*/  MUFU.EX2 R25, R25 ;  /* 0x0000001900197308 */ /* 0x000f620000000800 */
[----:B---3--:R-:W-:Y:S01]  /*17620*/  FADD.FTZ R28, R12, R7 ;  /* 0x000000070c1c7221 */ /* 0x008fe20000010000 */
[----:B------:R-:W-:-:S06]  /*17630*/  FFMA.FTZ R24, R46, R3, -R35 ;  /* 0x000000032e187223 */ /* 0x000fcc0000010823 */
[----:B------:R-:W3:Y:S01]  /*17640*/  MUFU.EX2 R203, R203 ;  /* 0x000000cb00cb7308 */ /* 0x000ee20000000800 */
[----:B------:R-:W-:Y:S01]  /*17650*/  FADD.FTZ R37, R21, R32 ;  /* 0x0000002015257221 */ /* 0x000fe20000010000 */
[----:B------:R-:W-:-:S06]  /*17660*/  FFMA.FTZ R29, R66, R3, -R13 ;  /* 0x00000003421d7223 */ /* 0x000fcc000001080d */
[----:B------:R-:W3:Y:S01]  /*17670*/  MUFU.EX2 R202, R202 ;  /* 0x000000ca00ca7308 */ /* 0x000ee20000000800 */
[----:B0-----:R-:W-:Y:S01]  /*17680*/  FADD.FTZ R7, R201, R28 ;  /* 0x0000001cc9077221 */ /* 0x001fe20000010000 */
[----:B------:R-:W-:-:S06]  /*17690*/  FFMA.FTZ R199, R38, R3, -R35 ;  /* 0x0000000326c77223 */ /* 0x000fcc0000010823 */
[----:B------:R-:W-:Y:S01]  /*176a0*/  MUFU.EX2 R20, R20 ;  /* 0x0000001400147308 */ /* 0x000fe20000000800 */
[----:B----4-:R-:W-:Y:S01]  /*176b0*/  FADD.FTZ R32, R200, R37 ;  /* 0x00000025c8207221 */ /* 0x010fe20000010000 */
[----:B------:R-:W-:-:S06]  /*176c0*/  FFMA.FTZ R198, R68, R3, -R13 ;  /* 0x0000000344c67223 */ /* 0x000fcc000001080d */
[----:B------:R-:W0:Y:S01]  /*176d0*/  MUFU.EX2 R27, R27 ;  /* 0x0000001b001b7308 */ /* 0x000e220000000800 */
[----:B-1----:R-:W-:Y:S01]  /*176e0*/  FADD.FTZ R28, R14, R7 ;  /* 0x000000070e1c7221 */ /* 0x002fe20000010000 */
[----:B------:R-:W-:-:S06]  /*176f0*/  PRMT R0, R45, 0x654, R0 ;  /* 0x000006542d007816 */ /* 0x000fcc0000000000 */
[----:B------:R-:W-:Y:S01]  /*17700*/  MUFU.EX2 R197, R197 ;  /* 0x000000c500c57308 */ /* 0x000fe20000000800 */
[----:B-----5:R-:W-:Y:S01]  /*17710*/  FADD.FTZ R37, R25, R32 ;  /* 0x0000002019257221 */ /* 0x020fe20000010000 */
[----:B------:R-:W-:-:S06]  /*17720*/  FFMA.FTZ R31, R70, R3, -R13 ;  /* 0x00000003461f7223 */ /* 0x000fcc000001080d */
[----:B------:R-:W1:Y:S01]  /*17730*/  MUFU.EX2 R196, R196 ;  /* 0x000000c400c47308 */ /* 0x000e620000000800 */
[-CC-:B------:R-:W-:Y:S01]  /*17740*/  FFMA.FTZ R26, R26, R3.reuse, -R35.reuse ;  /* 0x000000031a1a7223 */ /* 0x180fe20000010823 */
[----:B---3--:R-:W-:Y:S01]  /*17750*/  FADD.FTZ R7, R203, R28 ;  /* 0x0000001ccb077221 */ /* 0x008fe20000010000 */
[-C--:B------:R-:W-:Y:S01]  /*17760*/  FFMA.FTZ R193, R30, R3.reuse, -R35 ;  /* 0x000000031ec17223 */ /* 0x080fe20000010823 */
[----:B------:R3:W-:Y:S04]  /*17770*/  SYNCS.ARRIVE.TRANS64.RED.A1T0 RZ, [R0+URZ], RZ ;  /* 0x000000ff00ff79a7 */ /* 0x0007e8000810043f */
[----:B------:R-:W4:Y:S01]  /*17780*/  MUFU.EX2 R24, R24 ;  /* 0x0000001800187308 */ /* 0x000f220000000800 */
[----:B------:R-:W-:Y:S01]  /*17790*/  FADD.FTZ R32, R202, R37 ;  /* 0x00000025ca207221 */ /* 0x000fe20000010000 */
[----:B------:R-:W-:-:S06]  /*177a0*/  FFMA.FTZ R192, R72, R3, -R13 ;  /* 0x0000000348c07223 */ /* 0x000fcc000001080d */
[----:B------:R-:W5:Y:S01]  /*177b0*/  MUFU.EX2 R29, R29 ;  /* 0x0000001d001d7308 */ /* 0x000f620000000800 */
[----:B------:R-:W-:-:S07]  /*177c0*/  FFMA.FTZ R52, R52, R3, -R35 ;  /* 0x0000000334347223 */ /* 0x000fce0000010823 */
[----:B------:R-:W5:Y:S01]  /*177d0*/  MUFU.EX2 R199, R199 ;  /* 0x000000c700c77308 */ /* 0x000f620000000800 */
[----:B0-----:R-:W-:-:S07]  /*177e0*/  FADD.FTZ R37, R27, R32 ;  /* 0x000000201b257221 */ /* 0x001fce0000010000 */
[----:B------:R-:W0:Y:S01]  /*177f0*/  MUFU.EX2 R198, R198 ;  /* 0x000000c600c67308 */ /* 0x000e220000000800 */
[-C--:B------:R-:W-:Y:S01]  /*17800*/  FFMA.FTZ R74, R74, R3.reuse, -R13 ;  /* 0x000000034a4a7223 */ /* 0x080fe2000001080d */
[----:B------:R-:W-:-:S06]  /*17810*/  FFMA.FTZ R54, R54, R3, -R35 ;  /* 0x0000000336367223 */ /* 0x000fcc0000010823 */
[----:B---3--:R3:W0:Y:S01]  /*17820*/  MUFU.EX2 R0, R26 ;  /* 0x0000001a00007308 */ /* 0x0086220000000800 */
[----:B-1----:R-:W-:Y:S01]  /*17830*/  FADD.FTZ R30, R196, R37 ;  /* 0x00000025c41e7221 */ /* 0x002fe20000010000 */
[----:B------:R-:W-:-:S06]  /*17840*/  FFMA.FTZ R194, R78, R3, -R13 ;  /* 0x000000034ec27223 */ /* 0x000fcc000001080d */
[----:B------:R-:W1:Y:S01]  /*17850*/  MUFU.EX2 R31, R31 ;  /* 0x0000001f001f7308 */ /* 0x000e620000000800 */
[----:B---3--:R-:W-:-:S04]  /*17860*/  FADD.FTZ R26, R20, R7 ;  /* 0x00000007141a7221 */ /* 0x008fc80000010000 */
[----:B------:R-:W-:-:S03]  /*17870*/  FADD.FTZ R7, R197, R26 ;  /* 0x0000001ac5077221 */ /* 0x000fc60000010000 */
[----:B------:R-:W3:Y:S01]  /*17880*/  MUFU.EX2 R193, R193 ;  /* 0x000000c100c17308 */ /* 0x000ee20000000800 */
[----:B----4-:R-:W-:Y:S01]  /*17890*/  FADD.FTZ R26, R24, R7 ;  /* 0x00000007181a7221 */ /* 0x010fe20000010000 */
[----:B------:R-:W-:Y:S01]  /*178a0*/  FFMA.FTZ R6, R6, R3, -R35 ;  /* 0x0000000306067223 */ /* 0x000fe20000010823 */
[----:B-----5:R-:W-:-:S05]  /*178b0*/  FADD.FTZ R35, R29, R30 ;  /* 0x0000001e1d237221 */ /* 0x020fca0000010000 */
[----:B------:R-:W4:Y:S01]  /*178c0*/  MUFU.EX2 R192, R192 ;  /* 0x000000c000c07308 */ /* 0x000f220000000800 */
[----:B------:R-:W-:Y:S01]  /*178d0*/  FFMA.FTZ R13, R76, R3, -R13 ;  /* 0x000000034c0d7223 */ /* 0x000fe2000001080d */
[----:B------:R-:W-:-:S06]  /*178e0*/  FADD.FTZ R7, R199, R26 ;  /* 0x0000001ac7077221 */ /* 0x000fcc0000010000 */
[----:B------:R-:W5:Y:S01]  /*178f0*/  MUFU.EX2 R52, R52 ;  /* 0x0000003400347308 */ /* 0x000f620000000800 */
[----:B------:R-:W-:Y:S01]  /*17900*/  F2FP.F16.F32.PACK_AB R204, R15, R204 ;  /* 0x000000cc0fcc723e */ /* 0x000fe200000000ff */
[----:B0-----:R-:W-:Y:S01]  /*17910*/  FADD.FTZ R28, R198, R35 ;  /* 0x00000023c61c7221 */ /* 0x001fe20000010000 */
[----:B------:R-:W-:-:S05]  /*17920*/  VIADD R15, R112, 0xfffffffe ;  /* 0xfffffffe700f7836 */ /* 0x000fca0000000000 */
[----:B------:R-:W0:Y:S01]  /*17930*/  MUFU.EX2 R33, R74 ;  /* 0x0000004a00217308 */ /* 0x000e220000000800 */
[----:B------:R-:W-:Y:S01]  /*17940*/  FADD.FTZ R26, R0, R7 ;  /* 0x00000007001a7221 */ /* 0x000fe20000010000 */
[----:B------:R-:W-:-:S06]  /*17950*/  F2FP.F16.F32.PACK_AB R208, R9, R208 ;  /* 0x000000d009d0723e */ /* 0x000fcc00000000ff */
[----:B------:R-:W0:Y:S01]  /*17960*/  MUFU.EX2 R54, R54 ;  /* 0x0000003600367308 */ /* 0x000e220000000800 */
[----:B-1----:R-:W-:-:S07]  /*17970*/  FADD.FTZ R9, R31, R28 ;  /* 0x0000001c1f097221 */ /* 0x002fce0000010000 */
[----:B------:R-:W1:Y:S01]  /*17980*/  MUFU.EX2 R194, R194 ;  /* 0x000000c200c27308 */ /* 0x000e620000000800 */
[----:B---3--:R-:W-:-:S07]  /*17990*/  FADD.FTZ R7, R193, R26 ;  /* 0x0000001ac1077221 */ /* 0x008fce0000010000 */
[----:B------:R-:W3:Y:S01]  /*179a0*/  MUFU.EX2 R195, R6 ;  /* 0x0000000600c37308 */ /* 0x000ee20000000800 */
[----:B----4-:R-:W-:-:S07]  /*179b0*/  FADD.FTZ R28, R192, R9 ;  /* 0x00000009c01c7221 */ /* 0x010fce0000010000 */
[----:B------:R-:W4:Y:S01]  /*179c0*/  MUFU.EX2 R13, R13 ;  /* 0x0000000d000d7308 */ /* 0x000f220000000800 */
[----:B--2---:R-:W-:Y:S01]  /*179d0*/  ISETP.GE.AND P1, PT, R15, R34, PT ;  /* 0x000000220f00720c */ /* 0x004fe20003f26270 */
[----:B-----5:R-:W-:Y:S01]  /*179e0*/  FADD.FTZ R7, R52, R7 ;  /* 0x0000000734077221 */ /* 0x020fe20000010000 */
[----:B0-----:R-:W-:Y:S01]  /*179f0*/  FADD.FTZ R9, R33, R28 ;  /* 0x0000001c21097221 */ /* 0x001fe20000010000 */
[----:B------:R-:W-:Y:S02]  /*17a00*/  F2FP.F16.F32.PACK_AB R209, R2, R209 ;  /* 0x000000d102d1723e */ /* 0x000fe400000000ff */
[----:B------:R-:W-:Y:S01]  /*17a10*/  FADD.FTZ R2, R54, R7 ;  /* 0x0000000736027221 */ /* 0x000fe20000010000 */
[----:B-1----:R-:W-:Y:S01]  /*17a20*/  FADD.FTZ R228, R194, R9 ;  /* 0x00000009c2e47221 */ /* 0x002fe20000010000 */
[----:B------:R-:W-:Y:S01]  /*17a30*/  BSSY B0, `(.L_x_636) ;  /* 0x00005b9000007945 */ /* 0x000fe20003800000 */
[----:B------:R-:W-:Y:S01]  /*17a40*/  ISETP.NE.AND P0, PT, R64, RZ, PT ;  /* 0x000000ff4000720c */ /* 0x000fe20003f05270 */
[----:B---3--:R-:W-:Y:S01]  /*17a50*/  FADD.FTZ R227, R195, R2 ;  /* 0x00000002c3e37221 */ /* 0x008fe20000010000 */
[----:B------:R-:W-:Y:S01]  /*17a60*/  F2FP.F16.F32.PACK_AB R200, R25, R200 ;  /* 0x000000c819c8723e */ /* 0x000fe200000000ff */
[--C-:B------:R-:W-:Y:S01]  /*17a70*/  IMAD.MOV.U32 R150, RZ, RZ, R151.reuse ;  /* 0x000000ffff967224 */ /* 0x100fe200078e0097 */
[----:B------:R-:W-:Y:S01]  /*17a80*/  F2FP.F16.F32.PACK_AB R202, R27, R202 ;  /* 0x000000ca1bca723e */ /* 0x000fe200000000ff */
[--C-:B------:R-:W-:Y:S01]  /*17a90*/  IMAD.MOV.U32 R148, RZ, RZ, R151.reuse ;  /* 0x000000ffff947224 */ /* 0x100fe200078e0097 */
[----:B------:R-:W-:Y:S01]  /*17aa0*/  F2FP.F16.F32.PACK_AB R196, R29, R196 ;  /* 0x000000c41dc4723e */ /* 0x000fe200000000ff */
[----:B----4-:R-:W-:Y:S01]  /*17ab0*/  FADD.FTZ R228, R13, R228 ;  /* 0x000000e40de47221 */ /* 0x010fe20000010000 */
[----:B------:R-:W-:Y:S01]  /*17ac0*/  F2FP.F16.F32.PACK_AB R198, R31, R198 ;  /* 0x000000c61fc6723e */ /* 0x000fe200000000ff */
[--C-:B------:R-:W-:Y:S01]  /*17ad0*/  IMAD.MOV.U32 R147, RZ, RZ, R151.reuse ;  /* 0x000000ffff937224 */ /* 0x100fe200078e0097 */
[----:B------:R-:W-:Y:S01]  /*17ae0*/  F2FP.F16.F32.PACK_AB R192, R33, R192 ;  /* 0x000000c021c0723e */ /* 0x000fe200000000ff */
[--C-:B------:R-:W-:Y:S01]  /*17af0*/  IMAD.MOV.U32 R145, RZ, RZ, R151.reuse ;  /* 0x000000ffff917224 */ /* 0x100fe200078e0097 */
[----:B------:R-:W-:Y:S01]  /*17b00*/  F2FP.F16.F32.PACK_AB R197, R24, R197 ;  /* 0x000000c518c5723e */ /* 0x000fe200000000ff */
[--C-:B------:R-:W-:Y:S01]  /*17b10*/  IMAD.MOV.U32 R144, RZ, RZ, R151.reuse ;  /* 0x000000ffff907224 */ /* 0x100fe200078e0097 */
[----:B------:R-:W-:Y:S01]  /*17b20*/  F2FP.F16.F32.PACK_AB R199, R0, R199 ;  /* 0x000000c700c7723e */ /* 0x000fe200000000ff */
[----:B------:R-:W-:Y:S01]  /*17b30*/  IMAD.MOV.U32 R0, RZ, RZ, 0x3f800000 ;  /* 0x3f800000ff007424 */ /* 0x000fe200078e00ff */
[----:B------:R-:W-:Y:S01]  /*17b40*/  F2FP.F16.F32.PACK_AB R193, R52, R193 ;  /* 0x000000c134c1723e */ /* 0x000fe200000000ff */
[--C-:B------:R-:W-:Y:S01]  /*17b50*/  IMAD.MOV.U32 R142, RZ, RZ, R151.reuse ;  /* 0x000000ffff8e7224 */ /* 0x100fe200078e0097 */
        /* <DEDUP_REMOVED lines=18> */
[----:B------:R-:W-:Y:S01]  /*17c80*/  MOV R2, 0x3f800000 ;  /* 0x3f80000000027802 */ /* 0x000fe20000000f00 */
[--C-:B------:R-:W-:Y:S01]  /*17c90*/  IMAD.MOV.U32 R127, RZ, RZ, R151.reuse ;  /* 0x000000ffff7f7224 */ /* 0x100fe200078e0097 */
[-C--:B------:R-:W-:Y:S01]  /*17ca0*/  MOV R149, R151.reuse ;  /* 0x0000009700957202 */ /* 0x080fe20000000f00 */
        /* <DEDUP_REMOVED lines=81> */
[----:B------:R-:W-:Y:S01]  /*181c0*/  MOV R26, R151 ;  /* 0x00000097001a7202 */ /* 0x000fe20000000f00 */
[----:B------:R-:W-:-:S02]  /*181d0*/  IMAD.MOV.U32 R64, RZ, RZ, R151 ;  /* 0x000000ffff407224 */ /* 0x000fc400078e0097 */
[--C-:B------:R-:W-:Y:S02]  /*181e0*/  IMAD.MOV.U32 R63, RZ, RZ, R151.reuse ;  /* 0x000000ffff3f7224 */ /* 0x100fe400078e0097 */
[--C-:B------:R-:W-:Y:S02]  /*181f0*/  IMAD.MOV.U32 R61, RZ, RZ, R151.reuse ;  /* 0x000000ffff3d7224 */ /* 0x100fe400078e0097 */
[--C-:B------:R-:W-:Y:S02]  /*18200*/  IMAD.MOV.U32 R60, RZ, RZ, R151.reuse ;  /* 0x000000ffff3c7224 */ /* 0x100fe400078e0097 */
[--C-:B------:R-:W-:Y:S02]  /*18210*/  IMAD.MOV.U32 R58, RZ, RZ, R151.reuse ;  /* 0x000000ffff3a7224 */ /* 0x100fe400078e0097 */
[--C-:B------:R-:W-:Y:S02]  /*18220*/  IMAD.MOV.U32 R57, RZ, RZ, R151.reuse ;  /* 0x000000ffff397224 */ /* 0x100fe400078e0097 */
        /* <DEDUP_REMOVED lines=21> */
[----:B------:R-:W-:Y:S01]  /*18380*/  IMAD.MOV.U32 R24, RZ, RZ, R151 ;  /* 0x000000ffff187224 */ /* 0x000fe200078e0097 */
[----:B------:R-:W-:Y:S06]  /*18390*/  @!P1 BRA `(.L_x_637) ;  /* 0x0000005000889947 */ /* 0x000fec0003800000 */
[----:B------:R-:W-:Y:S01]  /*183a0*/  MOV R14, R4 ;  /* 0x00000004000e7202 */ /* 0x000fe20000000f00 */
[----:B------:R-:W-:Y:S01]  /*183b0*/  IMAD.MOV.U32 R13, RZ, RZ, R5 ;  /* 0x000000ffff0d7224 */ /* 0x000fe200078e0005 */
[----:B------:R-:W-:Y:S01]  /*183c0*/  MOV R8, R226 ;  /* 0x000000e200087202 */ /* 0x000fe20000000f00 */
[----:B------:R-:W-:Y:S01]  /*183d0*/  IMAD.MOV.U32 R12, RZ, RZ, R229 ;  /* 0x000000ffff0c7224 */ /* 0x000fe200078e00e5 */
[----:B------:R-:W-:Y:S01]  /*183e0*/  CS2R R150, SRZ ;  /* 0x0000000000967805 */ /* 0x000fe2000001ff00 */
[----:B------:R-:W-:Y:S01]  /*183f0*/  IMAD.MOV.U32 R2, RZ, RZ, 0x3f800000 ;  /* 0x3f800000ff027424 */ /* 0x000fe200078e00ff */
        /* <DEDUP_REMOVED lines=62> */
[----:B------:R-:W-:-:S07]  /*187e0*/  CS2R R24, SRZ ;  /* 0x0000000000187805 */ /* 0x000fce000001ff00 */
.L_x_650:
[----:B------:R-:W-:-:S04]  /*187f0*/  ISETP.NE.AND P1, PT, R8, 0x1, PT ;  /* 0x000000010800780c */ /* 0x000fc80003f25270 */
[----:B------:R-:W-:-:S04]  /*18800*/  SEL R229, RZ, 0x1, P1 ;  /* 0x00000001ffe57807 */ /* 0x000fc80000800000 */
[----:B------:R-:W-:Y:S01]  /*18810*/  LOP3.LUT R229, R12, R229, RZ, 0x3c, !PT ;  /* 0x000000e50ce57212 */ /* 0x000fe200078e3cff */
[----:B------:R-:W-:Y:S06]  /*18820*/  @!P0 BRA `(.L_x_638) ;  /* 0x0000000000048947 */ /* 0x000fec0003800000 */
[----:B------:R-:W-:Y:S01]  /*18830*/  BPT.TRAP 0x1 ;  /* 0x000000040000795c */ /* 0x000fe20000300000 */
.L_x_638:
[----:B------:R-:W-:Y:S01]  /*18840*/  VIADD R226, R8, 0x1 ;  /* 0x0000000108e27836 */ /* 0x000fe20000000000 */
[----:B------:R-:W-:-:S04]  /*18850*/  SHF.L.U32 R3, R229, 0x1f, RZ ;  /* 0x0000001fe5037819 */ /* 0x000fc800000006ff */
[----:B------:R-:W-:-:S04]  /*18860*/  ISETP.NE.AND P1, PT, R226, 0x2, PT ;  /* 0x00000002e200780c */ /* 0x000fc80003f25270 */
[----:B------:R-:W-:-:S04]  /*18870*/  SEL R226, R226, RZ, P1 ;  /* 0x000000ffe2e27207 */ /* 0x000fc80000800000 */
[----:B------:R-:W-:-:S04]  /*18880*/  LEA R9, R226, R23, 0x3 ;  /* 0x00000017e2097211 */ /* 0x000fc800078e18ff */
[----:B------:R0:W1:Y:S01]  /*18890*/  SYNCS.PHASECHK.TRANS64.TRYWAIT P1, [R9+URZ+0x38830], R3 ;  /* 0x03883003090075a7 */ /* 0x000062000802017f */
[----:B------:R-:W-:Y:S05]  /*188a0*/  @!P0 BRA `(.L_x_639) ;  /* 0x0000000000048947 */ /* 0x000fea0003800000 */
[----:B------:R-:W-:Y:S01]  /*188b0*/  BPT.TRAP 0x1 ;  /* 0x000000040000795c */ /* 0x000fe20000300000 */
.L_x_639:
[----:B------:R-:W2:Y:S01]  /*188c0*/  LDL R4, [R1+0x50] ;  /* 0x0000500001047983 */ /* 0x000ea20000100800 */
[----:B------:R-:W-:Y:S01]  /*188d0*/  BSSY B1, `(.L_x_640) ;  /* 0x0000007000017945 */ /* 0x000fe20003800000 */
[----:B------:R-:W-:Y:S02]  /*188e0*/  IMAD.MOV.U32 R5, RZ, RZ, 0x40000040 ;  /* 0x40000040ff057424 */ /* 0x000fe400078e00ff */
[----:B--2---:R-:W-:-:S04]  /*188f0*/  IMAD R4, R226, 0xa00, R4 ;  /* 0x00000a00e2047824 */ /* 0x004fc800078e0204 */
[----:B------:R-:W-:Y:S01]  /*18900*/  VIADD R6, R4, 0x80 ;  /* 0x0000008004067836 */ /* 0x000fe20000000000 */
[----:B-1----:R-:W-:Y:S06]  /*18910*/  @P1 BRA `(.L_x_641) ;  /* 0x0000000000081947 */ /* 0x002fec0003800000 */
[----:B------:R-:W1:Y:S02]  /*18920*/  SYNCS.PHASECHK.TRANS64.TRYWAIT P1, [R9+URZ+0x38830], R3 ;  /* 0x03883003090075a7 */ /* 0x000e64000802017f */
[----:B-1----:R-:W-:Y:S05]  /*18930*/  @!P1 BRA `(.L_x_642) ;  /* 0x0000013400449947 */ /* 0x002fea0003800000 */
.L_x_641:
[----:B------:R-:W-:Y:S05]  /*18940*/  BSYNC B1 ;  /* 0x0000000000017941 */ /* 0x000fea0003800000 */
.L_x_640:
[----:B------:R-:W2:Y:S04]  /*18950*/  LDL.64 R154, [R1+0x8] ;  /* 0x00000800019a7983 */ /* 0x000ea80000100a00 */
[----:B------:R-:W3:Y:S01]  /*18960*/  LDL.64 R152, [R1] ;  /* 0x0000000001987983 */ /* 0x000ee20000100a00 */
[----:B------:R-:W-:Y:S02]  /*18970*/  R2UR UR10, R4 ;  /* 0x00000000040a72ca */ /* 0x000fe400000e0000 */
[----:B------:R-:W-:Y:S01]  /*18980*/  R2UR UR11, R5 ;  /* 0x00000000050b72ca */ /* 0x000fe200000e0000 */
[----:B------:R-:W-:Y:S01]  /*18990*/  WARPGROUP.ARRIVE ;  /* 0x00000000000079c5 */ /* 0x000fe20000000000 */
[----:B------:R-:W-:Y:S01]  /*189a0*/  MOV R7, 0x40000040 ;  /* 0x4000004000077802 */ /* 0x000fe20000000f00 */
[----:B------:R-:W4:Y:S01]  /*189b0*/  LDL.64 R20, [R1+0x48] ;  /* 0x0000480001147983 */ /* 0x000f220000100a00 */
[----:B------:R-:W-:-:S02]  /*189c0*/  R2UR UR6, R6 ;  /* 0x00000000060672ca */ /* 0x000fc400000e0000 */
[----:B------:R-:W-:Y:S01]  /*189d0*/  R2UR UR7, R7 ;  /* 0x00000000070772ca */ /* 0x000fe200000e0000 */
[C---:B------:R-:W-:Y:S02]  /*189e0*/  VIADD R6, R4.reuse, 0x100 ;  /* 0x0000010004067836 */ /* 0x040fe40000000000 */
[----:B------:R-:W-:Y:S02]  /*189f0*/  VIADD R10, R4, 0x180 ;  /* 0x00000180040a7836 */ /* 0x000fe40000000000 */
[----:B------:R-:W-:Y:S01]  /*18a00*/  IMAD.MOV.U32 R11, RZ, RZ, 0x40000040 ;  /* 0x40000040ff0b7424 */ /* 0x000fe200078e00ff */
[----:B--2---:R-:W-:Y:S02]  /*18a10*/  R2UR UR12, R154 ;  /* 0x000000009a0c72ca */ /* 0x004fe400000e0000 */
[----:B------:R-:W-:Y:S02]  /*18a20*/  R2UR UR13, R155 ;  /* 0x000000009b0d72ca */ /* 0x000fe400000e0000 */
[----:B---3--:R-:W-:-:S02]  /*18a30*/  R2UR UR28, R152 ;  /* 0x00000000981c72ca */ /* 0x008fc400000e0000 */
[----:B------:R-:W-:Y:S02]  /*18a40*/  R2UR UR29, R153 ;  /* 0x00000000991d72ca */ /* 0x000fe400000e0000 */
[----:B----4-:R-:W-:Y:S02]  /*18a50*/  R2UR UR46, R20 ;  /* 0x00000000142e72ca */ /* 0x010fe400000e0000 */
[----:B------:R-:W-:-:S03]  /*18a60*/  R2UR UR47, R21 ;  /* 0x00000000152f72ca */ /* 0x000fc600000e0000 */
[----:B------:R-:W-:Y:S01]  /*18a70*/  UMOV UR8, UR12 ;  /* 0x0000000c00087c82 */ /* 0x000fe20008000000 */
[----:B------:R-:W-:Y:S01]  /*18a80*/  UMOV UR4, UR12 ;  /* 0x0000000c00047c82 */ /* 0x000fe20008000000 */
[----:B------:R-:W-:Y:S01]  /*18a90*/  UMOV UR9, UR13 ;  /* 0x0000000d00097c82 */ /* 0x000fe20008000000 */
[----:B------:R-:W-:Y:S01]  /*18aa0*/  UMOV UR5, UR13 ;  /* 0x0000000d00057c82 */ /* 0x000fe20008000000 */
        /* <DEDUP_REMOVED lines=9> */
[----:B------:R-:W2:Y:S01]  /*18b40*/  LDL.64 R20, [R1+0x40] ;  /* 0x0000400001147983 */ /* 0x000ea20000100a00 */
[----:B------:R-:W-:Y:S01]  /*18b50*/  R2UR UR10, R6 ;  /* 0x00000000060a72ca */ /* 0x000fe200000e0000 */
[----:B------:R-:W-:Y:S01]  /*18b60*/  UMOV UR8, UR12 ;  /* 0x0000000c00087c82 */ /* 0x000fe20008000000 */
[----:B------:R-:W-:Y:S01]  /*18b70*/  R2UR UR11, R7 ;  /* 0x00000000070b72ca */ /* 0x000fe200000e0000 */
[----:B------:R-:W-:Y:S01]  /*18b80*/  UMOV UR9, UR13 ;  /* 0x0000000d00097c82 */ /* 0x000fe20008000000 */
[----:B------:R-:W-:-:S02]  /*18b90*/  IADD3 R6, R4, 0x200, RZ ;  /* 0x0000020004067810 */ /* 0x000fc40007ffe0ff */
[----:B------:R-:W-:Y:S02]  /*18ba0*/  MOV R7, 0x40000040 ;  /* 0x4000004000077802 */ /* 0x000fe40000000f00 */
[----:B------:R-:W-:Y:S01]  /*18bb0*/  R2UR UR34, R6 ;  /* 0x00000000062272ca */ /* 0x000fe200000e0000 */
[----:B------:R-:W-:Y:S01]  /*18bc0*/  VIADD R6, R4, 0x82 ;  /* 0x0000008204067836 */ /* 0x000fe20000000000 */
[----:B------:R-:W-:Y:S01]  /*18bd0*/  R2UR UR35, R7 ;  /* 0x00000000072372ca */ /* 0x000fe200000e0000 */
[----:B------:R-:W-:-:S03]  /*18be0*/  IMAD.MOV.U32 R7, RZ, RZ, 0x40000040 ;  /* 0x40000040ff077424 */ /* 0x000fc600078e00ff */
[----:B------:R-:W-:Y:S01]  /*18bf0*/  R2UR UR22, R6 ;  /* 0x00000000061672ca */ /* 0x000fe200000e0000 */
[----:B------:R-:W-:Y:S01]  /*18c00*/  VIADD R6, R4, 0x182 ;  /* 0x0000018204067836 */ /* 0x000fe20000000000 */
[----:B------:R-:W-:Y:S01]  /*18c10*/  R2UR UR23, R7 ;  /* 0x00000000071772ca */ /* 0x000fe200000e0000 */
[----:B------:R-:W-:-:S03]  /*18c20*/  IMAD.MOV.U32 R7, RZ, RZ, 0x40000040 ;  /* 0x40000040ff077424 */ /* 0x000fc600078e00ff */
[----:B------:R-:W-:Y:S02]  /*18c30*/  R2UR UR14, R6 ;  /* 0x00000000060e72ca */ /* 0x000fe400000e0000 */
[----:B------:R-:W-:Y:S01]  /*18c40*/  R2UR UR15, R7 ;  /* 0x00000000070f72ca */ /* 0x000fe200000e0000 */
[----:B------:R-:W-:Y:S01]  /*18c50*/  IMAD.MOV.U32 R7, RZ, RZ, 0x40000040 ;  /* 0x40000040ff077424 */ /* 0x000fe200078e00ff */
[----:B------:R-:W-:Y:S01]  /*18c60*/  IADD3 R6, R4, 0x4, RZ ;  /* 0x0000000404067810 */ /* 0x000fe20007ffe0ff */
[----:B------:R-:W-:Y:S02]  /*18c70*/  WARPGROUP.DEPBAR.LE gsb0, 0x0 ;  /* 0x00008000000079c5 */ /* 0x000fe40000010000 */
[----:B------:R-:W-:-:S06]  /*18c80*/  WARPGROUP.ARRIVE ;  /* 0x00000000000079c5 */ /* 0x000fcc0000000000 */
[----:B------:R-:W-:Y:S01]  /*18c90*/  HGMMA.64x16x16.F32 R176, gdesc[UR4], RZ, !UPT, gsb0 ;  /* 0x0020000004b079f0 */ /* 0x000fe2000c0008ff */
        /* <DEDUP_REMOVED lines=9> */
[----:B------:R-:W-:Y:S02]  /*18d30*/  MOV R11, 0x40000040 ;  /* 0x40000040000b7802 */ /* 0x000fe40000000f00 */
[----:B------:R-:W-:Y:S01]  /*18d40*/  R2UR UR18, R10 ;  /* 0x000000000a1272ca */ /* 0x000fe200000e0000 */
[----:B------:R-:W-:Y:S02]  /*18d50*/  WARPGROUP.DEPBAR.LE gsb0, 0x0 ;  /* 0x00008000000079c5 */ /* 0x000fe40000010000 */
[----:B------:R-:W-:Y:S01]  /*18d60*/  WARPGROUP.ARRIVE ;  /* 0x00000000000079c5 */ /* 0x000fe20000000000 */
[----:B------:R-:W-:Y:S01]  /*18d70*/  R2UR UR19, R11 ;  /* 0x000000000b1372ca */ /* 0x000fe200000e0000 */
[----:B------:R-:W-:Y:S01]  /*18d80*/  UMOV UR12, UR28 ;  /* 0x0000001c000c7c82 */ /* 0x000fe20008000000 */
[----:B------:R-:W-:Y:S01]  /*18d90*/  UMOV UR13, UR29 ;  /* 0x0000001d000d7c82 */ /* 0x000fe20008000000 */
[----:B------:R-:W-:-:S02]  /*18da0*/  VIADD R10, R4, 0x202 ;  /* 0x00000202040a7836 */ /* 0x000fc40000000000 */
[----:B------:R-:W-:Y:S01]  /*18db0*/  HGMMA.64x16x16.F32 R168, gdesc[UR8], RZ, !UPT, gsb0 ;  /* 0x0020000008a879f0 */ /* 0x000fe2000c0008ff */
[----:B------:R-:W-:Y:S01]  /*18dc0*/  IMAD.MOV.U32 R11, RZ, RZ, 0x40000040 ;  /* 0x40000040ff0b7424 */ /* 0x000fe200078e00ff */
[----:B------:R-:W-:Y:S02]  /*18dd0*/  R2UR UR10, R6 ;  /* 0x00000000060a72ca */ /* 0x000fe400000e0000 */
[----:B------:R-:W-:Y:S02]  /*18de0*/  R2UR UR30, R10 ;  /* 0x000000000a1e72ca */ /* 0x000fe400000e0000 */
[----:B------:R-:W-:Y:S02]  /*18df0*/  R2UR UR31, R11 ;  /* 0x000000000b1f72ca */ /* 0x000fe400000e0000 */
[----:B------:R-:W-:Y:S01]  /*18e00*/  R2UR UR11, R7 ;  /* 0x00000000070b72ca */ /* 0x000fe200000e0000 */
[----:B------:R-:W-:Y:S01]  /*18e10*/  UMOV UR8, UR46 ;  /* 0x0000002e00087c82 */ /* 0x000fe20008000000 */
[----:B------:R-:W-:Y:S01]  /*18e20*/  UMOV UR9, UR47 ;  /* 0x0000002f00097c82 */ /* 0x000fe20008000000 */
[----:B------:R-:W-:Y:S01]  /*18e30*/  IMAD.MOV.U32 R7, RZ, RZ, 0x40000040 ;  /* 0x40000040ff077424 */ /* 0x000fe200078e00ff */
[----:B------:R-:W-:Y:S01]  /*18e40*/  IADD3 R6, R4, 0x84, RZ ;  /* 0x0000008404067810 */ /* 0x000fe20007ffe0ff */
[----:B------:R-:W3:Y:S01]  /*18e50*/  LDL.64 R10, [R1+0x30] ;  /* 0x00003000010a7983 */ /* 0x000ee20000100a00 */
[----:B------:R-:W-:-:S02]  /*18e60*/  WARPGROUP.DEPBAR.LE gsb0, 0x0 ;  /* 0x00008000000079c5 */ /* 0x000fc40000010000 */
[----:B------:R-:W-:-:S06]  /*18e70*/  WARPGROUP.ARRIVE ;  /* 0x00000000000079c5 */ /* 0x000fcc0000000000 */
[----:B------:R-:W-:Y:S01]  /*18e80*/  HGMMA.64x16x16.F32 R160, gdesc[UR4], RZ, !UPT, gsb0 ;  /* 0x0020000004a079f0 */ /* 0x000fe2000c0008ff */
[----:B------:R-:W-:Y:S02]  /*18e90*/  R2UR UR6, R6 ;  /* 0x00000000060672ca */ /* 0x000fe400000e0000 */
[----:B------:R-:W-:Y:S01]  /*18ea0*/  R2UR UR7, R7 ;  /* 0x00000000070772ca */ /* 0x000fe200000e0000 */
[----:B------:R-:W-:Y:S02]  /*18eb0*/  WARPGROUP.DEPBAR.LE gsb0, 0x0 ;  /* 0x00008000000079c5 */ /* 0x000fe40000010000 */
[----:B------:R-:W-:-:S06]  /*18ec0*/  WARPGROUP.ARRIVE ;  /* 0x00000000000079c5 */ /* 0x000fcc0000000000 */
[----:B------:R-:W-:Y:S03]  /*18ed0*/  HGMMA.64x16x16.F32 R152, gdesc[UR32], RZ, !UPT, gsb0 ;  /* 0x00200000209879f0 */ /* 0x000fe6000c0008ff */
[----:B------:R-:W-:Y:S02]  /*18ee0*/  WARPGROUP.DEPBAR.LE gsb0, 0x0 ;  /* 0x00008000000079c5 */ /* 0x000fe40000010000 */
[----:B------:R-:W-:-:S06]  /*18ef0*/  WARPGROUP.ARRIVE ;  /* 0x00000000000079c5 */ /* 0x000fcc0000000000 */
[----:B------:R-:W-:Y:S01]  /*18f00*/  HGMMA.64x16x16.F32 R184, gdesc[UR24], R184, gsb0 ;  /* 0x0020000018b879f0 */ /* 0x000fe200080008b8 */
[----:B--2---:R-:W-:Y:S02]  /*18f10*/  R2UR UR42, R20 ;  /* 0x00000000142a72ca */ /* 0x004fe400000e0000 */
[----:B------:R-:W-:Y:S01]  /*18f20*/  R2UR UR43, R21 ;  /* 0x00000000152b72ca */ /* 0x000fe200000e0000 */
[----:B------:R-:W-:Y:S01]  /*18f30*/  UMOV UR4, UR46 ;  /* 0x0000002e00047c82 */ /* 0x000fe20008000000 */
[----:B------:R-:W-:Y:S01]  /*18f40*/  UMOV UR5, UR47 ;  /* 0x0000002f00057c82 */ /* 0x000fe20008000000 */
[----:B------:R-:W-:Y:S01]  /*18f50*/  VIADD R6, R4, 0x104 ;  /* 0x0000010404067836 */ /* 0x000fe20000000000 */
[----:B------:R-:W-:Y:S01]  /*18f60*/  MOV R7, 0x40000040 ;  /* 0x4000004000077802 */ /* 0x000fe20000000f00 */
[----:B------:R-:W-:Y:S01]  /*18f70*/  UMOV UR24, UR46 ;  /* 0x0000002e00187c82 */ /* 0x000fe20008000000 */
[----:B------:R-:W-:Y:S01]  /*18f80*/  UMOV UR25, UR47 ;  /* 0x0000002f00197c82 */ /* 0x000fe20008000000 */
[----:B------:R-:W-:Y:S01]  /*18f90*/  UMOV UR32, UR46 ;  /* 0x0000002e00207c82 */ /* 0x000fe20008000000 */
[----:B------:R-:W-:-:S02]  /*18fa0*/  WARPGROUP.DEPBAR.LE gsb0, 0x0 ;  /* 0x00008000000079c5 */ /* 0x000fc40000010000 */
[----:B------:R-:W-:Y:S01]  /*18fb0*/  WARPGROUP.ARRIVE ;  /* 0x00000000000079c5 */ /* 0x000fe20000000000 */
[----:B------:R-:W-:Y:S01]  /*18fc0*/  UMOV UR33, UR47 ;  /* 0x0000002f00217c82 */ /* 0x000fe20008000000 */
[----:B------:R-:W2:Y:S04]  /*18fd0*/  LDL.64 R20, [R1+0x38] ;  /* 0x0000380001147983 */ /* 0x000ea80000100a00 */
        /* <DEDUP_REMOVED lines=18> */
[----:B------:R-:W-:Y:S01]  /*19100*/  VIADD R6, R4, 0x184 ;  /* 0x0000018404067836 */ /* 0x000fe20000000000 */
[----:B------:R-:W-:Y:S02]  /*19110*/  WARPGROUP.DEPBAR.LE gsb0, 0x0 ;  /* 0x00008000000079c5 */ /* 0x000fe40000010000 */
[----:B------:R-:W-:-:S09]  /*19120*/  WARPGROUP.ARRIVE ;  /* 0x00000000000079c5 */ /* 0x000fd20000000000 */
[----:B------:R-:W-:Y:S01]  /*19130*/  HGMMA.64x16x16.F32 R168, gdesc[UR24], R168, gsb0 ;  /* 0x0020000018a879f0 */ /* 0x000fe200080008a8 */
[----:B------:R-:W-:Y:S01]  /*19140*/  IMAD.MOV.U32 R7, RZ, RZ, 0x40000040 ;  /* 0x40000040ff077424 */ /* 0x000fe200078e00ff */
[----:B------:R-:W-:-:S04]  /*19150*/  R2UR UR22, R6 ;  /* 0x00000000061672ca */ /* 0x000fc800000e0000 */
[----:B------:R-:W-:Y:S01]  /*19160*/  R2UR UR23, R7 ;  /* 0x00000000071772ca */ /* 0x000fe200000e0000 */
[----:B------:R-:W-:Y:S01]  /*19170*/  UMOV UR20, UR46 ;  /* 0x0000002e00147c82 */ /* 0x000fe20008000000 */
[----:B------:R-:W-:Y:S01]  /*19180*/  UMOV UR21, UR47 ;  /* 0x0000002f00157c82 */ /* 0x000fe20008000000 */
[----:B------:R-:W-:Y:S02]  /*19190*/  WARPGROUP.DEPBAR.LE gsb0, 0x0 ;  /* 0x00008000000079c5 */ /* 0x000fe40000010000 */
[----:B------:R-:W-:-:S08]  /*191a0*/  WARPGROUP.ARRIVE ;  /* 0x00000000000079c5 */ /* 0x000fd00000000000 */
[----:B------:R-:W-:Y:S01]  /*191b0*/  HGMMA.64x16x16.F32 R160, gdesc[UR20], R160, gsb0 ;  /* 0x0020000014a079f0 */ /* 0x000fe200080008a0 */
[----:B------:R-:W-:Y:S01]  /*191c0*/  IMAD.MOV.U32 R7, RZ, RZ, 0x40000040 ;  /* 0x40000040ff077424 */ /* 0x000fe200078e00ff */
[----:B------:R-:W-:-:S04]  /*191d0*/  IADD3 R6, R4, 0x204, RZ ;  /* 0x0000020404067810 */ /* 0x000fc80007ffe0ff */
[----:B------:R-:W-:Y:S02]  /*191e0*/  R2UR UR34, R6 ;  /* 0x00000000062272ca */ /* 0x000fe400000e0000 */
[----:B------:R-:W-:Y:S01]  /*191f0*/  R2UR UR35, R7 ;  /* 0x00000000072372ca */ /* 0x000fe200000e0000 */
[----:B------:R-:W-:Y:S02]  /*19200*/  WARPGROUP.DEPBAR.LE gsb0, 0x0 ;  /* 0x00008000000079c5 */ /* 0x000fe40000010000 */
[----:B------:R-:W-:-:S10]  /*19210*/  WARPGROUP.ARRIVE ;  /* 0x00000000000079c5 */ /* 0x000fd40000000000 */
[----:B------:R-:W-:Y:S01]  /*19220*/  HGMMA.64x16x16.F32 R152, gdesc[UR32], R152, gsb0 ;  /* 0x00200000209879f0 */ /* 0x000fe20008000898 */
[----:B------:R-:W-:Y:S01]  /*19230*/  VIADD R6, R4, 0x6 ;  /* 0x0000000604067836 */ /* 0x000fe20000000000 */
[----:B------:R-:W-:-:S04]  /*19240*/  MOV R7, 0x40000040 ;  /* 0x4000004000077802 */ /* 0x000fc80000000f00 */
[----:B------:R-:W-:Y:S02]  /*19250*/  R2UR UR18, R6 ;  /* 0x00000000061272ca */ /* 0x000fe400000e0000 */
[----:B------:R-:W-:Y:S01]  /*19260*/  R2UR UR19, R7 ;  /* 0x00000000071372ca */ /* 0x000fe200000e0000 */
[----:B------:R-:W-:Y:S01]  /*19270*/  UMOV UR16, UR42 ;  /* 0x0000002a00107c82 */ /* 0x000fe20008000000 */
[----:B------:R-:W-:Y:S01]  /*19280*/  UMOV UR17, UR43 ;  /* 0x0000002b00117c82 */ /* 0x000fe20008000000 */
[----:B------:R-:W-:Y:S02]  /*19290*/  WARPGROUP.DEPBAR.LE gsb0, 0x0 ;  /* 0x00008000000079c5 */ /* 0x000fe40000010000 */
[----:B------:R-:W-:-:S08]  /*192a0*/  WARPGROUP.ARRIVE ;  /* 0x00000000000079c5 */ /* 0x000fd00000000000 */
[----:B------:R-:W-:Y:S01]  /*192b0*/  HGMMA.64x16x16.F32 R184, gdesc[UR16], R184, gsb0 ;  /* 0x0020000010b879f0 */ /* 0x000fe200080008b8 */
[----:B------:R-:W-:Y:S02]  /*192c0*/  VIADD R6, R4, 0x86 ;  /* 0x0000008604067836 */ /* 0x000fe40000000000 */
[----:B------:R-:W-:-:S03]  /*192d0*/  IMAD.MOV.U32 R7, RZ, RZ, 0x40000040 ;  /* 0x40000040ff077424 */ /* 0x000fc600078e00ff */
[----:B------:R-:W-:Y:S02]  /*192e0*/  R2UR UR14, R6 ;  /* 0x00000000060e72ca */ /* 0x000fe400000e0000 */
        /* <DEDUP_REMOVED lines=10> */
[----:B------:R-:W-:Y:S01]  /*19390*/  UMOV UR8, UR42 ;  /* 0x0000002a00087c82 */ /* 0x000fe20008000000 */
[----:B------:R-:W-:Y:S01]  /*193a0*/  UMOV UR9, UR43 ;  /* 0x0000002b00097c82 */ /* 0x000fe20008000000 */
[----:B------:R-:W-:Y:S02]  /*193b0*/  WARPGROUP.DEPBAR.LE gsb0, 0x0 ;  /* 0x00008000000079c5 */ /* 0x000fe40000010000 */
[----:B------:R-:W-:-:S08]  /*193c0*/  WARPGROUP.ARRIVE ;  /* 0x00000000000079c5 */ /* 0x000fd00000000000 */
        /* <DEDUP_REMOVED lines=20> */
[----:B------:R-:W-:Y:S02]  /*19510*/  IADD3 R6, R4, 0x280, RZ ;  /* 0x0000028004067810 */ /* 0x000fe40007ffe0ff */
[----:B--2---:R-:W-:Y:S02]  /*19520*/  R2UR UR50, R20 ;  /* 0x00000000143272ca */ /* 0x004fe400000e0000 */
[----:B------:R-:W-:Y:S02]  /*19530*/  R2UR UR51, R21 ;  /* 0x00000000153372ca */ /* 0x000fe400000e0000 */
[----:B------:R-:W-:Y:S01]  /*19540*/  R2UR UR26, R6 ;  /* 0x00000000061a72ca */ /* 0x000fe200000e0000 */
[----:B------:R-:W2:Y:S01]  /*19550*/  LDL.64 R20, [R1+0x28] ;  /* 0x0000280001147983 */ /* 0x000ea20000100a00 */
[----:B------:R-:W-:-:S07]  /*19560*/  R2UR UR27, R7 ;  /* 0x00000000071b72ca */ /* 0x000fce00000e0000 */
[----:B------:R-:W-:Y:S02]  /*19570*/  UMOV UR24, UR50 ;  /* 0x0000003200187c82 */ /* 0x000fe40008000000 */
[----:B------:R-:W-:Y:S01]  /*19580*/  UMOV UR25, UR51 ;  /* 0x0000003300197c82 */ /* 0x000fe20008000000 */
[----:B------:R-:W-:Y:S02]  /*19590*/  WARPGROUP.DEPBAR.LE gsb0, 0x0 ;  /* 0x00008000000079c5 */ /* 0x000fe40000010000 */
[----:B------:R-:W-:-:S06]  /*195a0*/  WARPGROUP.ARRIVE ;  /* 0x00000000000079c5 */ /* 0x000fcc0000000000 */
        /* <DEDUP_REMOVED lines=38> */
[----:B------:R-:W-:Y:S01]  /*19810*/  IMAD.MOV.U32 R7, RZ, RZ, 0x40000040 ;  /* 0x40000040ff077424 */ /* 0x000fe200078e00ff */
[----:B---3--:R-:W-:Y:S02]  /*19820*/  R2UR UR46, R10 ;  /* 0x000000000a2e72ca */ /* 0x008fe400000e0000 */
[----:B------:R-:W-:Y:S02]  /*19830*/  R2UR UR47, R11 ;  /* 0x000000000b2f72ca */ /* 0x000fe400000e0000 */
[----:B------:R-:W-:Y:S01]  /*19840*/  R2UR UR10, R6 ;  /* 0x00000000060a72ca */ /* 0x000fe200000e0000 */
[----:B------:R-:W3:Y:S01]  /*19850*/  LDL.64 R10, [R1+0x20] ;  /* 0x00002000010a7983 */ /* 0x000ee20000100a00 */
[----:B------:R-:W-:-:S07]  /*19860*/  R2UR UR11, R7 ;  /* 0x00000000070b72ca */ /* 0x000fce00000e0000 */
[----:B------:R-:W-:Y:S02]  /*19870*/  UMOV UR8, UR46 ;  /* 0x0000002e00087c82 */ /* 0x000fe40008000000 */
[----:B------:R-:W-:Y:S01]  /*19880*/  UMOV UR9, UR47 ;  /* 0x0000002f00097c82 */ /* 0x000fe20008000000 */
[----:B------:R-:W-:Y:S02]  /*19890*/  WARPGROUP.DEPBAR.LE gsb0, 0x0 ;  /* 0x00008000000079c5 */ /* 0x000fe40000010000 */
[----:B------:R-:W-:-:S06]  /*198a0*/  WARPGROUP.ARRIVE ;  /* 0x00000000000079c5 */ /* 0x000fcc0000000000 */
        /* <DEDUP_REMOVED lines=38> */
[----:B------:R-:W-:Y:S02]  /*19b10*/  MOV R7, 0x40000040 ;  /* 0x4000004000077802 */ /* 0x000fe40000000f00 */
        /* <DEDUP_REMOVED lines=96> */
[----:B--2---:R-:W-:Y:S02]  /*1a120*/  R2UR UR46, R20 ;  /* 0x00000000142e72ca */ /* 0x004fe400000e0000 */
[----:B------:R-:W-:Y:S02]  /*1a130*/  R2UR UR47, R21 ;  /* 0x00000000152f72ca */ /* 0x000fe400000e0000 */
[----:B------:R-:W-:Y:S02]  /*1a140*/  R2UR UR10, R6 ;  /* 0x00000000060a72ca */ /* 0x000fe400000e0000 */
        /* <DEDUP_REMOVED lines=44> */
[----:B---3--:R-:W-:Y:S02]  /*1a410*/  R2UR UR42, R10 ;  /* 0x000000000a2a72ca */ /* 0x008fe400000e0000 */
        /* <DEDUP_REMOVED lines=445> */
.L_x_643:
[----:B------:R-:W-:Y:S02]  /*1bff0*/  SHF.L.U32 R0, R12, 0x1f, RZ ;  /* 0x0000001f0c007819 */ /* 0x000fe400000006ff */
[----:B------:R-:W-:-:S04]  /*1c000*/  LEA R6, R8, R23, 0x3 ;  /* 0x0000001708067211 */ /* 0x000fc800078e18ff */
[----:B------:R2:W3:Y:S01]  /*1c010*/  SYNCS.PHASECHK.TRANS64.TRYWAIT P1, [R6+URZ+0x38850], R0 ;  /* 0x03885000060075a7 */ /* 0x0004e2000802017f */
[----:B------:R-:W-:Y:S05]  /*1c020*/  @!P0 BRA `(.L_x_644) ;  /* 0x0000000000048947 */ /* 0x000fea0003800000 */
[----:B------:R-:W-:Y:S01]  /*1c030*/  BPT.TRAP 0x1 ;  /* 0x000000040000795c */ /* 0x000fe20000300000 */
.L_x_644:
[----:B------:R-:W-:Y:S04]  /*1c040*/  BSSY B1, `(.L_x_645) ;  /* 0x0000004000017945 */ /* 0x000fe80003800000 */
[----:B---3--:R-:W-:Y:S05]  /*1c050*/  @P1 BRA `(.L_x_646) ;  /* 0x0000000000081947 */ /* 0x008fea0003800000 */
[----:B------:R-:W3:Y:S02]  /*1c060*/  SYNCS.PHASECHK.TRANS64.TRYWAIT P1, [R6+URZ+0x38850], R0 ;  /* 0x03885000060075a7 */ /* 0x000ee4000802017f */
[----:B---3--:R-:W-:Y:S05]  /*1c070*/  @!P1 BRA `(.L_x_647) ;  /* 0x000000fc00889947 */ /* 0x008fea0003800000 */
.L_x_646:
[----:B------:R-:W-:Y:S05]  /*1c080*/  BSYNC B1 ;  /* 0x0000000000017941 */ /* 0x000fea0003800000 */
.L_x_645:
[----:B--23--:R-:W-:Y:S01]  /*1c090*/  VIADD R0, R23, 0x400 ;  /* 0x0000040017007836 */ /* 0x00cfe20000000000 */
[----:B------:R-:W-:Y:S01]  /*1c0a0*/  WARPGROUP.ARRIVE ;  /* 0x00000000000079c5 */ /* 0x000fe20000000000 */
[----:B01----:R-:W-:Y:S02]  /*1c0b0*/  IMAD.MOV.U32 R3, RZ, RZ, 0x40000040 ;  /* 0x40000040ff037424 */ /* 0x003fe400078e00ff */
[----:B------:R-:W-:Y:S01]  /*1c0c0*/  IMAD.MOV.U32 R5, RZ, RZ, 0x40000040 ;  /* 0x40000040ff057424 */ /* 0x000fe200078e00ff */
[----:B------:R-:W-:Y:S02]  /*1c0d0*/  SHF.R.U32.HI R0, RZ, 0x4, R0 ;  /* 0x00000004ff007819 */ /* 0x000fe40000011600 */
[----:B------:R-:W-:Y:S01]  /*1c0e0*/  R2UR UR7, R3 ;  /* 0x00000000030772ca */ /* 0x000fe200000e0000 */
[----:B------:R-:W-:Y:S01]  /*1c0f0*/  IMAD.MOV.U32 R3, RZ, RZ, 0x40000040 ;  /* 0x40000040ff037424 */ /* 0x000fe200078e00ff */
[----:B------:R-:W-:-:S04]  /*1c100*/  LOP3.LUT R0, R0, 0x3fff, RZ, 0xc0, !PT ;  /* 0x00003fff00007812 */ /* 0x000fc800078ec0ff */
[----:B------:R-:W-:-:S05]  /*1c110*/  LOP3.LUT R0, R0, 0x2800000, RZ, 0xfc, !PT ;  /* 0x0280000000007812 */ /* 0x000fca00078efcff */
[----:B------:R-:W-:-:S05]  /*1c120*/  IMAD R2, R8, 0xa00, R0 ;  /* 0x00000a0008027824 */ /* 0x000fca00078e0200 */
[C---:B------:R-:W-:Y:S02]  /*1c130*/  R2UR UR6, R2.reuse ;  /* 0x00000000020672ca */ /* 0x040fe400000e0000 */
[----:B------:R-:W-:-:S11]  /*1c140*/  IADD3 R4, R2, 0x80, RZ ;  /* 0x0000008002047810 */ /* 0x000fd60007ffe0ff */
[----:B------:R-:W-:Y:S01]  /*1c150*/  HGMMA.64x256x16.F32 R24, R208, gdesc[UR4].tnspB, R24, gsb0 ;  /* 0x43e00004d0187df0 */ /* 0x000fe20008000818 */
[----:B------:R-:W-:Y:S01]  /*1c160*/  R2UR UR6, R4 ;  /* 0x00000000040672ca */ /* 0x000fe200000e0000 */
[----:B------:R-:W-:Y:S01]  /*1c170*/  VIADD R4, R2, 0x100 ;  /* 0x0000010002047836 */ /* 0x000fe20000000000 */
[----:B------:R-:W-:Y:S02]  /*1c180*/  R2UR UR7, R5 ;  /* 0x00000000050772ca */ /* 0x000fe400000e0000 */
[----:B------:R-:W-:Y:S01]  /*1c190*/  MOV R5, 0x40000040 ;  /* 0x4000004000057802 */ /* 0x000fe20000000f00 */
[----:B------:R-:W-:Y:S02]  /*1c1a0*/  WARPGROUP.DEPBAR.LE gsb0, 0x0 ;  /* 0x00008000000079c5 */ /* 0x000fe40000010000 */
[----:B------:R-:W-:-:S15]  /*1c1b0*/  WARPGROUP.ARRIVE ;  /* 0x00000000000079c5 */ /* 0x000fde0000000000 */
[----:B------:R-:W-:-:S05]  /*1c1c0*/  NOP ;  /* 0x0000000000007918 */ /* 0x000fca0000000000 */
[----:B------:R-:W-:Y:S01]  /*1c1d0*/  HGMMA.64x256x16.F32 R24, R204, gdesc[UR4].tnspB, R24, gsb0 ;  /* 0x43e00004cc187df0 */ /* 0x000fe20008000818 */
[----:B------:R-:W-:Y:S01]  /*1c1e0*/  R2UR UR6, R4 ;  /* 0x00000000040672ca */ /* 0x000fe200000e0000 */
[C---:B------:R-:W-:Y:S01]  /*1c1f0*/  VIADD R4, R2.reuse, 0x180 ;  /* 0x0000018002047836 */ /* 0x040fe20000000000 */
[----:B------:R-:W-:Y:S01]  /*1c200*/  R2UR UR7, R5 ;  /* 0x00000000050772ca */ /* 0x000fe200000e0000 */
[----:B------:R-:W-:Y:S01]  /*1c210*/  IMAD.MOV.U32 R5, RZ, RZ, 0x40000040 ;  /* 0x40000040ff057424 */ /* 0x000fe200078e00ff */
[----:B------:R-:W-:Y:S01]  /*1c220*/  IADD3 R2, R2, 0x200, RZ ;  /* 0x0000020002027810 */ /* 0x000fe20007ffe0ff */
[----:B------:R-:W-:Y:S02]  /*1c230*/  WARPGROUP.DEPBAR.LE gsb0, 0x0 ;  /* 0x00008000000079c5 */ /* 0x000fe40000010000 */
[----:B------:R-:W-:-:S15]  /*1c240*/  WARPGROUP.ARRIVE ;  /* 0x00000000000079c5 */ /* 0x000fde0000000000 */
[----:B------:R-:W-:-:S05]  /*1c250*/  NOP ;  /* 0x0000000000007918 */ /* 0x000fca0000000000 */
[----:B------:R-:W-:Y:S01]  /*1c260*/  HGMMA.64x256x16.F32 R24, R200, gdesc[UR4].tnspB, R24, gsb0 ;  /* 0x43e00004c8187df0 */ /* 0x000fe20008000818 */
[----:B------:R-:W-:Y:S02]  /*1c270*/  R2UR UR6, R4 ;  /* 0x00000000040672ca */ /* 0x000fe400000e0000 */
[----:B------:R-:W-:Y:S01]  /*1c280*/  R2UR UR7, R5 ;  /* 0x00000000050772ca */ /* 0x000fe200000e0000 */
[----:B------:R-:W-:Y:S02]  /*1c290*/  WARPGROUP.DEPBAR.LE gsb0, 0x0 ;  /* 0x00008000000079c5 */ /* 0x000fe40000010000 */
[----:B------:R-:W-:-:S15]  /*1c2a0*/  WARPGROUP.ARRIVE ;  /* 0x00000000000079c5 */ /* 0x000fde0000000000 */
[----:B------:R-:W-:-:S07]  /*1c2b0*/  NOP ;  /* 0x0000000000007918 */ /* 0x000fce0000000000 */
[----:B------:R-:W-:Y:S01]  /*1c2c0*/  HGMMA.64x256x16.F32 R24, R196, gdesc[UR4].tnspB, R24, gsb0 ;  /* 0x43e00004c4187df0 */ /* 0x000fe20008000818 */
[----:B------:R-:W-:Y:S02]  /*1c2d0*/  R2UR UR6, R2 ;  /* 0x00000000020672ca */ /* 0x000fe400000e0000 */
[----:B------:R-:W-:Y:S01]  /*1c2e0*/  R2UR UR7, R3 ;  /* 0x00000000030772ca */ /* 0x000fe200000e0000 */
[----:B------:R-:W-:Y:S02]  /*1c2f0*/  WARPGROUP.DEPBAR.LE gsb0, 0x0 ;  /* 0x00008000000079c5 */ /* 0x000fe40000010000 */
[----:B------:R-:W-:-:S15]  /*1c300*/  WARPGROUP.ARRIVE ;  /* 0x00000000000079c5 */ /* 0x000fde0000000000 */
[----:B------:R-:W-:-:S07]  /*1c310*/  NOP ;  /* 0x0000000000007918 */ /* 0x000fce0000000000 */
[----:B------:R-:W-:Y:S03]  /*1c320*/  HGMMA.64x256x16.F32 R24, R192, gdesc[UR4].tnspB, R24, gsb0 ;  /* 0x43e00004c0187df0 */ /* 0x000fe60008000818 */
[----:B------:R-:W-:Y:S02]  /*1c330*/  WARPGROUP.DEPBAR.LE gsb0, 0x0 ;  /* 0x00008000000079c5 */ /* 0x000fe40000010000 */
[----:B------:R-:W-:Y:S05]  /*1c340*/  @!P0 BRA `(.L_x_648) ;  /* 0x0000000000048947 */ /* 0x000fea0003800000 */
[----:B------:R-:W-:Y:S01]  /*1c350*/  BPT.TRAP 0x1 ;  /* 0x000000040000795c */ /* 0x000fe20000300000 */
.L_x_648:
[----:B------:R-:W-:Y:S02]  /*1c360*/  FMUL.FTZ R0, R184, UR39 ;  /* 0x00000027b8007c20 */ /* 0x000fe40008410000 */
[----:B------:R-:W2:Y:S01]  /*1c370*/  LDL R184, [R1+0x60] ;  /* 0x0000600001b87983 */ /* 0x000ea20000100800 */
        /* <DEDUP_REMOVED lines=20> */
[----:B0-----:R-:W-:Y:S01]  /*1c4c0*/  FMNMX.FTZ R3, R0, R13, !PT ;  /* 0x0000000d00037209 */ /* 0x001fe20007810000 */
[----:B------:R-:W-:Y:S01]  /*1c4d0*/  FMUL.FTZ R156, R156, UR39 ;  /* 0x000000279c9c7c20 */ /* 0x000fe20008410000 */
[----:B------:R-:W-:Y:S01]  /*1c4e0*/  FMUL.FTZ R157, R157, UR39 ;  /* 0x000000279d9d7c20 */ /* 0x000fe20008410000 */
[----:B------:R-:W-:Y:S01]  /*1c4f0*/  FMUL.FTZ R165, R186, UR39 ;  /* 0x00000027baa57c20 */ /* 0x000fe20008410000 */
[----:B------:R-:W-:Y:S01]  /*1c500*/  FMUL.FTZ R187, R187, UR39 ;  /* 0x00000027bbbb7c20 */ /* 0x000fe20008410000 */
[----:B------:R-:W-:Y:S01]  /*1c510*/  FMUL.FTZ R176, R190, UR39 ;  /* 0x00000027beb07c20 */ /* 0x000fe20008410000 */
[----:B------:R-:W-:Y:S01]  /*1c520*/  VIADD R4, R9, 0x38840 ;  /* 0x0003884009047836 */ /* 0x000fe20000000000 */
[----:B------:R-:W0:Y:S01]  /*1c530*/  MUFU.TANH R8, R8 ;  /* 0x0000000800087308 */ /* 0x000e220000002400 */
        /* <DEDUP_REMOVED lines=21> */
[----:B------:R-:W-:-:S02]  /*1c690*/  FMUL.FTZ R154, R159, UR39 ;  /* 0x000000279f9a7c20 */ /* 0x000fc40008410000 */
[----:B------:R-:W0:Y:S01]  /*1c6a0*/  MUFU.TANH R11, R11 ;  /* 0x0000000b000b7308 */ /* 0x000e220000002400 */
[----:B-1----:R-:W-:-:S07]  /*1c6b0*/  FMNMX.FTZ R3, R10, R3, !PT ;  /* 0x000000030a037209 */ /* 0x002fce0007810000 */
[----:B------:R-:W1:Y:S01]  /*1c6c0*/  MUFU.TANH R20, R20 ;  /* 0x0000001400147308 */ /* 0x000e620000002400 */
[----:B---3--:R-:W-:-:S07]  /*1c6d0*/  FMNMX.FTZ R3, R12, R3, !PT ;  /* 0x000000030c037209 */ /* 0x008fce0007810000 */
[----:B------:R-:W3:Y:S01]  /*1c6e0*/  MUFU.TANH R21, R21 ;  /* 0x0000001500157308 */ /* 0x000ee20000002400 */
[----:B0-----:R-:W-:-:S07]  /*1c6f0*/  FMNMX.FTZ R3, R11, R3, !PT ;  /* 0x000000030b037209 */ /* 0x001fce0007810000 */
        /* <DEDUP_REMOVED lines=25> */
[----:B-1----:R-:W-:-:S05]  /*1c890*/  FMNMX.FTZ R5, R157, R3, !PT ;  /* 0x000000039d057209 */ /* 0x002fca0007810000 */
[----:B------:R-:W1:Y:S02]  /*1c8a0*/  SHFL.BFLY PT, R3, R5, 0x2, 0x1f ;  /* 0x0c401f0005037f89 */ /* 0x000e6400000e0000 */
[----:B------:R-:W4:Y:S08]  /*1c8b0*/  MUFU.TANH R176, R176 ;  /* 0x000000b000b07308 */ /* 0x000f300000002400 */
[----:B------:R-:W5:Y:S08]  /*1c8c0*/  MUFU.TANH R177, R177 ;  /* 0x000000b100b17308 */ /* 0x000f700000002400 */
[----:B------:R-:W5:Y:S01]  /*1c8d0*/  MUFU.TANH R178, R178 ;  /* 0x000000b200b27308 */ /* 0x000f620000002400 */
[----:B-1----:R-:W-:-:S07]  /*1c8e0*/  FMNMX.FTZ R5, R5, R3, !PT ;  /* 0x0000000305057209 */ /* 0x002fce0007810000 */
[----:B------:R-:W1:Y:S01]  /*1c8f0*/  MUFU.TANH R179, R179 ;  /* 0x000000b300b37308 */ /* 0x000e620000002400 */
[----:B------:R-:W3:Y:S07]  /*1c900*/  SHFL.BFLY PT, R3, R5, 0x1, 0x1f ;  /* 0x0c201f0005037f89 */ /* 0x000eee00000e0000 */
[----:B------:R-:W1:Y:S08]  /*1c910*/  MUFU.TANH R180, R180 ;  /* 0x000000b400b47308 */ /* 0x000e700000002400 */
[----:B------:R-:W1:Y:S08]  /*1c920*/  MUFU.TANH R181, R181 ;  /* 0x000000b500b57308 */ /* 0x000e700000002400 */
[----:B------:R-:W1:Y:S01]  /*1c930*/  MUFU.TANH R170, R170 ;  /* 0x000000aa00aa7308 */ /* 0x000e620000002400 */
[----:B---3--:R-:W-:-:S02]  /*1c940*/  FMNMX.FTZ R5, R5, R3, !PT ;  /* 0x0000000305057209 */ /* 0x008fc40007810000 */
[----:B------:R-:W-:-:S05]  /*1c950*/  FMNMX.FTZ R3, R165, R14, !PT ;  /* 0x0000000ea5037209 */ /* 0x000fca0007810000 */
[----:B------:R-:W3:Y:S01]  /*1c960*/  MUFU.TANH R171, R171 ;  /* 0x000000ab00ab7308 */ /* 0x000ee20000002400 */
[----:B0-----:R-:W-:Y:S01]  /*1c970*/  FMNMX.FTZ R3, R9, R3, !PT ;  /* 0x0000000309037209 */ /* 0x001fe20007810000 */
[----:B------:R-:W-:-:S03]  /*1c980*/  FADD.FTZ R159, -R5, R13 ;  /* 0x0000000d059f7221 */ /* 0x000fc60000010100 */
[----:B----4-:R-:W-:-:S03]  /*1c990*/  FMNMX.FTZ R3, R176, R3, !PT ;  /* 0x00000003b0037209 */ /* 0x010fc60007810000 */
[----:B------:R-:W0:Y:S01]  /*1c9a0*/  MUFU.TANH R174, R174 ;  /* 0x000000ae00ae7308 */ /* 0x000e220000002400 */
[----:B-----5:R-:W-:-:S04]  /*1c9b0*/  FMNMX.FTZ R3, R177, R3, !PT ;  /* 0x00000003b1037209 */ /* 0x020fc80007810000 */
[----:B------:R-:W-:-:S03]  /*1c9c0*/  FMNMX.FTZ R3, R178, R3, !PT ;  /* 0x00000003b2037209 */ /* 0x000fc60007810000 */
[----:B------:R-:W4:Y:S01]  /*1c9d0*/  MUFU.TANH R175, R175 ;  /* 0x000000af00af7308 */ /* 0x000f220000002400 */
[----:B-1----:R-:W-:-:S04]  /*1c9e0*/  FMNMX.FTZ R3, R179, R3, !PT ;  /* 0x00000003b3037209 */ /* 0x002fc80007810000 */
[----:B------:R-:W-:-:S03]  /*1c9f0*/  FMNMX.FTZ R3, R180, R3, !PT ;  /* 0x00000003b4037209 */ /* 0x000fc60007810000 */
[----:B------:R-:W1:Y:S01]  /*1ca00*/  MUFU.TANH R162, R162 ;  /* 0x000000a200a27308 */ /* 0x000e620000002400 */
[----:B------:R-:W-:-:S04]  /*1ca10*/  FMNMX.FTZ R3, R181, R3, !PT ;  /* 0x00000003b5037209 */ /* 0x000fc80007810000 */
[----:B------:R-:W-:-:S03]  /*1ca20*/  FMNMX.FTZ R3, R170, R3, !PT ;  /* 0x00000003aa037209 */ /* 0x000fc60007810000 */
[----:B------:R-:W5:Y:S01]  /*1ca30*/  MUFU.TANH R197, R197 ;  /* 0x000000c500c57308 */ /* 0x000f620000002400 */
[----:B---3--:R-:W-:-:S04]  /*1ca40*/  FMNMX.FTZ R3, R171, R3, !PT ;  /* 0x00000003ab037209 */ /* 0x008fc80007810000 */
[----:B0-----:R-:W-:-:S03]  /*1ca50*/  FMNMX.FTZ R3, R174, R3, !PT ;  /* 0x00000003ae037209 */ /* 0x001fc60007810000 */
[----:B------:R-:W0:Y:S01]  /*1ca60*/  MUFU.TANH R199, R199 ;  /* 0x000000c700c77308 */ /* 0x000e220000002400 */
[----:B----4-:R-:W-:-:S04]  /*1ca70*/  FMNMX.FTZ R3, R175, R3, !PT ;  /* 0x00000003af037209 */ /* 0x010fc80007810000 */
[----:B-1----:R-:W-:-:S03]  /*1ca80*/  FMNMX.FTZ R3, R162, R3, !PT ;  /* 0x00000003a2037209 */ /* 0x002fc60007810000 */
[----:B------:R-:W1:Y:S01]  /*1ca90*/  MUFU.TANH R166, R166 ;  /* 0x000000a600a67308 */ /* 0x000e620000002400 */
[----:B-----5:R-:W-:-:S07]  /*1caa0*/  FMNMX.FTZ R3, R197, R3, !PT ;  /* 0x00000003c5037209 */ /* 0x020fce0007810000 */
[----:B------:R-:W3:Y:S01]  /*1cab0*/  MUFU.TANH R193, R193 ;  /* 0x000000c100c17308 */ /* 0x000ee20000002400 */
[----:B0-----:R-:W-:-:S07]  /*1cac0*/  FMNMX.FTZ R3, R199, R3, !PT ;  /* 0x00000003c7037209 */ /* 0x001fce0007810000 */
[----:B------:R-:W0:Y:S01]  /*1cad0*/  MUFU.TANH R163, R163 ;  /* 0x000000a300a37308 */ /* 0x000e220000002400 */
[----:B-1----:R-:W-:Y:S02]  /*1cae0*/  FMNMX.FTZ R3, R166, R3, !PT ;  /* 0x00000003a6037209 */ /* 0x002fe40007810000 */
[----:B--2---:R-:W-:-:S04]  /*1caf0*/  PRMT R4, R184, 0x654, R4 ;  /* 0x00000654b8047816 */ /* 0x004fc80000000004 */
[----:B------:R1:W-:Y:S01]  /*1cb00*/  SYNCS.ARRIVE.TRANS64.RED.A1T0 RZ, [R4+URZ], RZ ;  /* 0x000000ff04ff79a7 */ /* 0x0003e2000810043f */
[----:B------:R-:W2:Y:S01]  /*1cb10*/  MUFU.TANH R195, R195 ;  /* 0x000000c300c37308 */ /* 0x000ea20000002400 */
[----:B---3--:R-:W-:-:S07]  /*1cb20*/  FMNMX.FTZ R3, R193, R3, !PT ;  /* 0x00000003c1037209 */ /* 0x008fce0007810000 */
[----:B------:R-:W3:Y:S01]  /*1cb30*/  MUFU.TANH R154, R154 ;  /* 0x0000009a009a7308 */ /* 0x000ee20000002400 */
[----:B0-----:R-:W-:-:S04]  /*1cb40*/  FMNMX.FTZ R3, R163, R3, !PT ;  /* 0x00000003a3037209 */ /* 0x001fc80007810000 */
[----:B--2---:R-:W-:-:S04]  /*1cb50*/  FMNMX.FTZ R3, R195, R3, !PT ;  /* 0x00000003c3037209 */ /* 0x004fc80007810000 */
[----:B---3--:R-:W-:-:S05]  /*1cb60*/  FMNMX.FTZ R3, R154, R3, !PT ;  /* 0x000000039a037209 */ /* 0x008fca0007810000 */
[----:B-1----:R-:W0:Y:S02]  /*1cb70*/  SHFL.BFLY PT, R4, R3, 0x2, 0x1f ;  /* 0x0c401f0003047f89 */ /* 0x002e2400000e0000 */
[----:B0-----:R-:W-:-:S05]  /*1cb80*/  FMNMX.FTZ R4, R3, R4, !PT ;  /* 0x0000000403047209 */ /* 0x001fca0007810000 */
[----:B------:R-:W0:Y:S02]  /*1cb90*/  SHFL.BFLY PT, R3, R4, 0x1, 0x1f ;  /* 0x0c201f0004037f89 */ /* 0x000e2400000e0000 */
[----:B0-----:R-:W-:Y:S02]  /*1cba0*/  FMNMX.FTZ R4, R4, R3, !PT ;  /* 0x0000000304047209 */ /* 0x001fe40007810000 */
[----:B------:R-:W-:-:S03]  /*1cbb0*/  MOV R3, UR38 ;  /* 0x0000002600037c02 */ /* 0x000fc60008000f00 */
[----:B------:R-:W-:Y:S02]  /*1cbc0*/  FADD.FTZ R158, -R4, R14 ;  /* 0x0000000e049e7221 */ /* 0x000fe40000010100 */
[-C--:B------:R-:W-:Y:S01]  /*1cbd0*/  FMUL.FTZ R13, R5, R3.reuse ;  /* 0x00000003050d7220 */ /* 0x080fe20000410000 */
[-C--:B------:R-:W-:Y:S01]  /*1cbe0*/  FMUL.FTZ R159, R159, R3.reuse ;  /* 0x000000039f9f7220 */ /* 0x080fe20000410000 */
[-C--:B------:R-:W-:Y:S02]  /*1cbf0*/  FMUL.FTZ R158, R158, R3.reuse ;  /* 0x000000039e9e7220 */ /* 0x080fe40000410000 */
[-CC-:B------:R-:W-:Y:S01]  /*1cc00*/  FFMA.FTZ R14, R7, R3.reuse, -R13.reuse ;  /* 0x00000003070e7223 */ /* 0x180fe2000001080d */
[-CC-:B------:R-:W-:Y:S01]  /*1cc10*/  FFMA.FTZ R192, R152, R3.reuse, -R13.reuse ;  /* 0x0000000398c07223 */ /* 0x180fe2000001080d */
[-CC-:B------:R-:W-:Y:S01]  /*1cc20*/  FFMA.FTZ R208, R0, R3.reuse, -R13.reuse ;  /* 0x0000000300d07223 */ /* 0x180fe2000001080d */
[-CC-:B------:R-:W-:Y:S01]  /*1cc30*/  FFMA.FTZ R210, R8, R3.reuse, -R13.reuse ;  /* 0x0000000308d27223 */ /* 0x180fe2000001080d */
[----:B------:R0:W-:Y:S01]  /*1cc40*/  MUFU.EX2 R152, R14 ;  /* 0x0000000e00987308 */ /* 0x0001e20000000800 */
[-CC-:B------:R-:W-:Y:S01]  /*1cc50*/  FFMA.FTZ R8, R161, R3.reuse, -R13.reuse ;  /* 0x00000003a1087223 */ /* 0x180fe2000001080d */
[-CC-:B------:R-:W-:Y:S01]  /*1cc60*/  FFMA.FTZ R155, R2, R3.reuse, -R13.reuse ;  /* 0x00000003029b7223 */ /* 0x180fe2000001080d */
[-CC-:B------:R-:W-:Y:S01]  /*1cc70*/  FFMA.FTZ R196, R160, R3.reuse, -R13.reuse ;  /* 0x00000003a0c47223 */ /* 0x180fe2000001080d */
[-CC-:B------:R-:W-:Y:S01]  /*1cc80*/  FFMA.FTZ R204, R12, R3.reuse, -R13.reuse ;  /* 0x000000030ccc7223 */ /* 0x180fe2000001080d */
[-CC-:B------:R-:W-:Y:S01]  /*1cc90*/  FFMA.FTZ R10, R10, R3.reuse, -R13.reuse ;  /* 0x000000030a0a7223 */ /* 0x180fe2000001080d */
[-CC-:B------:R-:W-:Y:S01]  /*1cca0*/  FFMA.FTZ R12, R21, R3.reuse, -R13.reuse ;  /* 0x00000003150c7223 */ /* 0x180fe2000001080d */
[-CC-:B------:R-:W-:Y:S01]  /*1ccb0*/  FFMA.FTZ R21, R157, R3.reuse, -R13.reuse ;  /* 0x000000039d157223 */ /* 0x180fe2000001080d */
[----:B------:R1:W-:Y:S01]  /*1ccc0*/  MUFU.EX2 R0, R159 ;  /* 0x0000009f00007308 */ /* 0x0003e20000000800 */
[-C--:B0-----:R-:W-:Y:S01]  /*1ccd0*/  FMUL.FTZ R14, R4, R3.reuse ;  /* 0x00000003040e7220 */ /* 0x081fe20000410000 */
[-CC-:B------:R-:W-:Y:S01]  /*1cce0*/  FFMA.FTZ R206, R20, R3.reuse, -R13.reuse ;  /* 0x0000000314ce7223 */ /* 0x180fe2000001080d */
[-CC-:B------:R-:W-:Y:S01]  /*1ccf0*/  FFMA.FTZ R7, R153, R3.reuse, -R13.reuse ;  /* 0x0000000399077223 */ /* 0x180fe2000001080d */
[-CC-:B------:R-:W-:Y:S01]  /*1cd00*/  FFMA.FTZ R194, R156, R3.reuse, -R13.reuse ;  /* 0x000000039cc27223 */ /* 0x180fe2000001080d */
[-CC-:B------:R-:W-:Y:S01]  /*1cd10*/  FFMA.FTZ R209, R165, R3.reuse, -R14.reuse ;  /* 0x00000003a5d17223 */ /* 0x180fe2000001080e */
[-CC-:B------:R-:W-:Y:S01]  /*1cd20*/  FFMA.FTZ R161, R9, R3.reuse, -R14.reuse ;  /* 0x0000000309a17223 */ /* 0x180fe2000001080e */
[-CC-:B------:R-:W-:Y:S01]  /*1cd30*/  FFMA.FTZ R211, R176, R3.reuse, -R14.reuse ;  /* 0x00000003b0d37223 */ /* 0x180fe2000001080e */
[----:B------:R0:W-:Y:S01]  /*1cd40*/  MUFU.EX2 R2, R158 ;  /* 0x0000009e00027308 */ /* 0x0001e20000000800 */
[-CC-:B------:R-:W-:Y:S01]  /*1cd50*/  FFMA.FTZ R160, R177, R3.reuse, -R14.reuse ;  /* 0x00000003b1a07223 */ /* 0x180fe2000001080e */
[-CC-:B------:R-:W-:Y:S01]  /*1cd60*/  FFMA.FTZ R205, R178, R3.reuse, -R14.reuse ;  /* 0x00000003b2cd7223 */ /* 0x180fe2000001080e */
[-CC-:B-1----:R-:W-:Y:S01]  /*1cd70*/  FFMA.FTZ R159, R179, R3.reuse, -R14.reuse ;  /* 0x00000003b39f7223 */ /* 0x182fe2000001080e */
[-CC-:B------:R-:W-:Y:S01]  /*1cd80*/  FFMA.FTZ R162, R162, R3.reuse, -R14.reuse ;  /* 0x00000003a2a27223 */ /* 0x180fe2000001080e */
[-CC-:B------:R-:W-:Y:S01]  /*1cd90*/  FFMA.FTZ R207, R180, R3.reuse, -R14.reuse ;  /* 0x00000003b4cf7223 */ /* 0x180fe2000001080e */
[-CC-:B------:R-:W-:Y:S01]  /*1cda0*/  FFMA.FTZ R157, R170, R3.reuse, -R14.reuse ;  /* 0x00000003aa9d7223 */ /* 0x180fe2000001080e */
[-CC-:B------:R-:W-:Y:S01]  /*1cdb0*/  FFMA.FTZ R201, R171, R3.reuse, -R14.reuse ;  /* 0x00000003abc97223 */ /* 0x180fe2000001080e */
[----:B------:R-:W1:Y:S01]  /*1cdc0*/  MUFU.EX2 R208, R208 ;  /* 0x000000d000d07308 */ /* 0x000e620000000800 */
[-CC-:B0-----:R-:W-:Y:S01]  /*1cdd0*/  FFMA.FTZ R158, R181, R3.reuse, -R14.reuse ;  /* 0x00000003b59e7223 */ /* 0x181fe2000001080e */
[-CC-:B------:R-:W-:Y:S01]  /*1cde0*/  FFMA.FTZ R156, R174, R3.reuse, -R14.reuse ;  /* 0x00000003ae9c7223 */ /* 0x180fe2000001080e */
[-CC-:B------:R-:W-:Y:S01]  /*1cdf0*/  FFMA.FTZ R203, R175, R3.reuse, -R14.reuse ;  /* 0x00000003afcb7223 */ /* 0x180fe2000001080e */
[-CC-:B------:R-:W-:Y:S01]  /*1ce00*/  FFMA.FTZ R197, R197, R3.reuse, -R14.reuse ;  /* 0x00000003c5c57223 */ /* 0x180fe2000001080e */
[-CC-:B------:R-:W-:Y:S01]  /*1ce10*/  FFMA.FTZ R199, R199, R3.reuse, -R14.reuse ;  /* 0x00000003c7c77223 */ /* 0x180fe2000001080e */
[-CC-:B------:R-:W-:Y:S01]  /*1ce20*/  FFMA.FTZ R153, R166, R3.reuse, -R14.reuse ;  /* 0x00000003a6997223 */ /* 0x180fe2000001080e */
[-CC-:B------:R-:W-:Y:S01]  /*1ce30*/  FFMA.FTZ R193, R193, R3.reuse, -R14.reuse ;  /* 0x00000003c1c17223 */ /* 0x180fe2000001080e */
[----:B------:R-:W0:Y:S01]  /*1ce40*/  MUFU.EX2 R209, R209 ;  /* 0x000000d100d17308 */ /* 0x000e220000000800 */
[-C--:B------:R-:W-:Y:S01]  /*1ce50*/  FFMA.FTZ R195, R195, R3.reuse, -R14 ;  /* 0x00000003c3c37223 */ /* 0x080fe2000001080e */
[-CC-:B------:R-:W-:Y:S01]  /*1ce60*/  FFMA.FTZ R11, R11, R3.reuse, -R13.reuse ;  /* 0x000000030b0b7223 */ /* 0x180fe2000001080d */
[-CC-:B------:R-:W-:Y:S01]  /*1ce70*/  FFMA.FTZ R200, R168, R3.reuse, -R13.reuse ;  /* 0x00000003a8c87223 */ /* 0x180fe2000001080d */
[-CC-:B------:R-:W-:Y:S01]  /*1ce80*/  FFMA.FTZ R169, R169, R3.reuse, -R13.reuse ;  /* 0x00000003a9a97223 */ /* 0x180fe2000001080d */
[-CC-:B------:R-:W-:Y:S01]  /*1ce90*/  FFMA.FTZ R202, R172, R3.reuse, -R13.reuse ;  /* 0x00000003acca7223 */ /* 0x180fe2000001080d */
[-CC-:B------:R-:W-:Y:S01]  /*1cea0*/  FFMA.FTZ R173, R173, R3.reuse, -R13.reuse ;  /* 0x00000003adad7223 */ /* 0x180fe2000001080d */
[----:B------:R-:W-:Y:S01]  /*1ceb0*/  FFMA.FTZ R198, R164, R3, -R13 ;  /* 0x00000003a4c67223 */ /* 0x000fe2000001080d */
[----:B------:R-:W-:Y:S01]  /*1cec0*/  MUFU.EX2 R155, R155 ;  /* 0x0000009b009b7308 */ /* 0x000fe20000000800 */
[----:B-1----:R-:W-:-:S07]  /*1ced0*/  FFMA.FTZ R228, R0, R228, R208 ;  /* 0x000000e400e47223 */ /* 0x002fce00000100d0 */
[----:B------:R-:W1:Y:S01]  /*1cee0*/  MUFU.EX2 R161, R161 ;  /* 0x000000a100a17308 */ /* 0x000e620000000800 */
[----:B0-----:R-:W-:-:S07]  /*1cef0*/  FFMA.FTZ R227, R2, R227, R209 ;  /* 0x000000e302e37223 */ /* 0x001fce00000100d1 */
[----:B------:R-:W0:Y:S08]  /*1cf00*/  MUFU.EX2 R211, R211 ;  /* 0x000000d300d37308 */ /* 0x000e300000000800 */
[----:B------:R-:W-:Y:S08]  /*1cf10*/  MUFU.EX2 R210, R210 ;  /* 0x000000d200d27308 */ /* 0x000ff00000000800 */
[----:B------:R-:W2:Y:S08]  /*1cf20*/  MUFU.EX2 R160, R160 ;  /* 0x000000a000a07308 */ /* 0x000eb00000000800 */
[----:B------:R-:W-:Y:S08]  /*1cf30*/  MUFU.EX2 R20, R10 ;  /* 0x0000000a00147308 */ /* 0x000ff00000000800 */
[----:B------:R-:W3:Y:S08]  /*1cf40*/  MUFU.EX2 R205, R205 ;  /* 0x000000cd00cd7308 */ /* 0x000ef00000000800 */
[----:B------:R4:W-:Y:S08]  /*1cf50*/  MUFU.EX2 R9, R21 ;  /* 0x0000001500097308 */ /* 0x0009f00000000800 */
[----:B------:R-:W-:Y:S01]  /*1cf60*/  MUFU.EX2 R204, R204 ;  /* 0x000000cc00cc7308 */ /* 0x000fe20000000800 */
[-CC-:B----4-:R-:W-:Y:S01]  /*1cf70*/  FFMA.FTZ R21, R163, R3.reuse, -R14.reuse ;  /* 0x00000003a3157223 */ /* 0x190fe2000001080e */
[----:B------:R-:W-:Y:S01]  /*1cf80*/  FFMA.FTZ R14, R154, R3, -R14 ;  /* 0x000000039a0e7223 */ /* 0x000fe2000001080e */
[----:B-1----:R-:W-:-:S04]  /*1cf90*/  FADD.FTZ R163, R161, R227 ;  /* 0x000000e3a1a37221 */ /* 0x002fc80000010000 */
[----:B0-----:R-:W-:Y:S01]  /*1cfa0*/  FADD.FTZ R163, R211, R163 ;  /* 0x000000a3d3a37221 */ /* 0x001fe20000010000 */
[----:B------:R-:W0:Y:S03]  /*1cfb0*/  MUFU.EX2 R159, R159 ;  /* 0x0000009f009f7308 */ /* 0x000e260000000800 */
[----:B--2---:R-:W-:-:S04]  /*1cfc0*/  FADD.FTZ R163, R160, R163 ;  /* 0x000000a3a0a37221 */ /* 0x004fc80000010000 */
[----:B---3--:R-:W-:Y:S01]  /*1cfd0*/  FADD.FTZ R163, R205, R163 ;  /* 0x000000a3cda37221 */ /* 0x008fe20000010000 */
[----:B------:R1:W-:Y:S08]  /*1cfe0*/  MUFU.EX2 R154, R162 ;  /* 0x000000a2009a7308 */ /* 0x0003f00000000800 */
[----:B------:R-:W2:Y:S01]  /*1cff0*/  MUFU.EX2 R13, R11 ;  /* 0x0000000b000d7308 */ /* 0x000ea20000000800 */
[----:B-1----:R-:W-:Y:S01]  /*1d000*/  FADD.FTZ R162, R155, R228 ;  /* 0x000000e49ba27221 */ /* 0x002fe20000010000 */
[----:B0-----:R-:W-:-:S03]  /*1d010*/  FADD.FTZ R163, R159, R163 ;  /* 0x000000a39fa37221 */ /* 0x001fc60000010000 */
[----:B------:R-:W-:-:S03]  /*1d020*/  FADD.FTZ R162, R152, R162 ;  /* 0x000000a298a27221 */ /* 0x000fc60000010000 */
[----:B------:R-:W0:Y:S01]  /*1d030*/  MUFU.EX2 R207, R207 ;  /* 0x000000cf00cf7308 */ /* 0x000e220000000800 */
[----:B------:R-:W-:-:S04]  /*1d040*/  FADD.FTZ R162, R210, R162 ;  /* 0x000000a2d2a27221 */ /* 0x000fc80000010000 */
[----:B------:R-:W-:-:S03]  /*1d050*/  FADD.FTZ R162, R20, R162 ;  /* 0x000000a214a27221 */ /* 0x000fc60000010000 */
[----:B------:R-:W1:Y:S01]  /*1d060*/  MUFU.EX2 R206, R206 ;  /* 0x000000ce00ce7308 */ /* 0x000e620000000800 */
[----:B------:R-:W-:-:S04]  /*1d070*/  FADD.FTZ R162, R204, R162 ;  /* 0x000000a2cca27221 */ /* 0x000fc80000010000 */
[----:B--2---:R-:W-:-:S03]  /*1d080*/  FADD.FTZ R162, R13, R162 ;  /* 0x000000a20da27221 */ /* 0x004fc60000010000 */
        /* <DEDUP_REMOVED lines=21> */
[----:B-1----:R-:W-:-:S04]  /*1d1e0*/  FADD.FTZ R163, R203, R163 ;  /* 0x000000a3cba37221 */ /* 0x002fc80000010000 */
[----:B------:R-:W-:-:S03]  /*1d1f0*/  FADD.FTZ R163, R154, R163 ;  /* 0x000000a39aa37221 */ /* 0x000fc60000010000 */
        /* <DEDUP_REMOVED lines=24> */
[----:B------:R-:W-:Y:S01]  /*1d380*/  FADD.FTZ R228, R9, R162 ;  /* 0x000000a209e47221 */ /* 0x000fe20000010000 */
[----:B--2---:R-:W-:-:S04]  /*1d390*/  FADD.FTZ R163, R195, R163 ;  /* 0x000000a3c3a37221 */ /* 0x004fc80000010000 */
[----:B0-----:R-:W-:Y:S01]  /*1d3a0*/  FADD.FTZ R227, R14, R163 ;  /* 0x000000a30ee37221 */ /* 0x001fe20000010000 */
[----:B------:R-:W-:Y:S06]  /*1d3b0*/  @!P0 BRA `(.L_x_649) ;  /* 0x0000000000048947 */ /* 0x000fec0003800000 */
[----:B------:R-:W-:Y:S01]  /*1d3c0*/  BPT.TRAP 0x1 ;  /* 0x000000040000795c */ /* 0x000fe20000300000 */
.L_x_649:
[----:B------:R-:W2:Y:S01]  /*1d3d0*/  LDL R162, [R1+0x64] ;  /* 0x0000640001a27983 */ /* 0x000ea20000100800 */
[----:B------:R-:W-:Y:S01]  /*1d3e0*/  VIADD R6, R6, 0x38860 ;  /* 0x0003886006067836 */ /* 0x000fe20000000000 */
[----:B------:R-:W-:Y:S01]  /*1d3f0*/  F2FP.F16.F32.PACK_AB R206, R206, R13 ;  /* 0x0000000dcece723e */ /* 0x000fe200000000ff */
[----:B------:R-:W-:Y:S01]  /*1d400*/  IMAD.MOV.U32 R13, RZ, RZ, R5 ;  /* 0x000000ffff0d7224 */ /* 0x000fe200078e0005 */
[----:B------:R-:W-:Y:S01]  /*1d410*/  F2FP.F16.F32.PACK_AB R200, R200, R12 ;  /* 0x0000000cc8c8723e */ /* 0x000fe200000000ff */
[----:B------:R-:W-:Y:S01]  /*1d420*/  IMAD.MOV.U32 R12, RZ, RZ, R229 ;  /* 0x000000ffff0c7224 */ /* 0x000fe200078e00e5 */
[----:B------:R-:W-:Y:S02]  /*1d430*/  PRMT R6, R184, 0x654, R6 ;  /* 0x00000654b8067816 */ /* 0x000fe40000000006 */
[----:B------:R-:W-:Y:S02]  /*1d440*/  F2FP.F16.F32.PACK_AB R198, R198, R8 ;  /* 0x00000008c6c6723e */ /* 0x000fe400000000ff */
[----:B------:R0:W-:Y:S01]  /*1d450*/  SYNCS.ARRIVE.TRANS64.RED.A1T0 RZ, [R6+URZ], RZ ;  /* 0x000000ff06ff79a7 */ /* 0x0001e2000810043f */
        /* <DEDUP_REMOVED lines=17> */
[----:B------:R-:W-:Y:S02]  /*1d570*/  MOV R14, R4 ;  /* 0x00000004000e7202 */ /* 0x000fe40000000f00 */
[----:B------:R-:W-:-:S02]  /*1d580*/  MOV R8, R226 ;  /* 0x000000e200087202 */ /* 0x000fc40000000f00 */
[C---:B--2---:R-:W-:Y:S01]  /*1d590*/  ISETP.GT.AND P1, PT, R15.reuse, R162, PT ;  /* 0x000000a20f00720c */ /* 0x044fe20003f24270 */
[----:B------:R-:W-:-:S12]  /*1d5a0*/  VIADD R15, R15, 0xffffffff ;  /* 0xffffffff0f0f7836 */ /* 0x000fd80000000000 */
[----:B0-----:R-:W-:Y:S05]  /*1d5b0*/  @P1 BRA `(.L_x_650) ;  /* 0xffffffb0008c1947 */ /* 0x001fea000383ffff */
.L_x_637:
[----:B------:R-:W-:Y:S05]  /*1d5c0*/  BSYNC B0 ;  /* 0x0000000000007941 */ /* 0x000fea0003800000 */
.L_x_636:
        /* <DEDUP_REMOVED lines=131> */
.L_x_651:
[----:B------:R-:W-:Y:S01]  /*1de00*/  IMAD R2, R226, 0x8, R23 ;  /* 0x00000008e2027824 */ /* 0x000fe200078e0217 */
[----:B------:R-:W-:-:S04]  /*1de10*/  SHF.L.U32 R0, R229, 0x1f, RZ ;  /* 0x0000001fe5007819 */ /* 0x000fc800000006ff */
[----:B------:R0:W1:Y:S01]  /*1de20*/  SYNCS.PHASECHK.TRANS64.TRYWAIT P1, [R2+URZ+0x38850], R0 ;  /* 0x03885000020075a7 */ /* 0x000062000802017f */
[----:B------:R-:W-:Y:S05]  /*1de30*/  @!P0 BRA `(.L_x_652) ;  /* 0x0000000000048947 */ /* 0x000fea0003800000 */
[----:B------:R-:W-:Y:S01]  /*1de40*/  BPT.TRAP 0x1 ;  /* 0x000000040000795c */ /* 0x000fe20000300000 */
.L_x_652:
[----:B------:R-:W-:Y:S04]  /*1de50*/  BSSY B0, `(.L_x_653) ;  /* 0x0000004000007945 */ /* 0x000fe80003800000 */
[----:B-1----:R-:W-:Y:S05]  /*1de60*/  @P1 BRA `(.L_x_654) ;  /* 0x0000000000081947 */ /* 0x002fea0003800000 */
[----:B------:R-:W1:Y:S02]  /*1de70*/  SYNCS.PHASECHK.TRANS64.TRYWAIT P1, [R2+URZ+0x38850], R0 ;  /* 0x03885000020075a7 */ /* 0x000e64000802017f */
[----:B-1----:R-:W-:Y:S05]  /*1de80*/  @!P1 BRA `(.L_x_655) ;  /* 0x000000e000189947 */ /* 0x002fea0003800000 */
.L_x_654:
[----:B------:R-:W-:Y:S05]  /*1de90*/  BSYNC B0 ;  /* 0x0000000000007941 */ /* 0x000fea0003800000 */
.L_x_653:
[----:B------:R-:W-:Y:S01]  /*1dea0*/  VIADD R23, R23, 0x400 ;  /* 0x0000040017177836 */ /* 0x000fe20000000000 */
[----:B------:R-:W-:Y:S01]  /*1deb0*/  MOV R7, 0x40000040 ;  /* 0x4000004000077802 */ /* 0x000fe20000000f00 */
[----:B------:R-:W-:Y:S01]  /*1dec0*/  WARPGROUP.ARRIVE ;  /* 0x00000000000079c5 */ /* 0x000fe20000000000 */
[----:B------:R-:W-:Y:S01]  /*1ded0*/  IMAD.MOV.U32 R9, RZ, RZ, 0x40000040 ;  /* 0x40000040ff097424 */ /* 0x000fe200078e00ff */
[----:B01----:R-:W0:Y:S01]  /*1dee0*/  SHFL.BFLY PT, R0, R228, 0x2, 0x1f ;  /* 0x0c401f00e4007f89 */ /* 0x003e2200000e0000 */
[----:B------:R-:W-:Y:S02]  /*1def0*/  SHF.R.U32.HI R23, RZ, 0x4, R23 ;  /* 0x00000004ff177819 */ /* 0x000fe40000011617 */
[----:B------:R-:W-:Y:S01]  /*1df00*/  R2UR UR7, R7 ;  /* 0x00000000070772ca */ /* 0x000fe200000e0000 */
[----:B------:R-:W-:Y:S01]  /*1df10*/  IMAD.MOV.U32 R7, RZ, RZ, 0x40000040 ;  /* 0x40000040ff077424 */ /* 0x000fe200078e00ff */
[----:B------:R-:W-:Y:S02]  /*1df20*/  LOP3.LUT R23, R23, 0x3fff, RZ, 0xc0, !PT ;  /* 0x00003fff17177812 */ /* 0x000fe400078ec0ff */
[----:B------:R-:W-:-:S02]  /*1df30*/  MOV R184, 0xff800000 ;  /* 0xff80000000b87802 */ /* 0x000fc40000000f00 */
[----:B------:R-:W-:Y:S02]  /*1df40*/  LOP3.LUT R23, R23, 0x2800000, RZ, 0xfc, !PT ;  /* 0x0280000017177812 */ /* 0x000fe400078efcff */
[----:B------:R-:W-:-:S03]  /*1df50*/  MOV R185, 0xff800000 ;  /* 0xff80000000b97802 */ /* 0x000fc60000000f00 */
[----:B------:R-:W-:Y:S02]  /*1df60*/  IMAD R6, R226, 0xa00, R23 ;  /* 0x00000a00e2067824 */ /* 0x000fe400078e0217 */
[----:B------:R-:W-:Y:S02]  /*1df70*/  IMAD.MOV.U32 R23, RZ, RZ, RZ ;  /* 0x000000ffff177224 */ /* 0x000fe400078e00ff */
[C---:B------:R-:W-:Y:S01]  /*1df80*/  VIADD R8, R6.reuse, 0x80 ;  /* 0x0000008006087836 */ /* 0x040fe20000000000 */
[----:B------:R-:W-:Y:S01]  /*1df90*/  R2UR UR6, R6 ;  /* 0x00000000060672ca */ /* 0x000fe200000e0000 */
[----:B0-----:R-:W-:-:S12]  /*1dfa0*/  FADD.FTZ R0, R0, R228 ;  /* 0x000000e400007221 */ /* 0x001fd80000010000 */
[----:B------:R-:W-:Y:S01]  /*1dfb0*/  HGMMA.64x256x16.F32 R24, R208, gdesc[UR4].tnspB, R24, gsb0 ;  /* 0x43e00004d0187df0 */ /* 0x000fe20008000818 */
[----:B------:R-:W-:Y:S02]  /*1dfc0*/  R2UR UR6, R8 ;  /* 0x00000000080672ca */ /* 0x000fe400000e0000 */
[----:B------:R-:W-:Y:S01]  /*1dfd0*/  R2UR UR7, R9 ;  /* 0x00000000090772ca */ /* 0x000fe200000e0000 */
[----:B------:R-:W-:Y:S01]  /*1dfe0*/  IMAD.MOV.U32 R9, RZ, RZ, 0x40000040 ;  /* 0x40000040ff097424 */ /* 0x000fe200078e00ff */
[----:B------:R-:W-:Y:S01]  /*1dff0*/  IADD3 R8, R6, 0x100, RZ ;  /* 0x0000010006087810 */ /* 0x000fe20007ffe0ff */
[----:B------:R-:W-:Y:S02]  /*1e000*/  WARPGROUP.DEPBAR.LE gsb0, 0x0 ;  /* 0x00008000000079c5 */ /* 0x000fe40000010000 */
[----:B------:R-:W-:-:S15]  /*1e010*/  WARPGROUP.ARRIVE ;  /* 0x00000000000079c5 */ /* 0x000fde0000000000 */
[----:B------:R-:W-:-:S05]  /*1e020*/  NOP ;  /* 0x0000000000007918 */ /* 0x000fca0000000000 */
[----:B------:R-:W-:Y:S01]  /*1e030*/  HGMMA.64x256x16.F32 R24, R204, gdesc[UR4].tnspB, R24, gsb0 ;  /* 0x43e00004cc187df0 */ /* 0x000fe20008000818 */
[----:B------:R-:W-:Y:S01]  /*1e040*/  R2UR UR6, R8 ;  /* 0x00000000080672ca */ /* 0x000fe200000e0000 */
[C---:B------:R-:W-:Y:S01]  /*1e050*/  VIADD R8, R6.reuse, 0x180 ;  /* 0x0000018006087836 */ /* 0x040fe20000000000 */
[----:B------:R-:W-:Y:S01]  /*1e060*/  R2UR UR7, R9 ;  /* 0x00000000090772ca */ /* 0x000fe200000e0000 */
[----:B------:R-:W-:Y:S01]  /*1e070*/  VIADD R6, R6, 0x200 ;  /* 0x0000020006067836 */ /* 0x000fe20000000000 */
[----:B------:R-:W-:Y:S01]  /*1e080*/  MOV R9, 0x40000040 ;  /* 0x4000004000097802 */ /* 0x000fe20000000f00 */
        /* <DEDUP_REMOVED lines=12> */
[----:B------:R-:W0:Y:S04]  /*1e150*/  SHFL.BFLY PT, R6, R227, 0x2, 0x1f ;  /* 0x0c401f00e3067f89 */ /* 0x000e2800000e0000 */
[----:B------:R-:W1:Y:S01]  /*1e160*/  SHFL.BFLY PT, R7, R0, 0x1, 0x1f ;  /* 0x0c201f0000077f89 */ /* 0x000e6200000e0000 */
[----:B0-----:R-:W-:Y:S01]  /*1e170*/  FADD.FTZ R6, R6, R227 ;  /* 0x000000e306067221 */ /* 0x001fe20000010000 */
[----:B-1----:R-:W-:-:S04]  /*1e180*/  FADD.FTZ R0, R0, R7 ;  /* 0x0000000700007221 */ /* 0x002fc80000010000 */
[----:B------:R-:W0:Y:S01]  /*1e190*/  SHFL.BFLY PT, R8, R6, 0x1, 0x1f ;  /* 0x0c201f0006087f89 */ /* 0x000e2200000e0000 */
[----:B------:R-:W-:-:S13]  /*1e1a0*/  FSETP.NE.FTZ.AND P1, PT, R0, RZ, PT ;  /* 0x000000ff0000720b */ /* 0x000fda0003f35000 */
[----:B------:R-:W1:Y:S01]  /*1e1b0*/  @P1 MUFU.LG2 R7, R0 ;  /* 0x0000000000071308 */ /* 0x000e620000000c00 */
[----:B0-----:R-:W-:Y:S01]  /*1e1c0*/  FADD.FTZ R6, R6, R8 ;  /* 0x0000000806067221 */ /* 0x001fe20000010000 */
[----:B------:R-:W-:-:S06]  /*1e1d0*/  @P1 FMUL.FTZ R8, R3, 0.69314718246459960938 ;  /* 0x3f31721803081820 */ /* 0x000fcc0000410000 */
[----:B------:R0:W-:Y:S01]  /*1e1e0*/  @P1 MUFU.RCP R23, R0 ;  /* 0x0000000000171308 */ /* 0x0001e20000001000 */
[----:B------:R-:W-:Y:S01]  /*1e1f0*/  FSETP.NE.FTZ.AND P2, PT, R6, RZ, PT ;  /* 0x000000ff0600720b */ /* 0x000fe20003f55000 */
[----:B-1----:R-:W-:Y:S01]  /*1e200*/  @P1 FMUL.FTZ R7, R7, 0.69314718246459960938 ;  /* 0x3f31721807071820 */ /* 0x002fe20000410000 */
[----:B0-----:R-:W-:-:S03]  /*1e210*/  IMAD.MOV.U32 R0, RZ, RZ, RZ ;  /* 0x000000ffff007224 */ /* 0x001fc600078e00ff */
        /* <DEDUP_REMOVED lines=12> */
.L_x_656:
[----:B------:R-:W2:Y:S01]  /*1e2e0*/  LDL.LU R3, [R1+0x60] ;  /* 0x0000600001037983 */ /* 0x000ea20000300800 */
[----:B------:R-:W-:-:S03]  /*1e2f0*/  VIADD R2, R2, 0x38860 ;  /* 0x0003886002027836 */ /* 0x000fc60000000000 */
[----:B------:R-:W3:Y:S01]  /*1e300*/  LDL.LU R186, [R1+0x84] ;  /* 0x0000840001ba7983 */ /* 0x000ee20000300800 */
[----:B------:R-:W-:Y:S02]  /*1e310*/  VIADD R226, R226, 0x1 ;  /* 0x00000001e2e27836 */ /* 0x000fe40000000000 */
        /* <DEDUP_REMOVED lines=8> */
[----:B------:R-:W-:Y:S01]  /*1e3a0*/  ISETP.NE.AND P1, PT, R226, 0x2, PT ;  /* 0x00000002e200780c */ /* 0x000fe20003f25270 */
        /* <DEDUP_REMOVED lines=114> */
[----:B------:R-:W-:-:S02]  /*1ead0*/  PLOP3.LUT P0, PT, PT, PT, PT, 0x8, 0x0 ;  /* 0x000000000000781c */ /* 0x000fc40003f0e170 */
[----:B------:R-:W-:Y:S02]  /*1eae0*/  SEL R226, R226, RZ, P1 ;  /* 0x000000ffe2e27207 */ /* 0x000fe40000800000 */
[----:B--2---:R-:W-:Y:S02]  /*1eaf0*/  PRMT R2, R3, 0x654, R2 ;  /* 0x0000065403027816 */ /* 0x004fe40000000002 */
[----:B---3--:R-:W-:Y:S02]  /*1eb00*/  IADD3 R186, R186, 0x1, RZ ;  /* 0x00000001baba7810 */ /* 0x008fe40007ffe0ff */
[----:B------:R0:W-:Y:S03]  /*1eb10*/  SYNCS.ARRIVE.TRANS64.RED.A1T0 RZ, [R2+URZ], RZ ;  /* 0x000000ff02ff79a7 */ /* 0x0001e6000810043f */
[----:B------:R1:W-:Y:S01]  /*1eb20*/  STL [R1+0x84], R186 ;  /* 0x000084ba01007387 */ /* 0x0003e20000100800 */
[-C--:B------:R-:W-:Y:S01]  /*1eb30*/  FMUL.FTZ R3, R89, R23.reuse ;  /* 0x0000001759037220 */ /* 0x080fe20000410000 */
[-C--:B------:R-:W-:Y:S01]  /*1eb40*/  FMUL.FTZ R89, R107, R0.reuse ;  /* 0x000000006b597220 */ /* 0x080fe20000410000 */
[----:B0-----:R-:W-:Y:S01]  /*1eb50*/  FMUL.FTZ R2, R88, R23 ;  /* 0x0000001758027220 */ /* 0x001fe20000410000 */
[-C--:B------:R-:W-:Y:S01]  /*1eb60*/  FMUL.FTZ R88, R106, R0.reuse ;  /* 0x000000006a587220 */ /* 0x080fe20000410000 */
[-C--:B------:R-:W-:Y:S01]  /*1eb70*/  FMUL.FTZ R106, R142, R0.reuse ;  /* 0x000000008e6a7220 */ /* 0x080fe20000410000 */
[----:B------:R-:W-:Y:S01]  /*1eb80*/  FMUL.FTZ R107, R143, R0 ;  /* 0x000000008f6b7220 */ /* 0x000fe20000410000 */
[----:B------:R-:W-:-:S04]  /*1eb90*/  SEL R0, RZ, 0x1, P1 ;  /* 0x00000001ff007807 */ /* 0x000fc80000800000 */
[----:B-1----:R-:W-:-:S07]  /*1eba0*/  LOP3.LUT R229, R229, R0, RZ, 0x3c, !PT ;  /* 0x00000000e5e57212 */ /* 0x002fce00078e3cff */
.L_x_566:
[----:B------:R-:W0:Y:S08]  /*1ebb0*/  S2UR UR4, SR_CgaCtaId ;  /* 0x00000000000479c3 */ /* 0x000e300000008800 */
[----:B------:R-:W-:Y:S01]  /*1ebc0*/  BAR.SYNC.DEFER_BLOCKING 0x5, 0x180 ;  /* 0x0146000000007b1d */ /* 0x000fe20000010000 */
[----:B------:R-:W-:-:S05]  /*1ebd0*/  MOV R23, 0x400 ;  /* 0x0000040000177802 */ /* 0x000fca0000000f00 */
[----:B------:R-:W-:Y:S01]  /*1ebe0*/  BSSY B0, `(.L_x_657) ;  /* 0x0000478000007945 */ /* 0x000fe20003800000 */
[----:B0-----:R-:W-:-:S05]  /*1ebf0*/  IMAD.U32 R0, RZ, RZ, UR4 ;  /* 0x00000004ff007e24 */ /* 0x001fca000f8e00ff */
[----:B------:R0:W-:Y:S01]  /*1ec00*/  STL [R1+0x60], R0 ;  /* 0x0000600001007387 */ /* 0x0001e20000100800 */
[----:B------:R-:W-:-:S05]  /*1ec10*/  LEA R23, R0, R23, 0x18 ;  /* 0x0000001700177211 */ /* 0x000fca00078ec0ff */
[----:B------:R0:W1:Y:S01]  /*1ec20*/  LDS.128 R128, [R23+0x388d0] ;  /* 0x0388d00017807984 */ /* 0x0000620000000c00 */
[----:B------:R-:W-:Y:S06]  /*1ec30*/  BAR.ARV 0x4, 0x180 ;  /* 0x0106000000007b1d */ /* 0x000fec0000002000 */
[----:B------:R-:W-:Y:S05]  /*1ec40*/  @P0 BRA `(.L_x_658) ;  /* 0x00000038001c0947 */ /* 0x000fea0003800000 */
[----:B------:R-:W2:Y:S01]  /*1ec50*/  LDL R56, [R1+0x1c0] ;  /* 0x0001c00001387983 */ /* 0x000ea20000100800 */
[----:B0-----:R-:W0:Y:S01]  /*1ec60*/  S2R R0, SR_SWINHI ;  /* 0x0000000000007919 */ /* 0x001e220000002f00 */
[----:B------:R-:W-:Y:S01]  /*1ec70*/  F2FP.F16.F32.PACK_AB R58, R181, R180 ;  /* 0x000000b4b53a723e */ /* 0x000fe200000000ff */
[----:B------:R-:W-:Y:S01]  /*1ec80*/  ULDC.64 UR6, c[0x0][0xc00] ;  /* 0x0003000000067ab9 */ /* 0x000fe20000000a00 */
[----:B------:R-:W-:Y:S01]  /*1ec90*/  F2FP.F16.F32.PACK_AB R59, R31, R30 ;  /* 0x0000001e1f3b723e */ /* 0x000fe200000000ff */
[----:B------:R-:W3:Y:S01]  /*1eca0*/  LDL.LU R118, [R1+0x7c] ;  /* 0x00007c0001767983 */ /* 0x000ee20000300800 */
[----:B------:R-:W-:Y:S01]  /*1ecb0*/  F2FP.F16.F32.PACK_AB R60, R179, R178 ;  /* 0x000000b2b33c723e */ /* 0x000fe200000000ff */
[----:B------:R-:W-:Y:S01]  /*1ecc0*/  ULDC.64 UR4, c[0x0][0xc08] ;  /* 0x0003020000047ab9 */ /* 0x000fe20000000a00 */
[----:B------:R-:W-:Y:S01]  /*1ecd0*/  F2FP.F16.F32.PACK_AB R61, R35, R34 ;  /* 0x00000022233d723e */ /* 0x000fe200000000ff */
[----:B------:R-:W4:Y:S01]  /*1ece0*/  LDL.LU R117, [R1+0x80] ;  /* 0x0000800001757983 */ /* 0x000f220000300800 */
[----:B------:R-:W-:-:S02]  /*1ecf0*/  F2FP.F16.F32.PACK_AB R62, R177, R176 ;  /* 0x000000b0b13e723e */ /* 0x000fc400000000ff */
[----:B------:R-:W-:Y:S01]  /*1ed00*/  F2FP.F16.F32.PACK_AB R63, R39, R38 ;  /* 0x00000026273f723e */ /* 0x000fe200000000ff */
[----:B------:R-:W4:Y:S01]  /*1ed10*/  LDL.LU R116, [R1+0x74] ;  /* 0x0000740001747983 */ /* 0x000f220000300800 */
[----:B------:R-:W-:Y:S02]  /*1ed20*/  MOV R114, R23 ;  /* 0x0000001700727202 */ /* 0x000fe40000000f00 */
[----:B0-----:R-:W-:Y:S01]  /*1ed30*/  MOV R115, R0 ;  /* 0x0000000000737202 */ /* 0x001fe20000000f00 */
[----:B------:R-:W-:Y:S02]  /*1ed40*/  BAR.SYNC.DEFER_BLOCKING 0x1, 0x100 ;  /* 0x0044000000007b1d */ /* 0x000fe40000010000 */
[----:B--2---:R-:W-:-:S03]  /*1ed50*/  IMAD.WIDE R112, R56, 0x2, R114 ;  /* 0x0000000238707825 */ /* 0x004fc600078e0272 */
[----:B------:R-:W-:Y:S01]  /*1ed60*/  LOP3.LUT R0, R112, 0x380, RZ, 0xc0, !PT ;  /* 0x0000038070007812 */ /* 0x000fe200078ec0ff */
[----:B------:R-:W-:-:S03]  /*1ed70*/  IMAD.MOV.U32 R57, RZ, RZ, R113 ;  /* 0x000000ffff397224 */ /* 0x000fc600078e0071 */
[----:B------:R-:W-:-:S04]  /*1ed80*/  SHF.R.U64 R0, R0, 0x3, RZ ;  /* 0x0000000300007819 */ /* 0x000fc800000012ff */
[----:B------:R-:W-:-:S04]  /*1ed90*/  LOP3.LUT R56, R0, R112, RZ, 0x3c, !PT ;  /* 0x0000007000387212 */ /* 0x000fc800078e3cff */
[----:B------:R-:W-:Y:S02]  /*1eda0*/  MOV R0, R56 ;  /* 0x0000003800007202 */ /* 0x000fe40000000f00 */
[----:B------:R-:W-:Y:S02]  /*1edb0*/  F2FP.F16.F32.PACK_AB R56, R183, R182 ;  /* 0x000000b6b738723e */ /* 0x000fe400000000ff */
[----:B------:R-:W-:-:S05]  /*1edc0*/  F2FP.F16.F32.PACK_AB R57, R27, R26 ;  /* 0x0000001a1b39723e */ /* 0x000fca00000000ff */
[----:B------:R0:W-:Y:S02]  /*1edd0*/  STSM.16.M88.4 [R0], R56 ;  /* 0x0000003800007844 */ /* 0x0001e40000000200 */
[----:B0-----:R-:W-:-:S04]  /*1ede0*/  IADD3 R56, P0, R112, 0x20, RZ ;  /* 0x0000002070387810 */ /* 0x001fc80007f1e0ff */
[----:B------:R-:W-:-:S04]  /*1edf0*/  LOP3.LUT R0, R56, 0x380, RZ, 0xc0, !PT ;  /* 0x0000038038007812 */ /* 0x000fc800078ec0ff */
[----:B------:R-:W-:Y:S02]  /*1ee00*/  SHF.R.U64 R0, R0, 0x3, RZ ;  /* 0x0000000300007819 */ /* 0x000fe400000012ff */
[----:B------:R-:W-:Y:S02]  /*1ee10*/  IADD3.X R57, RZ, R113, RZ, P0, !PT ;  /* 0x00000071ff397210 */ /* 0x000fe400007fe4ff */
[----:B------:R-:W-:-:S04]  /*1ee20*/  LOP3.LUT R56, R0, R56, RZ, 0x3c, !PT ;  /* 0x0000003800387212 */ /* 0x000fc800078e3cff */
[----:B------:R-:W-:-:S05]  /*1ee30*/  MOV R56, R56 ;  /* 0x0000003800387202 */ /* 0x000fca0000000f00 */
[----:B------:R0:W-:Y:S02]  /*1ee40*/  STSM.16.M88.4 [R56], R60 ;  /* 0x0000003c38007844 */ /* 0x0001e40000000200 */
[----:B0-----:R-:W-:-:S04]  /*1ee50*/  IADD3 R56, P0, R112, 0x40, RZ ;  /* 0x0000004070387810 */ /* 0x001fc80007f1e0ff */
[----:B------:R-:W-:Y:S01]  /*1ee60*/  LOP3.LUT R0, R56, 0x380, RZ, 0xc0, !PT ;  /* 0x0000038038007812 */ /* 0x000fe200078ec0ff */
[----:B------:R-:W-:-:S03]  /*1ee70*/  IMAD.X R57, RZ, RZ, R113, P0 ;  /* 0x000000ffff397224 */ /* 0x000fc600000e0671 */
[----:B------:R-:W-:-:S04]  /*1ee80*/  SHF.R.U64 R0, R0, 0x3, RZ ;  /* 0x0000000300007819 */ /* 0x000fc800000012ff */
[----:B------:R-:W-:Y:S02]  /*1ee90*/  LOP3.LUT R56, R0, R56, RZ, 0x3c, !PT ;  /* 0x0000003800387212 */ /* 0x000fe400078e3cff */
[----:B------:R-:W-:Y:S02]  /*1eea0*/  F2FP.F16.F32.PACK_AB R58, R173, R172 ;  /* 0x000000acad3a723e */ /* 0x000fe400000000ff */
[----:B------:R-:W-:Y:S02]  /*1eeb0*/  MOV R0, R56 ;  /* 0x0000003800007202 */ /* 0x000fe40000000f00 */
[----:B------:R-:W-:Y:S02]  /*1eec0*/  F2FP.F16.F32.PACK_AB R56, R175, R174 ;  /* 0x000000aeaf38723e */ /* 0x000fe400000000ff */
[----:B------:R-:W-:Y:S02]  /*1eed0*/  F2FP.F16.F32.PACK_AB R57, R43, R42 ;  /* 0x0000002a2b39723e */ /* 0x000fe400000000ff */
[----:B------:R-:W-:-:S05]  /*1eee0*/  F2FP.F16.F32.PACK_AB R59, R47, R46 ;  /* 0x0000002e2f3b723e */ /* 0x000fca00000000ff */
        /* <DEDUP_REMOVED lines=13> */
[----:B------:R-:W-:-:S04]  /*1efc0*/  LOP3.LUT R0, R56, 0x380, RZ, 0xc0, !PT ;  /* 0x0000038038007812 */ /* 0x000fc800078ec0ff */
[----:B------:R-:W-:Y:S02]  /*1efd0*/  SHF.R.U64 R0, R0, 0x3, RZ ;  /* 0x0000000300007819 */ /* 0x000fe400000012ff */
[----:B------:R-:W-:Y:S02]  /*1efe0*/  IADD3.X R57, RZ, R113, RZ, P0, !PT ;  /* 0x00000071ff397210 */ /* 0x000fe400007fe4ff */
[----:B------:R-:W-:Y:S02]  /*1eff0*/  LOP3.LUT R56, R0, R56, RZ, 0x3c, !PT ;  /* 0x0000003800387212 */ /* 0x000fe400078e3cff */
[----:B------:R-:W-:Y:S02]  /*1f000*/  F2FP.F16.F32.PACK_AB R58, R165, R164 ;  /* 0x000000a4a53a723e */ /* 0x000fe400000000ff */
[----:B------:R-:W-:Y:S02]  /*1f010*/  MOV R0, R56 ;  /* 0x0000003800007202 */ /* 0x000fe40000000f00 */
[----:B------:R-:W-:-:S02]  /*1f020*/  F2FP.F16.F32.PACK_AB R56, R167, R166 ;  /* 0x000000a6a738723e */ /* 0x000fc400000000ff */
        /* <DEDUP_REMOVED lines=123> */
[----:B------:R3:W-:Y:S01]  /*1f7e0*/  STSM.16.M88.4 [R112], R60 ;  /* 0x0000003c70007844 */ /* 0x0007e20000000200 */
[----:B------:R-:W-:Y:S01]  /*1f7f0*/  BAR.SYNC.DEFER_BLOCKING 0x1, 0x100 ;  /* 0x0044000000007b1d */ /* 0x000fe20000010000 */
[----:B---3--:R-:W-:-:S04]  /*1f800*/  IADD3 R62, P0, R118, UR6, RZ ;  /* 0x00000006763e7c10 */ /* 0x008fc8000ff1e0ff */
[----:B----4-:R-:W-:Y:S02]  /*1f810*/  IADD3.X R63, R117, UR7, RZ, P0, !PT ;  /* 0x00000007753f7c10 */ /* 0x010fe400087fe4ff */
[----:B------:R-:W-:-:S04]  /*1f820*/  ISETP.NE.U32.AND P0, PT, RZ, UR4, PT ;  /* 0x00000004ff007c0c */ /* 0x000fc8000bf05070 */
[----:B------:R-:W-:Y:S01]  /*1f830*/  ISETP.NE.AND.EX P0, PT, RZ, UR5, PT, P0 ;  /* 0x00000005ff007c0c */ /* 0x000fe2000bf05300 */
[----:B------:R-:W-:-:S12]  /*1f840*/  IMAD.MOV.U32 R112, RZ, RZ, 0x9b8 ;  /* 0x000009b8ff707424 */ /* 0x000fd800078e00ff */
[----:B------:R-:W-:Y:S01]  /*1f850*/  @P0 IADD3 R58, P2, R118, UR4, RZ ;  /* 0x00000004763a0c10 */ /* 0x000fe2000ff5e0ff */
[----:B------:R-:W-:-:S03]  /*1f860*/  ULDC UR4, c[0x0][0xa88] ;  /* 0x0002a20000047ab9 */ /* 0x000fc60000000800 */
[----:B------:R-:W-:Y:S01]  /*1f870*/  @P0 IADD3.X R59, R117, UR5, RZ, P2, !PT ;  /* 0x00000005753b0c10 */ /* 0x000fe200097fe4ff */
[----:B------:R-:W-:Y:S01]  /*1f880*/  IMAD.U32 R0, RZ, RZ, UR4 ;  /* 0x00000004ff007e24 */ /* 0x000fe2000f8e00ff */
[----:B------:R-:W-:Y:S01]  /*1f890*/  ISETP.NE.AND P2, PT, R116, RZ, PT ;  /* 0x000000ff7400720c */ /* 0x000fe20003f45270 */
[----:B------:R-:W-:-:S03]  /*1f8a0*/  ULDC UR4, c[0x0][0xad4] ;  /* 0x0002b50000047ab9 */ /* 0x000fc60000000800 */
[----:B------:R-:W-:-:S04]  /*1f8b0*/  SEL R56, R116, UR4, P2 ;  /* 0x0000000474387c07 */ /* 0x000fc80009000000 */
[----:B------:R-:W-:Y:S01]  /*1f8c0*/  ISETP.GT.AND P2, PT, R56, 0x1, PT ;  /* 0x000000013800780c */ /* 0x000fe20003f44270 */
[----:B------:R-:W-:Y:S02]  /*1f8d0*/  ULDC.64 UR8, c[0x0][0x208] ;  /* 0x0000820000087ab9 */ /* 0x000fe40000000a00 */
[----:B------:R0:W5:Y:S01]  /*1f8e0*/  @P0 LDG.E R0, desc[UR8][R58.64] ;  /* 0x000000083a000981 */ /* 0x000162000c1e1900 */
[----:B------:R-:W-:-:S04]  /*1f8f0*/  SEL R112, R112, 0x978, P2 ;  /* 0x0000097870707807 */ /* 0x000fc80001000000 */
[----:B------:R2:W3:Y:S08]  /*1f900*/  LDC.64 R60, c[0x0][R112+0x220] ;  /* 0x00008800703c7b82 */ /* 0x0004f00000000a00 */
[----:B0-----:R2:W0:Y:S01]  /*1f910*/  LDC.64 R58, c[0x0][R112+0x218] ;  /* 0x00008600703a7b82 */ /* 0x0014220000000a00 */
[----:B------:R-:W-:-:S04]  /*1f920*/  ISETP.NE.U32.AND P1, PT, RZ, UR6, PT ;  /* 0x00000006ff007c0c */ /* 0x000fc8000bf25070 */
[----:B------:R-:W-:Y:S02]  /*1f930*/  ISETP.NE.AND.EX P1, PT, RZ, UR7, PT, P1 ;  /* 0x00000007ff007c0c */ /* 0x000fe4000bf25310 */
[----:B------:R-:W-:-:S11]  /*1f940*/  MOV R57, RZ ;  /* 0x000000ff00397202 */ /* 0x000fd60000000f00 */
[----:B------:R2:W5:Y:S01]  /*1f950*/  @P1 LDG.E R57, desc[UR8][R62.64] ;  /* 0x000000083e391981 */ /* 0x000562000c1e1900 */
[----:B------:R-:W-:Y:S05]  /*1f960*/  @P0 BRA `(.L_x_659) ;  /* 0x0000000000140947 */ /* 0x000fea0003800000 */
[----:B------:R-:W-:Y:S05]  /*1f970*/  @!P1 BRA `(.L_x_659) ;  /* 0x0000000000109947 */ /* 0x000fea0003800000 */
[----:B------:R-:W-:Y:S02]  /*1f980*/  ULDC.64 UR4, c[0x0][0x208] ;  /* 0x0000820000047ab9 */ /* 0x000fe40000000a00 */
[----:B-----5:R-:W4:Y:S04]  /*1f990*/  LDG.E R0, desc[UR4][R62.64] ;  /* 0x000000043e007981 */ /* 0x020f28000c1e1900 */
[----:B--2---:R-:W4:Y:S02]  /*1f9a0*/  LDG.E R62, desc[UR4][R62.64+0x4] ;  /* 0x000004043e3e7981 */ /* 0x004f24000c1e1900 */
[----:B----4-:R-:W-:-:S07]  /*1f9b0*/  IADD3 R0, -R0, R62, RZ ;  /* 0x0000003e00007210 */ /* 0x010fce0007ffe1ff */
.L_x_659:
[----:B------:R-:W4:Y:S01]  /*1f9c0*/  LDL.LU R56, [R1+0x78] ;  /* 0x0000780001387983 */ /* 0x000f220000300800 */
[----:B------:R-:W1:Y:S03]  /*1f9d0*/  LDC R119, c[0x0][0xbe8] ;  /* 0x0002fa00ff777b82 */ /* 0x000e660000000800 */
[----:B------:R-:W3:Y:S04]  /*1f9e0*/  LDL.LU R113, [R1+0x110] ;  /* 0x0001100001717983 */ /* 0x000ee80000300800 */
[----:B------:R-:W3:Y:S04]  /*1f9f0*/  LDL R120, [R1+0x8c] ;  /* 0x00008c0001787983 */ /* 0x000ee80000100800 */
[----:B------:R-:W3:Y:S04]  /*1fa00*/  LDL R124, [R1+0x1bc] ;  /* 0x0001bc00017c7983 */ /* 0x000ee80000100800 */
[----:B------:R-:W3:Y:S04]  /*1fa10*/  LDL R121, [R1+0x88] ;  /* 0x0000880001797983 */ /* 0x000ee80000100800 */
[----:B------:R-:W3:Y:S04]  /*1fa20*/  LDL R123, [R1+0x1b8] ;  /* 0x0001b800017b7983 */ /* 0x000ee80000100800 */
[----:B------:R-:W3:Y:S01]  /*1fa30*/  LDL R122, [R1+0x120] ;  /* 0x00012000017a7983 */ /* 0x000ee20000100800 */
[----:B--2---:R-:W2:Y:S01]  /*1fa40*/  LDC.64 R62, c[0x0][R112+0x228] ;  /* 0x00008a00703e7b82 */ /* 0x004ea20000000a00 */
[----:B------:R-:W-:-:S02]  /*1fa50*/  ISETP.NE.U32.AND P0, PT, RZ, UR6, PT ;  /* 0x00000006ff007c0c */ /* 0x000fc4000bf05070 */
[----:B-1----:R-:W-:Y:S02]  /*1fa60*/  ISETP.NE.AND P1, PT, R119, 0x1, PT ;  /* 0x000000017700780c */ /* 0x002fe40003f25270 */
[----:B------:R-:W-:Y:S01]  /*1fa70*/  ISETP.NE.AND.EX P0, PT, RZ, UR7, PT, P0 ;  /* 0x00000007ff007c0c */ /* 0x000fe2000bf05300 */
[-C--:B0-----:R-:W-:Y:S02]  /*1fa80*/  IMAD R116, R59, R223.reuse, RZ ;  /* 0x000000df3b747224 */ /* 0x081fe400078e02ff */
[----:B------:R-:W-:-:S08]  /*1fa90*/  IMAD.WIDE.U32 R58, R58, R223, RZ ;  /* 0x000000df3a3a7225 */ /* 0x000fd000078e00ff */
[----:B------:R-:W0:Y:S01]  /*1faa0*/  @P1 LDC R118, c[0x0][0xbec] ;  /* 0x0002fb00ff761b82 */ /* 0x000e220000000800 */
[----:B------:R-:W-:Y:S02]  /*1fab0*/  IMAD.IADD R116, R59, 0x1, R116 ;  /* 0x000000013b747824 */ /* 0x000fe400078e0274 */
[----:B-----5:R-:W-:Y:S01]  /*1fac0*/  IMAD R0, R0, R119, RZ ;  /* 0x0000007700007224 */ /* 0x020fe200078e02ff */
[----:B------:R-:W-:Y:S01]  /*1fad0*/  ULDC.64 UR4, c[0x0][0x208] ;  /* 0x0000820000047ab9 */ /* 0x000fe20000000a00 */
[----:B----4-:R-:W-:Y:S02]  /*1fae0*/  SEL R56, R56, RZ, !P0 ;  /* 0x000000ff38387207 */ /* 0x010fe40004000000 */
[----:B---3--:R-:W-:-:S03]  /*1faf0*/  SEL R113, R113, RZ, !P0 ;  /* 0x000000ff71717207 */ /* 0x008fc60004000000 */
[----:B------:R-:W-:-:S04]  /*1fb00*/  IMAD R61, R61, R56, RZ ;  /* 0x000000383d3d7224 */ /* 0x000fc800078e02ff */
[C---:B------:R-:W-:Y:S02]  /*1fb10*/  IMAD R113, R60.reuse, R113, R61 ;  /* 0x000000713c717224 */ /* 0x040fe400078e023d */
[----:B------:R-:W-:-:S04]  /*1fb20*/  IMAD.WIDE.U32 R60, R60, R56, RZ ;  /* 0x000000383c3c7225 */ /* 0x000fc800078e00ff */
[----:B------:R-:W-:Y:S01]  /*1fb30*/  IMAD.IADD R61, R61, 0x1, R113 ;  /* 0x000000013d3d7824 */ /* 0x000fe200078e0271 */
[----:B------:R-:W-:Y:S02]  /*1fb40*/  IADD3 R113, P0, P3, R60, R58, R57 ;  /* 0x0000003a3c717210 */ /* 0x000fe40007b1e039 */
[----:B------:R-:W1:Y:S01]  /*1fb50*/  @P1 LDC R60, c[0x0][0xbf0] ;  /* 0x0002fc00ff3c1b82 */ /* 0x000e620000000800 */
[----:B------:R-:W-:-:S05]  /*1fb60*/  SEL R58, R120, RZ, P2 ;  /* 0x000000ff783a7207 */ /* 0x000fca0001000000 */
[-C--:B--2---:R-:W-:Y:S02]  /*1fb70*/  IMAD R59, R63, R58.reuse, RZ ;  /* 0x0000003a3f3b7224 */ /* 0x084fe400078e02ff */
[----:B------:R-:W-:Y:S01]  /*1fb80*/  IMAD.WIDE.U32 R62, R62, R58, RZ ;  /* 0x0000003a3e3e7225 */ /* 0x000fe200078e00ff */
[----:B------:R-:W-:-:S04]  /*1fb90*/  SHF.R.S32.HI R58, RZ, 0x1f, R57 ;  /* 0x0000001fff3a7819 */ /* 0x000fc80000011439 */
[----:B------:R-:W-:Y:S02]  /*1fba0*/  IADD3.X R117, R61, R116, R58, P0, P3 ;  /* 0x000000743d757210 */ /* 0x000fe400007e643a */
[----:B------:R-:W-:-:S05]  /*1fbb0*/  LEA R116, R121, R124, 0x7 ;  /* 0x0000007c79747211 */ /* 0x000fca00078e38ff */
[----:B0-----:R-:W-:-:S04]  /*1fbc0*/  @P1 IMAD.HI.U32 R61, R116, R118, RZ ;  /* 0x00000076743d1227 */ /* 0x001fc800078e00ff */
[----:B------:R-:W-:Y:S01]  /*1fbd0*/  IMAD.MOV.U32 R118, RZ, RZ, R116 ;  /* 0x000000ffff767224 */ /* 0x000fe200078e0074 */
[----:B-1----:R-:W-:Y:S02]  /*1fbe0*/  @P1 SHF.R.U32.HI R118, RZ, R60, R61 ;  /* 0x0000003cff761219 */ /* 0x002fe4000001163d */
[----:B------:R0:W1:Y:S02]  /*1fbf0*/  LDC.64 R60, c[0x0][R112+0x210] ;  /* 0x00008400703c7b82 */ /* 0x0000640000000a00 */
[----:B------:R-:W-:-:S06]  /*1fc00*/  IADD3 R62, P0, P3, R118, R113, R62 ;  /* 0x00000071763e7210 */ /* 0x000fcc0007b1e03e */
[----:B0-----:R-:W0:Y:S01]  /*1fc10*/  LDC.64 R112, c[0x0][0xba8] ;  /* 0x0002ea00ff707b82 */ /* 0x001e220000000a00 */
[----:B------:R-:W-:Y:S01]  /*1fc20*/  IMAD.IADD R59, R63, 0x1, R59 ;  /* 0x000000013f3b7824 */ /* 0x000fe200078e023b */
[----:B------:R-:W-:-:S04]  /*1fc30*/  SHF.R.S32.HI R63, RZ, 0x1f, R118 ;  /* 0x0000001fff3f7819 */ /* 0x000fc80000011476 */
[----:B------:R-:W-:Y:S02]  /*1fc40*/  IADD3.X R63, R63, R117, R59, P0, P3 ;  /* 0x000000753f3f7210 */ /* 0x000fe400007e643b */
[----:B------:R-:W-:-:S05]  /*1fc50*/  IADD3 R117, -R118, RZ, RZ ;  /* 0x000000ff76757210 */ /* 0x000fca0007ffe1ff */
[----:B------:R-:W-:Y:S01]  /*1fc60*/  IMAD R117, R119, R117, R116 ;  /* 0x0000007577757224 */ /* 0x000fe200078e0274 */
[----:B0-----:R-:W0:Y:S08]  /*1fc70*/  @!P2 LDC R112, c[0x0][0xb50] ;  /* 0x0002d400ff70ab82 */ /* 0x001e300000000800 */
[----:B------:R-:W2:Y:S01]  /*1fc80*/  @!P2 LDC R113, c[0x0][0xb54] ;  /* 0x0002d500ff71ab82 */ /* 0x000ea20000000800 */
[----:B------:R-:W-:Y:S01]  /*1fc90*/  SHF.R.S32.HI R59, RZ, 0x1f, R117 ;  /* 0x0000001fff3b7819 */ /* 0x000fe20000011475 */
[----:B-1----:R-:W-:-:S02]  /*1fca0*/  IMAD R61, R61, R117, RZ ;  /* 0x000000753d3d7224 */ /* 0x002fc400078e02ff */
[----:B------:R-:W-:-:S04]  /*1fcb0*/  IMAD.WIDE.U32 R62, R60, R117, R62 ;  /* 0x000000753c3e7225 */ /* 0x000fc800078e003e */
[----:B------:R-:W-:Y:S01]  /*1fcc0*/  IMAD R59, R60, R59, R61 ;  /* 0x0000003b3c3b7224 */ /* 0x000fe200078e023d */
[----:B0-----:R-:W-:-:S03]  /*1fcd0*/  LEA R112, P0, R62, R112, 0x2 ;  /* 0x000000703e707211 */ /* 0x001fc600078010ff */
[----:B------:R-:W-:-:S05]  /*1fce0*/  IMAD.IADD R59, R63, 0x1, R59 ;  /* 0x000000013f3b7824 */ /* 0x000fca00078e023b */
[----:B--2---:R-:W-:Y:S01]  /*1fcf0*/  LEA.HI.X R59, R62, R113, R59, 0x2, P0 ;  /* 0x000000713e3b7211 */ /* 0x004fe200000f143b */
[----:B------:R-:W-:Y:S01]  /*1fd00*/  SHFL.IDX PT, R60, R112, RZ, 0x1c1f ;  /* 0x001c1fff703c7589 */ /* 0x000fe200000e0000 */
[----:B------:R-:W-:-:S03]  /*1fd10*/  IMAD R113, R121, 0x80, R123 ;  /* 0x0000008079717824 */ /* 0x000fc600078e027b */
[----:B------:R-:W0:Y:S04]  /*1fd20*/  SHFL.IDX PT, R61, R59, RZ, 0x1c1f ;  /* 0x001c1fff3b3d7589 */ /* 0x000e2800000e0000 */
[----:B------:R1:W-:Y:S04]  /*1fd30*/  SHFL.IDX PT, R62, R112, 0x1, 0x1c1f ;  /* 0x003c1f00703e7f89 */ /* 0x0003e800000e0000 */
[----:B------:R-:W2:Y:S01]  /*1fd40*/  SHFL.IDX PT, R63, R59, 0x1, 0x1c1f ;  /* 0x003c1f003b3f7f89 */ /* 0x000ea200000e0000 */
[----:B------:R-:W-:Y:S02]  /*1fd50*/  LOP3.LUT P0, RZ, R122, 0x3, RZ, 0xc0, !PT ;  /* 0x000000037aff7812 */ /* 0x000fe4000780c0ff */
[----:B-1----:R-:W-:-:S02]  /*1fd60*/  IADD3 R112, R113, 0x8, RZ ;  /* 0x0000000871707810 */ /* 0x002fc40007ffe0ff */
[-C--:B------:R-:W-:Y:S02]  /*1fd70*/  ISETP.GE.OR P3, PT, R113, R0.reuse, P0 ;  /* 0x000000007100720c */ /* 0x080fe40000766670 */
[----:B------:R-:W-:-:S11]  /*1fd80*/  ISETP.GE.OR P0, PT, R112, R0, P0 ;  /* 0x000000007000720c */ /* 0x000fd60000706670 */
[----:B0-----:R0:W-:Y:S04]  /*1fd90*/  @!P3 ST.E desc[UR4][R60.64], R184 ;  /* 0x000000b83c00b985 */ /* 0x0011e8000c101904 */
[----:B--2---:R0:W-:Y:S01]  /*1fda0*/  @!P0 ST.E desc[UR4][R62.64], R185 ;  /* 0x000000b93e008985 */ /* 0x0041e2000c101904 */
[----:B------:R-:W-:Y:S05]  /*1fdb0*/  @P2 BRA `(.L_x_660) ;  /* 0x0000000c00e02947 */ /* 0x000fea0003800000 */
[----:B------:R-:W2:Y:S01]  /*1fdc0*/  LDL R122, [R1+0x70] ;  /* 0x00007000017a7983 */ /* 0x000ea20000100800 */
[----:B------:R-:W1:Y:S01]  /*1fdd0*/  @P1 LDC R59, c[0x0][0xbec] ;  /* 0x0002fb00ff3b1b82 */ /* 0x000e620000000800 */
[----:B------:R-:W-:-:S07]  /*1fde0*/  ULDC.64 UR4, c[0x0][0x208] ;  /* 0x0000820000047ab9 */ /* 0x000fce0000000a00 */
[----:B------:R-:W3:Y:S01]  /*1fdf0*/  @P1 LDC R81, c[0x0][0xbf0] ;  /* 0x0002fc00ff511b82 */ /* 0x000ee20000000800 */
[----:B------:R-:W-:Y:S01]  /*1fe00*/  IMAD R80, R121, 0x80, R224 ;  /* 0x0000008079507824 */ /* 0x000fe200078e02e0 */
[----:B------:R-:W-:Y:S01]  /*1fe10*/  BSSY B1, `(.L_x_661) ;  /* 0x00000aa000017945 */ /* 0x000fe20003800000 */
[----:B--2---:R-:W-:-:S04]  /*1fe20*/  IMAD R3, R224, 0x8, R122 ;  /* 0x00000008e0037824 */ /* 0x004fc800078e027a */
[----:B------:R-:W-:-:S04]  /*1fe30*/  IMAD.SHL.U32 R3, R3, 0x8, RZ ;  /* 0x0000000803037824 */ /* 0x000fc800078e00ff */
[----:B------:R-:W-:-:S03]  /*1fe40*/  IMAD.WIDE R114, R3, 0x2, R114 ;  /* 0x0000000203727825 */ /* 0x000fc600078e0272 */
        /* <DEDUP_REMOVED lines=9> */
[----:B------:R-:W-:Y:S02]  /*1fee0*/  LOP3.LUT R8, R8, R9, RZ, 0x3c, !PT ;  /* 0x0000000908087212 */ /* 0x000fe400078e3cff */
[----:B------:R-:W-:Y:S01]  /*1fef0*/  LOP3.LUT R12, R12, R13, RZ, 0x3c, !PT ;  /* 0x0000000d0c0c7212 */ /* 0x000fe200078e3cff */
[--C-:B------:R-:W-:Y:S01]  /*1ff00*/  IMAD.X R13, RZ, RZ, R115.reuse, P3 ;  /* 0x000000ffff0d7224 */ /* 0x100fe200018e0673 */
[----:B------:R-:W-:Y:S01]  /*1ff10*/  LOP3.LUT R24, R24, R25, RZ, 0x3c, !PT ;  /* 0x0000001918187212 */ /* 0x000fe200078e3cff */
[----:B------:R-:W-:Y:S01]  /*1ff20*/  IMAD.X R25, RZ, RZ, R115, P2 ;  /* 0x000000ffff197224 */ /* 0x000fe200010e0673 */
[----:B------:R-:W-:-:S02]  /*1ff30*/  IADD3.X R9, RZ, R115, RZ, P4, !PT ;  /* 0x00000073ff097210 */ /* 0x000fc400027fe4ff */
[C---:B------:R-:W-:Y:S01]  /*1ff40*/  IADD3 R29, P0, R114.reuse, 0x4000, RZ ;  /* 0x00004000721d7810 */ /* 0x040fe20007f1e0ff */
[----:B------:R-:W5:Y:S01]  /*1ff50*/  LD.E.128 R12, desc[UR4][R12.64] ;  /* 0x000000040c0c7980 */ /* 0x000f62000c101d00 */
[C---:B------:R-:W-:Y:S02]  /*1ff60*/  IADD3 R33, P6, R114.reuse, 0x5000, RZ ;  /* 0x0000500072217810 */ /* 0x040fe40007fde0ff */
[C---:B------:R-:W-:Y:S01]  /*1ff70*/  IADD3 R37, P5, R114.reuse, 0x6000, RZ ;  /* 0x0000600072257810 */ /* 0x040fe20007fbe0ff */
[----:B------:R-:W5:Y:S01]  /*1ff80*/  LD.E.128 R8, desc[UR4][R8.64] ;  /* 0x0000000408087980 */ /* 0x000f62000c101d00 */
[C---:B------:R-:W-:Y:S02]  /*1ff90*/  IADD3 R41, P4, R114.reuse, 0x7000, RZ ;  /* 0x0000700072297810 */ /* 0x040fe40007f9e0ff */
[C---:B------:R-:W-:Y:S01]  /*1ffa0*/  IADD3 R45, P3, R114.reuse, 0x8000, RZ ;  /* 0x00008000722d7810 */ /* 0x040fe20007f7e0ff */
[----:B------:R-:W5:Y:S01]  /*1ffb0*/  LD.E.128 R24, desc[UR4][R24.64] ;  /* 0x0000000418187980 */ /* 0x000f62000c101d00 */
[----:B------:R-:W-:-:S02]  /*1ffc0*/  IADD3 R49, P2, R114, 0x9000, RZ ;  /* 0x0000900072317810 */ /* 0x000fc40007f5e0ff */
[----:B------:R-:W-:Y:S02]  /*1ffd0*/  LOP3.LUT R28, R29, 0x380, RZ, 0xc0, !PT ;  /* 0x000003801d1c7812 */ /* 0x000fe400078ec0ff */
[----:B------:R-:W-:Y:S02]  /*1ffe0*/  LOP3.LUT R32, R33, 0x380, RZ, 0xc0, !PT ;  /* 0x0000038021207812 */ /* 0x000fe400078ec0ff */
[----:B------:R-:W-:Y:S02]  /*1fff0*/  LOP3.LUT R36, R37, 0x380, RZ, 0xc0, !PT ;  /* 0x0000038025247812 */ /* 0x000fe400078ec0ff */
[----:B------:R-:W-:Y:S02]  /*20000*/  LOP3.LUT R40, R41, 0x380, RZ, 0xc0, !PT ;  /* 0x0000038029287812 */ /* 0x000fe400078ec0ff */
[----:B------:R-:W-:Y:S02]  /*20010*/  LOP3.LUT R44, R45, 0x380, RZ, 0xc0, !PT ;  /* 0x000003802d2c7812 */ /* 0x000fe400078ec0ff */
[----:B------:R-:W-:-:S02]  /*20020*/  LOP3.LUT R48, R49, 0x380, RZ, 0xc0, !PT ;  /* 0x0000038031307812 */ /* 0x000fc400078ec0ff */
[----:B------:R-:W-:Y:S02]  /*20030*/  SHF.R.U64 R28, R28, 0x3, RZ ;  /* 0x000000031c1c7819 */ /* 0x000fe400000012ff */
[----:B------:R-:W-:Y:S02]  /*20040*/  SHF.R.U64 R32, R32, 0x3, RZ ;  /* 0x0000000320207819 */ /* 0x000fe400000012ff */
[----:B------:R-:W-:Y:S02]  /*20050*/  SHF.R.U64 R36, R36, 0x3, RZ ;  /* 0x0000000324247819 */ /* 0x000fe400000012ff */
[----:B------:R-:W-:Y:S02]  /*20060*/  SHF.R.U64 R40, R40, 0x3, RZ ;  /* 0x0000000328287819 */ /* 0x000fe400000012ff */
[----:B------:R-:W-:Y:S02]  /*20070*/  SHF.R.U64 R44, R44, 0x3, RZ ;  /* 0x000000032c2c7819 */ /* 0x000fe400000012ff */
[----:B------:R-:W-:-:S02]  /*20080*/  SHF.R.U64 R48, R48, 0x3, RZ ;  /* 0x0000000330307819 */ /* 0x000fc400000012ff */
[----:B------:R-:W-:Y:S02]  /*20090*/  LOP3.LUT R28, R28, R29, RZ, 0x3c, !PT ;  /* 0x0000001d1c1c7212 */ /* 0x000fe400078e3cff */
[----:B------:R-:W-:Y:S01]  /*200a0*/  LOP3.LUT R32, R32, R33, RZ, 0x3c, !PT ;  /* 0x0000002120207212 */ /* 0x000fe200078e3cff */
[--C-:B------:R-:W-:Y:S01]  /*200b0*/  IMAD.X R33, RZ, RZ, R115.reuse, P6 ;  /* 0x000000ffff217224 */ /* 0x100fe200030e0673 */
[----:B------:R-:W-:Y:S01]  /*200c0*/  LOP3.LUT R36, R36, R37, RZ, 0x3c, !PT ;  /* 0x0000002524247212 */ /* 0x000fe200078e3cff */
[--C-:B------:R-:W-:Y:S01]  /*200d0*/  IMAD.X R37, RZ, RZ, R115.reuse, P5 ;  /* 0x000000ffff257224 */ /* 0x100fe200028e0673 */
[----:B------:R-:W-:Y:S02]  /*200e0*/  LOP3.LUT R40, R40, R41, RZ, 0x3c, !PT ;  /* 0x0000002928287212 */ /* 0x000fe400078e3cff */
[----:B------:R-:W-:Y:S01]  /*200f0*/  LOP3.LUT R44, R44, R45, RZ, 0x3c, !PT ;  /* 0x0000002d2c2c7212 */ /* 0x000fe200078e3cff */
[--C-:B------:R-:W-:Y:S01]  /*20100*/  IMAD.X R45, RZ, RZ, R115.reuse, P3 ;  /* 0x000000ffff2d7224 */ /* 0x100fe200018e0673 */
[----:B------:R-:W-:Y:S01]  /*20110*/  IADD3.X R29, RZ, R115, RZ, P0, !PT ;  /* 0x00000073ff1d7210 */ /* 0x000fe200007fe4ff */
[----:B------:R-:W5:Y:S01]  /*20120*/  LD.E.128 R32, desc[UR4][R32.64] ;  /* 0x0000000420207980 */ /* 0x000f62000c101d00 */
[----:B------:R-:W-:Y:S01]  /*20130*/  LOP3.LUT R48, R48, R49, RZ, 0x3c, !PT ;  /* 0x0000003130307212 */ /* 0x000fe200078e3cff */
[----:B------:R-:W-:Y:S01]  /*20140*/  IMAD.X R49, RZ, RZ, R115, P2 ;  /* 0x000000ffff317224 */ /* 0x000fe200010e0673 */
[----:B------:R-:W-:Y:S01]  /*20150*/  IADD3.X R41, RZ, R115, RZ, P4, !PT ;  /* 0x00000073ff297210 */ /* 0x000fe200027fe4ff */
[----:B------:R-:W5:Y:S01]  /*20160*/  LD.E.128 R36, desc[UR4][R36.64] ;  /* 0x0000000424247980 */ /* 0x000f62000c101d00 */
[----:B------:R-:W-:-:S02]  /*20170*/  IADD3 R53, P0, R114, 0xa000, RZ ;  /* 0x0000a00072357810 */ /* 0x000fc40007f1e0ff */
[C---:B0-----:R-:W-:Y:S01]  /*20180*/  IADD3 R61, P6, R114.reuse, 0xb000, RZ ;  /* 0x0000b000723d7810 */ /* 0x041fe20007fde0ff */
[----:B------:R-:W5:Y:S01]  /*20190*/  LD.E.128 R28, desc[UR4][R28.64] ;  /* 0x000000041c1c7980 */ /* 0x000f62000c101d00 */
[C---:B------:R-:W-:Y:S02]  /*201a0*/  IADD3 R65, P5, R114.reuse, 0xc000, RZ ;  /* 0x0000c00072417810 */ /* 0x040fe40007fbe0ff */
[C---:B------:R-:W-:Y:S01]  /*201b0*/  IADD3 R69, P4, R114.reuse, 0xd000, RZ ;  /* 0x0000d00072457810 */ /* 0x040fe20007f9e0ff */
[----:B------:R-:W5:Y:S01]  /*201c0*/  LD.E.128 R40, desc[UR4][R40.64] ;  /* 0x0000000428287980 */ /* 0x000f62000c101d00 */
[C---:B------:R-:W-:Y:S02]  /*201d0*/  IADD3 R73, P3, R114.reuse, 0xe000, RZ ;  /* 0x0000e00072497810 */ /* 0x040fe40007f7e0ff */
[----:B------:R-:W-:Y:S01]  /*201e0*/  IADD3 R3, P2, R114, 0xf000, RZ ;  /* 0x0000f00072037810 */ /* 0x000fe20007f5e0ff */
[----:B------:R-:W5:Y:S01]  /*201f0*/  LD.E.128 R44, desc[UR4][R44.64] ;  /* 0x000000042c2c7980 */ /* 0x000f62000c101d00 */
[----:B------:R-:W-:-:S02]  /*20200*/  LOP3.LUT R52, R53, 0x380, RZ, 0xc0, !PT ;  /* 0x0000038035347812 */ /* 0x000fc400078ec0ff */
[----:B------:R-:W-:Y:S01]  /*20210*/  LOP3.LUT R60, R61, 0x380, RZ, 0xc0, !PT ;  /* 0x000003803d3c7812 */ /* 0x000fe200078ec0ff */
[----:B------:R-:W-:Y:S01]  /*20220*/  IMAD.X R77, RZ, RZ, R115, P2 ;  /* 0x000000ffff4d7224 */ /* 0x000fe200010e0673 */
[----:B------:R-:W-:Y:S01]  /*20230*/  LOP3.LUT R64, R65, 0x380, RZ, 0xc0, !PT ;  /* 0x0000038041407812 */ /* 0x000fe200078ec0ff */
[----:B------:R-:W5:Y:S01]  /*20240*/  LD.E.128 R48, desc[UR4][R48.64] ;  /* 0x0000000430307980 */ /* 0x000f62000c101d00 */
        /* <DEDUP_REMOVED lines=10> */
[----:B------:R-:W-:Y:S02]  /*202f0*/  SHF.R.U64 R2, R2, 0x3, RZ ;  /* 0x0000000302027819 */ /* 0x000fe400000012ff */
[----:B------:R-:W-:Y:S02]  /*20300*/  LOP3.LUT R52, R52, R53, RZ, 0x3c, !PT ;  /* 0x0000003534347212 */ /* 0x000fe400078e3cff */
[----:B------:R-:W-:Y:S01]  /*20310*/  LOP3.LUT R60, R60, R61, RZ, 0x3c, !PT ;  /* 0x0000003d3c3c7212 */ /* 0x000fe200078e3cff */
[--C-:B------:R-:W-:Y:S01]  /*20320*/  IMAD.X R61, RZ, RZ, R115.reuse, P6 ;  /* 0x000000ffff3d7224 */ /* 0x100fe200030e0673 */
[----:B------:R-:W-:Y:S01]  /*20330*/  LOP3.LUT R64, R64, R65, RZ, 0x3c, !PT ;  /* 0x0000004140407212 */ /* 0x000fe200078e3cff */
[--C-:B------:R-:W-:Y:S01]  /*20340*/  IMAD.X R65, RZ, RZ, R115.reuse, P5 ;  /* 0x000000ffff417224 */ /* 0x100fe200028e0673 */
[----:B------:R-:W-:Y:S02]  /*20350*/  LOP3.LUT R68, R68, R69, RZ, 0x3c, !PT ;  /* 0x0000004544447212 */ /* 0x000fe400078e3cff */
[----:B------:R-:W-:Y:S01]  /*20360*/  LOP3.LUT R72, R72, R73, RZ, 0x3c, !PT ;  /* 0x0000004948487212 */ /* 0x000fe200078e3cff */
[----:B------:R-:W-:Y:S01]  /*20370*/  IMAD.X R73, RZ, RZ, R115, P3 ;  /* 0x000000ffff497224 */ /* 0x000fe200018e0673 */
[----:B------:R-:W-:Y:S01]  /*20380*/  LOP3.LUT R4, R5, R114, RZ, 0x3c, !PT ;  /* 0x0000007205047212 */ /* 0x000fe200078e3cff */
[----:B------:R-:W5:Y:S01]  /*20390*/  LD.E.128 R60, desc[UR4][R60.64] ;  /* 0x000000043c3c7980 */ /* 0x000f62000c101d00 */
[----:B------:R-:W-:-:S02]  /*203a0*/  IADD3.X R53, RZ, R115, RZ, P0, !PT ;  /* 0x00000073ff357210 */ /* 0x000fc400007fe4ff */
[-C--:B------:R-:W-:Y:S01]  /*203b0*/  IADD3.X R69, RZ, R115.reuse, RZ, P4, !PT ;  /* 0x00000073ff457210 */ /* 0x080fe200027fe4ff */
[----:B------:R-:W5:Y:S01]  /*203c0*/  LD.E.128 R64, desc[UR4][R64.64] ;  /* 0x0000000440407980 */ /* 0x000f62000c101d00 */
[----:B------:R-:W-:Y:S02]  /*203d0*/  MOV R5, R115 ;  /* 0x0000007300057202 */ /* 0x000fe40000000f00 */
[----:B------:R-:W-:Y:S01]  /*203e0*/  LOP3.LUT R76, R2, R3, RZ, 0x3c, !PT ;  /* 0x00000003024c7212 */ /* 0x000fe200078e3cff */
[----:B------:R-:W5:Y:S04]  /*203f0*/  LD.E.128 R52, desc[UR4][R52.64] ;  /* 0x0000000434347980 */ /* 0x000f68000c101d00 */
[----:B------:R-:W5:Y:S04]  /*20400*/  LD.E.128 R4, desc[UR4][R4.64] ;  /* 0x0000000404047980 */ /* 0x000f68000c101d00 */
[----:B------:R-:W5:Y:S04]  /*20410*/  LD.E.128 R68, desc[UR4][R68.64] ;  /* 0x0000000444447980 */ /* 0x000f68000c101d00 */
[----:B------:R-:W5:Y:S04]  /*20420*/  LD.E.128 R72, desc[UR4][R72.64] ;  /* 0x0000000448487980 */ /* 0x000f68000c101d00 */
[----:B------:R-:W5:Y:S01]  /*20430*/  LD.E.128 R76, desc[UR4][R76.64] ;  /* 0x000000044c4c7980 */ /* 0x000f62000c101d00 */
[----:B------:R-:W-:-:S02]  /*20440*/  ULDC.64 UR4, c[0x0][0xaa0] ;  /* 0x0002a80000047ab9 */ /* 0x000fc40000000a00 */
[----:B------:R-:W-:Y:S01]  /*20450*/  IMAD R58, R58, UR4, RZ ;  /* 0x000000043a3a7c24 */ /* 0x000fe2000f8e02ff */
[----:B------:R-:W-:Y:S01]  /*20460*/  @!PT LDS RZ, [RZ] ;  /* 0x00000000fffff984 */ /* 0x000fe20000000800 */
[----:B------:R-:W-:Y:S01]  /*20470*/  @!PT LDS RZ, [RZ] ;  /* 0x00000000fffff984 */ /* 0x000fe20000000800 */
[----:B------:R-:W-:Y:S01]  /*20480*/  @!PT LDS RZ, [RZ] ;  /* 0x00000000fffff984 */ /* 0x000fe20000000800 */
[----:B------:R-:W-:Y:S01]  /*20490*/  @!PT LDS RZ, [RZ] ;  /* 0x00000000fffff984 */ /* 0x000fe20000000800 */
[----:B------:R0:W-:Y:S06]  /*204a0*/  MEMBAR.ALL.CTA ;  /* 0x0000000000007992 */ /* 0x0001ec0000008000 */
[----:B0-----:R-:W0:Y:S01]  /*204b0*/  FENCE.VIEW.ASYNC.S ;  /* 0x00000000000073c6 */ /* 0x001e220000000000 */
[----:B------:R-:W-:-:S04]  /*204c0*/  IMAD.WIDE.U32 R2, R57, UR4, RZ ;  /* 0x0000000439027c25 */ /* 0x000fc8000f8e00ff */
[----:B------:R-:W-:Y:S01]  /*204d0*/  IMAD R21, R57, UR5, R58 ;  /* 0x0000000539157c24 */ /* 0x000fe2000f8e023a */
[----:B------:R-:W-:Y:S01]  /*204e0*/  ULDC.64 UR4, c[0x0][0xae8] ;  /* 0x0002ba0000047ab9 */ /* 0x000fe20000000a00 */
[----:B------:R-:W-:Y:S02]  /*204f0*/  IMAD R58, R122, 0x20, R224 ;  /* 0x000000207a3a7824 */ /* 0x000fe400078e02e0 */
[----:B------:R-:W-:-:S03]  /*20500*/  IMAD.IADD R3, R3, 0x1, R21 ;  /* 0x0000000103037824 */ /* 0x000fc600078e0215 */
[----:B------:R-:W-:Y:S01]  /*20510*/  LEA R58, R121, R58, 0x7 ;  /* 0x0000003a793a7211 */ /* 0x000fe200078e38ff */
[----:B------:R-:W-:Y:S01]  /*20520*/  IMAD.WIDE.U32 R2, R223, UR4, R2 ;  /* 0x00000004df027c25 */ /* 0x000fe2000f8e0002 */
[----:B------:R-:W-:-:S03]  /*20530*/  SHF.R.S32.HI R57, RZ, 0x1f, R56 ;  /* 0x0000001fff397819 */ /* 0x000fc60000011438 */
[----:B-1----:R-:W-:-:S04]  /*20540*/  @P1 IMAD.HI.U32 R20, R58, R59, RZ ;  /* 0x0000003b3a141227 */ /* 0x002fc800078e00ff */
[----:B------:R-:W-:Y:S01]  /*20550*/  IMAD R3, R223, UR5, R3 ;  /* 0x00000005df037c24 */ /* 0x000fe2000f8e0203 */
[----:B------:R-:W-:Y:S01]  /*20560*/  ULDC.64 UR4, c[0x0][0xaf0] ;  /* 0x0002bc0000047ab9 */ /* 0x000fe20000000a00 */
[----:B------:R-:W-:Y:S01]  /*20570*/  IMAD.MOV.U32 R21, RZ, RZ, R58 ;  /* 0x000000ffff157224 */ /* 0x000fe200078e003a */
[----:B---3--:R-:W-:Y:S01]  /*20580*/  @P1 SHF.R.U32.HI R21, RZ, R81, R20 ;  /* 0x00000051ff151219 */ /* 0x008fe20000011614 */
[----:B------:R-:W-:Y:S02]  /*20590*/  IMAD R57, R57, UR4, RZ ;  /* 0x0000000439397c24 */ /* 0x000fe4000f8e02ff */
[----:B------:R-:W-:Y:S01]  /*205a0*/  IMAD.WIDE.U32 R2, R56, UR4, R2 ;  /* 0x0000000438027c25 */ /* 0x000fe2000f8e0002 */
[----:B------:R-:W-:-:S03]  /*205b0*/  SHF.R.S32.HI R20, RZ, 0x1f, R21 ;  /* 0x0000001fff147819 */ /* 0x000fc60000011415 */
[----:B------:R-:W-:Y:S01]  /*205c0*/  IMAD R57, R56, UR5, R57 ;  /* 0x0000000538397c24 */ /* 0x000fe2000f8e0239 */
[----:B------:R-:W-:Y:S01]  /*205d0*/  ULDC.64 UR4, c[0x0][0xae0] ;  /* 0x0002b80000047ab9 */ /* 0x000fe20000000a00 */
[----:B------:R-:W-:Y:S02]  /*205e0*/  IMAD.MOV R56, RZ, RZ, -R21 ;  /* 0x000000ffff387224 */ /* 0x000fe400078e0a15 */
[----:B------:R-:W-:Y:S01]  /*205f0*/  IMAD R20, R20, UR4, RZ ;  /* 0x0000000414147c24 */ /* 0x000fe2000f8e02ff */
[----:B------:R-:W-:Y:S01]  /*20600*/  IADD3 R3, R3, R57, RZ ;  /* 0x0000003903037210 */ /* 0x000fe20007ffe0ff */
[----:B------:R-:W-:Y:S02]  /*20610*/  IMAD R119, R119, R56, R58 ;  /* 0x0000003877777224 */ /* 0x000fe400078e023a */
[C---:B------:R-:W-:Y:S02]  /*20620*/  IMAD R57, R21.reuse, UR5, R20 ;  /* 0x0000000515397c24 */ /* 0x040fe4000f8e0214 */
[----:B------:R-:W-:Y:S01]  /*20630*/  IMAD.WIDE.U32 R2, R21, UR4, R2 ;  /* 0x0000000415027c25 */ /* 0x000fe2000f8e0002 */
[----:B------:R-:W-:Y:S01]  /*20640*/  SHF.R.S32.HI R20, RZ, 0x1f, R119 ;  /* 0x0000001fff147819 */ /* 0x000fe20000011477 */
[----:B------:R-:W-:-:S02]  /*20650*/  ULDC.64 UR4, c[0x0][0xad8] ;  /* 0x0002b60000047ab9 */ /* 0x000fc40000000a00 */
[----:B------:R-:W-:Y:S02]  /*20660*/  IMAD.IADD R3, R3, 0x1, R57 ;  /* 0x0000000103037824 */ /* 0x000fe400078e0239 */
[----:B------:R-:W-:Y:S02]  /*20670*/  IMAD R20, R20, UR4, RZ ;  /* 0x0000000414147c24 */ /* 0x000fe4000f8e02ff */
[----:B------:R-:W-:Y:S01]  /*20680*/  IMAD.WIDE.U32 R2, R119, UR4, R2 ;  /* 0x0000000477027c25 */ /* 0x000fe2000f8e0002 */
[----:B------:R-:W-:-:S03]  /*20690*/  ISETP.GE.AND P2, PT, R80, R0, PT ;  /* 0x000000005000720c */ /* 0x000fc60003f46270 */
[----:B------:R-:W-:Y:S01]  /*206a0*/  IMAD R57, R119, UR5, R20 ;  /* 0x0000000577397c24 */ /* 0x000fe2000f8e0214 */
[----:B------:R-:W-:Y:S01]  /*206b0*/  ULDC.64 UR4, c[0x0][0xa80] ;  /* 0x0002a00000047ab9 */ /* 0x000fe20000000a00 */
[----:B------:R-:W-:Y:S01]  /*206c0*/  VIADD R20, R23, 0x38820 ;  /* 0x0003882017147836 */ /* 0x000fe20000000000 */
[----:B------:R-:W-:Y:S02]  /*206d0*/  LEA R81, P3, R2, UR4, 0x1 ;  /* 0x0000000402517c11 */ /* 0x000fe4000f8608ff */
[----:B------:R-:W-:Y:S02]  /*206e0*/  IADD3 R3, R3, R57, RZ ;  /* 0x0000003903037210 */ /* 0x000fe40007ffe0ff */
[----:B------:R-:W-:Y:S02]  /*206f0*/  IADD3 R21, R80, 0x20, RZ ;  /* 0x0000002050157810 */ /* 0x000fe40007ffe0ff */
[----:B------:R-:W-:Y:S02]  /*20700*/  LEA.HI.X R82, R2, UR5, R3, 0x1, P3 ;  /* 0x0000000502527c11 */ /* 0x000fe400098f0c03 */
[----:B------:R-:W-:-:S02]  /*20710*/  PRMT R20, RZ, 0x654, R20 ;  /* 0x00000654ff147816 */ /* 0x000fc40000000014 */
[-C--:B------:R-:W-:Y:S01]  /*20720*/  ISETP.GE.AND P1, PT, R21, R0.reuse, PT ;  /* 0x000000001500720c */ /* 0x080fe20003f26270 */
[----:B------:R-:W-:Y:S01]  /*20730*/  VIADD R21, R80, 0x40 ;  /* 0x0000004050157836 */ /* 0x000fe20000000000 */
[----:B0-----:R0:W-:Y:S01]  /*20740*/  SYNCS.ARRIVE.TRANS64.RED.A1T0 RZ, [R20+URZ], RZ ;  /* 0x000000ff14ff79a7 */ /* 0x0011e2000810043f */
[----:B------:R0:W1:Y:S04]  /*20750*/  SHFL.IDX PT, R83, R81, RZ, 0x181f ;  /* 0x00181fff51537589 */ /* 0x00006800000e0000 */
[----:B------:R0:W2:Y:S01]  /*20760*/  SHFL.IDX PT, R59, R82, RZ, 0x181f ;  /* 0x00181fff523b7589 */ /* 0x0000a200000e0000 */
[----:B------:R-:W-:Y:S01]  /*20770*/  ISETP.GE.AND P0, PT, R21, R0, PT ;  /* 0x000000001500720c */ /* 0x000fe20003f06270 */
[----:B------:R-:W-:-:S12]  /*20780*/  @P2 BRA `(.L_x_662) ;  /* 0x0000000000482947 */ /* 0x000fd80003800000 */
[----:B------:R-:W-:Y:S01]  /*20790*/  ULDC UR4, c[0x0][0xac8] ;  /* 0x0002b20000047ab9 */ /* 0x000fe20000000800 */
[----:B------:R-:W-:Y:S01]  /*207a0*/  ULDC.64 UR6, c[0x0][0x208] ;  /* 0x0000820000067ab9 */ /* 0x000fe20000000a00 */
[----:B------:R-:W-:Y:S02]  /*207b0*/  ISETP.GE.AND P5, PT, R16, UR4, PT ;  /* 0x0000000410007c0c */ /* 0x000fe4000bfa6270 */
[----:B------:R-:W-:Y:S02]  /*207c0*/  ISETP.GE.AND P4, PT, R214, UR4, PT ;  /* 0x00000004d6007c0c */ /* 0x000fe4000bf86270 */
[----:B------:R-:W-:Y:S02]  /*207d0*/  ISETP.GE.AND P3, PT, R19, UR4, PT ;  /* 0x0000000413007c0c */ /* 0x000fe4000bf66270 */
[----:B------:R-:W-:-:S07]  /*207e0*/  ISETP.GE.AND P2, PT, R22, UR4, PT ;  /* 0x0000000416007c0c */ /* 0x000fce000bf46270 */
[----:B-1----:R-:W-:-:S04]  /*207f0*/  @!P5 LEA R2, P6, R16, R83, 0x1 ;  /* 0x000000531002d211 */ /* 0x002fc800078c08ff */
[----:B--2---:R-:W-:Y:S02]  /*20800*/  @!P5 LEA.HI.X R3, R16, R59, R17, 0x1, P6 ;  /* 0x0000003b1003d211 */ /* 0x004fe400030f0c11 */
[----:B0-----:R-:W-:-:S03]  /*20810*/  @!P4 LEA R20, P6, R212, R83, 0x1 ;  /* 0x00000053d414c211 */ /* 0x001fc600078c08ff */
        /* <DEDUP_REMOVED lines=9> */
.L_x_662:
[----:B------:R-:W-:Y:S05]  /*208b0*/  BSYNC B1 ;  /* 0x0000000000017941 */ /* 0x000fea0003800000 */
.L_x_661:
[----:B---3--:R3:W4:Y:S01]  /*208c0*/  SHFL.IDX PT, R21, R82, 0x1, 0x181f ;  /* 0x00381f0052157f89 */ /* 0x00872200000e0000 */
[----:B------:R-:W-:Y:S03]  /*208d0*/  BSSY B1, `(.L_x_663) ;  /* 0x0000015000017945 */ /* 0x000fe60003800000 */
[----:B-----5:R3:W0:Y:S01]  /*208e0*/  SHFL.IDX PT, R7, R81, 0x1, 0x181f ;  /* 0x00381f0051077f89 */ /* 0x02062200000e0000 */
[----:B------:R-:W-:Y:S05]  /*208f0*/  @P1 BRA `(.L_x_664) ;  /* 0x0000000000481947 */ /* 0x000fea0003800000 */
[----:B------:R-:W-:Y:S01]  /*20900*/  ULDC UR4, c[0x0][0xac8] ;  /* 0x0002b20000047ab9 */ /* 0x000fe20000000800 */
[----:B------:R-:W-:Y:S01]  /*20910*/  ULDC.64 UR6, c[0x0][0x208] ;  /* 0x0000820000067ab9 */ /* 0x000fe20000000a00 */
[----:B------:R-:W-:Y:S02]  /*20920*/  ISETP.GE.AND P4, PT, R16, UR4, PT ;  /* 0x0000000410007c0c */ /* 0x000fe4000bf86270 */
[----:B------:R-:W-:Y:S02]  /*20930*/  ISETP.GE.AND P3, PT, R214, UR4, PT ;  /* 0x00000004d6007c0c */ /* 0x000fe4000bf66270 */
[----:B------:R-:W-:Y:S02]  /*20940*/  ISETP.GE.AND P2, PT, R19, UR4, PT ;  /* 0x0000000413007c0c */ /* 0x000fe4000bf46270 */
[----:B------:R-:W-:-:S07]  /*20950*/  ISETP.GE.AND P1, PT, R22, UR4, PT ;  /* 0x0000000416007c0c */ /* 0x000fce000bf26270 */
[-C--:B0-----:R-:W-:Y:S02]  /*20960*/  @!P4 LEA R2, P6, R16, R7.reuse, 0x1 ;  /* 0x000000071002c211 */ /* 0x081fe400078c08ff */
[----:B------:R-:W-:Y:S02]  /*20970*/  @!P3 LEA R4, P5, R212, R7, 0x1 ;  /* 0x00000007d404b211 */ /* 0x000fe400078a08ff */
[----:B----4-:R-:W-:Y:S02]  /*20980*/  @!P4 LEA.HI.X R3, R16, R21, R17, 0x1, P6 ;  /* 0x000000151003c211 */ /* 0x010fe400030f0c11 */
        /* <DEDUP_REMOVED lines=9> */
.L_x_664:
[----:B------:R-:W-:Y:S05]  /*20a20*/  BSYNC B1 ;  /* 0x0000000000017941 */ /* 0x000fea0003800000 */
.L_x_663:
[----:B0-----:R0:W0:Y:S01]  /*20a30*/  SHFL.IDX PT, R9, R82, 0x2, 0x181f ;  /* 0x00581f0052097f89 */ /* 0x00102200000e0000 */
[----:B------:R-:W-:Y:S03]  /*20a40*/  BSSY B1, `(.L_x_665) ;  /* 0x0000015000017945 */ /* 0x000fe60003800000 */
[----:B------:R0:W0:Y:S01]  /*20a50*/  SHFL.IDX PT, R5, R81, 0x2, 0x181f ;  /* 0x00581f0051057f89 */ /* 0x00002200000e0000 */
        /* <DEDUP_REMOVED lines=8> */
[-C--:B------:R-:W-:Y:S02]  /*20ae0*/  @!P2 LEA R4, P5, R212, R5.reuse, 0x1 ;  /* 0x00000005d404a211 */ /* 0x080fe400078a08ff */
[C---:B------:R-:W-:Y:S02]  /*20af0*/  @!P1 LEA R6, P4, R19.reuse, R5, 0x1 ;  /* 0x0000000513069211 */ /* 0x040fe400078808ff */
[----:B------:R-:W-:Y:S02]  /*20b00*/  @!P3 LEA.HI.X R3, R16, R9, R17, 0x1, P6 ;  /* 0x000000091003b211 */ /* 0x000fe400030f0c11 */
[----:B------:R-:W-:Y:S02]  /*20b10*/  @!P0 LEA R8, P6, R22, R5, 0x1 ;  /* 0x0000000516088211 */ /* 0x000fe400078c08ff */
[-C--:B------:R-:W-:Y:S01]  /*20b20*/  @!P2 LEA.HI.X R5, R212, R9.reuse, R215, 0x1, P5 ;  /* 0x00000009d405a211 */ /* 0x080fe200028f0cd7 */
[----:B------:R0:W-:Y:S01]  /*20b30*/  @!P3 ST.E.128 desc[UR6][R2.64], R12 ;  /* 0x0000000c0200b985 */ /* 0x0001e2000c101d06 */
[----:B------:R-:W-:-:S02]  /*20b40*/  @!P1 LEA.HI.X R7, R19, R9, R219, 0x1, P4 ;  /* 0x0000000913079211 */ /* 0x000fc400020f0cdb */
[----:B------:R-:W-:Y:S01]  /*20b50*/  @!P0 LEA.HI.X R9, R22, R9, R218, 0x1, P6 ;  /* 0x0000000916098211 */ /* 0x000fe200030f0cda */
[----:B------:R0:W-:Y:S04]  /*20b60*/  @!P2 ST.E.128 desc[UR6][R4.64], R36 ;  /* 0x000000240400a985 */ /* 0x0001e8000c101d06 */
[----:B------:R0:W-:Y:S04]  /*20b70*/  @!P1 ST.E.128 desc[UR6][R6.64], R52 ;  /* 0x0000003406009985 */ /* 0x0001e8000c101d06 */
[----:B------:R0:W-:Y:S02]  /*20b80*/  @!P0 ST.E.128 desc[UR6][R8.64], R72 ;  /* 0x0000004808008985 */ /* 0x0001e4000c101d06 */
.L_x_666:
[----:B------:R-:W-:Y:S05]  /*20b90*/  BSYNC B1 ;  /* 0x0000000000017941 */ /* 0x000fea0003800000 */
.L_x_665:
[----:B0-----:R-:W-:Y:S01]  /*20ba0*/  VIADD R3, R80, 0x60 ;  /* 0x0000006050037836 */ /* 0x001fe20000000000 */
[----:B------:R0:W0:Y:S04]  /*20bb0*/  SHFL.IDX PT, R9, R82, 0x3, 0x181f ;  /* 0x00781f0052097f89 */ /* 0x00002800000e0000 */
[----:B------:R-:W-:Y:S01]  /*20bc0*/  ISETP.GE.AND P0, PT, R3, R0, PT ;  /* 0x000000000300720c */ /* 0x000fe20003f06270 */
[----:B---3--:R-:W3:-:S12]  /*20bd0*/  SHFL.IDX PT, R81, R81, 0x3, 0x181f ;  /* 0x00781f0051517f89 */ /* 0x008ed800000e0000 */
[----:B------:R-:W-:Y:S05]  /*20be0*/  @P0 BRA `(.L_x_667) ;  /* 0x0000002400dc0947 */ /* 0x000fea0003800000 */
[----:B------:R-:W-:Y:S01]  /*20bf0*/  ULDC UR4, c[0x0][0xac8] ;  /* 0x0002b20000047ab9 */ /* 0x000fe20000000800 */
[----:B------:R-:W-:Y:S01]  /*20c00*/  ULDC.64 UR6, c[0x0][0x208] ;  /* 0x0000820000067ab9 */ /* 0x000fe20000000a00 */
[----:B------:R-:W-:Y:S02]  /*20c10*/  ISETP.GE.AND P3, PT, R16, UR4, PT ;  /* 0x0000000410007c0c */ /* 0x000fe4000bf66270 */
[----:B------:R-:W-:Y:S02]  /*20c20*/  ISETP.GE.AND P4, PT, R214, UR4, PT ;  /* 0x00000004d6007c0c */ /* 0x000fe4000bf86270 */
[----:B------:R-:W-:-:S09]  /*20c30*/  ISETP.GE.AND P5, PT, R19, UR4, PT ;  /* 0x0000000413007c0c */ /* 0x000fd2000bfa6270 */
[-C--:B---3--:R-:W-:Y:S02]  /*20c40*/  @!P3 LEA R2, P0, R16, R81.reuse, 0x1 ;  /* 0x000000511002b211 */ /* 0x088fe400078008ff */
[----:B------:R-:W-:Y:S02]  /*20c50*/  @!P4 LEA R4, P1, R212, R81, 0x1 ;  /* 0x00000051d404c211 */ /* 0x000fe400078208ff */
[----:B0-----:R-:W-:Y:S02]  /*20c60*/  @!P3 LEA.HI.X R3, R16, R9, R17, 0x1, P0 ;  /* 0x000000091003b211 */ /* 0x001fe400000f0c11 */
[----:B------:R-:W-:Y:S02]  /*20c70*/  ISETP.GE.AND P0, PT, R22, UR4, PT ;  /* 0x0000000416007c0c */ /* 0x000fe4000bf06270 */
[----:B------:R-:W-:Y:S01]  /*20c80*/  @!P5 LEA R6, P2, R19, R81, 0x1 ;  /* 0x000000511306d211 */ /* 0x000fe200078408ff */
[----:B------:R0:W-:Y:S01]  /*20c90*/  @!P3 ST.E.128 desc[UR6][R2.64], R24 ;  /* 0x000000180200b985 */ /* 0x0001e2000c101d06 */
[----:B------:R-:W-:-:S02]  /*20ca0*/  @!P4 LEA.HI.X R5, R212, R9, R215, 0x1, P1 ;  /* 0x00000009d405c211 */ /* 0x000fc400008f0cd7 */
[----:B------:R-:W-:-:S03]  /*20cb0*/  @!P5 LEA.HI.X R7, R19, R9, R219, 0x1, P2 ;  /* 0x000000091307d211 */ /* 0x000fc600010f0cdb */
[----:B------:R0:W-:Y:S04]  /*20cc0*/  @!P4 ST.E.128 desc[UR6][R4.64], R40 ;  /* 0x000000280400c985 */ /* 0x0001e8000c101d06 */
[----:B------:R0:W-:Y:S01]  /*20cd0*/  @!P5 ST.E.128 desc[UR6][R6.64], R60 ;  /* 0x0000003c0600d985 */ /* 0x0001e2000c101d06 */
[----:B------:R-:W-:Y:S05]  /*20ce0*/  @P0 BRA `(.L_x_667) ;  /* 0x00000024009c0947 */ /* 0x000fea0003800000 */
[----:B0-----:R-:W-:Y:S01]  /*20cf0*/  LEA R2, P0, R22, R81, 0x1 ;  /* 0x0000005116027211 */ /* 0x001fe200078008ff */
[----:B------:R-:W-:-:S03]  /*20d00*/  ULDC.64 UR4, c[0x0][0x208] ;  /* 0x0000820000047ab9 */ /* 0x000fc60000000a00 */
[----:B------:R-:W-:-:S05]  /*20d10*/  LEA.HI.X R3, R22, R9, R218, 0x1, P0 ;  /* 0x0000000916037211 */ /* 0x000fca00000f0cda */
[----:B------:R0:W-:Y:S01]  /*20d20*/  ST.E.128 desc[UR4][R2.64], R76 ;  /* 0x0000004c02007985 */ /* 0x0001e2000c101d04 */
[----:B------:R-:W-:Y:S05]  /*20d30*/  BRA `(.L_x_667) ;  /* 0x0000002400887947 */ /* 0x000fea0003800000 */
.L_x_660:
[----:B0-----:R-:W0:Y:S01]  /*20d40*/  @P1 LDC R61, c[0x0][0xbec] ;  /* 0x0002fb00ff3d1b82 */ /* 0x001e220000000800 */
[----:B------:R-:W-:Y:S01]  /*20d50*/  IMAD.MOV.U32 R60, RZ, RZ, R116 ;  /* 0x000000ffff3c7224 */ /* 0x000fe200078e0074 */
[----:B------:R-:W-:Y:S01]  /*20d60*/  ULDC.64 UR4, c[0x0][0xb08] ;  /* 0x0002c20000047ab9 */ /* 0x000fe20000000a00 */
[----:B------:R1:W5:Y:S04]  /*20d70*/  LDL R227, [R1+0x90] ;  /* 0x0000900001e37983 */ /* 0x0003680000100800 */
[----:B------:R1:W5:Y:S01]  /*20d80*/  LDL R211, [R1+0x10c] ;  /* 0x00010c0001d37983 */ /* 0x0003620000100800 */
[----:B------:R-:W2:Y:S03]  /*20d90*/  @P1 LDC R59, c[0x0][0xbf0] ;  /* 0x0002fc00ff3b1b82 */ /* 0x000ea60000000800 */
[----:B------:R1:W5:Y:S04]  /*20da0*/  LDL R210, [R1+0x198] ;  /* 0x0001980001d27983 */ /* 0x0003680000100800 */
[----:B------:R1:W5:Y:S04]  /*20db0*/  LDL R209, [R1+0x108] ;  /* 0x0001080001d17983 */ /* 0x0003680000100800 */
[----:B------:R1:W5:Y:S04]  /*20dc0*/  LDL R208, [R1+0x194] ;  /* 0x0001940001d07983 */ /* 0x0003680000100800 */
[----:B------:R1:W5:Y:S01]  /*20dd0*/  LDL R207, [R1+0x104] ;  /* 0x0001040001cf7983 */ /* 0x0003620000100800 */
[----:B0-----:R-:W-:-:S03]  /*20de0*/  @P1 IMAD.HI.U32 R61, R116, R61, RZ ;  /* 0x0000003d743d1227 */ /* 0x001fc600078e00ff */
[----:B------:R1:W5:Y:S04]  /*20df0*/  LDL R206, [R1+0x190] ;  /* 0x0001900001ce7983 */ /* 0x0003680000100800 */
[----:B------:R1:W5:Y:S01]  /*20e00*/  LDL R205, [R1+0x100] ;  /* 0x0001000001cd7983 */ /* 0x0003620000100800 */
[----:B--2---:R-:W-:Y:S01]  /*20e10*/  @P1 SHF.R.U32.HI R60, RZ, R59, R61 ;  /* 0x0000003bff3c1219 */ /* 0x004fe2000001163d */
[----:B------:R-:W-:Y:S02]  /*20e20*/  IMAD R61, R58, UR4, RZ ;  /* 0x000000043a3d7c24 */ /* 0x000fe4000f8e02ff */
[C---:B------:R-:W-:Y:S01]  /*20e30*/  IMAD.WIDE.U32 R58, R57.reuse, UR4, RZ ;  /* 0x00000004393a7c25 */ /* 0x040fe2000f8e00ff */
[----:B------:R1:W5:Y:S03]  /*20e40*/  LDL R204, [R1+0x18c] ;  /* 0x00018c0001cc7983 */ /* 0x0003660000100800 */
[----:B------:R-:W-:Y:S01]  /*20e50*/  IMAD R61, R57, UR5, R61 ;  /* 0x00000005393d7c24 */ /* 0x000fe2000f8e023d */
[----:B------:R-:W-:Y:S01]  /*20e60*/  ULDC.64 UR4, c[0x0][0xb38] ;  /* 0x0002ce0000047ab9 */ /* 0x000fe20000000a00 */
[----:B------:R-:W-:Y:S01]  /*20e70*/  SHF.R.S32.HI R57, RZ, 0x1f, R56 ;  /* 0x0000001fff397819 */ /* 0x000fe20000011438 */
[----:B------:R1:W5:Y:S02]  /*20e80*/  LDL R203, [R1+0xfc] ;  /* 0x0000fc0001cb7983 */ /* 0x0003640000100800 */
[----:B------:R-:W-:-:S02]  /*20e90*/  IADD3 R59, R59, R61, RZ ;  /* 0x0000003d3b3b7210 */ /* 0x000fc40007ffe0ff */
[----:B------:R1:W5:Y:S01]  /*20ea0*/  LDL R202, [R1+0x188] ;  /* 0x0001880001ca7983 */ /* 0x0003620000100800 */
[----:B------:R-:W-:-:S03]  /*20eb0*/  IMAD.WIDE.U32 R58, R223, UR4, R58 ;  /* 0x00000004df3a7c25 */ /* 0x000fc6000f8e003a */
[----:B------:R1:W5:Y:S01]  /*20ec0*/  LDL R201, [R1+0xf8] ;  /* 0x0000f80001c97983 */ /* 0x0003620000100800 */
[----:B------:R-:W-:Y:S01]  /*20ed0*/  IMAD R59, R223, UR5, R59 ;  /* 0x00000005df3b7c24 */ /* 0x000fe2000f8e023b */
[----:B------:R-:W-:Y:S02]  /*20ee0*/  ULDC.64 UR4, c[0x0][0xb40] ;  /* 0x0002d00000047ab9 */ /* 0x000fe40000000a00 */
[----:B------:R1:W5:Y:S01]  /*20ef0*/  LDL R223, [R1+0x19c] ;  /* 0x00019c0001df7983 */ /* 0x0003620000100800 */
[----:B------:R-:W-:Y:S02]  /*20f00*/  IMAD R57, R57, UR4, RZ ;  /* 0x0000000439397c24 */ /* 0x000fe4000f8e02ff */
[C---:B------:R-:W-:Y:S01]  /*20f10*/  IMAD.WIDE.U32 R58, R56.reuse, UR4, R58 ;  /* 0x00000004383a7c25 */ /* 0x040fe2000f8e003a */
[----:B------:R1:W5:Y:S03]  /*20f20*/  LDL R200, [R1+0x184] ;  /* 0x0001840001c87983 */ /* 0x0003660000100800 */
[----:B------:R-:W-:Y:S01]  /*20f30*/  IMAD R57, R56, UR5, R57 ;  /* 0x0000000538397c24 */ /* 0x000fe2000f8e0239 */
[----:B------:R-:W-:Y:S01]  /*20f40*/  ULDC.64 UR4, c[0x0][0xb48] ;  /* 0x0002d20000047ab9 */ /* 0x000fe20000000a00 */
[--C-:B------:R-:W-:Y:S01]  /*20f50*/  IMAD.MOV R56, RZ, RZ, -R60.reuse ;  /* 0x000000ffff387224 */ /* 0x100fe200078e0a3c */
[----:B------:R1:W5:Y:S01]  /*20f60*/  LDL R199, [R1+0xf4] ;  /* 0x0000f40001c77983 */ /* 0x0003620000100800 */
[----:B------:R-:W-:Y:S01]  /*20f70*/  IMAD.IADD R59, R59, 0x1, R57 ;  /* 0x000000013b3b7824 */ /* 0x000fe200078e0239 */
[----:B------:R-:W-:Y:S01]  /*20f80*/  SHF.R.S32.HI R57, RZ, 0x1f, R60 ;  /* 0x0000001fff397819 */ /* 0x000fe2000001143c */
[----:B------:R-:W-:Y:S01]  /*20f90*/  IMAD R56, R119, R56, R116 ;  /* 0x0000003877387224 */ /* 0x000fe200078e0274 */
[----:B------:R1:W5:Y:S01]  /*20fa0*/  LDL R198, [R1+0x180] ;  /* 0x0001800001c67983 */ /* 0x0003620000100800 */
[----:B------:R-:W-:-:S03]  /*20fb0*/  IMAD.WIDE.U32 R58, R120, UR4, R58 ;  /* 0x00000004783a7c25 */ /* 0x000fc6000f8e003a */
[----:B------:R1:W5:Y:S01]  /*20fc0*/  LDL R197, [R1+0xf0] ;  /* 0x0000f00001c57983 */ /* 0x0003620000100800 */
[----:B------:R-:W-:Y:S01]  /*20fd0*/  IMAD R59, R120, UR5, R59 ;  /* 0x00000005783b7c24 */ /* 0x000fe2000f8e023b */
[----:B------:R-:W-:Y:S02]  /*20fe0*/  ULDC.64 UR4, c[0x0][0xb30] ;  /* 0x0002cc0000047ab9 */ /* 0x000fe40000000a00 */
[----:B------:R1:W5:Y:S04]  /*20ff0*/  LDL R196, [R1+0x17c] ;  /* 0x00017c0001c47983 */ /* 0x0003680000100800 */
        /* <DEDUP_REMOVED lines=44> */
[----:B------:R1:W5:Y:S01]  /*212c0*/  LDL R116, [R1+0x94] ;  /* 0x0000940001747983 */ /* 0x0003620000100800 */
[----:B------:R-:W-:-:S02]  /*212d0*/  IMAD R57, R57, UR4, RZ ;  /* 0x0000000439397c24 */ /* 0x000fc4000f8e02ff */
        /* <DEDUP_REMOVED lines=11> */
[----:B------:R-:W-:-:S03]  /*21390*/  VIADD R56, R23, 0x38820 ;  /* 0x0003882017387836 */ /* 0x000fc60000000000 */
[----:B------:R-:W-:Y:S02]  /*213a0*/  LEA.HI.X R61, R58, UR5, R61, 0x2, P0 ;  /* 0x000000053a3d7c11 */ /* 0x000fe400080f143d */
[----:B------:R-:W-:Y:S02]  /*213b0*/  ISETP.GE.AND P0, PT, R113, R0, PT ;  /* 0x000000007100720c */ /* 0x000fe40003f06270 */
[----:B------:R-:W-:Y:S01]  /*213c0*/  PRMT R56, RZ, 0x654, R56 ;  /* 0x00000654ff387816 */ /* 0x000fe20000000038 */
[----:B------:R1:W0:Y:S01]  /*213d0*/  SHFL.IDX PT, R57, R61, RZ, 0x1c1f ;  /* 0x001c1fff3d397589 */ /* 0x00022200000e0000 */
[----:B------:R-:W-:Y:S02]  /*213e0*/  BSSY B1, `(.L_x_668) ;  /* 0x0000085000017945 */ /* 0x000fe40003800000 */
[----:B------:R2:W-:Y:S02]  /*213f0*/  SYNCS.ARRIVE.TRANS64.RED.A1T0 RZ, [R56+URZ], RZ ;  /* 0x000000ff38ff79a7 */ /* 0x0005e4000810043f */
[----:B--2---:R1:W2:Y:S05]  /*21400*/  SHFL.IDX PT, R56, R60, RZ, 0x1c1f ;  /* 0x001c1fff3c387589 */ /* 0x0042aa00000e0000 */
[----:B------:R-:W-:Y:S05]  /*21410*/  @P0 BRA `(.L_x_669) ;  /* 0x0000000800040947 */ /* 0x000fea0003800000 */
[----:B------:R-:W-:Y:S01]  /*21420*/  ULDC UR4, c[0x0][0xac8] ;  /* 0x0002b20000047ab9 */ /* 0x000fe20000000800 */
[----:B------:R-:W-:Y:S01]  /*21430*/  ULDC.64 UR6, c[0x0][0x208] ;  /* 0x0000820000067ab9 */ /* 0x000fe20000000a00 */
[----:B-----5:R-:W-:Y:S02]  /*21440*/  ISETP.GE.AND P0, PT, R227, UR4, PT ;  /* 0x00000004e3007c0c */ /* 0x020fe4000bf06270 */
[----:B------:R-:W-:Y:S02]  /*21450*/  ISETP.GE.AND P5, PT, R191, UR4, PT ;  /* 0x00000004bf007c0c */ /* 0x000fe4000bfa6270 */
[----:B------:R-:W-:Y:S02]  /*21460*/  ISETP.GE.AND P4, PT, R189, UR4, PT ;  /* 0x00000004bd007c0c */ /* 0x000fe4000bf86270 */
[----:B------:R-:W-:-:S07]  /*21470*/  ISETP.GE.AND P3, PT, R187, UR4, PT ;  /* 0x00000004bb007c0c */ /* 0x000fce000bf66270 */
[----:B0-2---:R-:W-:-:S05]  /*21480*/  @!P0 IMAD.WIDE R58, R227, 0x4, R56 ;  /* 0x00000004e33a8825 */ /* 0x005fca00078e0238 */
[----:B------:R0:W-:Y:S01]  /*21490*/  @!P0 ST.E.64 desc[UR6][R58.64], R182 ;  /* 0x000000b63a008985 */ /* 0x0001e2000c101b06 */
[----:B------:R-:W-:-:S13]  /*214a0*/  ISETP.GE.AND P0, PT, R211, UR4, PT ;  /* 0x00000004d3007c0c */ /* 0x000fda000bf06270 */
[----:B0-----:R-:W-:-:S04]  /*214b0*/  @!P0 LEA R58, P1, R211, R56, 0x2 ;  /* 0x00000038d33a8211 */ /* 0x001fc800078210ff */
[----:B------:R-:W-:Y:S02]  /*214c0*/  @!P0 LEA.HI.X R59, R211, R57, R223, 0x2, P1 ;  /* 0x00000039d33b8211 */ /* 0x000fe400008f14df */
[----:B------:R-:W-:-:S03]  /*214d0*/  ISETP.GE.AND P1, PT, R207, UR4, PT ;  /* 0x00000004cf007c0c */ /* 0x000fc6000bf26270 */
[----:B------:R0:W-:Y:S01]  /*214e0*/  @!P0 ST.E.64 desc[UR6][R58.64], R180 ;  /* 0x000000b43a008985 */ /* 0x0001e2000c101b06 */
[----:B------:R-:W-:-:S13]  /*214f0*/  ISETP.GE.AND P0, PT, R209, UR4, PT ;  /* 0x00000004d1007c0c */ /* 0x000fda000bf06270 */
[----:B0-----:R-:W-:-:S04]  /*21500*/  @!P0 LEA R58, P2, R209, R56, 0x2 ;  /* 0x00000038d13a8211 */ /* 0x001fc800078410ff */
[----:B------:R-:W-:-:S05]  /*21510*/  @!P0 LEA.HI.X R59, R209, R57, R210, 0x2, P2 ;  /* 0x00000039d13b8211 */ /* 0x000fca00010f14d2 */
[----:B------:R0:W-:Y:S01]  /*21520*/  @!P0 ST.E.64 desc[UR6][R58.64], R178 ;  /* 0x000000b23a008985 */ /* 0x0001e2000c101b06 */
[----:B------:R-:W-:Y:S02]  /*21530*/  ISETP.GE.AND P0, PT, R205, UR4, PT ;  /* 0x00000004cd007c0c */ /* 0x000fe4000bf06270 */
        /* <DEDUP_REMOVED lines=25> */
[----:B------:R-:W-:Y:S02]  /*216d0*/  @!P1 LEA.HI.X R59, R195, R57, R196, 0x2, P2 ;  /* 0x00000039c33b9211 */ /* 0x000fe400010f14c4 */
[----:B------:R-:W-:-:S03]  /*216e0*/  @!P4 LEA R62, P2, R189, R56, 0x2 ;  /* 0x00000038bd3ec211 */ /* 0x000fc600078410ff */
[----:B------:R0:W-:Y:S01]  /*216f0*/  @!P1 ST.E.64 desc[UR6][R58.64], R164 ;  /* 0x000000a43a009985 */ /* 0x0001e2000c101b06 */
[----:B------:R-:W-:Y:S02]  /*21700*/  @!P4 LEA.HI.X R63, R189, R57, R190, 0x2, P2 ;  /* 0x00000039bd3fc211 */ /* 0x000fe400010f14be */
[----:B------:R-:W-:Y:S02]  /*21710*/  ISETP.GE.AND P2, PT, R149, UR4, PT ;  /* 0x0000000495007c0c */ /* 0x000fe4000bf46270 */
[----:B0-----:R-:W-:-:S04]  /*21720*/  @!P0 LEA R58, P1, R193, R56, 0x2 ;  /* 0x00000038c13a8211 */ /* 0x001fc800078210ff */
[----:B------:R-:W-:Y:S02]  /*21730*/  @!P0 LEA.HI.X R59, R193, R57, R194, 0x2, P1 ;  /* 0x00000039c13b8211 */ /* 0x000fe400008f14c2 */
[----:B------:R-:W-:-:S03]  /*21740*/  ISETP.GE.AND P1, PT, R151, UR4, PT ;  /* 0x0000000497007c0c */ /* 0x000fc6000bf26270 */
[----:B------:R0:W-:Y:S01]  /*21750*/  @!P0 ST.E.64 desc[UR6][R58.64], R162 ;  /* 0x000000a23a008985 */ /* 0x0001e2000c101b06 */
[----:B------:R-:W-:Y:S02]  /*21760*/  ISETP.GE.AND P0, PT, R185, UR4, PT ;  /* 0x00000004b9007c0c */ /* 0x000fe4000bf06270 */
[----:B0-----:R-:W-:-:S04]  /*21770*/  @!P5 LEA R58, P6, R191, R56, 0x2 ;  /* 0x00000038bf3ad211 */ /* 0x001fc800078c10ff */
[----:B------:R-:W-:Y:S02]  /*21780*/  @!P5 LEA.HI.X R59, R191, R57, R192, 0x2, P6 ;  /* 0x00000039bf3bd211 */ /* 0x000fe400030f14c0 */
[----:B------:R-:W-:-:S03]  /*21790*/  @!P3 LEA R114, P6, R187, R56, 0x2 ;  /* 0x00000038bb72b211 */ /* 0x000fc600078c10ff */
[----:B------:R0:W-:Y:S01]  /*217a0*/  @!P5 ST.E.64 desc[UR6][R58.64], R160 ;  /* 0x000000a03a00d985 */ /* 0x0001e2000c101b06 */
[----:B------:R-:W-:-:S03]  /*217b0*/  @!P3 LEA.HI.X R115, R187, R57, R188, 0x2, P6 ;  /* 0x00000039bb73b211 */ /* 0x000fc600030f14bc */
[----:B------:R2:W-:Y:S04]  /*217c0*/  @!P4 ST.E.64 desc[UR6][R62.64], R158 ;  /* 0x0000009e3e00c985 */ /* 0x0005e8000c101b06 */
[----:B------:R3:W-:Y:S01]  /*217d0*/  @!P3 ST.E.64 desc[UR6][R114.64], R156 ;  /* 0x0000009c7200b985 */ /* 0x0007e2000c101b06 */
[----:B------:R-:W-:Y:S02]  /*217e0*/  ISETP.GE.AND P3, PT, R147, UR4, PT ;  /* 0x0000000493007c0c */ /* 0x000fe4000bf66270 */
[----:B0-----:R-:W-:-:S04]  /*217f0*/  @!P0 LEA R58, P4, R185, R56, 0x2 ;  /* 0x00000038b93a8211 */ /* 0x001fc800078810ff */
[-C--:B------:R-:W-:Y:S02]  /*21800*/  @!P0 LEA.HI.X R59, R185, R57.reuse, R186, 0x2, P4 ;  /* 0x00000039b93b8211 */ /* 0x080fe400020f14ba */
[----:B------:R-:W-:Y:S02]  /*21810*/  ISETP.GE.AND P4, PT, R145, UR4, PT ;  /* 0x0000000491007c0c */ /* 0x000fe4000bf86270 */
[-C--:B--2---:R-:W-:Y:S01]  /*21820*/  @!P1 LEA R62, P5, R151, R56.reuse, 0x2 ;  /* 0x00000038973e9211 */ /* 0x084fe200078a10ff */
[----:B------:R0:W-:Y:S01]  /*21830*/  @!P0 ST.E.64 desc[UR6][R58.64], R154 ;  /* 0x0000009a3a008985 */ /* 0x0001e2000c101b06 */
[----:B---3--:R-:W-:Y:S02]  /*21840*/  @!P2 LEA R114, P6, R149, R56, 0x2 ;  /* 0x000000389572a211 */ /* 0x008fe400078c10ff */
[----:B------:R-:W-:Y:S02]  /*21850*/  @!P1 LEA.HI.X R63, R151, R57, R184, 0x2, P5 ;  /* 0x00000039973f9211 */ /* 0x000fe400028f14b8 */
[----:B------:R-:W-:-:S02]  /*21860*/  ISETP.GE.AND P5, PT, R143, UR4, PT ;  /* 0x000000048f007c0c */ /* 0x000fc4000bfa6270 */
[----:B------:R-:W-:Y:S01]  /*21870*/  @!P2 LEA.HI.X R115, R149, R57, R150, 0x2, P6 ;  /* 0x000000399573a211 */ /* 0x000fe200030f1496 */
[----:B------:R-:W-:Y:S01]  /*21880*/  @!P1 ST.E.64 desc[UR6][R62.64], R152 ;  /* 0x000000983e009985 */ /* 0x000fe2000c101b06 */
[----:B------:R-:W-:-:S03]  /*21890*/  ISETP.GE.AND P1, PT, R139, UR4, PT ;  /* 0x000000048b007c0c */ /* 0x000fc6000bf26270 */
[----:B------:R2:W-:Y:S01]  /*218a0*/  @!P2 ST.E.64 desc[UR6][R114.64], R2 ;  /* 0x000000027200a985 */ /* 0x0005e2000c101b06 */
[----:B------:R-:W-:Y:S02]  /*218b0*/  ISETP.GE.AND P2, PT, R141, UR4, PT ;  /* 0x000000048d007c0c */ /* 0x000fe4000bf46270 */
[----:B0-----:R-:W-:-:S04]  /*218c0*/  @!P4 LEA R58, P0, R145, R56, 0x2 ;  /* 0x00000038913ac211 */ /* 0x001fc800078010ff */
[----:B------:R-:W-:Y:S02]  /*218d0*/  @!P4 LEA.HI.X R59, R145, R57, R146, 0x2, P0 ;  /* 0x00000039913bc211 */ /* 0x000fe400000f1492 */
[----:B------:R-:W-:Y:S02]  /*218e0*/  ISETP.GE.AND P0, PT, R137, UR4, PT ;  /* 0x0000000489007c0c */ /* 0x000fe4000bf06270 */
[----:B--2---:R-:W-:-:S04]  /*218f0*/  @!P3 LEA R2, P6, R147, R56, 0x2 ;  /* 0x000000389302b211 */ /* 0x004fc800078c10ff */
[----:B------:R-:W-:Y:S02]  /*21900*/  @!P3 LEA.HI.X R3, R147, R57, R148, 0x2, P6 ;  /* 0x000000399303b211 */ /* 0x000fe400030f1494 */
[----:B------:R-:W-:-:S03]  /*21910*/  @!P5 LEA R62, P6, R143, R56, 0x2 ;  /* 0x000000388f3ed211 */ /* 0x000fc600078c10ff */
[----:B------:R0:W-:Y:S01]  /*21920*/  @!P3 ST.E.64 desc[UR6][R2.64], R4 ;  /* 0x000000040200b985 */ /* 0x0001e2000c101b06 */
[----:B------:R-:W-:-:S03]  /*21930*/  @!P5 LEA.HI.X R63, R143, R57, R144, 0x2, P6 ;  /* 0x000000398f3fd211 */ /* 0x000fc600030f1490 */
[----:B------:R2:W-:Y:S01]  /*21940*/  @!P4 ST.E.64 desc[UR6][R58.64], R6 ;  /* 0x000000063a00c985 */ /* 0x0005e2000c101b06 */
[----:B------:R-:W-:-:S03]  /*21950*/  ISETP.GE.AND P4, PT, R133, UR4, PT ;  /* 0x0000000485007c0c */ /* 0x000fc6000bf86270 */
[----:B------:R-:W-:Y:S01]  /*21960*/  @!P5 ST.E.64 desc[UR6][R62.64], R8 ;  /* 0x000000083e00d985 */ /* 0x000fe2000c101b06 */
[----:B------:R-:W-:Y:S02]  /*21970*/  ISETP.GE.AND P5, PT, R135, UR4, PT ;  /* 0x0000000487007c0c */ /* 0x000fe4000bfa6270 */
[-C--:B0-----:R-:W-:Y:S02]  /*21980*/  @!P2 LEA R2, P6, R141, R56.reuse, 0x2 ;  /* 0x000000388d02a211 */ /* 0x081fe400078c10ff */
[-C--:B------:R-:W-:Y:S02]  /*21990*/  @!P1 LEA R4, P3, R139, R56.reuse, 0x2 ;  /* 0x000000388b049211 */ /* 0x080fe400078610ff */
[-C--:B------:R-:W-:Y:S02]  /*219a0*/  @!P2 LEA.HI.X R3, R141, R57.reuse, R142, 0x2, P6 ;  /* 0x000000398d03a211 */ /* 0x080fe400030f148e */
[----:B--2---:R-:W-:Y:S02]  /*219b0*/  @!P0 LEA R6, P6, R137, R56, 0x2 ;  /* 0x0000003889068211 */ /* 0x004fe400078c10ff */
[----:B------:R-:W-:Y:S01]  /*219c0*/  @!P1 LEA.HI.X R5, R139, R57, R140, 0x2, P3 ;  /* 0x000000398b059211 */ /* 0x000fe200018f148c */
[----:B------:R0:W-:Y:S01]  /*219d0*/  @!P2 ST.E.64 desc[UR6][R2.64], R10 ;  /* 0x0000000a0200a985 */ /* 0x0001e2000c101b06 */
[----:B------:R-:W-:-:S02]  /*219e0*/  ISETP.GE.AND P3, PT, R128, UR4, PT ;  /* 0x0000000480007c0c */ /* 0x000fc4000bf66270 */
[----:B------:R-:W-:Y:S01]  /*219f0*/  @!P0 LEA.HI.X R7, R137, R57, R138, 0x2, P6 ;  /* 0x0000003989078211 */ /* 0x000fe200030f148a */
[----:B------:R2:W-:Y:S04]  /*21a00*/  @!P1 ST.E.64 desc[UR6][R4.64], R12 ;  /* 0x0000000c04009985 */ /* 0x0005e8000c101b06 */
[----:B------:R3:W-:Y:S01]  /*21a10*/  @!P0 ST.E.64 desc[UR6][R6.64], R14 ;  /* 0x0000000e06008985 */ /* 0x0007e2000c101b06 */
[----:B------:R-:W-:Y:S02]  /*21a20*/  ISETP.GE.AND P0, PT, R126, UR4, PT ;  /* 0x000000047e007c0c */ /* 0x000fe4000bf06270 */
[-C--:B0-----:R-:W-:Y:S02]  /*21a30*/  @!P5 LEA R2, P1, R135, R56.reuse, 0x2 ;  /* 0x000000388702d211 */ /* 0x081fe400078210ff */
[----:B--2---:R-:W-:-:S02]  /*21a40*/  @!P4 LEA R4, P2, R133, R56, 0x2 ;  /* 0x000000388504c211 */ /* 0x004fc400078410ff */
[-C--:B------:R-:W-:Y:S02]  /*21a50*/  @!P5 LEA.HI.X R3, R135, R57.reuse, R136, 0x2, P1 ;  /* 0x000000398703d211 */ /* 0x080fe400008f1488 */
[----:B---3--:R-:W-:Y:S02]  /*21a60*/  @!P3 LEA R6, P6, R128, R56, 0x2 ;  /* 0x000000388006b211 */ /* 0x008fe400078c10ff */
[----:B------:R-:W-:Y:S01]  /*21a70*/  ISETP.GE.AND P1, PT, R124, UR4, PT ;  /* 0x000000047c007c0c */ /* 0x000fe2000bf26270 */
[----:B------:R0:W-:Y:S01]  /*21a80*/  @!P5 ST.E.64 desc[UR6][R2.64], R20 ;  /* 0x000000140200d985 */ /* 0x0001e2000c101b06 */
[-C--:B------:R-:W-:Y:S02]  /*21a90*/  @!P4 LEA.HI.X R5, R133, R57.reuse, R134, 0x2, P2 ;  /* 0x000000398505c211 */ /* 0x080fe400010f1486 */
[----:B------:R-:W-:Y:S02]  /*21aa0*/  @!P3 LEA.HI.X R7, R128, R57, R132, 0x2, P6 ;  /* 0x000000398007b211 */ /* 0x000fe400030f1484 */
[----:B------:R-:W-:Y:S01]  /*21ab0*/  ISETP.GE.AND P2, PT, R118, UR4, PT ;  /* 0x0000000476007c0c */ /* 0x000fe2000bf46270 */
[----:B------:R2:W-:Y:S01]  /*21ac0*/  @!P4 ST.E.64 desc[UR6][R4.64], R24 ;  /* 0x000000180400c985 */ /* 0x0005e2000c101b06 */
[----:B------:R-:W-:-:S03]  /*21ad0*/  ISETP.GE.AND P4, PT, R122, UR4, PT ;  /* 0x000000047a007c0c */ /* 0x000fc6000bf86270 */
[----:B------:R3:W-:Y:S01]  /*21ae0*/  @!P3 ST.E.64 desc[UR6][R6.64], R28 ;  /* 0x0000001c0600b985 */ /* 0x0007e2000c101b06 */
[----:B------:R-:W-:Y:S02]  /*21af0*/  ISETP.GE.AND P3, PT, R120, UR4, PT ;  /* 0x0000000478007c0c */ /* 0x000fe4000bf66270 */
[----:B0-----:R-:W-:-:S04]  /*21b00*/  @!P0 LEA R2, P5, R126, R56, 0x2 ;  /* 0x000000387e028211 */ /* 0x001fc800078a10ff */
[-C--:B------:R-:W-:Y:S02]  /*21b10*/  @!P0 LEA.HI.X R3, R126, R57.reuse, R127, 0x2, P5 ;  /* 0x000000397e038211 */ /* 0x080fe400028f147f */
[----:B------:R-:W-:Y:S02]  /*21b20*/  ISETP.GE.AND P5, PT, R116, UR4, PT ;  /* 0x0000000474007c0c */ /* 0x000fe4000bfa6270 */
[CC--:B--2---:R-:W-:Y:S01]  /*21b30*/  @!P1 LEA R4, P6, R124.reuse, R56.reuse, 0x2 ;  /* 0x000000387c049211 */ /* 0x0c4fe200078c10ff */
[----:B------:R0:W-:Y:S03]  /*21b40*/  @!P0 ST.E.64 desc[UR6][R2.64], R32 ;  /* 0x0000002002008985 */ /* 0x0001e6000c101b06 */
[----:B------:R-:W-:Y:S02]  /*21b50*/  @!P1 LEA.HI.X R5, R124, R57, R125, 0x2, P6 ;  /* 0x000000397c059211 */ /* 0x000fe400030f147d */
[----:B---3--:R-:W-:-:S03]  /*21b60*/  @!P3 LEA R6, P6, R120, R56, 0x2 ;  /* 0x000000387806b211 */ /* 0x008fc600078c10ff */
[----:B------:R2:W-:Y:S01]  /*21b70*/  @!P1 ST.E.64 desc[UR6][R4.64], R36 ;  /* 0x0000002404009985 */ /* 0x0005e2000c101b06 */
[----:B------:R-:W-:Y:S02]  /*21b80*/  @!P3 LEA.HI.X R7, R120, R57, R121, 0x2, P6 ;  /* 0x000000397807b211 */ /* 0x000fe400030f1479 */
[----:B0-----:R-:W-:-:S04]  /*21b90*/  @!P4 LEA R2, P0, R122, R56, 0x2 ;  /* 0x000000387a02c211 */ /* 0x001fc800078010ff */
[-C--:B------:R-:W-:Y:S02]  /*21ba0*/  @!P4 LEA.HI.X R3, R122, R57.reuse, R123, 0x2, P0 ;  /* 0x000000397a03c211 */ /* 0x080fe400000f147b */
[-C--:B------:R-:W-:Y:S02]  /*21bb0*/  @!P5 LEA R8, P0, R116, R56.reuse, 0x2 ;  /* 0x000000387408d211 */ /* 0x080fe400078010ff */
[----:B--2---:R-:W-:Y:S01]  /*21bc0*/  @!P2 LEA R4, P1, R118, R56, 0x2 ;  /* 0x000000387604a211 */ /* 0x004fe200078210ff */
[----:B------:R3:W-:Y:S01]  /*21bd0*/  @!P4 ST.E.64 desc[UR6][R2.64], R40 ;  /* 0x000000280200c985 */ /* 0x0007e2000c101b06 */
[-C--:B------:R-:W-:Y:S02]  /*21be0*/  @!P5 LEA.HI.X R9, R116, R57.reuse, R117, 0x2, P0 ;  /* 0x000000397409d211 */ /* 0x080fe400000f1475 */
[----:B------:R-:W-:Y:S01]  /*21bf0*/  @!P2 LEA.HI.X R5, R118, R57, R119, 0x2, P1 ;  /* 0x000000397605a211 */ /* 0x000fe200008f1477 */
[----:B------:R3:W-:Y:S04]  /*21c00*/  @!P3 ST.E.64 desc[UR6][R6.64], R44 ;  /* 0x0000002c0600b985 */ /* 0x0007e8000c101b06 */
[----:B------:R3:W-:Y:S04]  /*21c10*/  @!P2 ST.E.64 desc[UR6][R4.64], R48 ;  /* 0x000000300400a985 */ /* 0x0007e8000c101b06 */
[----:B------:R3:W-:Y:S02]  /*21c20*/  @!P5 ST.E.64 desc[UR6][R8.64], R52 ;  /* 0x000000340800d985 */ /* 0x0007e4000c101b06 */
.L_x_669:
[----:B------:R-:W-:Y:S05]  /*21c30*/  BSYNC B1 ;  /* 0x0000000000017941 */ /* 0x000fea0003800000 */
.L_x_668:
[----:B------:R-:W-:Y:S01]  /*21c40*/  ISETP.GE.AND P0, PT, R112, R0, PT ;  /* 0x000000007000720c */ /* 0x000fe20003f06270 */
[----:B---3--:R3:W4:Y:S04]  /*21c50*/  SHFL.IDX PT, R3, R61, 0x1, 0x1c1f ;  /* 0x003c1f003d037f89 */ /* 0x00872800000e0000 */
[----:B------:R3:W0:Y:S08]  /*21c60*/  SHFL.IDX PT, R2, R60, 0x1, 0x1c1f ;  /* 0x003c1f003c027f89 */ /* 0x00063000000e0000 */
[----:B---3--:R-:W-:Y:S05]  /*21c70*/  @P0 BRA `(.L_x_667) ;  /* 0x0000001400b80947 */ /* 0x008fea0003800000 */
[----:B------:R-:W-:Y:S01]  /*21c80*/  ULDC UR4, c[0x0][0xac8] ;  /* 0x0002b20000047ab9 */ /* 0x000fe20000000800 */
[----:B------:R-:W-:Y:S01]  /*21c90*/  ULDC.64 UR6, c[0x0][0x208] ;  /* 0x0000820000067ab9 */ /* 0x000fe20000000a00 */
[----:B-----5:R-:W-:Y:S02]  /*21ca0*/  ISETP.GE.AND P3, PT, R227, UR4, PT ;  /* 0x00000004e3007c0c */ /* 0x020fe4000bf66270 */
[----:B------:R-:W-:Y:S02]  /*21cb0*/  ISETP.GE.AND P2, PT, R211, UR4, PT ;  /* 0x00000004d3007c0c */ /* 0x000fe4000bf46270 */
[----:B------:R-:W-:Y:S02]  /*21cc0*/  ISETP.GE.AND P1, PT, R209, UR4, PT ;  /* 0x00000004d1007c0c */ /* 0x000fe4000bf26270 */
[----:B------:R-:W-:Y:S02]  /*21cd0*/  ISETP.GE.AND P0, PT, R207, UR4, PT ;  /* 0x00000004cf007c0c */ /* 0x000fe4000bf06270 */
[----:B------:R-:W-:-:S05]  /*21ce0*/  ISETP.GE.AND P4, PT, R203, UR4, PT ;  /* 0x00000004cb007c0c */ /* 0x000fca000bf86270 */
[----:B0---4-:R-:W-:-:S04]  /*21cf0*/  @!P3 IMAD.WIDE R4, R227, 0x4, R2 ;  /* 0x00000004e304b825 */ /* 0x011fc800078e0202 */
[-C--:B------:R-:W-:Y:S01]  /*21d00*/  @!P1 LEA R6, P5, R209, R2.reuse, 0x2 ;  /* 0x00000002d1069211 */ /* 0x080fe200078a10ff */
[----:B------:R0:W-:Y:S01]  /*21d10*/  @!P3 ST.E.64 desc[UR6][R4.64], R26 ;  /* 0x0000001a0400b985 */ /* 0x0001e2000c101b06 */
[----:B------:R-:W-:Y:S02]  /*21d20*/  ISETP.GE.AND P3, PT, R205, UR4, PT ;  /* 0x00000004cd007c0c */ /* 0x000fe4000bf66270 */
[----:B------:R-:W-:Y:S02]  /*21d30*/  @!P1 LEA.HI.X R7, R209, R3, R210, 0x2, P5 ;  /* 0x00000003d1079211 */ /* 0x000fe400028f14d2 */
        /* <DEDUP_REMOVED lines=9> */
[-C--:B0-----:R-:W-:Y:S02]  /*21dd0*/  @!P3 LEA R4, P1, R205, R2.reuse, 0x2 ;  /* 0x00000002cd04b211 */ /* 0x081fe400078210ff */
[----:B---3--:R-:W-:Y:S02]  /*21de0*/  @!P4 LEA R6, P2, R203, R2, 0x2 ;  /* 0x00000002cb06c211 */ /* 0x008fe400078410ff */
[----:B------:R-:W-:-:S02]  /*21df0*/  @!P3 LEA.HI.X R5, R205, R3, R206, 0x2, P1 ;  /* 0x00000003cd05b211 */ /* 0x000fc400008f14ce */
[----:B------:R-:W-:Y:S02]  /*21e00*/  ISETP.GE.AND P1, PT, R197, UR4, PT ;  /* 0x00000004c5007c0c */ /* 0x000fe4000bf26270 */
[-C--:B------:R-:W-:Y:S01]  /*21e10*/  @!P4 LEA.HI.X R7, R203, R3.reuse, R204, 0x2, P2 ;  /* 0x00000003cb07c211 */ /* 0x080fe200010f14cc */
[----:B------:R0:W-:Y:S01]  /*21e20*/  @!P3 ST.E.64 desc[UR6][R4.64], R42 ;  /* 0x0000002a0400b985 */ /* 0x0001e2000c101b06 */
[----:B------:R-:W-:Y:S02]  /*21e30*/  ISETP.GE.AND P2, PT, R195, UR4, PT ;  /* 0x00000004c3007c0c */ /* 0x000fe4000bf46270 */
[----:B----4-:R-:W-:Y:S01]  /*21e40*/  @!P5 LEA R8, P6, R201, R2, 0x2 ;  /* 0x00000002c908d211 */ /* 0x010fe200078c10ff */
[----:B------:R3:W-:Y:S01]  /*21e50*/  @!P4 ST.E.64 desc[UR6][R6.64], R46 ;  /* 0x0000002e0600c985 */ /* 0x0007e2000c101b06 */
[----:B------:R-:W-:Y:S02]  /*21e60*/  ISETP.GE.AND P3, PT, R193, UR4, PT ;  /* 0x00000004c1007c0c */ /* 0x000fe4000bf66270 */
[----:B------:R-:W-:-:S02]  /*21e70*/  @!P5 LEA.HI.X R9, R201, R3, R202, 0x2, P6 ;  /* 0x00000003c909d211 */ /* 0x000fc400030f14ca */
[----:B------:R-:W-:-:S03]  /*21e80*/  ISETP.GE.AND P4, PT, R191, UR4, PT ;  /* 0x00000004bf007c0c */ /* 0x000fc6000bf86270 */
[----:B------:R4:W-:Y:S01]  /*21e90*/  @!P5 ST.E.64 desc[UR6][R8.64], R50 ;  /* 0x000000320800d985 */ /* 0x0009e2000c101b06 */
[-C--:B0-----:R-:W-:Y:S02]  /*21ea0*/  @!P0 LEA R4, P6, R199, R2.reuse, 0x2 ;  /* 0x00000002c7048211 */ /* 0x081fe400078c10ff */
[-C--:B---3--:R-:W-:Y:S02]  /*21eb0*/  @!P1 LEA R6, P5, R197, R2.reuse, 0x2 ;  /* 0x00000002c5069211 */ /* 0x088fe400078a10ff */
[-C--:B------:R-:W-:Y:S02]  /*21ec0*/  @!P0 LEA.HI.X R5, R199, R3.reuse, R200, 0x2, P6 ;  /* 0x00000003c7058211 */ /* 0x080fe400030f14c8 */
[----:B------:R-:W-:Y:S02]  /*21ed0*/  @!P1 LEA.HI.X R7, R197, R3, R198, 0x2, P5 ;  /* 0x00000003c5079211 */ /* 0x000fe400028f14c6 */
[----:B------:R-:W-:Y:S01]  /*21ee0*/  ISETP.GE.AND P5, PT, R189, UR4, PT ;  /* 0x00000004bd007c0c */ /* 0x000fe2000bfa6270 */
[----:B------:R0:W-:Y:S01]  /*21ef0*/  @!P0 ST.E.64 desc[UR6][R4.64], R54 ;  /* 0x0000003604008985 */ /* 0x0001e2000c101b06 */
[----:B----4-:R-:W-:-:S02]  /*21f00*/  @!P2 LEA R8, P6, R195, R2, 0x2 ;  /* 0x00000002c308a211 */ /* 0x010fc400078c10ff */
[----:B------:R-:W-:Y:S01]  /*21f10*/  ISETP.GE.AND P0, PT, R187, UR4, PT ;  /* 0x00000004bb007c0c */ /* 0x000fe2000bf06270 */
[----:B------:R3:W-:Y:S01]  /*21f20*/  @!P1 ST.E.64 desc[UR6][R6.64], R64 ;  /* 0x0000004006009985 */ /* 0x0007e2000c101b06 */
[----:B------:R-:W-:Y:S02]  /*21f30*/  @!P2 LEA.HI.X R9, R195, R3, R196, 0x2, P6 ;  /* 0x00000003c309a211 */ /* 0x000fe400030f14c4 */
        /* <DEDUP_REMOVED lines=8> */
[----:B----4-:R-:W-:-:S03]  /*21fc0*/  @!P5 LEA R8, P6, R189, R2, 0x2 ;  /* 0x00000002bd08d211 */ /* 0x010fc600078c10ff */
[----:B------:R3:W-:Y:S01]  /*21fd0*/  @!P4 ST.E.64 desc[UR6][R6.64], R70 ;  /* 0x000000460600c985 */ /* 0x0007e2000c101b06 */
[----:B------:R-:W-:-:S05]  /*21fe0*/  @!P5 LEA.HI.X R9, R189, R3, R190, 0x2, P6 ;  /* 0x00000003bd09d211 */ /* 0x000fca00030f14be */
[----:B------:R4:W-:Y:S01]  /*21ff0*/  @!P5 ST.E.64 desc[UR6][R8.64], R74 ;  /* 0x0000004a0800d985 */ /* 0x0009e2000c101b06 */
[----:B------:R-:W-:Y:S02]  /*22000*/  ISETP.GE.AND P5, PT, R149, UR4, PT ;  /* 0x0000000495007c0c */ /* 0x000fe4000bfa6270 */
[----:B0-----:R-:W-:-:S04]  /*22010*/  @!P0 LEA R4, P4, R187, R2, 0x2 ;  /* 0x00000002bb048211 */ /* 0x001fc800078810ff */
[-C--:B------:R-:W-:Y:S02]  /*22020*/  @!P0 LEA.HI.X R5, R187, R3.reuse, R188, 0x2, P4 ;  /* 0x00000003bb058211 */ /* 0x080fe400020f14bc */
[----:B------:R-:W-:Y:S02]  /*22030*/  ISETP.GE.AND P4, PT, R147, UR4, PT ;  /* 0x0000000493007c0c */ /* 0x000fe4000bf86270 */
[-C--:B---3--:R-:W-:Y:S01]  /*22040*/  @!P1 LEA R6, P3, R185, R2.reuse, 0x2 ;  /* 0x00000002b9069211 */ /* 0x088fe200078610ff */
[----:B------:R0:W-:Y:S01]  /*22050*/  @!P0 ST.E.64 desc[UR6][R4.64], R72 ;  /* 0x0000004804008985 */ /* 0x0001e2000c101b06 */
[----:B----4-:R-:W-:Y:S02]  /*22060*/  @!P2 LEA R8, P6, R151, R2, 0x2 ;  /* 0x000000029708a211 */ /* 0x010fe400078c10ff */
[----:B------:R-:W-:Y:S02]  /*22070*/  @!P1 LEA.HI.X R7, R185, R3, R186, 0x2, P3 ;  /* 0x00000003b9079211 */ /* 0x000fe400018f14ba */
[----:B------:R-:W-:-:S02]  /*22080*/  ISETP.GE.AND P3, PT, R145, UR4, PT ;  /* 0x0000000491007c0c */ /* 0x000fc4000bf66270 */
[----:B------:R-:W-:Y:S01]  /*22090*/  @!P2 LEA.HI.X R9, R151, R3, R184, 0x2, P6 ;  /* 0x000000039709a211 */ /* 0x000fe200030f14b8 */
[----:B------:R3:W-:Y:S01]  /*220a0*/  @!P1 ST.E.64 desc[UR6][R6.64], R76 ;  /* 0x0000004c06009985 */ /* 0x0007e2000c101b06 */
[----:B------:R-:W-:-:S03]  /*220b0*/  ISETP.GE.AND P1, PT, R141, UR4, PT ;  /* 0x000000048d007c0c */ /* 0x000fc6000bf26270 */
[----:B------:R4:W-:Y:S01]  /*220c0*/  @!P2 ST.E.64 desc[UR6][R8.64], R78 ;  /* 0x0000004e0800a985 */ /* 0x0009e2000c101b06 */
[----:B------:R-:W-:Y:S02]  /*220d0*/  ISETP.GE.AND P2, PT, R143, UR4, PT ;  /* 0x000000048f007c0c */ /* 0x000fe4000bf46270 */
[----:B0-----:R-:W-:-:S04]  /*220e0*/  @!P5 LEA R4, P6, R149, R2, 0x2 ;  /* 0x000000029504d211 */ /* 0x001fc800078c10ff */
[----:B------:R-:W-:Y:S02]  /*220f0*/  @!P5 LEA.HI.X R5, R149, R3, R150, 0x2, P6 ;  /* 0x000000039505d211 */ /* 0x000fe400030f1496 */
[----:B---3--:R-:W-:-:S03]  /*22100*/  @!P4 LEA R6, P0, R147, R2, 0x2 ;  /* 0x000000029306c211 */ /* 0x008fc600078010ff */
[----:B------:R0:W-:Y:S01]  /*22110*/  @!P5 ST.E.64 desc[UR6][R4.64], R80 ;  /* 0x000000500400d985 */ /* 0x0001e2000c101b06 */
[----:B------:R-:W-:Y:S02]  /*22120*/  ISETP.GE.AND P5, PT, R137, UR4, PT ;  /* 0x0000000489007c0c */ /* 0x000fe4000bfa6270 */
[-C--:B------:R-:W-:Y:S02]  /*22130*/  @!P4 LEA.HI.X R7, R147, R3.reuse, R148, 0x2, P0 ;  /* 0x000000039307c211 */ /* 0x080fe400000f1494 */
[----:B------:R-:W-:Y:S02]  /*22140*/  ISETP.GE.AND P0, PT, R139, UR4, PT ;  /* 0x000000048b007c0c */ /* 0x000fe4000bf06270 */
[----:B----4-:R-:W-:Y:S01]  /*22150*/  @!P3 LEA R8, P6, R145, R2, 0x2 ;  /* 0x000000029108b211 */ /* 0x010fe200078c10ff */
[----:B------:R3:W-:Y:S01]  /*22160*/  @!P4 ST.E.64 desc[UR6][R6.64], R82 ;  /* 0x000000520600c985 */ /* 0x0007e2000c101b06 */
[----:B------:R-:W-:Y:S02]  /*22170*/  ISETP.GE.AND P4, PT, R135, UR4, PT ;  /* 0x0000000487007c0c */ /* 0x000fe4000bf86270 */
[----:B------:R-:W-:-:S02]  /*22180*/  @!P3 LEA.HI.X R9, R145, R3, R146, 0x2, P6 ;  /* 0x000000039109b211 */ /* 0x000fc400030f1492 */
[----:B0-----:R-:W-:-:S03]  /*22190*/  @!P2 LEA R4, P6, R143, R2, 0x2 ;  /* 0x000000028f04a211 */ /* 0x001fc600078c10ff */
[----:B------:R0:W-:Y:S01]  /*221a0*/  @!P3 ST.E.64 desc[UR6][R8.64], R84 ;  /* 0x000000540800b985 */ /* 0x0001e2000c101b06 */
[----:B------:R-:W-:Y:S02]  /*221b0*/  @!P2 LEA.HI.X R5, R143, R3, R144, 0x2, P6 ;  /* 0x000000038f05a211 */ /* 0x000fe400030f1490 */
[----:B---3--:R-:W-:-:S03]  /*221c0*/  @!P1 LEA R6, P3, R141, R2, 0x2 ;  /* 0x000000028d069211 */ /* 0x008fc600078610ff */
[----:B------:R3:W-:Y:S01]  /*221d0*/  @!P2 ST.E.64 desc[UR6][R4.64], R86 ;  /* 0x000000560400a985 */ /* 0x0007e2000c101b06 */
[-C--:B------:R-:W-:Y:S02]  /*221e0*/  @!P1 LEA.HI.X R7, R141, R3.reuse, R142, 0x2, P3 ;  /* 0x000000038d079211 */ /* 0x080fe400018f148e */
[----:B------:R-:W-:Y:S02]  /*221f0*/  ISETP.GE.AND P3, PT, R133, UR4, PT ;  /* 0x0000000485007c0c */ /* 0x000fe4000bf66270 */
[CC--:B0-----:R-:W-:Y:S01]  /*22200*/  @!P0 LEA R8, P6, R139.reuse, R2.reuse, 0x2 ;  /* 0x000000028b088211 */ /* 0x0c1fe200078c10ff */
[----:B------:R0:W-:Y:S03]  /*22210*/  @!P1 ST.E.64 desc[UR6][R6.64], R88 ;  /* 0x0000005806009985 */ /* 0x0001e6000c101b06 */
[----:B------:R-:W-:Y:S02]  /*22220*/  @!P0 LEA.HI.X R9, R139, R3, R140, 0x2, P6 ;  /* 0x000000038b098211 */ /* 0x000fe400030f148c */
[----:B---3--:R-:W-:-:S03]  /*22230*/  @!P5 LEA R4, P1, R137, R2, 0x2 ;  /* 0x000000028904d211 */ /* 0x008fc600078210ff */
[----:B------:R3:W-:Y:S01]  /*22240*/  @!P0 ST.E.64 desc[UR6][R8.64], R90 ;  /* 0x0000005a08008985 */ /* 0x0007e2000c101b06 */
[----:B------:R-:W-:Y:S02]  /*22250*/  ISETP.GE.AND P0, PT, R128, UR4, PT ;  /* 0x0000000480007c0c */ /* 0x000fe4000bf06270 */
[-C--:B------:R-:W-:Y:S02]  /*22260*/  @!P5 LEA.HI.X R5, R137, R3.reuse, R138, 0x2, P1 ;  /* 0x000000038905d211 */ /* 0x080fe400008f148a */
[----:B------:R-:W-:Y:S02]  /*22270*/  ISETP.GE.AND P1, PT, R126, UR4, PT ;  /* 0x000000047e007c0c */ /* 0x000fe4000bf26270 */
[C---:B0-----:R-:W-:Y:S01]  /*22280*/  @!P4 LEA R6, P2, R135.reuse, R2, 0x2 ;  /* 0x000000028706c211 */ /* 0x041fe200078410ff */
[----:B------:R0:W-:Y:S03]  /*22290*/  @!P5 ST.E.64 desc[UR6][R4.64], R92 ;  /* 0x0000005c0400d985 */ /* 0x0001e6000c101b06 */
[----:B------:R-:W-:-:S02]  /*222a0*/  @!P4 LEA.HI.X R7, R135, R3, R136, 0x2, P2 ;  /* 0x000000038707c211 */ /* 0x000fc400010f1488 */
[----:B------:R-:W-:Y:S02]  /*222b0*/  ISETP.GE.AND P2, PT, R120, UR4, PT ;  /* 0x0000000478007c0c */ /* 0x000fe4000bf46270 */
[CC--:B---3--:R-:W-:Y:S01]  /*222c0*/  @!P3 LEA R8, P6, R133.reuse, R2.reuse, 0x2 ;  /* 0x000000028508b211 */ /* 0x0c8fe200078c10ff */
[----:B------:R3:W-:Y:S01]  /*222d0*/  @!P4 ST.E.64 desc[UR6][R6.64], R94 ;  /* 0x0000005e0600c985 */ /* 0x0007e2000c101b06 */
[----:B------:R-:W-:Y:S02]  /*222e0*/  ISETP.GE.AND P4, PT, R124, UR4, PT ;  /* 0x000000047c007c0c */ /* 0x000fe4000bf86270 */
[----:B------:R-:W-:Y:S02]  /*222f0*/  @!P3 LEA.HI.X R9, R133, R3, R134, 0x2, P6 ;  /* 0x000000038509b211 */ /* 0x000fe400030f1486 */
[----:B0-----:R-:W-:-:S03]  /*22300*/  @!P1 LEA R4, P6, R126, R2, 0x2 ;  /* 0x000000027e049211 */ /* 0x001fc600078c10ff */
[----:B------:R0:W-:Y:S01]  /*22310*/  @!P3 ST.E.64 desc[UR6][R8.64], R96 ;  /* 0x000000600800b985 */ /* 0x0001e2000c101b06 */
[----:B------:R-:W-:Y:S02]  /*22320*/  ISETP.GE.AND P3, PT, R122, UR4, PT ;  /* 0x000000047a007c0c */ /* 0x000fe4000bf66270 */
[----:B------:R-:W-:Y:S02]  /*22330*/  @!P1 LEA.HI.X R5, R126, R3, R127, 0x2, P6 ;  /* 0x000000037e059211 */ /* 0x000fe400030f147f */
[----:B---3--:R-:W-:-:S04]  /*22340*/  @!P0 LEA R6, P5, R128, R2, 0x2 ;  /* 0x0000000280068211 */ /* 0x008fc800078a10ff */
[----:B------:R-:W-:Y:S02]  /*22350*/  @!P0 LEA.HI.X R7, R128, R3, R132, 0x2, P5 ;  /* 0x0000000380078211 */ /* 0x000fe400028f1484 */
[----:B------:R-:W-:-:S03]  /*22360*/  ISETP.GE.AND P5, PT, R118, UR4, PT ;  /* 0x0000000476007c0c */ /* 0x000fc6000bfa6270 */
[----:B------:R3:W-:Y:S04]  /*22370*/  @!P0 ST.E.64 desc[UR6][R6.64], R98 ;  /* 0x0000006206008985 */ /* 0x0007e8000c101b06 */
[----:B------:R4:W-:Y:S01]  /*22380*/  @!P1 ST.E.64 desc[UR6][R4.64], R100 ;  /* 0x0000006404009985 */ /* 0x0009e2000c101b06 */
[----:B0-----:R-:W-:-:S04]  /*22390*/  @!P2 LEA R8, P1, R120, R2, 0x2 ;  /* 0x000000027808a211 */ /* 0x001fc800078210ff */
[----:B------:R-:W-:Y:S02]  /*223a0*/  @!P2 LEA.HI.X R9, R120, R3, R121, 0x2, P1 ;  /* 0x000000037809a211 */ /* 0x000fe400008f1479 */
[----:B---3--:R-:W-:-:S04]  /*223b0*/  @!P4 LEA R6, P0, R124, R2, 0x2 ;  /* 0x000000027c06c211 */ /* 0x008fc800078010ff */
[-C--:B------:R-:W-:Y:S02]  /*223c0*/  @!P4 LEA.HI.X R7, R124, R3.reuse, R125, 0x2, P0 ;  /* 0x000000037c07c211 */ /* 0x080fe400000f147d */
[-C--:B------:R-:W-:Y:S02]  /*223d0*/  @!P5 LEA R10, P0, R118, R2.reuse, 0x2 ;  /* 0x00000002760ad211 */ /* 0x080fe400078010ff */
[----:B----4-:R-:W-:Y:S01]  /*223e0*/  @!P3 LEA R4, P6, R122, R2, 0x2 ;  /* 0x000000027a04b211 */ /* 0x010fe200078c10ff */
[----:B------:R0:W-:Y:S01]  /*223f0*/  @!P4 ST.E.64 desc[UR6][R6.64], R102 ;  /* 0x000000660600c985 */ /* 0x0001e2000c101b06 */
[-C--:B------:R-:W-:Y:S02]  /*22400*/  @!P5 LEA.HI.X R11, R118, R3.reuse, R119, 0x2, P0 ;  /* 0x00000003760bd211 */ /* 0x080fe400000f1477 */
[----:B------:R-:W-:Y:S02]  /*22410*/  ISETP.GE.AND P0, PT, R116, UR4, PT ;  /* 0x0000000474007c0c */ /* 0x000fe4000bf06270 */
[----:B------:R-:W-:-:S05]  /*22420*/  @!P3 LEA.HI.X R5, R122, R3, R123, 0x2, P6 ;  /* 0x000000037a05b211 */ /* 0x000fca00030f147b */
[----:B------:R0:W-:Y:S04]  /*22430*/  @!P3 ST.E.64 desc[UR6][R4.64], R104 ;  /* 0x000000680400b985 */ /* 0x0001e8000c101b06 */
[----:B------:R0:W-:Y:S04]  /*22440*/  @!P2 ST.E.64 desc[UR6][R8.64], R106 ;  /* 0x0000006a0800a985 */ /* 0x0001e8000c101b06 */
[----:B------:R0:W-:Y:S01]  /*22450*/  @!P5 ST.E.64 desc[UR6][R10.64], R108 ;  /* 0x0000006c0a00d985 */ /* 0x0001e2000c101b06 */
[----:B------:R-:W-:Y:S05]  /*22460*/  @P0 BRA `(.L_x_667) ;  /* 0x0000000c00bc0947 */ /* 0x000fea0003800000 */
[----:B------:R-:W-:Y:S01]  /*22470*/  LEA R2, P0, R116, R2, 0x2 ;  /* 0x0000000274027211 */ /* 0x000fe200078010ff */
[----:B------:R-:W-:-:S03]  /*22480*/  ULDC.64 UR4, c[0x0][0x208] ;  /* 0x0000820000047ab9 */ /* 0x000fc60000000a00 */
[----:B------:R-:W-:-:S05]  /*22490*/  LEA.HI.X R3, R116, R3, R117, 0x2, P0 ;  /* 0x0000000374037211 */ /* 0x000fca00000f1475 */
[----:B------:R3:W-:Y:S01]  /*224a0*/  ST.E.64 desc[UR4][R2.64], R110 ;  /* 0x0000006e02007985 */ /* 0x0007e2000c101b04 */
[----:B------:R-:W-:Y:S05]  /*224b0*/  BRA `(.L_x_667) ;  /* 0x0000000c00a87947 */ /* 0x000fea0003800000 */
.L_x_658:
[----:B------:R-:W2:Y:S01]  /*224c0*/  LDL.LU R4, [R1+0x7c] ;  /* 0x00007c0001047983 */ /* 0x000ea20000300800 */
[----:B------:R-:W-:Y:S01]  /*224d0*/  ULDC.64 UR6, c[0x0][0xc08] ;  /* 0x0003020000067ab9 */ /* 0x000fe20000000a00 */
[----:B------:R-:W-:Y:S02]  /*224e0*/  ULDC.64 UR4, c[0x0][0xc00] ;  /* 0x0003000000047ab9 */ /* 0x000fe40000000a00 */
[----:B0-----:R-:W3:Y:S04]  /*224f0*/  LDL.LU R0, [R1+0x80] ;  /* 0x0000800001007983 */ /* 0x001ee80000300800 */
[----:B------:R-:W4:Y:S01]  /*22500*/  LDL R8, [R1+0x74] ;  /* 0x0000740001087983 */ /* 0x000f220000100800 */
[----:B------:R-:W-:Y:S01]  /*22510*/  ISETP.NE.U32.AND P1, PT, RZ, UR6, PT ;  /* 0x00000006ff007c0c */ /* 0x000fe2000bf25070 */
[----:B------:R-:W-:Y:S01]  /*22520*/  ULDC.64 UR8, c[0x0][0x208] ;  /* 0x0000820000087ab9 */ /* 0x000fe20000000a00 */
[----:B------:R-:W-:-:S02]  /*22530*/  ISETP.NE.U32.AND P0, PT, RZ, UR4, PT ;  /* 0x00000004ff007c0c */ /* 0x000fc4000bf05070 */
[----:B------:R-:W-:Y:S01]  /*22540*/  ISETP.NE.AND.EX P1, PT, RZ, UR7, PT, P1 ;  /* 0x00000007ff007c0c */ /* 0x000fe2000bf25310 */
[----:B------:R-:W0:Y:S01]  /*22550*/  S2R R6, SR_TID.X ;  /* 0x0000000000067919 */ /* 0x000e220000002100 */
[----:B------:R-:W-:Y:S02]  /*22560*/  ISETP.NE.AND.EX P0, PT, RZ, UR5, PT, P0 ;  /* 0x00000005ff007c0c */ /* 0x000fe4000bf05300 */
[----:B------:R-:W-:Y:S01]  /*22570*/  MOV R15, RZ ;  /* 0x000000ff000f7202 */ /* 0x000fe20000000f00 */
[----:B0-----:R-:W-:-:S05]  /*22580*/  VIADD R7, R6, 0xffffff80 ;  /* 0xffffff8006077836 */ /* 0x001fca0000000000 */
[----:B------:R-:W-:Y:S02]  /*22590*/  ISETP.GT.AND P3, PT, R7, 0x7f, PT ;  /* 0x0000007f0700780c */ /* 0x000fe40003f64270 */
[----:B--2---:R-:W-:-:S04]  /*225a0*/  IADD3 R2, P2, R4, UR4, RZ ;  /* 0x0000000404027c10 */ /* 0x004fc8000ff5e0ff */
[----:B---3--:R-:W-:Y:S02]  /*225b0*/  IADD3.X R3, R0, UR5, RZ, P2, !PT ;  /* 0x0000000500037c10 */ /* 0x008fe400097fe4ff */
[----:B------:R-:W-:Y:S01]  /*225c0*/  @P1 IADD3 R4, P2, R4, UR6, RZ ;  /* 0x0000000604041c10 */ /* 0x000fe2000ff5e0ff */
[----:B------:R-:W-:Y:S02]  /*225d0*/  ULDC UR4, c[0x0][0xa88] ;  /* 0x0002a20000047ab9 */ /* 0x000fe40000000800 */
[----:B------:R0:W5:Y:S01]  /*225e0*/  @P0 LDG.E R15, desc[UR8][R2.64] ;  /* 0x00000008020f0981 */ /* 0x000162000c1e1900 */
[----:B------:R-:W-:Y:S01]  /*225f0*/  @P1 IADD3.X R5, R0, UR7, RZ, P2, !PT ;  /* 0x0000000700051c10 */ /* 0x000fe200097fe4ff */
[----:B------:R-:W-:Y:S01]  /*22600*/  IMAD.U32 R0, RZ, RZ, UR4 ;  /* 0x00000004ff007e24 */ /* 0x000fe2000f8e00ff */
[----:B----4-:R-:W-:-:S05]  /*22610*/  ISETP.NE.AND P2, PT, R8, RZ, PT ;  /* 0x000000ff0800720c */ /* 0x010fca0003f45270 */
[----:B------:R0:W5:Y:S08]  /*22620*/  @P1 LDG.E R0, desc[UR8][R4.64] ;  /* 0x0000000804001981 */ /* 0x000170000c1e1900 */
[----:B------:R-:W2:Y:S02]  /*22630*/  @!P2 LDC R8, c[0x0][0xad4] ;  /* 0x0002b500ff08ab82 */ /* 0x000ea40000000800 */
[----:B--2---:R0:W-:Y:S01]  /*22640*/  @!P2 STL [R1+0x74], R8 ;  /* 0x000074080100a387 */ /* 0x0041e20000100800 */
[----:B------:R-:W-:Y:S01]  /*22650*/  ISETP.GT.AND P2, PT, R8, 0x1, PT ;  /* 0x000000010800780c */ /* 0x000fe20003f44270 */
[----:B------:R-:W-:-:S12]  /*22660*/  @P1 BRA `(.L_x_670) ;  /* 0x0000000000141947 */ /* 0x000fd80003800000 */
[----:B------:R-:W-:Y:S05]  /*22670*/  @!P0 BRA `(.L_x_670) ;  /* 0x0000000000108947 */ /* 0x000fea0003800000 */
[----:B------:R-:W-:Y:S02]  /*22680*/  ULDC.64 UR4, c[0x0][0x208] ;  /* 0x0000820000047ab9 */ /* 0x000fe40000000a00 */
[----:B0-----:R-:W2:Y:S04]  /*22690*/  LDG.E R5, desc[UR4][R2.64] ;  /* 0x0000000402057981 */ /* 0x001ea8000c1e1900 */
[----:B-----5:R-:W2:Y:S02]  /*226a0*/  LDG.E R0, desc[UR4][R2.64+0x4] ;  /* 0x0000040402007981 */ /* 0x020ea4000c1e1900 */
[----:B--2---:R-:W-:-:S07]  /*226b0*/  IADD3 R0, -R5, R0, RZ ;  /* 0x0000000005007210 */ /* 0x004fce0007ffe1ff */
.L_x_670:
[----:B0-----:R-:W2:Y:S04]  /*226c0*/  LDL.LU R3, [R1+0x78] ;  /* 0x0000780001037983 */ /* 0x001ea80000300800 */
[----:B------:R-:W3:Y:S01]  /*226d0*/  LDL.LU R2, [R1+0x110] ;  /* 0x0001100001027983 */ /* 0x000ee20000300800 */
[----:B------:R-:W-:Y:S01]  /*226e0*/  BSSY B1, `(.L_x_671) ;  /* 0x0000039000017945 */ /* 0x000fe20003800000 */
[----:B-----5:R-:W-:Y:S02]  /*226f0*/  SHF.R.S32.HI R24, RZ, 0x1f, R15 ;  /* 0x0000001fff187819 */ /* 0x020fe4000001140f */
[----:B--2---:R-:W-:Y:S02]  /*22700*/  SEL R29, R3, RZ, !P0 ;  /* 0x000000ff031d7207 */ /* 0x004fe40004000000 */
[----:B---3--:R-:W-:Y:S01]  /*22710*/  SEL R26, R2, RZ, !P0 ;  /* 0x000000ff021a7207 */ /* 0x008fe20004000000 */
[----:B------:R-:W-:Y:S06]  /*22720*/  @P3 BRA `(.L_x_672) ;  /* 0x0000000000d03947 */ /* 0x000fec0003800000 */
[----:B------:R-:W2:Y:S01]  /*22730*/  LDL R2, [R1+0x88] ;  /* 0x0000880001027983 */ /* 0x000ea20000100800 */
[----:B------:R-:W0:Y:S02]  /*22740*/  LDC R31, c[0x0][0xbe8] ;  /* 0x0002fa00ff1f7b82 */ /* 0x000e240000000800 */
[----:B0-----:R-:W-:Y:S02]  /*22750*/  IMAD R3, R0, R31, RZ ;  /* 0x0000001f00037224 */ /* 0x001fe400078e02ff */
[----:B--2---:R-:W-:-:S04]  /*22760*/  IMAD R2, R2, 0x80, R6 ;  /* 0x0000008002027824 */ /* 0x004fc800078e0206 */
[----:B------:R-:W-:-:S05]  /*22770*/  VIADD R28, R2, 0xffffff80 ;  /* 0xffffff80021c7836 */ /* 0x000fca0000000000 */
[----:B------:R-:W-:-:S13]  /*22780*/  ISETP.GE.AND P0, PT, R28, R3, PT ;  /* 0x000000031c00720c */ /* 0x000fda0003f06270 */
[----:B------:R-:W-:Y:S05]  /*22790*/  @P0 BRA `(.L_x_672) ;  /* 0x0000000000b40947 */ /* 0x000fea0003800000 */
[----:B------:R-:W2:Y:S01]  /*227a0*/  LDL.LU R30, [R1+0x8c] ;  /* 0x00008c00011e7983 */ /* 0x000ea20000300800 */
[----:B------:R-:W-:Y:S01]  /*227b0*/  ISETP.GT.AND P0, PT, R8, 0x1, PT ;  /* 0x000000010800780c */ /* 0x000fe20003f04270 */
[----:B------:R-:W-:Y:S01]  /*227c0*/  IMAD.MOV.U32 R21, RZ, RZ, R28 ;  /* 0x000000ffff157224 */ /* 0x000fe200078e001c */
[----:B------:R-:W-:Y:S01]  /*227d0*/  MOV R20, 0x9b8 ;  /* 0x000009b800147802 */ /* 0x000fe20000000f00 */
[----:B------:R-:W0:Y:S01]  /*227e0*/  LDC.64 R8, c[0x0][0xba8] ;  /* 0x0002ea00ff087b82 */ /* 0x000e220000000a00 */
[----:B------:R-:W-:Y:S01]  /*227f0*/  ISETP.NE.AND P1, PT, R31, 0x1, PT ;  /* 0x000000011f00780c */ /* 0x000fe20003f25270 */
[----:B------:R-:W-:Y:S01]  /*22800*/  ULDC.64 UR4, c[0x0][0x208] ;  /* 0x0000820000047ab9 */ /* 0x000fe20000000a00 */
[----:B------:R-:W-:-:S05]  /*22810*/  SEL R20, R20, 0x978, P0 ;  /* 0x0000097814147807 */ /* 0x000fca0000000000 */
[----:B------:R-:W3:Y:S08]  /*22820*/  LDC.64 R2, c[0x0][R20+0x220] ;  /* 0x0000880014027b82 */ /* 0x000ef00000000a00 */
[----:B------:R-:W4:Y:S08]  /*22830*/  LDC.64 R10, c[0x0][R20+0x218] ;  /* 0x00008600140a7b82 */ /* 0x000f300000000a00 */
[----:B------:R-:W5:Y:S08]  /*22840*/  LDC.64 R4, c[0x0][R20+0x228] ;  /* 0x00008a0014047b82 */ /* 0x000f700000000a00 */
[----:B------:R-:W1:Y:S08]  /*22850*/  @P1 LDC R13, c[0x0][0xbec] ;  /* 0x0002fb00ff0d1b82 */ /* 0x000e700000000800 */
[----:B------:R-:W5:Y:S08]  /*22860*/  LDC.64 R6, c[0x0][R20+0x210] ;  /* 0x0000840014067b82 */ /* 0x000f700000000a00 */
[----:B------:R-:W5:Y:S01]  /*22870*/  @P1 LDC R27, c[0x0][0xbf0] ;  /* 0x0002fc00ff1b1b82 */ /* 0x000f620000000800 */
[----:B-1----:R-:W-:-:S07]  /*22880*/  @P1 IMAD.HI.U32 R14, R28, R13, RZ ;  /* 0x0000000d1c0e1227 */ /* 0x002fce00078e00ff */
[----:B0-----:R-:W0:Y:S01]  /*22890*/  @!P0 LDC R8, c[0x0][0xb50] ;  /* 0x0002d400ff088b82 */ /* 0x001e220000000800 */
[-C--:B---3--:R-:W-:Y:S02]  /*228a0*/  IMAD R3, R3, R29.reuse, RZ ;  /* 0x0000001d03037224 */ /* 0x088fe400078e02ff */
[----:B------:R-:W-:-:S05]  /*228b0*/  IMAD.WIDE.U32 R12, R2, R29, RZ ;  /* 0x0000001d020c7225 */ /* 0x000fca00078e00ff */
[----:B------:R-:W1:Y:S01]  /*228c0*/  @!P0 LDC R9, c[0x0][0xb54] ;  /* 0x0002d500ff098b82 */ /* 0x000e620000000800 */
[-C--:B----4-:R-:W-:Y:S02]  /*228d0*/  IMAD R25, R11, R223.reuse, RZ ;  /* 0x000000df0b197224 */ /* 0x090fe400078e02ff */
[----:B------:R-:W-:Y:S01]  /*228e0*/  IMAD.WIDE.U32 R10, R10, R223, RZ ;  /* 0x000000df0a0a7225 */ /* 0x000fe200078e00ff */
[----:B-----5:R-:W-:-:S03]  /*228f0*/  @P1 SHF.R.U32.HI R21, RZ, R27, R14 ;  /* 0x0000001bff151219 */ /* 0x020fc6000001160e */
[----:B------:R-:W-:Y:S01]  /*22900*/  IMAD R27, R2, R26, R3 ;  /* 0x0000001a021b7224 */ /* 0x000fe200078e0203 */
[----:B------:R-:W-:Y:S01]  /*22910*/  IADD3 R10, P1, P3, R12, R10, R15 ;  /* 0x0000000a0c0a7210 */ /* 0x000fe20007b3e00f */
[----:B------:R-:W-:Y:S01]  /*22920*/  IMAD.IADD R25, R11, 0x1, R25 ;  /* 0x000000010b197824 */ /* 0x000fe200078e0219 */
[----:B------:R-:W-:Y:S01]  /*22930*/  IADD3 R2, -R21, RZ, RZ ;  /* 0x000000ff15027210 */ /* 0x000fe20007ffe1ff */
[----:B------:R-:W-:Y:S01]  /*22940*/  IMAD.IADD R27, R13, 0x1, R27 ;  /* 0x000000010d1b7824 */ /* 0x000fe200078e021b */
[----:B--2---:R-:W-:-:S05]  /*22950*/  SEL R3, R30, RZ, P0 ;  /* 0x000000ff1e037207 */ /* 0x004fca0000000000 */
[-C--:B------:R-:W-:Y:S02]  /*22960*/  IMAD R11, R5, R3.reuse, RZ ;  /* 0x00000003050b7224 */ /* 0x080fe400078e02ff */
[----:B------:R-:W-:-:S04]  /*22970*/  IMAD.WIDE.U32 R4, R4, R3, RZ ;  /* 0x0000000304047225 */ /* 0x000fc800078e00ff */
[----:B------:R-:W-:Y:S01]  /*22980*/  IMAD R3, R31, R2, R28 ;  /* 0x000000021f037224 */ /* 0x000fe200078e021c */
[----:B------:R-:W-:Y:S01]  /*22990*/  IADD3.X R2, R27, R25, R24, P1, P3 ;  /* 0x000000191b027210 */ /* 0x000fe20000fe6418 */
[----:B------:R-:W-:Y:S01]  /*229a0*/  IMAD.IADD R11, R5, 0x1, R11 ;  /* 0x00000001050b7824 */ /* 0x000fe200078e020b */
[----:B------:R-:W-:Y:S02]  /*229b0*/  IADD3 R4, P0, P1, R21, R10, R4 ;  /* 0x0000000a15047210 */ /* 0x000fe4000791e004 */
[----:B------:R-:W-:-:S04]  /*229c0*/  SHF.R.S32.HI R21, RZ, 0x1f, R21 ;  /* 0x0000001fff157819 */ /* 0x000fc80000011415 */
[----:B------:R-:W-:Y:S01]  /*229d0*/  IADD3.X R5, R21, R2, R11, P0, P1 ;  /* 0x0000000215057210 */ /* 0x000fe200007e240b */
[-C--:B------:R-:W-:Y:S01]  /*229e0*/  IMAD R2, R7, R3.reuse, RZ ;  /* 0x0000000307027224 */ /* 0x080fe200078e02ff */
[----:B------:R-:W-:Y:S01]  /*229f0*/  SHF.R.S32.HI R11, RZ, 0x1f, R3 ;  /* 0x0000001fff0b7819 */ /* 0x000fe20000011403 */
[----:B------:R-:W-:-:S04]  /*22a00*/  IMAD.WIDE.U32 R4, R6, R3, R4 ;  /* 0x0000000306047225 */ /* 0x000fc800078e0004 */
[----:B------:R-:W-:Y:S01]  /*22a10*/  IMAD R11, R6, R11, R2 ;  /* 0x0000000b060b7224 */ /* 0x000fe200078e0202 */
[----:B0-----:R-:W-:Y:S01]  /*22a20*/  LEA R8, P0, R4, R8, 0x2 ;  /* 0x0000000804087211 */ /* 0x001fe200078010ff */
[----:B------:R-:W-:-:S03]  /*22a30*/  IMAD.MOV.U32 R3, RZ, RZ, -0x800000 ;  /* 0xff800000ff037424 */ /* 0x000fc600078e00ff */
[----:B------:R-:W-:-:S04]  /*22a40*/  IADD3 R2, R5, R11, RZ ;  /* 0x0000000b05027210 */ /* 0x000fc80007ffe0ff */
[----:B-1----:R-:W-:-:S05]  /*22a50*/  LEA.HI.X R9, R4, R9, R2, 0x2, P0 ;  /* 0x0000000904097211 */ /* 0x002fca00000f1402 */
[----:B------:R0:W-:Y:S02]  /*22a60*/  STG.E desc[UR4][R8.64], R3 ;  /* 0x0000000308007986 */ /* 0x0001e4000c101904 */
.L_x_672:
[----:B------:R-:W-:Y:S05]  /*22a70*/  BSYNC B1 ;  /* 0x0000000000017941 */ /* 0x000fea0003800000 */
.L_x_671:
[----:B------:R-:W-:Y:S05]  /*22a80*/  @P2 BRA `(.L_x_667) ;  /* 0x0000000800342947 */ /* 0x000fea0003800000 */
[----:B------:R-:W0:Y:S01]  /*22a90*/  LDL.LU R2, [R1+0x88] ;  /* 0x0000880001027983 */ /* 0x000e220000300800 */
[----:B------:R-:W2:Y:S01]  /*22aa0*/  LDC R11, c[0x0][0xbe8] ;  /* 0x0002fa00ff0b7b82 */ /* 0x000ea20000000800 */
[----:B------:R-:W-:Y:S01]  /*22ab0*/  ULDC.64 UR4, c[0x0][0xaa0] ;  /* 0x0002a80000047ab9 */ /* 0x000fe20000000a00 */
[----:B------:R-:W-:Y:S01]  /*22ac0*/  ULDC.64 UR6, c[0x0][0xaf0] ;  /* 0x0002bc0000067ab9 */ /* 0x000fe20000000a00 */
[----:B------:R-:W3:Y:S01]  /*22ad0*/  LDL R4, [R1+0x70] ;  /* 0x0000700001047983 */ /* 0x000ee20000100800 */
[----:B------:R-:W-:Y:S01]  /*22ae0*/  BSSY B1, `(.L_x_673) ;  /* 0x0000042000017945 */ /* 0x000fe20003800000 */
[----:B--2---:R-:W-:-:S13]  /*22af0*/  ISETP.NE.AND P0, PT, R11, 0x1, PT ;  /* 0x000000010b00780c */ /* 0x004fda0003f05270 */
[----:B------:R-:W2:Y:S08]  /*22b00*/  @P0 LDC R6, c[0x0][0xbec] ;  /* 0x0002fb00ff060b82 */ /* 0x000eb00000000800 */
[----:B------:R-:W4:Y:S01]  /*22b10*/  @P0 LDC R7, c[0x0][0xbf0] ;  /* 0x0002fc00ff070b82 */ /* 0x000f220000000800 */
[----:B0-----:R-:W-:Y:S02]  /*22b20*/  IMAD.MOV.U32 R8, RZ, RZ, R2 ;  /* 0x000000ffff087224 */ /* 0x001fe400078e0002 */
[----:B------:R-:W-:Y:S01]  /*22b30*/  IMAD R2, R24, UR4, RZ ;  /* 0x0000000418027c24 */ /* 0x000fe2000f8e02ff */
[----:B---3--:R-:W-:Y:S01]  /*22b40*/  LEA R4, R4, R224, 0x5 ;  /* 0x000000e004047211 */ /* 0x008fe200078e28ff */
[----:B------:R-:W-:-:S02]  /*22b50*/  IMAD R12, R8, 0x80, R224 ;  /* 0x00000080080c7824 */ /* 0x000fc400078e02e0 */
[C---:B------:R-:W-:Y:S02]  /*22b60*/  IMAD R5, R15.reuse, UR5, R2 ;  /* 0x000000050f057c24 */ /* 0x040fe4000f8e0202 */
[----:B------:R-:W-:Y:S01]  /*22b70*/  IMAD.WIDE.U32 R2, R15, UR4, RZ ;  /* 0x000000040f027c25 */ /* 0x000fe2000f8e00ff */
[----:B------:R-:W-:-:S03]  /*22b80*/  ULDC.64 UR4, c[0x0][0xae8] ;  /* 0x0002ba0000047ab9 */ /* 0x000fc60000000a00 */
[----:B------:R-:W-:Y:S02]  /*22b90*/  IMAD R9, R8, 0x80, R4 ;  /* 0x0000008008097824 */ /* 0x000fe400078e0204 */
[----:B------:R-:W-:Y:S02]  /*22ba0*/  IMAD.IADD R3, R3, 0x1, R5 ;  /* 0x0000000103037824 */ /* 0x000fe400078e0205 */
[----:B--2---:R-:W-:Y:S01]  /*22bb0*/  @P0 IMAD.HI.U32 R4, R9, R6, RZ ;  /* 0x0000000609040227 */ /* 0x004fe200078e00ff */
[----:B------:R-:W-:-:S03]  /*22bc0*/  MOV R5, R9 ;  /* 0x0000000900057202 */ /* 0x000fc60000000f00 */
[----:B------:R-:W-:Y:S01]  /*22bd0*/  IMAD.WIDE.U32 R2, R223, UR4, R2 ;  /* 0x00000004df027c25 */ /* 0x000fe2000f8e0002 */
[----:B----4-:R-:W-:-:S03]  /*22be0*/  @P0 SHF.R.U32.HI R5, RZ, R7, R4 ;  /* 0x00000007ff050219 */ /* 0x010fc60000011604 */
[----:B------:R-:W-:Y:S01]  /*22bf0*/  IMAD R6, R26, UR6, RZ ;  /* 0x000000061a067c24 */ /* 0x000fe2000f8e02ff */
[----:B------:R-:W-:Y:S01]  /*22c00*/  SHF.R.S32.HI R4, RZ, 0x1f, R5 ;  /* 0x0000001fff047819 */ /* 0x000fe20000011405 */
[----:B------:R-:W-:Y:S01]  /*22c10*/  IMAD R3, R223, UR5, R3 ;  /* 0x00000005df037c24 */ /* 0x000fe2000f8e0203 */
[----:B------:R-:W-:Y:S01]  /*22c20*/  ULDC.64 UR4, c[0x0][0xae0] ;  /* 0x0002b80000047ab9 */ /* 0x000fe20000000a00 */
[C---:B------:R-:W-:Y:S02]  /*22c30*/  IMAD R7, R29.reuse, UR7, R6 ;  /* 0x000000071d077c24 */ /* 0x040fe4000f8e0206 */
[----:B------:R-:W-:-:S04]  /*22c40*/  IMAD.WIDE.U32 R2, R29, UR6, R2 ;  /* 0x000000061d027c25 */ /* 0x000fc8000f8e0002 */
[----:B------:R-:W-:Y:S02]  /*22c50*/  IMAD.MOV R6, RZ, RZ, -R5 ;  /* 0x000000ffff067224 */ /* 0x000fe400078e0a05 */
[----:B------:R-:W-:Y:S02]  /*22c60*/  IMAD.IADD R3, R3, 0x1, R7 ;  /* 0x0000000103037824 */ /* 0x000fe400078e0207 */
[----:B------:R-:W-:Y:S02]  /*22c70*/  IMAD R4, R4, UR4, RZ ;  /* 0x0000000404047c24 */ /* 0x000fe4000f8e02ff */
[----:B------:R-:W-:Y:S02]  /*22c80*/  IMAD R7, R11, R6, R9 ;  /* 0x000000060b077224 */ /* 0x000fe400078e0209 */
[C---:B------:R-:W-:Y:S02]  /*22c90*/  IMAD R9, R5.reuse, UR5, R4 ;  /* 0x0000000505097c24 */ /* 0x040fe4000f8e0204 */
[----:B------:R-:W-:Y:S01]  /*22ca0*/  IMAD.WIDE.U32 R2, R5, UR4, R2 ;  /* 0x0000000405027c25 */ /* 0x000fe2000f8e0002 */
[----:B------:R-:W-:Y:S01]  /*22cb0*/  SHF.R.S32.HI R4, RZ, 0x1f, R7 ;  /* 0x0000001fff047819 */ /* 0x000fe20000011407 */
[----:B------:R-:W-:-:S02]  /*22cc0*/  ULDC.64 UR4, c[0x0][0xad8] ;  /* 0x0002b60000047ab9 */ /* 0x000fc40000000a00 */
[----:B------:R-:W-:Y:S01]  /*22cd0*/  IMAD R15, R0, R11, RZ ;  /* 0x0000000b000f7224 */ /* 0x000fe200078e02ff */
[----:B------:R-:W-:Y:S01]  /*22ce0*/  IADD3 R3, R3, R9, RZ ;  /* 0x0000000903037210 */ /* 0x000fe20007ffe0ff */
[----:B------:R-:W-:Y:S02]  /*22cf0*/  IMAD R4, R4, UR4, RZ ;  /* 0x0000000404047c24 */ /* 0x000fe4000f8e02ff */
[C---:B------:R-:W-:Y:S01]  /*22d00*/  VIADD R0, R12.reuse, 0x20 ;  /* 0x000000200c007836 */ /* 0x040fe20000000000 */
[-C--:B------:R-:W-:Y:S01]  /*22d10*/  ISETP.GE.AND P2, PT, R12, R15.reuse, PT ;  /* 0x0000000f0c00720c */ /* 0x080fe20003f46270 */
[C---:B------:R-:W-:Y:S02]  /*22d20*/  IMAD R5, R7.reuse, UR5, R4 ;  /* 0x0000000507057c24 */ /* 0x040fe4000f8e0204 */
[----:B------:R-:W-:Y:S01]  /*22d30*/  IMAD.WIDE.U32 R2, R7, UR4, R2 ;  /* 0x0000000407027c25 */ /* 0x000fe2000f8e0002 */
[----:B------:R-:W-:Y:S01]  /*22d40*/  ULDC.64 UR4, c[0x0][0xa80] ;  /* 0x0002a00000047ab9 */ /* 0x000fe20000000a00 */
[----:B------:R-:W-:-:S02]  /*22d50*/  ISETP.GE.AND P1, PT, R0, R15, PT ;  /* 0x0000000f0000720c */ /* 0x000fc40003f26270 */
[----:B------:R-:W-:Y:S01]  /*22d60*/  IMAD.IADD R3, R3, 0x1, R5 ;  /* 0x0000000103037824 */ /* 0x000fe200078e0205 */
[----:B------:R-:W-:Y:S02]  /*22d70*/  LEA R10, P3, R2, UR4, 0x1 ;  /* 0x00000004020a7c11 */ /* 0x000fe4000f8608ff */
[----:B------:R-:W-:Y:S02]  /*22d80*/  IADD3 R0, R12, 0x40, RZ ;  /* 0x000000400c007810 */ /* 0x000fe40007ffe0ff */
[----:B------:R-:W-:Y:S01]  /*22d90*/  LEA.HI.X R11, R2, UR5, R3, 0x1, P3 ;  /* 0x00000005020b7c11 */ /* 0x000fe200098f0c03 */
[----:B------:R0:W2:Y:S01]  /*22da0*/  SHFL.IDX PT, R13, R10, RZ, 0x181f ;  /* 0x00181fff0a0d7589 */ /* 0x0000a200000e0000 */
[----:B------:R-:W-:-:S03]  /*22db0*/  ISETP.GE.AND P0, PT, R0, R15, PT ;  /* 0x0000000f0000720c */ /* 0x000fc60003f06270 */
[----:B------:R0:W3:Y:S01]  /*22dc0*/  SHFL.IDX PT, R9, R11, RZ, 0x181f ;  /* 0x00181fff0b097589 */ /* 0x0000e200000e0000 */
[----:B------:R-:W-:Y:S09]  /*22dd0*/  @P2 BRA `(.L_x_674) ;  /* 0x0000000000482947 */ /* 0x000ff20003800000 */
[----:B------:R-:W-:Y:S01]  /*22de0*/  ULDC UR4, c[0x0][0xac8] ;  /* 0x0002b20000047ab9 */ /* 0x000fe20000000800 */
[----:B------:R-:W-:Y:S01]  /*22df0*/  ULDC.64 UR6, c[0x0][0x208] ;  /* 0x0000820000067ab9 */ /* 0x000fe20000000a00 */
[----:B------:R-:W-:Y:S02]  /*22e00*/  ISETP.GE.AND P5, PT, R16, UR4, PT ;  /* 0x0000000410007c0c */ /* 0x000fe4000bfa6270 */
[----:B------:R-:W-:Y:S02]  /*22e10*/  ISETP.GE.AND P4, PT, R214, UR4, PT ;  /* 0x00000004d6007c0c */ /* 0x000fe4000bf86270 */
[----:B------:R-:W-:Y:S02]  /*22e20*/  ISETP.GE.AND P3, PT, R19, UR4, PT ;  /* 0x0000000413007c0c */ /* 0x000fe4000bf66270 */
[----:B------:R-:W-:-:S07]  /*22e30*/  ISETP.GE.AND P2, PT, R22, UR4, PT ;  /* 0x0000000416007c0c */ /* 0x000fce000bf46270 */
[----:B--2---:R-:W-:-:S04]  /*22e40*/  @!P5 LEA R2, P6, R16, R13, 0x1 ;  /* 0x0000000d1002d211 */ /* 0x004fc800078c08ff */
[----:B---3--:R-:W-:Y:S02]  /*22e50*/  @!P5 LEA.HI.X R3, R16, R9, R17, 0x1, P6 ;  /* 0x000000091003d211 */ /* 0x008fe400030f0c11 */
        /* <DEDUP_REMOVED lines=10> */
.L_x_674:
[----:B------:R-:W-:Y:S05]  /*22f00*/  BSYNC B1 ;  /* 0x0000000000017941 */ /* 0x000fea0003800000 */
.L_x_673:
[----:B---34-:R3:W4:Y:S01]  /*22f10*/  SHFL.IDX PT, R9, R11, 0x1, 0x181f ;  /* 0x00381f000b097f89 */ /* 0x01872200000e0000 */
        /* <DEDUP_REMOVED lines=21> */
.L_x_676:
[----:B------:R-:W-:Y:S05]  /*23070*/  BSYNC B1 ;  /* 0x0000000000017941 */ /* 0x000fea0003800000 */
.L_x_675:
[----:B0---4-:R0:W4:Y:S01]  /*23080*/  SHFL.IDX PT, R9, R11, 0x2, 0x181f ;  /* 0x00581f000b097f89 */ /* 0x01112200000e0000 */
        /* <DEDUP_REMOVED lines=12> */
[----:B----4-:R-:W-:Y:S02]  /*23150*/  @!P3 LEA.HI.X R3, R16, R9, R17, 0x1, P6 ;  /* 0x000000091003b211 */ /* 0x010fe400030f0c11 */
        /* <DEDUP_REMOVED lines=8> */
.L_x_678:
[----:B------:R-:W-:Y:S05]  /*231e0*/  BSYNC B1 ;  /* 0x0000000000017941 */ /* 0x000fea0003800000 */
.L_x_677:
[----:B------:R-:W-:Y:S01]  /*231f0*/  VIADD R0, R12, 0x60 ;  /* 0x000000600c007836 */ /* 0x000fe20000000000 */
[----:B0--3--:R-:W0:Y:S04]  /*23200*/  SHFL.IDX PT, R11, R11, 0x3, 0x181f ;  /* 0x00781f000b0b7f89 */ /* 0x009e2800000e0000 */
[----:B------:R-:W-:Y:S01]  /*23210*/  ISETP.GE.AND P0, PT, R0, R15, PT ;  /* 0x0000000f0000720c */ /* 0x000fe20003f06270 */
[----:B----4-:R3:W4:-:S12]  /*23220*/  SHFL.IDX PT, R9, R10, 0x3, 0x181f ;  /* 0x00781f000a097f89 */ /* 0x01071800000e0000 */
[----:B---3--:R-:W-:Y:S05]  /*23230*/  @P0 BRA `(.L_x_667) ;  /* 0x0000000000480947 */ /* 0x008fea0003800000 */
[----:B------:R-:W-:Y:S01]  /*23240*/  ULDC UR4, c[0x0][0xac8] ;  /* 0x0002b20000047ab9 */ /* 0x000fe20000000800 */
[----:B------:R-:W-:Y:S01]  /*23250*/  ULDC.64 UR6, c[0x0][0x208] ;  /* 0x0000820000067ab9 */ /* 0x000fe20000000a00 */
[----:B------:R-:W-:Y:S02]  /*23260*/  ISETP.GE.AND P3, PT, R16, UR4, PT ;  /* 0x0000000410007c0c */ /* 0x000fe4000bf66270 */
[----:B------:R-:W-:Y:S02]  /*23270*/  ISETP.GE.AND P2, PT, R214, UR4, PT ;  /* 0x00000004d6007c0c */ /* 0x000fe4000bf46270 */
[----:B------:R-:W-:Y:S02]  /*23280*/  ISETP.GE.AND P1, PT, R19, UR4, PT ;  /* 0x0000000413007c0c */ /* 0x000fe4000bf26270 */
[----:B------:R-:W-:-:S07]  /*23290*/  ISETP.GE.AND P0, PT, R22, UR4, PT ;  /* 0x0000000416007c0c */ /* 0x000fce000bf06270 */
[-C--:B----4-:R-:W-:Y:S02]  /*232a0*/  @!P3 LEA R2, P6, R16, R9.reuse, 0x1 ;  /* 0x000000091002b211 */ /* 0x090fe400078c08ff */
[-C--:B------:R-:W-:Y:S02]  /*232b0*/  @!P2 LEA R4, P5, R212, R9.reuse, 0x1 ;  /* 0x00000009d404a211 */ /* 0x080fe400078a08ff */
[C---:B------:R-:W-:Y:S02]  /*232c0*/  @!P1 LEA R6, P4, R19.reuse, R9, 0x1 ;  /* 0x0000000913069211 */ /* 0x040fe400078808ff */
        /* <DEDUP_REMOVED lines=9> */
.L_x_667:
[----:B------:R-:W-:Y:S05]  /*23360*/  BSYNC B0 ;  /* 0x0000000000007941 */ /* 0x000fea0003800000 */
.L_x_657:
[----:B------:R-:W-:Y:S02]  /*23370*/  ULDC UR4, c[0x0][0xc3c] ;  /* 0x00030f0000047ab9 */ /* 0x000fe40000000800 */
[----:B-1----:R-:W-:-:S13]  /*23380*/  ISETP.GE.AND P0, PT, R131, UR4, PT ;  /* 0x0000000483007c0c */ /* 0x002fda000bf06270 */
[----:B------:R-:W-:Y:S05]  /*23390*/  @!P0 BRA `(.L_x_679) ;  /* 0xfffffde400f88947 */ /* 0x000fea000383ffff */
[----:B------:R-:W-:Y:S05]  /*233a0*/  BRA `(.L_x_434) ;  /* 0x0000007800807947 */ /* 0x000fea0003800000 */
.L_x_432:
[----:B------:R-:W-:-:S08]  /*233b0*/  NOP ;  /* 0x0000000000007918 */ /* 0x000fd00000000000 */
[----:B------:R-:W0:-:S00]  /*233c0*/  USETMAXREG.DEALLOC.CTAPOOL 0x28 ;  /* 0x00000028000079c8 */ /* 0x000e0000080e0500 */
[----:B0-----:R-:W-:Y:S02]  /*233d0*/  LOP3.LUT R2, R2, 0x3, RZ, 0xc0, !PT ;  /* 0x0000000302027812 */ /* 0x001fe400078ec0ff */
[----:B------:R-:W-:Y:S02]  /*233e0*/  LOP3.LUT R18, R18, 0xffffffbf, RZ, 0xc0, !PT ;  /* 0xffffffbf12127812 */ /* 0x000fe400078ec0ff */
[----:B------:R-:W-:Y:S02]  /*233f0*/  MOV R6, RZ ;  /* 0x000000ff00067202 */ /* 0x000fe40000000f00 */
        /* <DEDUP_REMOVED lines=11> */
.L_x_680:
[----:B------:R-:W-:Y:S01]  /*234b0*/  LOP3.LUT R7, R0, 0x1f, RZ, 0xc0, !PT ;  /* 0x0000001f00077812 */ /* 0x000fe200078ec0ff */
[----:B------:R-:W-:Y:S01]  /*234c0*/  ULDC UR4, c[0x0][0xc3c] ;  /* 0x00030f0000047ab9 */ /* 0x000fe20000000800 */
[----:B------:R-:W-:Y:S01]  /*234d0*/  IMAD.MOV.U32 R9, RZ, RZ, RZ ;  /* 0x000000ffff097224 */ /* 0x000fe200078e00ff */
[----:B------:R-:W-:Y:S01]  /*234e0*/  ULDC.64 UR6, c[0x0][0x208] ;  /* 0x0000820000067ab9 */ /* 0x000fe20000000a00 */
[----:B------:R-:W-:Y:S01]  /*234f0*/  ISETP.NE.AND P0, PT, R7, 0x1f, PT ;  /* 0x0000001f0700780c */ /* 0x000fe20003f05270 */
[----:B------:R-:W-:-:S03]  /*23500*/  ULDC UR5, c[0x0][0xc38] ;  /* 0x00030e0000057ab9 */ /* 0x000fc60000000800 */
[----:B------:R-:W-:-:S13]  /*23510*/  ISETP.GE.OR P1, PT, R7, UR4, !P0 ;  /* 0x0000000407007c0c */ /* 0x000fda000c726670 */
[----:B------:R-:W0:Y:S08]  /*23520*/  @!P1 LDC.64 R4, c[0x0][0xc80] ;  /* 0x00032000ff049b82 */ /* 0x000e300000000a00 */
[----:B------:R-:W1:Y:S01]  /*23530*/  @!P1 LDC.64 R2, c[0x0][0xc78] ;  /* 0x00031e00ff029b82 */ /* 0x000e620000000a00 */
[----:B0-----:R-:W-:-:S05]  /*23540*/  @!P1 IMAD.WIDE.U32 R4, R7, 0x4, R4 ;  /* 0x0000000407049825 */ /* 0x001fca00078e0004 */
[----:B------:R-:W2:Y:S01]  /*23550*/  @!P1 LDG.E R6, desc[UR6][R4.64] ;  /* 0x0000000604069981 */ /* 0x000ea2000c1e1900 */
[----:B-1----:R-:W-:-:S05]  /*23560*/  @!P1 IMAD.WIDE.U32 R2, R7, 0x4, R2 ;  /* 0x0000000407029825 */ /* 0x002fca00078e0002 */
[----:B------:R-:W2:Y:S01]  /*23570*/  @!P1 LDG.E R9, desc[UR6][R2.64] ;  /* 0x0000000602099981 */ /* 0x000ea2000c1e1900 */
[C---:B------:R-:W-:Y:S02]  /*23580*/  ISETP.NE.AND P1, PT, R7.reuse, RZ, PT ;  /* 0x000000ff0700720c */ /* 0x040fe40003f25270 */
[C---:B------:R-:W-:Y:S02]  /*23590*/  ISETP.GE.U32.AND P2, PT, R7.reuse, 0x2, PT ;  /* 0x000000020700780c */ /* 0x040fe40003f46070 */
[C---:B------:R-:W-:Y:S02]  /*235a0*/  ISETP.GE.U32.AND P3, PT, R7.reuse, 0x4, PT ;  /* 0x000000040700780c */ /* 0x040fe40003f66070 */
[C---:B------:R-:W-:Y:S02]  /*235b0*/  ISETP.GE.U32.AND P4, PT, R7.reuse, 0x8, PT ;  /* 0x000000080700780c */ /* 0x040fe40003f86070 */
[----:B------:R-:W-:Y:S01]  /*235c0*/  ISETP.GE.U32.AND P5, PT, R7, 0x10, PT ;  /* 0x000000100700780c */ /* 0x000fe20003fa6070 */
[----:B------:R-:W0:Y:S01]  /*235d0*/  S2UR UR6, SR_CTAID.X ;  /* 0x00000000000679c3 */ /* 0x000e220000002500 */
[----:B------:R-:W-:Y:S01]  /*235e0*/  UMOV UR4, URZ ;  /* 0x0000003f00047c82 */ /* 0x000fe20008000000 */
[----:B--2---:R-:W-:-:S05]  /*235f0*/  IMAD R8, R6, R9, RZ ;  /* 0x0000000906087224 */ /* 0x004fca00078e02ff */
[----:B------:R-:W1:Y:S02]  /*23600*/  SHFL.UP PT, R10, R8, 0x1, RZ ;  /* 0x04200000080a7989 */ /* 0x000e6400000e00ff */
[----:B-1----:R-:W-:-:S05]  /*23610*/  SEL R11, R10, RZ, P1 ;  /* 0x000000ff0a0b7207 */ /* 0x002fca0000800000 */
[----:B------:R-:W-:-:S05]  /*23620*/  IMAD.IADD R11, R8, 0x1, R11 ;  /* 0x00000001080b7824 */ /* 0x000fca00078e020b */
[----:B------:R-:W1:Y:S02]  /*23630*/  SHFL.UP PT, R10, R11, 0x2, RZ ;  /* 0x044000000b0a7989 */ /* 0x000e6400000e00ff */
[----:B-1----:R-:W-:-:S04]  /*23640*/  SEL R10, R10, RZ, P2 ;  /* 0x000000ff0a0a7207 */ /* 0x002fc80001000000 */
[----:B------:R-:W-:-:S05]  /*23650*/  IADD3 R10, R11, R10, RZ ;  /* 0x0000000a0b0a7210 */ /* 0x000fca0007ffe0ff */
        /* <DEDUP_REMOVED lines=17> */
.L_x_684:
[----:B------:R-:W0:Y:S01]  /*23770*/  LDC R2, c[0x0][0xc3c] ;  /* 0x00030f00ff027b82 */ /* 0x000e220000000800 */
[----:B------:R-:W-:Y:S01]  /*23780*/  UIADD3 UR4, UR4, 0x1f, URZ ;  /* 0x0000001f04047890 */ /* 0x000fe2000fffe03f */
[----:B------:R-:W-:Y:S02]  /*23790*/  ULDC UR7, c[0x0][0xc3c] ;  /* 0x00030f0000077ab9 */ /* 0x000fe40000000800 */
[----:B------:R-:W-:-:S03]  /*237a0*/  MOV R27, UR7 ;  /* 0x00000007001b7c02 */ /* 0x000fc60008000f00 */
[----:B0-----:R-:W-:-:S13]  /*237b0*/  ISETP.LE.AND P6, PT, R2, UR4, PT ;  /* 0x0000000402007c0c */ /* 0x001fda000bfc3270 */
[----:B------:R-:W-:Y:S05]  /*237c0*/  @P6 BRA `(.L_x_683) ;  /* 0x0000000400b06947 */ /* 0x000fea0003800000 */
[----:B------:R-:W-:Y:S01]  /*237d0*/  VIADD R9, R7, UR4 ;  /* 0x0000000407097c36 */ /* 0x000fe20008000000 */
[----:B------:R-:W-:Y:S01]  /*237e0*/  ULDC.64 UR8, c[0x0][0x208] ;  /* 0x0000820000087ab9 */ /* 0x000fe20000000a00 */
[----:B------:R-:W-:-:S03]  /*237f0*/  IMAD.MOV.U32 R6, RZ, RZ, RZ ;  /* 0x000000ffff067224 */ /* 0x000fc600078e00ff */
[----:B------:R-:W-:-:S13]  /*23800*/  ISETP.GE.OR P6, PT, R9, R2, !P0 ;  /* 0x000000020900720c */ /* 0x000fda00047c6670 */
[----:B------:R-:W0:Y:S08]  /*23810*/  @!P6 LDC.64 R4, c[0x0][0xc80] ;  /* 0x00032000ff04eb82 */ /* 0x000e300000000a00 */
[----:B------:R-:W1:Y:S01]  /*23820*/  @!P6 LDC.64 R2, c[0x0][0xc78] ;  /* 0x00031e00ff02eb82 */ /* 0x000e620000000a00 */
[----:B0-----:R-:W-:-:S05]  /*23830*/  @!P6 IMAD.WIDE R4, R9, 0x4, R4 ;  /* 0x000000040904e825 */ /* 0x001fca00078e0204 */
[----:B------:R-:W2:Y:S01]  /*23840*/  @!P6 LDG.E R6, desc[UR8][R4.64] ;  /* 0x000000080406e981 */ /* 0x000ea2000c1e1900 */
[----:B-1----:R-:W-:Y:S01]  /*23850*/  @!P6 IMAD.WIDE R2, R9, 0x4, R2 ;  /* 0x000000040902e825 */ /* 0x002fe200078e0202 */
[----:B------:R-:W-:-:S06]  /*23860*/  MOV R9, RZ ;  /* 0x000000ff00097202 */ /* 0x000fcc0000000f00 */
        /* <DEDUP_REMOVED lines=9> */
[----:B0-----:R-:W-:-:S04]  /*23900*/  SEL R12, R12, RZ, P3 ;  /* 0x000000ff0c0c7207 */ /* 0x001fc80001800000 */
[----:B------:R-:W-:-:S05]  /*23910*/  IADD3 R12, R11, R12, RZ ;  /* 0x0000000c0b0c7210 */ /* 0x000fca0007ffe0ff */
[----:B------:R-:W0:Y:S02]  /*23920*/  SHFL.UP PT, R2, R12, 0x8, RZ ;  /* 0x050000000c027989 */ /* 0x000e2400000e00ff */
[----:B0-----:R-:W-:-:S05]  /*23930*/  SEL R3, R2, RZ, P4 ;  /* 0x000000ff02037207 */ /* 0x001fca0002000000 */
[----:B------:R-:W-:-:S05]  /*23940*/  IMAD.IADD R3, R12, 0x1, R3 ;  /* 0x000000010c037824 */ /* 0x000fca00078e0203 */
[----:B------:R-:W0:Y:S02]  /*23950*/  SHFL.UP PT, R2, R3, 0x10, RZ ;  /* 0x0600000003027989 */ /* 0x000e2400000e00ff */
[----:B0-----:R-:W-:-:S05]  /*23960*/  SEL R2, R2, RZ, P5 ;  /* 0x000000ff02027207 */ /* 0x001fca0002800000 */
[----:B------:R-:W-:-:S05]  /*23970*/  IMAD.IADD R5, R3, 0x1, R2 ;  /* 0x0000000103057824 */ /* 0x000fca00078e0202 */
[----:B------:R-:W0:Y:S02]  /*23980*/  SHFL.IDX PT, R2, R5, 0x1f, 0x1f ;  /* 0x03e01f0005027f89 */ /* 0x000e2400000e0000 */
[----:B0-----:R-:W-:-:S05]  /*23990*/  IMAD R3, R2, UR5, RZ ;  /* 0x0000000502037c24 */ /* 0x001fca000f8e02ff */
[----:B------:R-:W-:-:S04]  /*239a0*/  IADD3 R8, R3, R8, RZ ;  /* 0x0000000803087210 */ /* 0x000fc80007ffe0ff */
[----:B------:R-:W-:-:S13]  /*239b0*/  ISETP.GT.AND P6, PT, R8, UR6, PT ;  /* 0x0000000608007c0c */ /* 0x000fda000bfc4270 */
[----:B------:R-:W-:Y:S05]  /*239c0*/  @!P6 BRA `(.L_x_684) ;  /* 0xfffffffc0068e947 */ /* 0x000fea000383ffff */
.L_x_682:
        /* <DEDUP_REMOVED lines=14> */
[----:B0-----:R-:W-:Y:S01]  /*23ab0*/  IADD3 R12, RZ, -R3, RZ ;  /* 0x80000003ff0c7210 */ /* 0x001fe20007ffe0ff */
[----:B-12---:R-:W-:Y:S06]  /*23ac0*/  @!P0 BRA `(.L_x_685) ;  /* 0x0000000000088947 */ /* 0x006fec0003800000 */
[----:B------:R-:W-:-:S06]  /*23ad0*/  VIADD R24, R27, 0xffffffff ;  /* 0xffffffff1b187836 */ /* 0x000fcc0000000000 */
[----:B------:R0:W1:Y:S02]  /*23ae0*/  SHFL.IDX PT, R24, R5, R24, 0x1f ;  /* 0x00001f1805187589 */ /* 0x00006400000e0000 */
.L_x_685:
[----:B-1----:R-:W-:Y:S01]  /*23af0*/  IMAD R24, R24, UR5, R11 ;  /* 0x0000000518187c24 */ /* 0x002fe2000f8e020b */
[----:B------:R-:W-:Y:S01]  /*23b00*/  MOV R11, R12 ;  /* 0x0000000c000b7202 */ /* 0x000fe20000000f00 */
[----:B------:R-:W-:Y:S01]  /*23b10*/  IMAD.MOV.U32 R2, RZ, RZ, RZ ;  /* 0x000000ffff027224 */ /* 0x000fe200078e00ff */
[----:B------:R-:W-:Y:S01]  /*23b20*/  IABS R12, R6 ;  /* 0x00000006000c7213 */ /* 0x000fe20000000000 */
[----:B------:R-:W-:Y:S01]  /*23b30*/  VIADD R27, R27, UR4 ;  /* 0x000000041b1b7c36 */ /* 0x000fe20008000000 */
[----:B------:R-:W-:Y:S01]  /*23b40*/  IADD3 R25, -R24, UR6, RZ ;  /* 0x0000000618197c10 */ /* 0x000fe2000fffe1ff */
[----:B------:R-:W-:Y:S01]  /*23b50*/  IMAD R11, R11, R4, RZ ;  /* 0x000000040b0b7224 */ /* 0x000fe200078e02ff */
[----:B0-----:R-:W-:Y:S01]  /*23b60*/  IABS R5, R9 ;  /* 0x0000000900057213 */ /* 0x001fe20000000000 */
[----:B------:R-:W-:Y:S01]  /*23b70*/  IMAD.MOV R12, RZ, RZ, -R12 ;  /* 0x000000ffff0c7224 */ /* 0x000fe200078e0a0c */
[----:B------:R-:W-:Y:S01]  /*23b80*/  IABS R10, R25 ;  /* 0x00000019000a7213 */ /* 0x000fe20000000000 */
[----:B------:R-:W-:Y:S01]  /*23b90*/  IMAD.HI.U32 R2, R3, R11, R2 ;  /* 0x0000000b03027227 */ /* 0x000fe200078e0002 */
[----:B------:R-:W0:Y:S02]  /*23ba0*/  I2F.RP R8, R5 ;  /* 0x0000000500087306 */ /* 0x000e240000209400 */
[----:B------:R-:W-:Y:S01]  /*23bb0*/  MOV R3, R10 ;  /* 0x0000000a00037202 */ /* 0x000fe20000000f00 */
[----:B------:R-:W-:-:S04]  /*23bc0*/  IMAD.MOV.U32 R10, RZ, RZ, R12 ;  /* 0x000000ffff0a7224 */ /* 0x000fc800078e000c */
[----:B------:R-:W-:-:S04]  /*23bd0*/  IMAD.HI.U32 R2, R2, R3, RZ ;  /* 0x0000000302027227 */ /* 0x000fc800078e00ff */
[----:B------:R-:W-:Y:S01]  /*23be0*/  IMAD R3, R2, R10, R3 ;  /* 0x0000000a02037224 */ /* 0x000fe200078e0203 */
[----:B0-----:R-:W0:Y:S04]  /*23bf0*/  MUFU.RCP R8, R8 ;  /* 0x0000000800087308 */ /* 0x001e280000001000 */
[----:B------:R-:W-:-:S13]  /*23c00*/  ISETP.GT.U32.AND P1, PT, R4, R3, PT ;  /* 0x000000030400720c */ /* 0x000fda0003f24070 */
[----:B------:R-:W-:Y:S02]  /*23c10*/  @!P1 IMAD.IADD R3, R3, 0x1, -R4 ;  /* 0x0000000103039824 */ /* 0x000fe400078e0a04 */
[----:B------:R-:W-:Y:S01]  /*23c20*/  @!P1 VIADD R2, R2, 0x1 ;  /* 0x0000000102029836 */ /* 0x000fe20000000000 */
[----:B0-----:R-:W-:Y:S02]  /*23c30*/  IADD3 R10, R8, 0xffffffe, RZ ;  /* 0x0ffffffe080a7810 */ /* 0x001fe40007ffe0ff */
[----:B------:R-:W-:Y:S02]  /*23c40*/  ISETP.GE.U32.AND P0, PT, R3, R4, PT ;  /* 0x000000040300720c */ /* 0x000fe40003f06070 */
[----:B------:R-:W-:Y:S01]  /*23c50*/  LOP3.LUT R4, R25, R6, RZ, 0x3c, !PT ;  /* 0x0000000619047212 */ /* 0x000fe200078e3cff */
[----:B------:R0:W1:Y:S01]  /*23c60*/  F2I.FTZ.U32.TRUNC.NTZ R3, R10 ;  /* 0x0000000a00037305 */ /* 0x000062000021f000 */
[----:B------:R-:W-:Y:S02]  /*23c70*/  ISETP.NE.AND P1, PT, R6, RZ, PT ;  /* 0x000000ff0600720c */ /* 0x000fe40003f25270 */
[----:B------:R-:W-:-:S02]  /*23c80*/  ISETP.GE.AND P2, PT, R4, RZ, PT ;  /* 0x000000ff0400720c */ /* 0x000fc40003f46270 */
[----:B0-----:R-:W-:-:S05]  /*23c90*/  IABS R10, R9 ;  /* 0x00000009000a7213 */ /* 0x001fca0000000000 */
[----:B------:R-:W-:Y:S01]  /*23ca0*/  @P0 VIADD R2, R2, 0x1 ;  /* 0x0000000102020836 */ /* 0x000fe20000000000 */
[----:B------:R-:W-:-:S04]  /*23cb0*/  IADD3 R10, RZ, -R10, RZ ;  /* 0x8000000aff0a7210 */ /* 0x000fc80007ffe0ff */
[----:B------:R-:W-:Y:S01]  /*23cc0*/  MOV R8, R2 ;  /* 0x0000000200087202 */ /* 0x000fe20000000f00 */
[----:B-1----:R-:W-:-:S04]  /*23cd0*/  IMAD.MOV R2, RZ, RZ, -R3 ;  /* 0x000000ffff027224 */ /* 0x002fc800078e0a03 */
[----:B------:R-:W-:Y:S01]  /*23ce0*/  @!P2 IMAD.MOV R8, RZ, RZ, -R8 ;  /* 0x000000ffff08a224 */ /* 0x000fe200078e0a08 */
[----:B------:R-:W-:Y:S01]  /*23cf0*/  @!P1 LOP3.LUT R8, RZ, R6, RZ, 0x33, !PT ;  /* 0x00000006ff089212 */ /* 0x000fe200078e33ff */
[----:B------:R-:W-:Y:S02]  /*23d00*/  IMAD R11, R2, R5, RZ ;  /* 0x00000005020b7224 */ /* 0x000fe400078e02ff */
[----:B------:R-:W-:Y:S01]  /*23d10*/  IMAD.MOV.U32 R2, RZ, RZ, RZ ;  /* 0x000000ffff027224 */ /* 0x000fe200078e00ff */
[-C--:B------:R-:W-:Y:S01]  /*23d20*/  IABS R4, R8.reuse ;  /* 0x0000000800047213 */ /* 0x080fe20000000000 */
[----:B------:R-:W-:Y:S02]  /*23d30*/  IMAD R6, R6, R8, RZ ;  /* 0x0000000806067224 */ /* 0x000fe400078e02ff */
[----:B------:R-:W-:-:S04]  /*23d40*/  IMAD.HI.U32 R2, R3, R11, R2 ;  /* 0x0000000b03027227 */ /* 0x000fc800078e0002 */
[----:B------:R-:W-:Y:S01]  /*23d50*/  IMAD.MOV.U32 R3, RZ, RZ, R4 ;  /* 0x000000ffff037224 */ /* 0x000fe200078e0004 */
[----:B------:R-:W-:Y:S01]  /*23d60*/  MOV R4, R10 ;  /* 0x0000000a00047202 */ /* 0x000fe20000000f00 */
[----:B------:R-:W-:Y:S02]  /*23d70*/  IMAD.IADD R25, R25, 0x1, -R6 ;  /* 0x0000000119197824 */ /* 0x000fe400078e0a06 */
[----:B------:R-:W-:-:S04]  /*23d80*/  IMAD.HI.U32 R2, R2, R3, RZ ;  /* 0x0000000302027227 */ /* 0x000fc800078e00ff */
[----:B------:R-:W-:Y:S01]  /*23d90*/  IMAD R4, R2, R4, R3 ;  /* 0x0000000402047224 */ /* 0x000fe200078e0203 */
[----:B------:R-:W-:-:S04]  /*23da0*/  LOP3.LUT R3, R8, R9, RZ, 0x3c, !PT ;  /* 0x0000000908037212 */ /* 0x000fc800078e3cff */
[----:B------:R-:W-:Y:S02]  /*23db0*/  ISETP.GT.U32.AND P1, PT, R5, R4, PT ;  /* 0x000000040500720c */ /* 0x000fe40003f24070 */
[----:B------:R-:W-:-:S11]  /*23dc0*/  ISETP.GE.AND P2, PT, R3, RZ, PT ;  /* 0x000000ff0300720c */ /* 0x000fd60003f46270 */
[----:B------:R-:W-:Y:S02]  /*23dd0*/  @!P1 IMAD.IADD R4, R4, 0x1, -R5 ;  /* 0x0000000104049824 */ /* 0x000fe400078e0a05 */
[----:B------:R-:W-:Y:S01]  /*23de0*/  @!P1 VIADD R2, R2, 0x1 ;  /* 0x0000000102029836 */ /* 0x000fe20000000000 */
[----:B------:R-:W-:Y:S02]  /*23df0*/  ISETP.NE.AND P1, PT, R9, RZ, PT ;  /* 0x000000ff0900720c */ /* 0x000fe40003f25270 */
[----:B------:R-:W-:-:S13]  /*23e00*/  ISETP.GE.U32.AND P0, PT, R4, R5, PT ;  /* 0x000000050400720c */ /* 0x000fda0003f06070 */
[----:B------:R-:W-:-:S05]  /*23e10*/  @P0 IADD3 R2, R2, 0x1, RZ ;  /* 0x0000000102020810 */ /* 0x000fca0007ffe0ff */
[----:B------:R-:W-:Y:S01]  /*23e20*/  @!P2 IMAD.MOV R2, RZ, RZ, -R2 ;  /* 0x000000ffff02a224 */ /* 0x000fe200078e0a02 */
[----:B------:R-:W-:-:S05]  /*23e30*/  @!P1 LOP3.LUT R2, RZ, R9, RZ, 0x33, !PT ;  /* 0x00000009ff029212 */ /* 0x000fca00078e33ff */
[----:B------:R-:W-:-:S04]  /*23e40*/  IMAD.MOV R26, RZ, RZ, -R2 ;  /* 0x000000ffff1a7224 */ /* 0x000fc800078e0a02 */
[C---:B------:R-:W-:Y:S01]  /*23e50*/  IMAD R26, R9.reuse, R26, R8 ;  /* 0x0000001a091a7224 */ /* 0x040fe200078e0208 */
[----:B------:R-:W-:-:S04]  /*23e60*/  LEA R9, R9, R2, 0x18 ;  /* 0x0000000209097211 */ /* 0x000fc800078ec0ff */
[----:B------:R-:W-:Y:S01]  /*23e70*/  LEA R26, R26, R9, 0x10 ;  /* 0x000000091a1a7211 */ /* 0x000fe200078e80ff */
[----:B------:R-:W-:Y:S06]  /*23e80*/  BRA `(.L_x_686) ;  /* 0x00000000000c7947 */ /* 0x000fec0003800000 */
.L_x_683:
[----:B------:R-:W-:Y:S01]  /*23e90*/  IMAD.MOV.U32 R25, RZ, RZ, RZ ;  /* 0x000000ffff197224 */ /* 0x000fe200078e00ff */
[----:B------:R-:W-:Y:S01]  /*23ea0*/  MOV R26, RZ ;  /* 0x000000ff001a7202 */ /* 0x000fe20000000f00 */
[----:B------:R-:W-:-:S07]  /*23eb0*/  IMAD.U32 R24, RZ, RZ, UR6 ;  /* 0x00000006ff187e24 */ /* 0x000fce000f8e00ff */
.L_x_686:
[----:B------:R-:W-:-:S13]  /*23ec0*/  ISETP.NE.AND P0, PT, R7, RZ, PT ;  /* 0x000000ff0700720c */ /* 0x000fda0003f05270 */
[----:B------:R-:W0:Y:S01]  /*23ed0*/  @!P0 S2R R3, SR_CgaCtaId ;  /* 0x0000000000038919 */ /* 0x000e220000008800 */
[----:B------:R-:W-:-:S04]  /*23ee0*/  @!P0 MOV R2, 0x400 ;  /* 0x0000040000028802 */ /* 0x000fc80000000f00 */
[----:B0-----:R-:W-:-:S05]  /*23ef0*/  @!P0 LEA R2, R3, R2, 0x18 ;  /* 0x0000000203028211 */ /* 0x001fca00078ec0ff */
[----:B------:R1:W-:Y:S01]  /*23f00*/  @!P0 STS.128 [R2+0x388d0], R24 ;  /* 0x0388d01802008388 */ /* 0x0003e20000000c00 */
[----:B------:R-:W-:Y:S06]  /*23f10*/  BAR.ARV 0x5, 0x180 ;  /* 0x0146000000007b1d */ /* 0x000fec0000002000 */
.L_x_681:
[----:B------:R2:W-:Y:S01]  /*23f20*/  STL [R1+0x2c], RZ ;  /* 0x00002cff01007387 */ /* 0x0005e20000100800 */
[----:B------:R-:W-:Y:S01]  /*23f30*/  ULDC UR4, c[0x0][0xc3c] ;  /* 0x00030f0000047ab9 */ /* 0x000fe20000000800 */
[----:B------:R-:W-:Y:S01]  /*23f40*/  IMAD.MOV.U32 R29, RZ, RZ, 0x1 ;  /* 0x00000001ff1d7424 */ /* 0x000fe200078e00ff */
[----:B0-----:R-:W-:Y:S01]  /*23f50*/  ISETP.GE.AND P0, PT, R27, UR4, PT ;  /* 0x000000041b007c0c */ /* 0x001fe2000bf06270 */
[----:B------:R-:W-:-:S12]  /*23f60*/  IMAD.MOV.U32 R23, RZ, RZ, RZ ;  /* 0x000000ffff177224 */ /* 0x000fd800078e00ff */
[----:B--2---:R-:W-:Y:S05]  /*23f70*/  @P0 BRA `(.L_x_687) ;  /* 0x0000006800b00947 */ /* 0x004fea0003800000 */
[----:B------:R-:W0:Y:S01]  /*23f80*/  S2UR UR5, SR_CgaCtaId ;  /* 0x00000000000579c3 */ /* 0x000e220000008800 */
[----:B------:R2:W-:Y:S01]  /*23f90*/  STL [R1+0x2c], RZ ;  /* 0x00002cff01007387 */ /* 0x0005e20000100800 */
[C---:B------:R-:W-:Y:S01]  /*23fa0*/  SHF.L.U32 R34, R0.reuse, 0x3, RZ ;  /* 0x0000000300227819 */ /* 0x040fe200000006ff */
[----:B------:R-:W-:Y:S01]  /*23fb0*/  UMOV UR4, 0x400 ;  /* 0x0000040000047882 */ /* 0x000fe20000000000 */
[----:B------:R-:W-:Y:S01]  /*23fc0*/  LOP3.LUT R4, R0, 0x7f, RZ, 0xc0, !PT ;  /* 0x0000007f00047812 */ /* 0x000fe200078ec0ff */
[----:B------:R-:W-:Y:S01]  /*23fd0*/  BSSY B8, `(.L_x_687) ;  /* 0x00006a6000087945 */ /* 0x000fe20003800000 */
[C---:B------:R-:W-:Y:S01]  /*23fe0*/  LOP3.LUT R3, R34.reuse, 0x1f8, RZ, 0xc0, !PT ;  /* 0x000001f822037812 */ /* 0x040fe200078ec0ff */
[----:B------:R-:W-:Y:S01]  /*23ff0*/  IMAD.MOV.U32 R28, RZ, RZ, RZ ;  /* 0x000000ffff1c7224 */ /* 0x000fe200078e00ff */
[----:B------:R-:W-:Y:S01]  /*24000*/  LOP3.LUT R34, R34, 0x38, RZ, 0xc0, !PT ;  /* 0x0000003822227812 */ /* 0x000fe200078ec0ff */
[----:B------:R-:W-:Y:S01]  /*24010*/  IMAD.SHL.U32 R33, R4, 0x8, RZ ;  /* 0x0000000804217824 */ /* 0x000fe200078e00ff */
[----:B-1----:R-:W-:Y:S01]  /*24020*/  LOP3.LUT R2, R3, 0x38, R0, 0x78, !PT ;  /* 0x0000003803027812 */ /* 0x002fe200078e7800 */
[----:B------:R-:W-:Y:S01]  /*24030*/  IMAD.SHL.U32 R0, R0, 0x10, RZ ;  /* 0x0000001000007824 */ /* 0x000fe200078e00ff */
[----:B------:R-:W-:Y:S01]  /*24040*/  MOV R30, 0x1 ;  /* 0x00000001001e7802 */ /* 0x000fe20000000f00 */
[----:B------:R-:W-:Y:S01]  /*24050*/  IMAD.MOV.U32 R23, RZ, RZ, RZ ;  /* 0x000000ffff177224 */ /* 0x000fe200078e00ff */
[----:B------:R-:W-:Y:S01]  /*24060*/  LOP3.LUT R33, R2, 0x200, R33, 0xf8, !PT ;  /* 0x0000020002217812 */ /* 0x000fe200078ef821 */
[----:B------:R-:W-:Y:S01]  /*24070*/  ULDC.64 UR38, c[0x0][0x198] ;  /* 0x0000660000267ab9 */ /* 0x000fe20000000a00 */
[----:B------:R-:W-:Y:S01]  /*24080*/  SHF.R.U32.HI R2, RZ, 0x3, R4 ;  /* 0x00000003ff027819 */ /* 0x000fe20000011604 */
[----:B------:R-:W-:Y:S01]  /*24090*/  ULOP3.LUT UR37, UR60, 0x2, URZ, 0xfc, !UPT ;  /* 0x000000023c257892 */ /* 0x000fe2000f8efc3f */
[----:B------:R-:W-:Y:S01]  /*240a0*/  MOV R29, 0x1 ;  /* 0x00000001001d7802 */ /* 0x000fe20000000f00 */
[----:B------:R-:W-:Y:S01]  /*240b0*/  ULDC UR36, c[0x0][0xc] ;  /* 0x0000030000247ab9 */ /* 0x000fe20000000800 */
[----:B------:R-:W-:-:S02]  /*240c0*/  LOP3.LUT R0, R2, 0x70, R0, 0xf8, !PT ;  /* 0x0000007002007812 */ /* 0x000fc400078ef800 */
[C---:B------:R-:W-:Y:S01]  /*240d0*/  LOP3.LUT R2, R34.reuse, 0x40, RZ, 0xfc, !PT ;  /* 0x0000004022027812 */ /* 0x040fe200078efcff */
[----:B0-----:R-:W-:Y:S01]  /*240e0*/  ULEA UR4, UR5, UR4, 0x18 ;  /* 0x0000000405047291 */ /* 0x001fe2000f8ec03f */
[C---:B------:R-:W-:Y:S02]  /*240f0*/  LOP3.LUT R0, R34.reuse, 0x80, RZ, 0xfc, !PT ;  /* 0x0000008022007812 */ /* 0x040fe400078efcff */
[----:B------:R-:W-:-:S03]  /*24100*/  LOP3.LUT R37, R34, 0xc0, RZ, 0xfc, !PT ;  /* 0x000000c022257812 */ /* 0x000fc600078efcff */
[----:B------:R-:W-:-:S04]  /*24110*/  IMAD.U32 R16, RZ, RZ, UR4 ;  /* 0x00000004ff107e24 */ /* 0x000fc8000f8e00ff */
[----:B--2---:R-:W-:-:S07]  /*24120*/  IMAD R36, R33, 0x2, R16 ;  /* 0x0000000221247824 */ /* 0x004fce00078e0210 */
.L_x_798:
[----:B0-----:R-:W0:Y:S01]  /*24130*/  LDC.64 R2, c[0x0][0xc88] ;  /* 0x00032200ff027b82 */ /* 0x001e220000000a00 */
[----:B------:R-:W-:Y:S01]  /*24140*/  ULDC.64 UR4, c[0x0][0x208] ;  /* 0x0000820000047ab9 */ /* 0x000fe20000000a00 */
[----:B0-----:R-:W-:-:S05]  /*24150*/  IMAD.WIDE R2, R27, 0x4, R2 ;  /* 0x000000041b027825 */ /* 0x001fca00078e0202 */
[----:B--2---:R-:W2:Y:S01]  /*24160*/  LDG.E R31, desc[UR4][R2.64] ;  /* 0x00000004021f7981 */ /* 0x004ea2000c1e1900 */
[----:B------:R-:W-:Y:S05]  /*24170*/  YIELD ;  /* 0x0000000000007946 */ /* 0x000fea0003800000 */
[----:B------:R-:W-:Y:S01]  /*24180*/  ULDC.64 UR4, c[0x0][0xa28] ;  /* 0x00028a0000047ab9 */ /* 0x000fe20000000a00 */
[----:B------:R-:W-:Y:S01]  /*24190*/  ULDC.64 UR8, c[0x0][0xa18] ;  /* 0x0002860000087ab9 */ /* 0x000fe20000000a00 */
[----:B------:R-:W-:Y:S01]  /*241a0*/  ISETP.NE.U32.AND P0, PT, RZ, UR4, PT ;  /* 0x00000004ff007c0c */ /* 0x000fe2000bf05070 */
[----:B------:R-:W-:Y:S01]  /*241b0*/  ULDC.64 UR10, c[0x0][0x208] ;  /* 0x00008200000a7ab9 */ /* 0x000fe20000000a00 */
[----:B------:R-:W-:Y:S01]  /*241c0*/  MOV R11, RZ ;  /* 0x000000ff000b7202 */ /* 0x000fe20000000f00 */
[----:B------:R-:W-:Y:S01]  /*241d0*/  ULDC.64 UR6, c[0x0][0xa10] ;  /* 0x0002840000067ab9 */ /* 0x000fe20000000a00 */
[----:B------:R-:W-:-:S02]  /*241e0*/  ISETP.NE.AND.EX P0, PT, RZ, UR5, PT, P0 ;  /* 0x00000005ff007c0c */ /* 0x000fc4000bf05300 */
[----:B--2---:R-:W-:-:S11]  /*241f0*/  SHF.R.S32.HI R0, RZ, 0x1f, R31 ;  /* 0x0000001fff007819 */ /* 0x004fd6000001141f */
[C---:B------:R-:W-:Y:S01]  /*24200*/  @P0 LEA R2, P1, R31.reuse, UR4, 0x2 ;  /* 0x000000041f020c11 */ /* 0x040fe2000f8210ff */
[C---:B------:R-:W-:Y:S01]  /*24210*/  IMAD.SHL.U32 R17, R31.reuse, 0x4, RZ ;  /* 0x000000041f117824 */ /* 0x040fe200078e00ff */
[C-C-:B------:R-:W-:Y:S01]  /*24220*/  SHF.L.U64.HI R19, R31.reuse, 0x2, R0.reuse ;  /* 0x000000021f137819 */ /* 0x140fe20000010200 */
[----:B------:R0:W-:Y:S01]  /*24230*/  STL [R1+0x20], R0 ;  /* 0x0000200001007387 */ /* 0x0001e20000100800 */
[----:B------:R-:W-:Y:S01]  /*24240*/  @P0 LEA.HI.X R3, R31, UR5, R0, 0x2, P1 ;  /* 0x000000051f030c11 */ /* 0x000fe200088f1400 */
[----:B------:R-:W-:Y:S01]  /*24250*/  ULDC.64 UR4, c[0x0][0xa00] ;  /* 0x0002800000047ab9 */ /* 0x000fe20000000a00 */
[----:B------:R-:W-:-:S03]  /*24260*/  ISETP.NE.U32.AND P1, PT, RZ, UR8, PT ;  /* 0x00000008ff007c0c */ /* 0x000fc6000bf25070 */
[----:B------:R1:W2:Y:S01]  /*24270*/  @P0 LDG.E R11, desc[UR10][R2.64] ;  /* 0x0000000a020b0981 */ /* 0x0002a2000c1e1900 */
[----:B------:R-:W-:Y:S01]  /*24280*/  ISETP.NE.AND.EX P1, PT, RZ, UR9, PT, P1 ;  /* 0x00000009ff007c0c */ /* 0x000fe2000bf25310 */
[----:B------:R-:W-:Y:S01]  /*24290*/  IMAD.MOV.U32 R35, RZ, RZ, RZ ;  /* 0x000000ffff237224 */ /* 0x000fe200078e00ff */
[----:B------:R-:W-:Y:S02]  /*242a0*/  ISETP.NE.U32.AND P0, PT, RZ, UR4, PT ;  /* 0x00000004ff007c0c */ /* 0x000fe4000bf05070 */
[----:B------:R-:W-:Y:S02]  /*242b0*/  ISETP.NE.U32.AND P2, PT, RZ, UR6, PT ;  /* 0x00000006ff007c0c */ /* 0x000fe4000bf45070 */
[----:B------:R-:W-:Y:S02]  /*242c0*/  ISETP.NE.AND.EX P0, PT, RZ, UR5, PT, P0 ;  /* 0x00000005ff007c0c */ /* 0x000fe4000bf05300 */
[----:B------:R-:W-:Y:S02]  /*242d0*/  ISETP.NE.AND.EX P2, PT, RZ, UR7, PT, P2 ;  /* 0x00000007ff007c0c */ /* 0x000fe4000bf45320 */
[C---:B-1----:R-:W-:Y:S01]  /*242e0*/  IADD3 R2, P3, R17.reuse, UR4, RZ ;  /* 0x0000000411027c10 */ /* 0x042fe2000ff7e0ff */
[----:B------:R-:W-:Y:S01]  /*242f0*/  ULDC UR4, c[0x0][0x288] ;  /* 0x0000a20000047ab9 */ /* 0x000fe20000000800 */
[----:B------:R-:W-:-:S02]  /*24300*/  IADD3 R4, P4, R17, UR6, RZ ;  /* 0x0000000611047c10 */ /* 0x000fc4000ff9e0ff */
[----:B------:R-:W-:Y:S02]  /*24310*/  IADD3.X R3, R19, UR5, RZ, P3, !PT ;  /* 0x0000000513037c10 */ /* 0x000fe40009ffe4ff */
[----:B------:R-:W-:Y:S01]  /*24320*/  @P1 IADD3 R6, P3, R17, UR8, RZ ;  /* 0x0000000811061c10 */ /* 0x000fe2000ff7e0ff */
[----:B------:R-:W-:Y:S01]  /*24330*/  IMAD.U32 R8, RZ, RZ, UR4 ;  /* 0x00000004ff087e24 */ /* 0x000fe2000f8e00ff */
[----:B------:R-:W-:Y:S01]  /*24340*/  ULDC.64 UR4, c[0x0][0x418] ;  /* 0x0001060000047ab9 */ /* 0x000fe20000000a00 */
[----:B0-----:R-:W-:Y:S01]  /*24350*/  MOV R0, RZ ;  /* 0x000000ff00007202 */ /* 0x001fe20000000f00 */
[----:B------:R-:W5:Y:S01]  /*24360*/  @P0 LDG.E R35, desc[UR10][R2.64] ;  /* 0x0000000a02230981 */ /* 0x000f62000c1e1900 */
[C---:B------:R-:W-:Y:S02]  /*24370*/  @P1 IADD3.X R7, R19.reuse, UR9, RZ, P3, !PT ;  /* 0x0000000913071c10 */ /* 0x040fe40009ffe4ff */
[----:B------:R-:W-:-:S03]  /*24380*/  IADD3.X R5, R19, UR7, RZ, P4, !PT ;  /* 0x0000000713057c10 */ /* 0x000fc6000a7fe4ff */
[----:B------:R0:W3:Y:S01]  /*24390*/  @P1 LDG.E R8, desc[UR10][R6.64] ;  /* 0x0000000a06081981 */ /* 0x0000e2000c1e1900 */
[----:B------:R-:W-:-:S03]  /*243a0*/  UISETP.NE.U32.AND UP0, UPT, UR4, URZ, UPT ;  /* 0x0000003f0400728c */ /* 0x000fc6000bf05070 */
[----:B------:R-:W-:Y:S01]  /*243b0*/  ULDC UR4, c[0x0][0x424] ;  /* 0x0001090000047ab9 */ /* 0x000fe20000000800 */
[----:B------:R-:W-:Y:S01]  /*243c0*/  UISETP.NE.AND.EX UP0, UPT, UR5, URZ, UPT, UP0 ;  /* 0x0000003f0500728c */ /* 0x000fe2000bf05300 */
[----:B------:R1:W5:Y:S02]  /*243d0*/  @P2 LDG.E R0, desc[UR10][R4.64] ;  /* 0x0000000a04002981 */ /* 0x000364000c1e1900 */
[----:B------:R-:W-:Y:S01]  /*243e0*/  ULDC UR5, c[0x0][0x2f0] ;  /* 0x0000bc0000057ab9 */ /* 0x000fe20000000800 */
[----:B------:R-:W-:-:S04]  /*243f0*/  USEL UR4, UR4, 0x1, UP0 ;  /* 0x0000000104047887 */ /* 0x000fc80008000000 */
[----:B------:R-:W-:-:S03]  /*24400*/  UIMAD UR4, UR4, UR5, URZ ;  /* 0x00000005040472a4 */ /* 0x000fc6000f8e023f */
[----:B------:R-:W-:Y:S02]  /*24410*/  ULDC UR5, c[0x0][0x348] ;  /* 0x0000d20000057ab9 */ /* 0x000fe40000000800 */
[----:B0-----:R-:W-:Y:S01]  /*24420*/  IMAD.U32 R6, RZ, RZ, UR5 ;  /* 0x00000005ff067e24 */ /* 0x001fe2000f8e00ff */
[----:B------:R-:W-:Y:S01]  /*24430*/  MOV R9, UR4 ;  /* 0x0000000400097c02 */ /* 0x000fe20008000f00 */
[----:B--2---:R1:W-:Y:S04]  /*24440*/  STL [R1+0x10], R11 ;  /* 0x0000100b01007387 */ /* 0x0043e80000100800 */
[----:B---3--:R1:W-:Y:S01]  /*24450*/  STL [R1+0x28], R8 ;  /* 0x0000280801007387 */ /* 0x0083e20000100800 */
[----:B------:R-:W-:Y:S05]  /*24460*/  @P1 BRA `(.L_x_688) ;  /* 0x0000000000181947 */ /* 0x000fea0003800000 */
[----:B------:R-:W-:Y:S05]  /*24470*/  @!P0 BRA `(.L_x_688) ;  /* 0x0000000000148947 */ /* 0x000fea0003800000 */
[----:B------:R-:W-:Y:S02]  /*24480*/  ULDC.64 UR4, c[0x0][0x208] ;  /* 0x0000820000047ab9 */ /* 0x000fe40000000a00 */
[----:B-1----:R-:W2:Y:S04]  /*24490*/  LDG.E R8, desc[UR4][R2.64] ;  /* 0x0000000402087981 */ /* 0x002ea8000c1e1900 */
[----:B------:R-:W2:Y:S02]  /*244a0*/  LDG.E R7, desc[UR4][R2.64+0x4] ;  /* 0x0000040402077981 */ /* 0x000ea4000c1e1900 */
[----:B--2---:R-:W-:-:S05]  /*244b0*/  IMAD.IADD R2, R7, 0x1, -R8 ;  /* 0x0000000107027824 */ /* 0x004fca00078e0a08 */
[----:B------:R0:W-:Y:S02]  /*244c0*/  STL [R1+0x28], R2 ;  /* 0x0000280201007387 */ /* 0x0001e40000100800 */
.L_x_688:
[----:B------:R-:W-:Y:S01]  /*244d0*/  ULDC.64 UR4, c[0x0][0xa20] ;  /* 0x0002880000047ab9 */ /* 0x000fe20000000a00 */
[C---:B0-----:R-:W-:Y:S01]  /*244e0*/  LOP3.LUT R2, R26.reuse, 0xff000000, RZ, 0xc0, !PT ;  /* 0xff0000001a027812 */ /* 0x041fe200078ec0ff */
[----:B------:R-:W-:Y:S01]  /*244f0*/  IMAD.MOV.U32 R32, RZ, RZ, R31 ;  /* 0x000000ffff207224 */ /* 0x000fe200078e001f */
[----:B------:R-:W-:Y:S02]  /*24500*/  ISETP.NE.U32.AND P0, PT, RZ, UR4, PT ;  /* 0x00000004ff007c0c */ /* 0x000fe4000bf05070 */
[----:B------:R-:W-:Y:S02]  /*24510*/  SHF.R.U32.HI R3, RZ, 0x8, R2 ;  /* 0x00000008ff037819 */ /* 0x000fe40000011602 */
[----:B------:R-:W-:Y:S02]  /*24520*/  ISETP.NE.AND.EX P0, PT, RZ, UR5, PT, P0 ;  /* 0x00000005ff007c0c */ /* 0x000fe4000bf05300 */
[C---:B-1----:R-:W-:Y:S02]  /*24530*/  LOP3.LUT R8, R26.reuse, 0xff0000, RZ, 0xc0, !PT ;  /* 0x00ff00001a087812 */ /* 0x042fe400078ec0ff */
[----:B------:R-:W-:-:S02]  /*24540*/  LOP3.LUT R26, R26, 0xffff, RZ, 0xc0, !PT ;  /* 0x0000ffff1a1a7812 */ /* 0x000fc400078ec0ff */
[----:B------:R-:W-:-:S07]  /*24550*/  LEA.HI R8, R8, R3, RZ, 0x10 ;  /* 0x0000000308087211 */ /* 0x000fce00078f80ff */
[----:B------:R-:W-:Y:S05]  /*24560*/  @!P0 BRA `(.L_x_689) ;  /* 0x0000000000148947 */ /* 0x000fea0003800000 */
[----:B------:R-:W-:Y:S01]  /*24570*/  IADD3 R2, P0, R17, UR4, RZ ;  /* 0x0000000411027c10 */ /* 0x000fe2000ff1e0ff */
[----:B------:R-:W-:-:S03]  /*24580*/  ULDC.64 UR6, c[0x0][0x208] ;  /* 0x0000820000067ab9 */ /* 0x000fc60000000a00 */
[----:B------:R-:W-:-:S05]  /*24590*/  IADD3.X R3, R19, UR5, RZ, P0, !PT ;  /* 0x0000000513037c10 */ /* 0x000fca00087fe4ff */
[----:B------:R0:W5:Y:S01]  /*245a0*/  LDG.E R9, desc[UR6][R2.64] ;  /* 0x0000000602097981 */ /* 0x000162000c1e1900 */
[----:B------:R-:W-:Y:S05]  /*245b0*/  BRA `(.L_x_690) ;  /* 0x0000000000287947 */ /* 0x000fea0003800000 */
.L_x_689:
[----:B------:R-:W-:Y:S02]  /*245c0*/  ULDC.64 UR4, c[0x0][0xa08] ;  /* 0x0002820000047ab9 */ /* 0x000fe40000000a00 */
[----:B------:R-:W-:-:S04]  /*245d0*/  ISETP.NE.U32.AND P0, PT, RZ, UR4, PT ;  /* 0x00000004ff007c0c */ /* 0x000fc8000bf05070 */
[----:B------:R-:W-:-:S13]  /*245e0*/  ISETP.NE.AND.EX P0, PT, RZ, UR5, PT, P0 ;  /* 0x00000005ff007c0c */ /* 0x000fda000bf05300 */
[----:B------:R-:W-:Y:S05]  /*245f0*/  @!P0 BRA `(.L_x_690) ;  /* 0x0000000000188947 */ /* 0x000fea0003800000 */
[----:B------:R-:W0:Y:S01]  /*24600*/  LDC.64 R2, c[0x0][0xa08] ;  /* 0x00028200ff027b82 */ /* 0x000e220000000a00 */
[----:B------:R-:W-:Y:S01]  /*24610*/  ULDC.64 UR4, c[0x0][0x208] ;  /* 0x0000820000047ab9 */ /* 0x000fe20000000a00 */
[----:B0-----:R-:W-:-:S05]  /*24620*/  IMAD.WIDE R2, R32, 0x4, R2 ;  /* 0x0000000420027825 */ /* 0x001fca00078e0202 */
[----:B------:R-:W2:Y:S04]  /*24630*/  LDG.E R9, desc[UR4][R2.64] ;  /* 0x0000000402097981 */ /* 0x000ea8000c1e1900 */
[----:B------:R-:W2:Y:S02]  /*24640*/  LDG.E R10, desc[UR4][R2.64+0x4] ;  /* 0x00000404020a7981 */ /* 0x000ea4000c1e1900 */
[----:B--2---:R-:W-:-:S07]  /*24650*/  IADD3 R9, -R9, R10, RZ ;  /* 0x0000000a09097210 */ /* 0x004fce0007ffe1ff */
.L_x_690:
[----:B------:R-:W-:Y:S02]  /*24660*/  ULDC.64 UR4, c[0x0][0x208] ;  /* 0x0000820000047ab9 */ /* 0x000fe40000000a00 */
[----:B0-----:R-:W2:Y:S04]  /*24670*/  @P2 LDG.E R2, desc[UR4][R4.64] ;  /* 0x0000000404022981 */ /* 0x001ea8000c1e1900 */
[----:B------:R0:W2:Y:S01]  /*24680*/  @P2 LDG.E R3, desc[UR4][R4.64+0x4] ;  /* 0x0000040404032981 */ /* 0x0000a2000c1e1900 */
[----:B-----5:R-:W-:Y:S01]  /*24690*/  IMAD.IADD R9, R9, 0x1, -R11 ;  /* 0x0000000109097824 */ /* 0x020fe200078e0a0b */
[----:B------:R-:W-:Y:S01]  /*246a0*/  BSSY B0, `(.L_x_691) ;  /* 0x000002a000007945 */ /* 0x000fe20003800000 */
[----:B------:R-:W-:Y:S02]  /*246b0*/  LOP3.LUT R7, R8, 0xff, RZ, 0xc0, !PT ;  /* 0x000000ff08077812 */ /* 0x000fe400078ec0ff */
[----:B0-----:R-:W-:Y:S01]  /*246c0*/  SHF.R.U32.HI R5, RZ, 0x10, R8 ;  /* 0x00000010ff057819 */ /* 0x001fe20000011608 */
[----:B--2---:R-:W-:-:S05]  /*246d0*/  @P2 IMAD.IADD R6, R3, 0x1, -R2 ;  /* 0x0000000103062824 */ /* 0x004fca00078e0a02 */
[----:B------:R-:W-:-:S04]  /*246e0*/  IADD3 R3, R9, R6, RZ ;  /* 0x0000000609037210 */ /* 0x000fc80007ffe0ff */
[C---:B------:R-:W-:Y:S01]  /*246f0*/  ISETP.GE.AND P1, PT, R3.reuse, 0x1, PT ;  /* 0x000000010300780c */ /* 0x040fe20003f26270 */
[----:B------:R-:W-:Y:S01]  /*24700*/  VIADD R2, R3, 0x4f ;  /* 0x0000004f03027836 */ /* 0x000fe20000000000 */
[----:B------:R0:W-:Y:S03]  /*24710*/  STL [R1+0x8], R3 ;  /* 0x0000080301007387 */ /* 0x0001e60000100800 */
[----:B------:R-:W-:-:S05]  /*24720*/  IMAD.HI R2, R2, 0x66666667, RZ ;  /* 0x6666666702027827 */ /* 0x000fca00078e02ff */
[----:B0-----:R-:W-:-:S04]  /*24730*/  SHF.R.U32.HI R3, RZ, 0x1f, R2 ;  /* 0x0000001fff037819 */ /* 0x001fc80000011602 */
[----:B------:R-:W-:Y:S01]  /*24740*/  LEA.HI.SX32 R4, R2, R3, 0x1b ;  /* 0x0000000302047211 */ /* 0x000fe200078fdaff */
[----:B------:R-:W-:Y:S01]  /*24750*/  IMAD.MOV.U32 R3, RZ, RZ, RZ ;  /* 0x000000ffff037224 */ /* 0x000fe200078e00ff */
[----:B------:R-:W-:Y:S06]  /*24760*/  @!P1 BRA `(.L_x_692) ;  /* 0x0000000000749947 */ /* 0x000fec0003800000 */
[----:B------:R-:W-:Y:S01]  /*24770*/  ISETP.NE.AND P0, PT, R5, RZ, PT ;  /* 0x000000ff0500720c */ /* 0x000fe20003f05270 */
[----:B------:R-:W-:-:S03]  /*24780*/  ULDC UR4, c[0x0][0x9f0] ;  /* 0x00027c0000047ab9 */ /* 0x000fc60000000800 */
[----:B------:R-:W-:-:S04]  /*24790*/  SEL R8, R5, UR4, P0 ;  /* 0x0000000405087c07 */ /* 0x000fc80008000000 */
[----:B------:R-:W-:Y:S02]  /*247a0*/  IABS R10, R8 ;  /* 0x00000008000a7213 */ /* 0x000fe40000000000 */
[----:B------:R-:W-:Y:S02]  /*247b0*/  IADD3 R11, R8, -0x1, R4 ;  /* 0xffffffff080b7810 */ /* 0x000fe40007ffe004 */
[----:B------:R-:W0:Y:S08]  /*247c0*/  I2F.RP R2, R10 ;  /* 0x0000000a00027306 */ /* 0x000e300000209400 */
[----:B0-----:R-:W0:Y:S02]  /*247d0*/  MUFU.RCP R2, R2 ;  /* 0x0000000200027308 */ /* 0x001e240000001000 */
[----:B0-----:R-:W-:-:S06]  /*247e0*/  IADD3 R2, R2, 0xffffffe, RZ ;  /* 0x0ffffffe02027810 */ /* 0x001fcc0007ffe0ff */
[----:B------:R0:W1:Y:S02]  /*247f0*/  F2I.FTZ.U32.TRUNC.NTZ R3, R2 ;  /* 0x0000000200037305 */ /* 0x000064000021f000 */
[----:B0-----:R-:W-:-:S04]  /*24800*/  LOP3.LUT R2, R11, R8, RZ, 0x3c, !PT ;  /* 0x000000080b027212 */ /* 0x001fc800078e3cff */
[----:B------:R-:W-:Y:S01]  /*24810*/  ISETP.GE.AND P4, PT, R2, RZ, PT ;  /* 0x000000ff0200720c */ /* 0x000fe20003f86270 */
[----:B-1----:R-:W-:-:S04]  /*24820*/  IMAD.MOV R2, RZ, RZ, -R3 ;  /* 0x000000ffff027224 */ /* 0x002fc800078e0a03 */
[----:B------:R-:W-:Y:S02]  /*24830*/  IMAD R12, R2, R10, RZ ;  /* 0x0000000a020c7224 */ /* 0x000fe400078e02ff */
[----:B------:R-:W-:-:S04]  /*24840*/  IMAD.MOV.U32 R2, RZ, RZ, RZ ;  /* 0x000000ffff027224 */ /* 0x000fc800078e00ff */
[----:B------:R-:W-:Y:S01]  /*24850*/  IMAD.HI.U32 R2, R3, R12, R2 ;  /* 0x0000000c03027227 */ /* 0x000fe200078e0002 */
[----:B------:R-:W-:Y:S02]  /*24860*/  IABS R3, R11 ;  /* 0x0000000b00037213 */ /* 0x000fe40000000000 */
[----:B------:R-:W-:-:S03]  /*24870*/  IABS R11, R8 ;  /* 0x00000008000b7213 */ /* 0x000fc60000000000 */
[----:B------:R-:W-:Y:S01]  /*24880*/  IMAD.HI.U32 R2, R2, R3, RZ ;  /* 0x0000000302027227 */ /* 0x000fe200078e00ff */
[----:B------:R-:W-:-:S05]  /*24890*/  IADD3 R11, RZ, -R11, RZ ;  /* 0x8000000bff0b7210 */ /* 0x000fca0007ffe0ff */
        /* <DEDUP_REMOVED lines=8> */
[----:B------:R-:W-:-:S05]  /*24920*/  @!P3 LOP3.LUT R2, RZ, R8, RZ, 0x33, !PT ;  /* 0x00000008ff02b212 */ /* 0x000fca00078e33ff */
[----:B------:R-:W-:-:S07]  /*24930*/  IMAD.MOV.U32 R3, RZ, RZ, R2 ;  /* 0x000000ffff037224 */ /* 0x000fce00078e0002 */
.L_x_692:
[----:B------:R-:W-:Y:S05]  /*24940*/  BSYNC B0 ;  /* 0x0000000000007941 */ /* 0x000fea0003800000 */
.L_x_691:
[-C--:B------:R-:W-:Y:S01]  /*24950*/  IMAD R2, R7, R3.reuse, RZ ;  /* 0x0000000307027224 */ /* 0x080fe200078e02ff */
[----:B------:R-:W-:Y:S04]  /*24960*/  BSSY B0, `(.L_x_693) ;  /* 0x0000191000007945 */ /* 0x000fe80003800000 */
[C---:B------:R-:W-:Y:S01]  /*24970*/  VIADDMNMX R3, R2.reuse, R3, R4, PT ;  /* 0x0000000302037246 */ /* 0x040fe20003800104 */
[----:B------:R-:W-:-:S04]  /*24980*/  IMAD R2, R2, 0x50, -R9 ;  /* 0x0000005002027824 */ /* 0x000fc800078e0a09 */
[----:B------:R-:W-:Y:S01]  /*24990*/  IMAD R3, R3, 0x50, -R9 ;  /* 0x0000005003037824 */ /* 0x000fe200078e0a09 */
[----:B------:R-:W-:-:S04]  /*249a0*/  VIMNMX R2, RZ, R2, !PT ;  /* 0x00000002ff027248 */ /* 0x000fc80007fe0100 */
[----:B------:R-:W-:-:S04]  /*249b0*/  VIMNMX R3, R3, R6, PT ;  /* 0x0000000603037248 */ /* 0x000fc80003fe0100 */
[----:B------:R-:W-:-:S13]  /*249c0*/  ISETP.GT.AND P0, PT, R3, R2, PT ;  /* 0x000000020300720c */ /* 0x000fda0003f04270 */
[----:B------:R-:W-:Y:S01]  /*249d0*/  @P0 IADD3 R8, R3, 0x4f, RZ ;  /* 0x0000004f03080810 */ /* 0x000fe20007ffe0ff */
[----:B------:R-:W-:-:S04]  /*249e0*/  IMAD.WIDE.U32 R2, R2, -0x33333333, RZ ;  /* 0xcccccccd02027825 */ /* 0x000fc800078e00ff */
[----:B------:R-:W-:Y:S01]  /*249f0*/  @P0 IMAD.HI R8, R8, 0x66666667, RZ ;  /* 0x6666666708080827 */ /* 0x000fe200078e02ff */
[----:B------:R-:W-:-:S04]  /*24a00*/  SHF.R.U32.HI R6, RZ, 0x6, R3 ;  /* 0x00000006ff067819 */ /* 0x000fc80000011603 */
[----:B------:R-:W-:Y:S01]  /*24a10*/  @P0 SHF.R.U32.HI R2, RZ, 0x1f, R8 ;  /* 0x0000001fff020819 */ /* 0x000fe20000011608 */
[----:B------:R-:W-:-:S03]  /*24a20*/  IMAD.MOV.U32 R3, RZ, RZ, R6 ;  /* 0x000000ffff037224 */ /* 0x000fc600078e0006 */
[----:B------:R-:W-:Y:S02]  /*24a30*/  @P0 LEA.HI.SX32 R3, R8, R2, 0x1b ;  /* 0x0000000208030211 */ /* 0x000fe400078fdaff */
[----:B------:R-:W-:Y:S02]  /*24a40*/  PLOP3.LUT P0, PT, PT, PT, PT, 0x80, 0x0 ;  /* 0x000000000000781c */ /* 0x000fe40003f0f070 */
[----:B------:R-:W-:-:S13]  /*24a50*/  ISETP.GT.AND P3, PT, R3, R6, PT ;  /* 0x000000060300720c */ /* 0x000fda0003f64270 */
[----:B------:R-:W-:Y:S05]  /*24a60*/  @!P3 BRA `(.L_x_694) ;  /* 0x000000180000b947 */ /* 0x000fea0003800000 */
[----:B------:R-:W-:Y:S01]  /*24a70*/  UMOV UR4, 0xffffffff ;  /* 0xffffffff00047882 */ /* 0x000fe20000000000 */
[----:B------:R-:W-:Y:S02]  /*24a80*/  SEL R2, R32, RZ, !P2 ;  /* 0x000000ff20027207 */ /* 0x000fe40005000000 */
[----:B------:R-:W-:Y:S05]  /*24a90*/  BRA.DIV UR4, `(.L_x_695) ;  /* 0x0000007604287947 */ /* 0x000fea000b800000 */
[----:B------:R-:W0:Y:S02]  /*24aa0*/  S2R R8, SR_TID.X ;  /* 0x0000000000087919 */ /* 0x000e240000002100 */
[----:B0-----:R-:W-:-:S04]  /*24ab0*/  SHF.R.U32.HI R8, RZ, 0x5, R8 ;  /* 0x00000005ff087819 */ /* 0x001fc80000011608 */
[----:B------:R-:W-:-:S05]  /*24ac0*/  LOP3.LUT R8, R8, 0x3, RZ, 0xc0, !PT ;  /* 0x0000000308087812 */ /* 0x000fca00078ec0ff */
[----:B------:R0:W1:Y:S02]  /*24ad0*/  SHFL.IDX PT, R14, R8, RZ, 0x1f ;  /* 0x00001fff080e7589 */ /* 0x00006400000e0000 */
.L_x_866:
[----:B-1----:R-:W-:Y:S02]  /*24ae0*/  ISETP.NE.AND P0, PT, R14, RZ, PT ;  /* 0x000000ff0e00720c */ /* 0x002fe40003f05270 */
[----:B------:R-:W-:-:S11]  /*24af0*/  PLOP3.LUT P6, PT, PT, PT, PT, 0x8, 0x0 ;  /* 0x000000000000781c */ /* 0x000fd60003fce170 */
[----:B------:R-:W-:Y:S05]  /*24b00*/  @P0 BRA `(.L_x_696) ;  /* 0x00000000000c0947 */ /* 0x000fea0003800000 */
[----:B------:R-:W-:-:S03]  /*24b10*/  UMOV UR4, 0xffffffff ;  /* 0xffffffff00047882 */ /* 0x000fc60000000000 */
[----:B------:R-:W-:Y:S05]  /*24b20*/  BRA.DIV UR4, `(.L_x_697) ;  /* 0x0000007604387947 */ /* 0x000fea000b800000 */
[----:B------:R-:W-:-:S13]  /*24b30*/  ELECT P6, URZ, PT ;  /* 0x00000000003f782f */ /* 0x000fda00038c0000 */
.L_x_696:
[----:B0-----:R-:W2:Y:S01]  /*24b40*/  LDL R8, [R1+0x2c] ;  /* 0x00002c0001087983 */ /* 0x001ea20000100800 */
[----:B------:R-:W-:Y:S01]  /*24b50*/  BSSY B1, `(.L_x_698) ;  /* 0x0000008000017945 */ /* 0x000fe20003800000 */
[----:B--2---:R-:W-:-:S05]  /*24b60*/  VIADD R8, R8, 0x1 ;  /* 0x0000000108087836 */ /* 0x004fca0000000000 */
[----:B------:R-:W-:-:S04]  /*24b70*/  LEA.HI R9, R8, R8, RZ, 0x1 ;  /* 0x0000000808097211 */ /* 0x000fc800078f08ff */
[----:B------:R-:W-:-:S04]  /*24b80*/  LOP3.LUT R9, R9, 0xfffffffe, RZ, 0xc0, !PT ;  /* 0xfffffffe09097812 */ /* 0x000fc800078ec0ff */
[----:B------:R-:W-:-:S04]  /*24b90*/  IADD3 R8, R8, -R9, RZ ;  /* 0x8000000908087210 */ /* 0x000fc80007ffe0ff */
[----:B------:R-:W-:-:S04]  /*24ba0*/  SHF.L.U32 R8, R8, 0x1f, RZ ;  /* 0x0000001f08087819 */ /* 0x000fc800000006ff */
[----:B------:R-:W0:Y:S02]  /*24bb0*/  SYNCS.PHASECHK.TRANS64.TRYWAIT P0, [R16+URZ+0x38820], R8 ;  /* 0x03882008100075a7 */ /* 0x000e24000800017f */
[----:B0-----:R-:W-:Y:S05]  /*24bc0*/  @!P0 BRA `(.L_x_699) ;  /* 0x0000007400308947 */ /* 0x001fea0003800000 */
.L_x_869:
[----:B------:R-:W-:Y:S05]  /*24bd0*/  BSYNC B1 ;  /* 0x0000000000017941 */ /* 0x000fea0003800000 */
.L_x_698:
[----:B------:R-:W-:Y:S04]  /*24be0*/  BSSY B1, `(.L_x_700) ;  /* 0x00000ab000017945 */ /* 0x000fe80003800000 */
[----:B------:R-:W-:Y:S05]  /*24bf0*/  @!P6 BRA `(.L_x_701) ;  /* 0x0000000800a4e947 */ /* 0x000fea0003800000 */
[----:B------:R-:W-:Y:S01]  /*24c00*/  IMAD R12, R28, 0x8, R16 ;  /* 0x000000081c0c7824 */ /* 0x000fe200078e0210 */
[----:B------:R-:W-:Y:S01]  /*24c10*/  SHF.L.U32 R11, R30, 0x1f, RZ ;  /* 0x0000001f1e0b7819 */ /* 0x000fe200000006ff */
[----:B------:R-:W1:Y:S01]  /*24c20*/  S2R R9, SR_TID.X ;  /* 0x0000000000097919 */ /* 0x000e620000002100 */
[----:B------:R-:W-:Y:S02]  /*24c30*/  BSSY B2, `(.L_x_702) ;  /* 0x0000005000027945 */ /* 0x000fe40003800000 */
[----:B------:R-:W2:Y:S01]  /*24c40*/  SYNCS.PHASECHK.TRANS64.TRYWAIT P0, [R12+URZ+0x388a0], R11 ;  /* 0x0388a00b0c0075a7 */ /* 0x000ea2000800017f */
[----:B-1----:R-:W-:-:S04]  /*24c50*/  LOP3.LUT R9, R9, 0x7f, RZ, 0xc0, !PT ;  /* 0x0000007f09097812 */ /* 0x002fc800078ec0ff */
[----:B------:R-:W-:Y:S01]  /*24c60*/  ISETP.NE.AND P2, PT, R9, RZ, PT ;  /* 0x000000ff0900720c */ /* 0x000fe20003f45270 */
[----:B--2---:R-:W-:-:S12]  /*24c70*/  @!P0 BRA `(.L_x_703) ;  /* 0x0000007400188947 */ /* 0x004fd80003800000 */
.L_x_870:
[----:B------:R-:W-:Y:S05]  /*24c80*/  BSYNC B2 ;  /* 0x0000000000027941 */ /* 0x000fea0003800000 */
.L_x_702:
[----:B------:R-:W-:Y:S04]  /*24c90*/  BSSY B2, `(.L_x_704) ;  /* 0x0000009000027945 */ /* 0x000fe80003800000 */
[----:B------:R-:W-:Y:S05]  /*24ca0*/  @P2 BRA `(.L_x_705) ;  /* 0x00000000001c2947 */ /* 0x000fea0003800000 */
[----:B------:R-:W2:Y:S01]  /*24cb0*/  S2R R9, SR_TID.X ;  /* 0x0000000000097919 */ /* 0x000ea20000002100 */
[----:B0-----:R-:W-:-:S04]  /*24cc0*/  IMAD.MOV.U32 R8, RZ, RZ, 0xa000 ;  /* 0x0000a000ff087424 */ /* 0x001fc800078e00ff */
[----:B------:R3:W-:Y:S01]  /*24cd0*/  SYNCS.ARRIVE.TRANS64 RZ, [R12+URZ+0x38890], R8 ;  /* 0x038890080cff79a7 */ /* 0x0007e2000800003f */
[----:B--2---:R-:W-:-:S04]  /*24ce0*/  LOP3.LUT R9, R9, 0x1f, RZ, 0xc0, !PT ;  /* 0x0000001f09097812 */ /* 0x004fc800078ec0ff */
[----:B------:R-:W-:-:S13]  /*24cf0*/  ISETP.NE.AND P0, PT, R9, RZ, PT ;  /* 0x000000ff0900720c */ /* 0x000fda0003f05270 */
[----:B---3--:R-:W-:Y:S05]  /*24d00*/  @!P0 BRA `(.L_x_705) ;  /* 0x0000000000048947 */ /* 0x008fea0003800000 */
[----:B------:R-:W-:Y:S01]  /*24d10*/  BPT.TRAP 0x1 ;  /* 0x000000040000795c */ /* 0x000fe20000300000 */
.L_x_705:
[----:B------:R-:W-:Y:S05]  /*24d20*/  BSYNC B2 ;  /* 0x0000000000027941 */ /* 0x000fea0003800000 */
.L_x_704:
[----:B0-----:R-:W-:Y:S01]  /*24d30*/  MOV R8, RZ ;  /* 0x000000ff00087202 */ /* 0x001fe20000000f00 */
[----:B------:R-:W-:Y:S01]  /*24d40*/  IMAD R10, R28, 0xa000, R16 ;  /* 0x0000a0001c0a7824 */ /* 0x000fe200078e0210 */
[----:B------:R-:W-:Y:S01]  /*24d50*/  UIADD3 UR4, UP0, UR38, 0x570, URZ ;  /* 0x0000057026047890 */ /* 0x000fe2000ff1e03f */
[----:B------:R-:W-:Y:S01]  /*24d60*/  IMAD R9, R3, 0x50, R0 ;  /* 0x0000005003097824 */ /* 0x000fe200078e0200 */
[----:B------:R-:W-:Y:S01]  /*24d70*/  R2UR UR10, R8 ;  /* 0x00000000080a72ca */ /* 0x000fe200000e0000 */
[----:B------:R-:W-:Y:S01]  /*24d80*/  VIADD R8, R12, 0x38890 ;  /* 0x000388900c087836 */ /* 0x000fe20000000000 */
[----:B------:R-:W-:Y:S01]  /*24d90*/  PLOP3.LUT P0, PT, PT, PT, PT, 0x80, 0x0 ;  /* 0x000000000000781c */ /* 0x000fe20003f0f070 */
[----:B------:R-:W-:Y:S01]  /*24da0*/  VIADD R9, R9, 0xffffffb0 ;  /* 0xffffffb009097836 */ /* 0x000fe20000000000 */
[----:B------:R-:W-:Y:S01]  /*24db0*/  IADD3 R13, R10, 0x24400, RZ ;  /* 0x000244000a0d7810 */ /* 0x000fe20007ffe0ff */
[----:B------:R-:W-:Y:S01]  /*24dc0*/  UIADD3.X UR5, URZ, UR39, URZ, UP0, !UPT ;  /* 0x000000273f057290 */ /* 0x000fe200087fe43f */
[----:B------:R-:W-:Y:S01]  /*24dd0*/  UMOV UR6, 0x0 ;  /* 0x0000000000067882 */ /* 0x000fe20000000000 */
[----:B------:R-:W-:-:S10]  /*24de0*/  UMOV UR7, 0x12f00000 ;  /* 0x12f0000000077882 */ /* 0x000fd40000000000 */
.L_x_706:
[----:B------:R-:W-:-:S13]  /*24df0*/  @P0 ELECT P3, URZ, PT ;  /* 0x00000000003f082f */ /* 0x000fda0003860000 */
[----:B------:R-:W-:Y:S02]  /*24e00*/  @P3 R2UR UR13, R2 ;  /* 0x00000000020d32ca */ /* 0x000fe400000e0000 */
[----:B------:R-:W-:Y:S02]  /*24e10*/  @P3 R2UR UR12, R26 ;  /* 0x000000001a0c32ca */ /* 0x000fe400000e0000 */
[----:B------:R-:W-:Y:S02]  /*24e20*/  @P3 R2UR UR11, R9 ;  /* 0x00000000090b32ca */ /* 0x000fe400000e0000 */
[----:B------:R-:W-:Y:S02]  /*24e30*/  @P3 R2UR UR9, R8 ;  /* 0x00000000080932ca */ /* 0x000fe400000e0000 */
[----:B------:R-:W-:Y:S02]  /*24e40*/  @P3 R2UR UR8, R13 ;  /* 0x000000000d0832ca */ /* 0x000fe400000e0000 */
[----:B------:R-:W-:-:S02]  /*24e50*/  @P3 PLOP3.LUT P0, PT, P3, PT, PT, 0x8, 0x0 ;  /* 0x000000000000381c */ /* 0x000fc40001f0e170 */
[----:B------:R-:W-:-:S09]  /*24e60*/  PLOP3.LUT P3, PT, PT, PT, PT, 0x8, 0x0 ;  /* 0x000000000000781c */ /* 0x000fd20003f6e170 */
[----:B------:R0:W-:Y:S02]  /*24e70*/  UTMALDG.4D [UR8], [UR4], desc[UR6] ;  /* 0x00000608040075b4 */ /* 0x0001e40008019000 */
[----:B0-----:R-:W-:Y:S05]  /*24e80*/  @P0 BRA.U.ANY `(.L_x_706) ;  /* 0xfffffffd00d80947 */ /* 0x001fea000393ffff */
[----:B------:R-:W-:Y:S01]  /*24e90*/  IMAD.MOV.U32 R22, RZ, RZ, 0x40 ;  /* 0x00000040ff167424 */ /* 0x000fe200078e00ff */
[----:B------:R-:W-:Y:S01]  /*24ea0*/  PLOP3.LUT P0, PT, PT, PT, PT, 0x80, 0x0 ;  /* 0x000000000000781c */ /* 0x000fe20003f0f070 */
[----:B------:R-:W-:Y:S01]  /*24eb0*/  VIADD R13, R10, 0x26c00 ;  /* 0x00026c000a0d7836 */ /* 0x000fe20000000000 */
[----:B------:R-:W-:Y:S01]  /*24ec0*/  UMOV UR6, 0x0 ;  /* 0x0000000000067882 */ /* 0x000fe20000000000 */
[----:B------:R-:W-:Y:S01]  /*24ed0*/  UMOV UR7, 0x12f00000 ;  /* 0x12f0000000077882 */ /* 0x000fe20000000000 */
[----:B------:R-:W-:-:S15]  /*24ee0*/  R2UR UR10, R22 ;  /* 0x00000000160a72ca */ /* 0x000fde00000e0000 */
.L_x_707:
        /* <DEDUP_REMOVED lines=10> */
[----:B------:R-:W-:Y:S01]  /*24f90*/  MOV R21, 0x80 ;  /* 0x0000008000157802 */ /* 0x000fe20000000f00 */
[----:B------:R-:W-:Y:S01]  /*24fa0*/  VIADD R13, R10, 0x29400 ;  /* 0x000294000a0d7836 */ /* 0x000fe20000000000 */
[----:B------:R-:W-:Y:S01]  /*24fb0*/  PLOP3.LUT P0, PT, PT, PT, PT, 0x80, 0x0 ;  /* 0x000000000000781c */ /* 0x000fe20003f0f070 */
[----:B------:R-:W-:Y:S01]  /*24fc0*/  UMOV UR6, 0x0 ;  /* 0x0000000000067882 */ /* 0x000fe20000000000 */
[----:B------:R-:W-:Y:S01]  /*24fd0*/  R2UR UR10, R21 ;  /* 0x00000000150a72ca */ /* 0x000fe200000e0000 */
[----:B------:R-:W-:-:S14]  /*24fe0*/  UMOV UR7, 0x12f00000 ;  /* 0x12f0000000077882 */ /* 0x000fdc0000000000 */
.L_x_708:
        /* <DEDUP_REMOVED lines=12> */
[----:B------:R-:W-:Y:S01]  /*250b0*/  UMOV UR6, 0x0 ;  /* 0x0000000000067882 */ /* 0x000fe20000000000 */
[----:B------:R-:W-:Y:S01]  /*250c0*/  IADD3 R13, R10, 0x2bc00, RZ ;  /* 0x0002bc000a0d7810 */ /* 0x000fe20007ffe0ff */
[----:B------:R-:W-:Y:S01]  /*250d0*/  UMOV UR7, 0x12f00000 ;  /* 0x12f0000000077882 */ /* 0x000fe20000000000 */
[----:B------:R-:W-:-:S15]  /*250e0*/  R2UR UR10, R20 ;  /* 0x00000000140a72ca */ /* 0x000fde00000e0000 */
.L_x_709:
        /* <DEDUP_REMOVED lines=10> */
[----:B------:R-:W0:Y:S01]  /*25190*/  SYNCS.PHASECHK.TRANS64.TRYWAIT P0, [R12+URZ+0x388c0], R11 ;  /* 0x0388c00b0c0075a7 */ /* 0x000e22000800017f */
[----:B------:R-:W-:Y:S04]  /*251a0*/  BSSY B2, `(.L_x_710) ;  /* 0x0000002000027945 */ /* 0x000fe80003800000 */
[----:B0-----:R-:W-:Y:S05]  /*251b0*/  @!P0 BRA `(.L_x_711) ;  /* 0x0000006c00dc8947 */ /* 0x001fea0003800000 */
.L_x_871:
[----:B------:R-:W-:Y:S05]  /*251c0*/  BSYNC B2 ;  /* 0x0000000000027941 */ /* 0x000fea0003800000 */
.L_x_710:
[----:B------:R-:W-:Y:S01]  /*251d0*/  BSSY B2, `(.L_x_712) ;  /* 0x000000b000027945 */ /* 0x000fe20003800000 */
[----:B------:R-:W-:Y:S02]  /*251e0*/  IMAD.MOV.U32 R14, RZ, RZ, 0x0 ;  /* 0x00000000ff0e7424 */ /* 0x000fe400078e00ff */
[----:B------:R-:W-:Y:S01]  /*251f0*/  IMAD.MOV.U32 R15, RZ, RZ, 0x12f00000 ;  /* 0x12f00000ff0f7424 */ /* 0x000fe200078e00ff */
[----:B------:R-:W-:Y:S06]  /*25200*/  @P2 BRA `(.L_x_713) ;  /* 0x00000000001c2947 */ /* 0x000fec0003800000 */
[----:B------:R-:W2:Y:S01]  /*25210*/  S2R R13, SR_TID.X ;  /* 0x00000000000d7919 */ /* 0x000ea20000002100 */
[----:B------:R-:W-:-:S04]  /*25220*/  MOV R8, 0xa000 ;  /* 0x0000a00000087802 */ /* 0x000fc80000000f00 */
[----:B------:R3:W-:Y:S01]  /*25230*/  SYNCS.ARRIVE.TRANS64 RZ, [R12+URZ+0x388b0], R8 ;  /* 0x0388b0080cff79a7 */ /* 0x0007e2000800003f */
[----:B--2---:R-:W-:-:S04]  /*25240*/  LOP3.LUT R13, R13, 0x1f, RZ, 0xc0, !PT ;  /* 0x0000001f0d0d7812 */ /* 0x004fc800078ec0ff */
[----:B------:R-:W-:-:S13]  /*25250*/  ISETP.NE.AND P0, PT, R13, RZ, PT ;  /* 0x000000ff0d00720c */ /* 0x000fda0003f05270 */
[----:B---3--:R-:W-:Y:S05]  /*25260*/  @!P0 BRA `(.L_x_713) ;  /* 0x0000000000048947 */ /* 0x008fea0003800000 */
[----:B------:R-:W-:Y:S01]  /*25270*/  BPT.TRAP 0x1 ;  /* 0x000000040000795c */ /* 0x000fe20000300000 */
.L_x_713:
[----:B------:R-:W-:Y:S05]  /*25280*/  BSYNC B2 ;  /* 0x0000000000027941 */ /* 0x000fea0003800000 */
.L_x_712:
[----:B------:R-:W-:Y:S01]  /*25290*/  R2UR UR6, R14 ;  /* 0x000000000e0672ca */ /* 0x000fe200000e0000 */
[----:B------:R-:W-:Y:S01]  /*252a0*/  IMAD.MOV.U32 R8, RZ, RZ, RZ ;  /* 0x000000ffff087224 */ /* 0x000fe200078e00ff */
[----:B------:R-:W-:Y:S01]  /*252b0*/  R2UR UR7, R15 ;  /* 0x000000000f0772ca */ /* 0x000fe200000e0000 */
[----:B------:R-:W-:Y:S01]  /*252c0*/  UIADD3 UR4, UP0, UR38, 0x670, URZ ;  /* 0x0000067026047890 */ /* 0x000fe2000ff1e03f */
[----:B------:R-:W-:Y:S01]  /*252d0*/  PLOP3.LUT P0, PT, PT, PT, PT, 0x80, 0x0 ;  /* 0x000000000000781c */ /* 0x000fe20003f0f070 */
[----:B01----:R-:W-:Y:S01]  /*252e0*/  VIADD R12, R12, 0x388b0 ;  /* 0x000388b00c0c7836 */ /* 0x003fe20000000000 */
[----:B------:R-:W-:Y:S01]  /*252f0*/  R2UR UR10, R8 ;  /* 0x00000000080a72ca */ /* 0x000fe200000e0000 */
[----:B------:R-:W-:Y:S01]  /*25300*/  UIADD3.X UR5, URZ, UR39, URZ, UP0, !UPT ;  /* 0x000000273f057290 */ /* 0x000fe200087fe43f */
[----:B------:R-:W-:-:S13]  /*25310*/  IADD3 R8, R10, 0x400, RZ ;  /* 0x000004000a087810 */ /* 0x000fda0007ffe0ff */
.L_x_714:
        /* <DEDUP_REMOVED lines=10> */
[----:B------:R-:W-:Y:S01]  /*253c0*/  R2UR UR10, R22 ;  /* 0x00000000160a72ca */ /* 0x000fe200000e0000 */
[----:B------:R-:W-:Y:S01]  /*253d0*/  VIADD R8, R10, 0x2c00 ;  /* 0x00002c000a087836 */ /* 0x000fe20000000000 */
[----:B------:R-:W-:Y:S02]  /*253e0*/  R2UR UR6, R14 ;  /* 0x000000000e0672ca */ /* 0x000fe400000e0000 */
[----:B------:R-:W-:Y:S02]  /*253f0*/  R2UR UR7, R15 ;  /* 0x000000000f0772ca */ /* 0x000fe400000e0000 */
[----:B------:R-:W-:-:S13]  /*25400*/  PLOP3.LUT P0, PT, PT, PT, PT, 0x80, 0x0 ;  /* 0x000000000000781c */ /* 0x000fda0003f0f070 */
.L_x_715:
        /* <DEDUP_REMOVED lines=15> */
.L_x_716:
        /* <DEDUP_REMOVED lines=10> */
[----:B------:R-:W-:Y:S02]  /*255a0*/  R2UR UR10, R20 ;  /* 0x00000000140a72ca */ /* 0x000fe400000e0000 */
[----:B------:R-:W-:Y:S02]  /*255b0*/  R2UR UR6, R14 ;  /* 0x000000000e0672ca */ /* 0x000fe400000e0000 */
[----:B------:R-:W-:Y:S02]  /*255c0*/  R2UR UR7, R15 ;  /* 0x000000000f0772ca */ /* 0x000fe400000e0000 */
[----:B------:R-:W-:Y:S02]  /*255d0*/  PLOP3.LUT P0, PT, PT, PT, PT, 0x80, 0x0 ;  /* 0x000000000000781c */ /* 0x000fe40003f0f070 */
[----:B------:R-:W-:-:S11]  /*255e0*/  IADD3 R10, R10, 0x7c00, RZ ;  /* 0x00007c000a0a7810 */ /* 0x000fd60007ffe0ff */
.L_x_717:
        /* <DEDUP_REMOVED lines=9> */
[----:B-1----:R-:W-:Y:S05]  /*25680*/  @P0 BRA.U.ANY `(.L_x_717) ;  /* 0xfffffffd00d80947 */ /* 0x002fea000393ffff */
.L_x_701:
[----:B------:R-:W-:Y:S05]  /*25690*/  BSYNC B1 ;  /* 0x0000000000017941 */ /* 0x000fea0003800000 */
.L_x_700:
[----:B------:R-:W-:Y:S01]  /*256a0*/  VIADD R12, R3, 0xfffffffe ;  /* 0xfffffffe030c7836 */ /* 0x000fe20000000000 */
[----:B------:R-:W-:Y:S01]  /*256b0*/  PLOP3.LUT P0, PT, PT, PT, PT, 0x8, 0x0 ;  /* 0x000000000000781c */ /* 0x000fe20003f0e170 */
[----:B------:R-:W-:-:S03]  /*256c0*/  VIADD R28, R28, 0x1 ;  /* 0x000000011c1c7836 */ /* 0x000fc60000000000 */
[----:B------:R-:W-:Y:S02]  /*256d0*/  ISETP.GE.AND P3, PT, R12, R6, PT ;  /* 0x000000060c00720c */ /* 0x000fe40003f66270 */
[----:B------:R-:W-:-:S04]  /*256e0*/  ISETP.NE.AND P2, PT, R28, 0x2, PT ;  /* 0x000000021c00780c */ /* 0x000fc80003f45270 */
[----:B------:R-:W-:Y:S02]  /*256f0*/  SEL R3, RZ, 0x1, P2 ;  /* 0x00000001ff037807 */ /* 0x000fe40001000000 */
[----:B------:R-:W-:Y:S02]  /*25700*/  SEL R28, R28, RZ, P2 ;  /* 0x000000ff1c1c7207 */ /* 0x000fe40001000000 */
[----:B------:R-:W-:-:S03]  /*25710*/  LOP3.LUT R30, R30, R3, RZ, 0x3c, !PT ;  /* 0x000000031e1e7212 */ /* 0x000fc600078e3cff */
[----:B------:R-:W-:Y:S05]  /*25720*/  @!P3 BRA `(.L_x_694) ;  /* 0x0000000800d0b947 */ /* 0x000fea0003800000 */
.L_x_736:
[----:B------:R-:W-:Y:S05]  /*25730*/  YIELD ;  /* 0x0000000000007946 */ /* 0x000fea0003800000 */
[----:B------:R-:W-:Y:S04]  /*25740*/  BSSY B1, `(.L_x_718) ;  /* 0x00000aa000017945 */ /* 0x000fe80003800000 */
[----:B------:R-:W-:Y:S05]  /*25750*/  @!P6 BRA `(.L_x_719) ;  /* 0x0000000800a0e947 */ /* 0x000fea0003800000 */
[----:B------:R-:W-:Y:S01]  /*25760*/  LEA R11, R28, R16, 0x3 ;  /* 0x000000101c0b7211 */ /* 0x000fe200078e18ff */
[----:B------:R-:W1:Y:S01]  /*25770*/  S2R R3, SR_TID.X ;  /* 0x0000000000037919 */ /* 0x000e620000002100 */
[----:B------:R-:W-:Y:S01]  /*25780*/  SHF.L.U32 R10, R30, 0x1f, RZ ;  /* 0x0000001f1e0a7819 */ /* 0x000fe200000006ff */
[----:B------:R-:W-:Y:S03]  /*25790*/  BSSY B2, `(.L_x_720) ;  /* 0x0000005000027945 */ /* 0x000fe60003800000 */
[----:B------:R-:W2:Y:S01]  /*257a0*/  SYNCS.PHASECHK.TRANS64.TRYWAIT P2, [R11+URZ+0x388a0], R10 ;  /* 0x0388a00a0b0075a7 */ /* 0x000ea2000804017f */
[----:B-1----:R-:W-:-:S04]  /*257b0*/  LOP3.LUT R3, R3, 0x7f, RZ, 0xc0, !PT ;  /* 0x0000007f03037812 */ /* 0x002fc800078ec0ff */
[----:B------:R-:W-:Y:S01]  /*257c0*/  ISETP.NE.AND P3, PT, R3, RZ, PT ;  /* 0x000000ff0300720c */ /* 0x000fe20003f65270 */
[----:B--2---:R-:W-:-:S12]  /*257d0*/  @!P2 BRA `(.L_x_721) ;  /* 0x000000680068a947 */ /* 0x004fd80003800000 */
.L_x_872:
[----:B------:R-:W-:Y:S05]  /*257e0*/  BSYNC B2 ;  /* 0x0000000000027941 */ /* 0x000fea0003800000 */
.L_x_720:
[----:B------:R-:W-:Y:S04]  /*257f0*/  BSSY B2, `(.L_x_722) ;  /* 0x0000009000027945 */ /* 0x000fe80003800000 */
[----:B------:R-:W-:Y:S05]  /*25800*/  @P3 BRA `(.L_x_723) ;  /* 0x00000000001c3947 */ /* 0x000fea0003800000 */
[----:B0-----:R-:W0:Y:S01]  /*25810*/  S2R R8, SR_TID.X ;  /* 0x0000000000087919 */ /* 0x001e220000002100 */
[----:B------:R-:W-:-:S04]  /*25820*/  IMAD.MOV.U32 R3, RZ, RZ, 0xa000 ;  /* 0x0000a000ff037424 */ /* 0x000fc800078e00ff */
[----:B------:R2:W-:Y:S01]  /*25830*/  SYNCS.ARRIVE.TRANS64 RZ, [R11+URZ+0x38890], R3 ;  /* 0x038890030bff79a7 */ /* 0x0005e2000800003f */
[----:B0-----:R-:W-:-:S04]  /*25840*/  LOP3.LUT R8, R8, 0x1f, RZ, 0xc0, !PT ;  /* 0x0000001f08087812 */ /* 0x001fc800078ec0ff */
[----:B------:R-:W-:-:S13]  /*25850*/  ISETP.NE.AND P2, PT, R8, RZ, PT ;  /* 0x000000ff0800720c */ /* 0x000fda0003f45270 */
[----:B--2---:R-:W-:Y:S05]  /*25860*/  @!P2 BRA `(.L_x_723) ;  /* 0x000000000004a947 */ /* 0x004fea0003800000 */
[----:B------:R-:W-:Y:S01]  /*25870*/  BPT.TRAP 0x1 ;  /* 0x000000040000795c */ /* 0x000fe20000300000 */
.L_x_723:
[----:B------:R-:W-:Y:S05]  /*25880*/  BSYNC B2 ;  /* 0x0000000000027941 */ /* 0x000fea0003800000 */
.L_x_722:
[----:B------:R-:W-:Y:S01]  /*25890*/  IMAD.MOV.U32 R20, RZ, RZ, RZ ;  /* 0x000000ffff147224 */ /* 0x000fe200078e00ff */
[----:B------:R-:W-:Y:S01]  /*258a0*/  UIADD3 UR4, UP0, UR38, 0x570, URZ ;  /* 0x0000057026047890 */ /* 0x000fe2000ff1e03f */
[----:B------:R-:W-:Y:S01]  /*258b0*/  IMAD R9, R28, 0xa000, R16 ;  /* 0x0000a0001c097824 */ /* 0x000fe200078e0210 */
[----:B------:R-:W-:Y:S01]  /*258c0*/  PLOP3.LUT P2, PT, PT, PT, PT, 0x80, 0x0 ;  /* 0x000000000000781c */ /* 0x000fe20003f4f070 */
[----:B0-----:R-:W-:Y:S01]  /*258d0*/  IMAD R8, R12, 0x50, R0 ;  /* 0x000000500c087824 */ /* 0x001fe200078e0200 */
[----:B------:R-:W-:Y:S01]  /*258e0*/  R2UR UR10, R20 ;  /* 0x00000000140a72ca */ /* 0x000fe200000e0000 */
[----:B------:R-:W-:Y:S01]  /*258f0*/  VIADD R13, R9, 0x24400 ;  /* 0x00024400090d7836 */ /* 0x000fe20000000000 */
[----:B------:R-:W-:Y:S01]  /*25900*/  IADD3 R3, R11, 0x38890, RZ ;  /* 0x000388900b037810 */ /* 0x000fe20007ffe0ff */
[----:B------:R-:W-:Y:S01]  /*25910*/  UIADD3.X UR5, URZ, UR39, URZ, UP0, !UPT ;  /* 0x000000273f057290 */ /* 0x000fe200087fe43f */
[----:B------:R-:W-:Y:S01]  /*25920*/  UMOV UR6, 0x0 ;  /* 0x0000000000067882 */ /* 0x000fe20000000000 */
[----:B------:R-:W-:-:S10]  /*25930*/  UMOV UR7, 0x12f00000 ;  /* 0x12f0000000077882 */ /* 0x000fd40000000000 */
.L_x_724:
        /* <DEDUP_REMOVED lines=13> */
[----:B------:R-:W-:Y:S02]  /*25a10*/  UMOV UR7, 0x12f00000 ;  /* 0x12f0000000077882 */ /* 0x000fe40000000000 */
[----:B------:R-:W-:Y:S02]  /*25a20*/  R2UR UR10, R13 ;  /* 0x000000000d0a72ca */ /* 0x000fe400000e0000 */
[----:B------:R-:W-:-:S13]  /*25a30*/  IADD3 R13, R9, 0x26c00, RZ ;  /* 0x00026c00090d7810 */ /* 0x000fda0007ffe0ff */
.L_x_725:
        /* <DEDUP_REMOVED lines=16> */
.L_x_726:
        /* <DEDUP_REMOVED lines=16> */
.L_x_727:
        /* <DEDUP_REMOVED lines=13> */
.L_x_873:
[----:B------:R-:W-:Y:S05]  /*25d10*/  BSYNC B2 ;  /* 0x0000000000027941 */ /* 0x000fea0003800000 */
.L_x_728:
[----:B------:R-:W-:Y:S01]  /*25d20*/  BSSY B2, `(.L_x_730) ;  /* 0x000000b000027945 */ /* 0x000fe20003800000 */
[----:B------:R-:W-:Y:S01]  /*25d30*/  IMAD.MOV.U32 R14, RZ, RZ, 0x0 ;  /* 0x00000000ff0e7424 */ /* 0x000fe200078e00ff */
[----:B------:R-:W-:Y:S02]  /*25d40*/  MOV R15, 0x12f00000 ;  /* 0x12f00000000f7802 */ /* 0x000fe40000000f00 */
[----:B------:R-:W-:Y:S05]  /*25d50*/  @P3 BRA `(.L_x_731) ;  /* 0x00000000001c3947 */ /* 0x000fea0003800000 */
[----:B------:R-:W2:Y:S01]  /*25d60*/  S2R R13, SR_TID.X ;  /* 0x00000000000d7919 */ /* 0x000ea20000002100 */
[----:B------:R-:W-:-:S04]  /*25d70*/  IMAD.MOV.U32 R3, RZ, RZ, 0xa000 ;  /* 0x0000a000ff037424 */ /* 0x000fc800078e00ff */
[----:B------:R3:W-:Y:S01]  /*25d80*/  SYNCS.ARRIVE.TRANS64 RZ, [R11+URZ+0x388b0], R3 ;  /* 0x0388b0030bff79a7 */ /* 0x0007e2000800003f */
[----:B--2---:R-:W-:-:S04]  /*25d90*/  LOP3.LUT R13, R13, 0x1f, RZ, 0xc0, !PT ;  /* 0x0000001f0d0d7812 */ /* 0x004fc800078ec0ff */
[----:B------:R-:W-:-:S13]  /*25da0*/  ISETP.NE.AND P2, PT, R13, RZ, PT ;  /* 0x000000ff0d00720c */ /* 0x000fda0003f45270 */
[----:B---3--:R-:W-:Y:S05]  /*25db0*/  @!P2 BRA `(.L_x_731) ;  /* 0x000000000004a947 */ /* 0x008fea0003800000 */
[----:B------:R-:W-:Y:S01]  /*25dc0*/  BPT.TRAP 0x1 ;  /* 0x000000040000795c */ /* 0x000fe20000300000 */
.L_x_731:
[----:B------:R-:W-:Y:S05]  /*25dd0*/  BSYNC B2 ;  /* 0x0000000000027941 */ /* 0x000fea0003800000 */
.L_x_730:
[----:B------:R-:W-:Y:S01]  /*25de0*/  R2UR UR10, R20 ;  /* 0x00000000140a72ca */ /* 0x000fe200000e0000 */
[----:B------:R-:W-:Y:S01]  /*25df0*/  UIADD3 UR4, UP0, UR38, 0x670, URZ ;  /* 0x0000067026047890 */ /* 0x000fe2000ff1e03f */
[----:B------:R-:W-:Y:S01]  /*25e00*/  R2UR UR6, R14 ;  /* 0x000000000e0672ca */ /* 0x000fe200000e0000 */
[----:B01----:R-:W-:Y:S01]  /*25e10*/  VIADD R11, R11, 0x388b0 ;  /* 0x000388b00b0b7836 */ /* 0x003fe20000000000 */
[----:B------:R-:W-:Y:S01]  /*25e20*/  R2UR UR7, R15 ;  /* 0x000000000f0772ca */ /* 0x000fe200000e0000 */
[----:B------:R-:W-:Y:S01]  /*25e30*/  UIADD3.X UR5, URZ, UR39, URZ, UP0, !UPT ;  /* 0x000000273f057290 */ /* 0x000fe200087fe43f */
[----:B------:R-:W-:Y:S02]  /*25e40*/  PLOP3.LUT P2, PT, PT, PT, PT, 0x80, 0x0 ;  /* 0x000000000000781c */ /* 0x000fe40003f4f070 */
[----:B------:R-:W-:-:S11]  /*25e50*/  IADD3 R3, R9, 0x400, RZ ;  /* 0x0000040009037810 */ /* 0x000fd60007ffe0ff */
.L_x_732:
        /* <DEDUP_REMOVED lines=11> */
[----:B------:R-:W-:Y:S01]  /*25f10*/  R2UR UR6, R14 ;  /* 0x000000000e0672ca */ /* 0x000fe200000e0000 */
[----:B------:R-:W-:Y:S01]  /*25f20*/  VIADD R3, R9, 0x2c00 ;  /* 0x00002c0009037836 */ /* 0x000fe20000000000 */
[----:B------:R-:W-:Y:S02]  /*25f30*/  R2UR UR7, R15 ;  /* 0x000000000f0772ca */ /* 0x000fe400000e0000 */
[----:B------:R-:W-:Y:S02]  /*25f40*/  R2UR UR10, R10 ;  /* 0x000000000a0a72ca */ /* 0x000fe400000e0000 */
[----:B------:R-:W-:-:S13]  /*25f50*/  PLOP3.LUT P2, PT, PT, PT, PT, 0x80, 0x0 ;  /* 0x000000000000781c */ /* 0x000fda0003f4f070 */
.L_x_733:
        /* <DEDUP_REMOVED lines=15> */
.L_x_734:
        /* <DEDUP_REMOVED lines=15> */
.L_x_735:
        /* <DEDUP_REMOVED lines=10> */
.L_x_719:
[----:B------:R-:W-:Y:S05]  /*261e0*/  BSYNC B1 ;  /* 0x0000000000017941 */ /* 0x000fea0003800000 */
.L_x_718:
[----:B------:R-:W-:Y:S01]  /*261f0*/  ISETP.GT.AND P3, PT, R12, R6, PT ;  /* 0x000000060c00720c */ /* 0x000fe20003f64270 */
[----:B------:R-:W-:Y:S01]  /*26200*/  VIADD R28, R28, 0x1 ;  /* 0x000000011c1c7836 */ /* 0x000fe20000000000 */
[----:B------:R-:W-:-:S04]  /*26210*/  IADD3 R12, R12, -0x1, RZ ;  /* 0xffffffff0c0c7810 */ /* 0x000fc80007ffe0ff */
[----:B------:R-:W-:-:S04]  /*26220*/  ISETP.NE.AND P2, PT, R28, 0x2, PT ;  /* 0x000000021c00780c */ /* 0x000fc80003f45270 */
[----:B------:R-:W-:Y:S02]  /*26230*/  SEL R3, RZ, 0x1, P2 ;  /* 0x00000001ff037807 */ /* 0x000fe40001000000 */
[----:B------:R-:W-:Y:S02]  /*26240*/  SEL R28, R28, RZ, P2 ;  /* 0x000000ff1c1c7207 */ /* 0x000fe40001000000 */
[----:B------:R-:W-:Y:S01]  /*26250*/  LOP3.LUT R30, R30, R3, RZ, 0x3c, !PT ;  /* 0x000000031e1e7212 */ /* 0x000fe200078e3cff */
[----:B------:R-:W-:Y:S06]  /*26260*/  @P3 BRA `(.L_x_736) ;  /* 0xfffffff400303947 */ /* 0x000fec000383ffff */
.L_x_694:
[----:B------:R-:W-:Y:S05]  /*26270*/  BSYNC B0 ;  /* 0x0000000000007941 */ /* 0x000fea0003800000 */
.L_x_693:
[----:B------:R-:W-:Y:S05]  /*26280*/  @!P0 WARPSYNC.ALL ;  /* 0x0000000000008948 */ /* 0x000fea0003800000 */
[----:B------:R-:W-:Y:S01]  /*26290*/  @!P0 BAR.SYNC.DEFER_BLOCKING 0xc, 0x180 ;  /* 0x0306000000008b1d */ /* 0x000fe20000010000 */
[----:B------:R-:W-:-:S05]  /*262a0*/  IMAD.MOV.U32 R0, RZ, RZ, RZ ;  /* 0x000000ffff007224 */ /* 0x000fca00078e00ff */
[----:B------:R-:W-:Y:S04]  /*262b0*/  BSSY B0, `(.L_x_737) ;  /* 0x000001e000007945 */ /* 0x000fe80003800000 */
[----:B------:R-:W-:Y:S05]  /*262c0*/  @!P1 BRA `(.L_x_738) ;  /* 0x0000000000709947 */ /* 0x000fea0003800000 */
[----:B------:R-:W-:-:S13]  /*262d0*/  ISETP.NE.AND P0, PT, R5, RZ, PT ;  /* 0x000000ff0500720c */ /* 0x000fda0003f05270 */
[----:B------:R-:W1:Y:S02]  /*262e0*/  @!P0 LDC R5, c[0x0][0x9f0] ;  /* 0x00027c00ff058b82 */ /* 0x000e640000000800 */
[-C--:B-1----:R-:W-:Y:S02]  /*262f0*/  IABS R0, R5.reuse ;  /* 0x0000000500007213 */ /* 0x082fe40000000000 */
[----:B0-----:R-:W-:Y:S02]  /*26300*/  IABS R8, R5 ;  /* 0x0000000500087213 */ /* 0x001fe40000000000 */
[----:B------:R-:W0:Y:S03]  /*26310*/  I2F.RP R9, R0 ;  /* 0x0000000000097306 */ /* 0x000e260000209400 */
[----:B------:R-:W-:-:S05]  /*26320*/  IMAD.MOV R8, RZ, RZ, -R8 ;  /* 0x000000ffff087224 */ /* 0x000fca00078e0a08 */
[----:B0-----:R-:W0:Y:S02]  /*26330*/  MUFU.RCP R9, R9 ;  /* 0x0000000900097308 */ /* 0x001e240000001000 */
[----:B0-----:R-:W-:-:S06]  /*26340*/  VIADD R10, R9, 0xffffffe ;  /* 0x0ffffffe090a7836 */ /* 0x001fcc0000000000 */
[----:B------:R-:W0:Y:S02]  /*26350*/  F2I.FTZ.U32.TRUNC.NTZ R3, R10 ;  /* 0x0000000a00037305 */ /* 0x000e24000021f000 */
[----:B0-----:R-:W-:-:S05]  /*26360*/  IADD3 R2, RZ, -R3, RZ ;  /* 0x80000003ff027210 */ /* 0x001fca0007ffe0ff */
[----:B------:R-:W-:Y:S02]  /*26370*/  IMAD R6, R2, R0, RZ ;  /* 0x0000000002067224 */ /* 0x000fe400078e02ff */
[----:B------:R-:W-:-:S04]  /*26380*/  IMAD.MOV.U32 R2, RZ, RZ, RZ ;  /* 0x000000ffff027224 */ /* 0x000fc800078e00ff */
[----:B------:R-:W-:Y:S01]  /*26390*/  IMAD.HI.U32 R6, R3, R6, R2 ;  /* 0x0000000603067227 */ /* 0x000fe200078e0002 */
[----:B------:R-:W-:-:S04]  /*263a0*/  IADD3 R3, R4, -0x1, R5 ;  /* 0xffffffff04037810 */ /* 0x000fc80007ffe005 */
[----:B------:R-:W-:Y:S02]  /*263b0*/  IABS R2, R3 ;  /* 0x0000000300027213 */ /* 0x000fe40000000000 */
[----:B------:R-:W-:-:S03]  /*263c0*/  LOP3.LUT R3, R3, R5, RZ, 0x3c, !PT ;  /* 0x0000000503037212 */ /* 0x000fc600078e3cff */
[----:B------:R-:W-:Y:S01]  /*263d0*/  IMAD.HI.U32 R6, R6, R2, RZ ;  /* 0x0000000206067227 */ /* 0x000fe200078e00ff */
[----:B------:R-:W-:-:S03]  /*263e0*/  ISETP.GE.AND P2, PT, R3, RZ, PT ;  /* 0x000000ff0300720c */ /* 0x000fc60003f46270 */
[----:B------:R-:W-:-:S05]  /*263f0*/  IMAD R2, R6, R8, R2 ;  /* 0x0000000806027224 */ /* 0x000fca00078e0202 */
[----:B------:R-:W-:-:S13]  /*26400*/  ISETP.GT.U32.AND P1, PT, R0, R2, PT ;  /* 0x000000020000720c */ /* 0x000fda0003f24070 */
[-C--:B------:R-:W-:Y:S01]  /*26410*/  @!P1 IADD3 R2, R2, -R0.reuse, RZ ;  /* 0x8000000002029210 */ /* 0x080fe20007ffe0ff */
[----:B------:R-:W-:Y:S01]  /*26420*/  @!P1 VIADD R6, R6, 0x1 ;  /* 0x0000000106069836 */ /* 0x000fe20000000000 */
[----:B------:R-:W-:Y:S02]  /*26430*/  ISETP.NE.AND P1, PT, R5, RZ, PT ;  /* 0x000000ff0500720c */ /* 0x000fe40003f25270 */
[----:B------:R-:W-:-:S13]  /*26440*/  ISETP.GE.U32.AND P0, PT, R2, R0, PT ;  /* 0x000000000200720c */ /* 0x000fda0003f06070 */
[----:B------:R-:W-:-:S05]  /*26450*/  @P0 VIADD R6, R6, 0x1 ;  /* 0x0000000106060836 */ /* 0x000fca0000000000 */
[----:B------:R-:W-:-:S05]  /*26460*/  MOV R0, R6 ;  /* 0x0000000600007202 */ /* 0x000fca0000000f00 */
[----:B------:R-:W-:Y:S01]  /*26470*/  @!P2 IMAD.MOV R0, RZ, RZ, -R0 ;  /* 0x000000ffff00a224 */ /* 0x000fe200078e0a00 */
[----:B------:R-:W-:-:S07]  /*26480*/  @!P1 LOP3.LUT R0, RZ, R5, RZ, 0x33, !PT ;  /* 0x00000005ff009212 */ /* 0x000fce00078e33ff */
.L_x_738:
[----:B------:R-:W-:Y:S05]  /*26490*/  BSYNC B0 ;  /* 0x0000000000007941 */ /* 0x000fea0003800000 */
.L_x_737:
[-C--:B------:R-:W-:Y:S01]  /*264a0*/  IMAD R3, R7, R0.reuse, RZ ;  /* 0x0000000007037224 */ /* 0x080fe200078e02ff */
[----:B------:R-:W-:Y:S04]  /*264b0*/  BSSY B7, `(.L_x_739) ;  /* 0x0000393000077945 */ /* 0x000fe80003800000 */
[----:B------:R-:W-:Y:S01]  /*264c0*/  VIADDMNMX R2, R3, R0, R4, PT ;  /* 0x0000000003027246 */ /* 0x000fe20003800104 */
[----:B------:R1:W-:Y:S03]  /*264d0*/  STL [R1+0xc], R3 ;  /* 0x00000c0301007387 */ /* 0x0003e60000100800 */
[----:B------:R-:W-:Y:S01]  /*264e0*/  ISETP.GT.AND P0, PT, R2, R3, PT ;  /* 0x000000030200720c */ /* 0x000fe20003f04270 */
[----:B------:R1:W-:-:S12]  /*264f0*/  STL [R1+0x1c], R2 ;  /* 0x00001c0201007387 */ /* 0x0003d80000100800 */
[----:B-1----:R-:W-:Y:S05]  /*26500*/  @P0 BRA `(.L_x_740) ;  /* 0x0000000000480947 */ /* 0x002fea0003800000 */
[----:B------:R-:W1:Y:S02]  /*26510*/  S2R R2, SR_TID.X ;  /* 0x0000000000027919 */ /* 0x000e640000002100 */
[----:B-1----:R-:W-:-:S04]  /*26520*/  LOP3.LUT R2, R2, 0x7f, RZ, 0xc0, !PT ;  /* 0x0000007f02027812 */ /* 0x002fc800078ec0ff */
[----:B------:R-:W-:-:S13]  /*26530*/  ISETP.NE.AND P0, PT, R2, RZ, PT ;  /* 0x000000ff0200720c */ /* 0x000fda0003f05270 */
[----:B------:R-:W-:Y:S05]  /*26540*/  @P0 BRA `(.L_x_741) ;  /* 0x0000003800240947 */ /* 0x000fea0003800000 */
[----:B------:R-:W1:Y:S01]  /*26550*/  S2R R5, SR_LANEID ;  /* 0x0000000000057919 */ /* 0x000e620000000000 */
[----:B------:R-:W-:Y:S01]  /*26560*/  VOTEU.ANY UR4, UPT, PT ;  /* 0x0000000000047886 */ /* 0x000fe200038e0100 */
[----:B------:R-:W2:Y:S01]  /*26570*/  LDC.64 R2, c[0x0][0xc60] ;  /* 0x00031800ff027b82 */ /* 0x000ea20000000a00 */
[----:B------:R-:W1:Y:S01]  /*26580*/  FLO.U32 R0, UR4 ;  /* 0x0000000400007d00 */ /* 0x000e6200080e0000 */
[----:B------:R-:W-:Y:S01]  /*26590*/  ULDC.64 UR6, c[0x0][0x208] ;  /* 0x0000820000067ab9 */ /* 0x000fe20000000a00 */
[----:B-1----:R-:W-:-:S06]  /*265a0*/  ISETP.EQ.U32.AND P0, PT, R0, R5, PT ;  /* 0x000000050000720c */ /* 0x002fcc0003f02070 */
[----:B------:R-:W2:Y:S07]  /*265b0*/  POPC R5, UR4 ;  /* 0x0000000400057d09 */ /* 0x000eae0008000000 */
[----:B--2---:R-:W2:Y:S01]  /*265c0*/  @P0 ATOMG.E.ADD.STRONG.GPU PT, R3, desc[UR6][R2.64], R5 ;  /* 0x00000005020309a8 */ /* 0x004ea200081ee1c6 */
[----:B------:R-:W1:Y:S02]  /*265d0*/  S2R R4, SR_LTMASK ;  /* 0x0000000000047919 */ /* 0x000e640000003900 */
[----:B-1----:R-:W-:-:S04]  /*265e0*/  LOP3.LUT R4, R4, UR4, RZ, 0xc0, !PT ;  /* 0x0000000404047c12 */ /* 0x002fc8000f8ec0ff */
[----:B------:R-:W1:Y:S01]  /*265f0*/  POPC R7, R4 ;  /* 0x0000000400077309 */ /* 0x000e620000000000 */
[----:B--2---:R-:W1:Y:S02]  /*26600*/  SHFL.IDX PT, R0, R3, R0, 0x1f ;  /* 0x00001f0003007589 */ /* 0x004e6400000e0000 */
[----:B-1----:R-:W-:Y:S01]  /*26610*/  IADD3 R24, R0, UR36, R7 ;  /* 0x0000002400187c10 */ /* 0x002fe2000fffe007 */
[----:B------:R-:W-:Y:S06]  /*26620*/  BRA `(.L_x_741) ;  /* 0x0000003400ec7947 */ /* 0x000fec0003800000 */
.L_x_740:
        /* <DEDUP_REMOVED lines=8> */
[----:B------:R-:W-:Y:S01]  /*266b0*/  MOV R4, UR6 ;  /* 0x0000000600047c02 */ /* 0x000fe20008000f00 */
[----:B------:R-:W-:Y:S01]  /*266c0*/  IMAD.U32 R5, RZ, RZ, UR7 ;  /* 0x00000007ff057e24 */ /* 0x000fe2000f8e00ff */
[----:B------:R-:W1:Y:S01]  /*266d0*/  LDC.64 R2, c[0x4][R2] ;  /* 0x0100000002027b82 */ /* 0x000e620000000a00 */
[----:B------:R-:W-:Y:S01]  /*266e0*/  IMAD.U32 R6, RZ, RZ, UR8 ;  /* 0x00000008ff067e24 */ /* 0x000fe2000f8e00ff */
[----:B------:R-:W-:Y:S01]  /*266f0*/  MOV R7, UR9 ;  /* 0x0000000900077c02 */ /* 0x000fe20008000f00 */
[----:B------:R-:W-:Y:S01]  /*26700*/  IMAD.U32 R10, RZ, RZ, UR4 ;  /* 0x00000004ff0a7e24 */ /* 0x000fe2000f8e00ff */
[----:B0-----:R-:W-:Y:S01]  /*26710*/  MOV R8, 0x70 ;  /* 0x0000007000087802 */ /* 0x001fe20000000f00 */
[----:B------:R-:W-:-:S02]  /*26720*/  IMAD.U32 R11, RZ, RZ, UR5 ;  /* 0x00000005ff0b7e24 */ /* 0x000fc4000f8e00ff */
[----:B------:R-:W-:Y:S02]  /*26730*/  IMAD.MOV.U32 R12, RZ, RZ, 0x1 ;  /* 0x00000001ff0c7424 */ /* 0x000fe400078e00ff */
[----:B------:R-:W-:-:S07]  /*26740*/  IMAD.MOV.U32 R13, RZ, RZ, RZ ;  /* 0x000000ffff0d7224 */ /* 0x000fce00078e00ff */
[----:B------:R-:W-:-:S07]  /*26750*/  LEPC R20, `(.L_x_743) ;  /* 0x000000001014794e */ /* 0x000fce0000000000 */
[----:B-1----:R-:W-:Y:S05]  /*26760*/  CALL.ABS.NOINC R2 ;  /* 0x0000000002007343 */ /* 0x002fea0003c00000 */
.L_x_743:
[----:B------:R-:W-:Y:S05]  /*26770*/  BSYNC B6 ;  /* 0x0000000000067941 */ /* 0x000fea0003800000 */
.L_x_742:
[----:B------:R-:W-:Y:S01]  /*26780*/  IADD3 R0, R16, 0x400, RZ ;  /* 0x0000040010007810 */ /* 0x000fe20007ffe0ff */
[----:B------:R-:W-:Y:S03]  /*26790*/  BSSY B6, `(.L_x_744) ;  /* 0x0000022000067945 */ /* 0x000fe60003800000 */
[----:B------:R-:W-:-:S13]  /*267a0*/  LOP3.LUT P0, RZ, R0, 0x3ff, RZ, 0xc0, !PT ;  /* 0x000003ff00ff7812 */ /* 0x000fda000780c0ff */
[----:B------:R-:W-:Y:S05]  /*267b0*/  @!P0 BRA `(.L_x_745) ;  /* 0x00000000007c8947 */ /* 0x000fea0003800000 */
[----:B------:R-:W-:Y:S01]  /*267c0*/  MOV R22, 0x0 ;  /* 0x0000000000167802 */ /* 0x000fe20000000f00 */
[----:B------:R-:W-:Y:S01]  /*267d0*/  ULDC.64 UR6, c[0x4][0xa8] ;  /* 0x01002a0000067ab9 */ /* 0x000fe20000000a00 */
[----:B------:R-:W-:Y:S01]  /*267e0*/  ULDC.64 UR8, c[0x4][0xb0] ;  /* 0x01002c0000087ab9 */ /* 0x000fe20000000a00 */
[----:B------:R-:W-:Y:S01]  /*267f0*/  ULDC.64 UR4, c[0x4][0x10] ;  /* 0x0100040000047ab9 */ /* 0x000fe20000000a00 */
[----:B------:R1:W2:Y:S01]  /*26800*/  LDC.64 R2, c[0x4][R22] ;  /* 0x0100000016027b82 */ /* 0x0002a20000000a00 */
[----:B------:R-:W-:Y:S01]  /*26810*/  IMAD.U32 R4, RZ, RZ, UR6 ;  /* 0x00000006ff047e24 */ /* 0x000fe2000f8e00ff */
[----:B------:R-:W-:Y:S01]  /*26820*/  MOV R6, UR8 ;  /* 0x0000000800067c02 */ /* 0x000fe20008000f00 */
[----:B------:R-:W-:Y:S01]  /*26830*/  IMAD.U32 R5, RZ, RZ, UR7 ;  /* 0x00000007ff057e24 */ /* 0x000fe2000f8e00ff */
[----:B------:R-:W-:Y:S01]  /*26840*/  MOV R11, UR5 ;  /* 0x00000005000b7c02 */ /* 0x000fe20008000f00 */
[----:B------:R-:W-:Y:S01]  /*26850*/  IMAD.U32 R7, RZ, RZ, UR9 ;  /* 0x00000009ff077e24 */ /* 0x000fe2000f8e00ff */
[----:B------:R-:W-:Y:S01]  /*26860*/  MOV R13, RZ ;  /* 0x000000ff000d7202 */ /* 0x000fe20000000f00 */
[----:B------:R-:W-:-:S02]  /*26870*/  IMAD.U32 R10, RZ, RZ, UR4 ;  /* 0x00000004ff0a7e24 */ /* 0x000fc4000f8e00ff */
[----:B0-----:R-:W-:Y:S02]  /*26880*/  IMAD.MOV.U32 R8, RZ, RZ, 0x70 ;  /* 0x00000070ff087424 */ /* 0x001fe400078e00ff */
[----:B-1----:R-:W-:-:S07]  /*26890*/  IMAD.MOV.U32 R12, RZ, RZ, 0x1 ;  /* 0x00000001ff0c7424 */ /* 0x002fce00078e00ff */
[----:B------:R-:W-:-:S07]  /*268a0*/  LEPC R20, `(.L_x_746) ;  /* 0x000000001014794e */ /* 0x000fce0000000000 */
[----:B--2---:R-:W-:Y:S05]  /*268b0*/  CALL.ABS.NOINC R2 ;  /* 0x0000000002007343 */ /* 0x004fea0003c00000 */
.L_x_746:
[----:B------:R0:W1:Y:S01]  /*268c0*/  LDC.64 R2, c[0x4][R22] ;  /* 0x0100000016027b82 */ /* 0x0000620000000a00 */
[----:B------:R-:W-:Y:S01]  /*268d0*/  ULDC.64 UR4, c[0x4][0xa8] ;  /* 0x01002a0000047ab9 */ /* 0x000fe20000000a00 */
[----:B------:R-:W-:Y:S01]  /*268e0*/  ULDC.64 UR6, c[0x4][0xb0] ;  /* 0x01002c0000067ab9 */ /* 0x000fe20000000a00 */
[----:B------:R-:W-:Y:S01]  /*268f0*/  ULDC.64 UR8, c[0x4][0x18] ;  /* 0x0100060000087ab9 */ /* 0x000fe20000000a00 */
[----:B------:R-:W-:Y:S01]  /*26900*/  IMAD.U32 R4, RZ, RZ, UR4 ;  /* 0x00000004ff047e24 */ /* 0x000fe2000f8e00ff */
[----:B------:R-:W-:Y:S01]  /*26910*/  MOV R6, UR6 ;  /* 0x0000000600067c02 */ /* 0x000fe20008000f00 */
[----:B------:R-:W-:Y:S01]  /*26920*/  IMAD.U32 R5, RZ, RZ, UR5 ;  /* 0x00000005ff057e24 */ /* 0x000fe2000f8e00ff */
[----:B------:R-:W-:Y:S01]  /*26930*/  MOV R11, UR9 ;  /* 0x00000009000b7c02 */ /* 0x000fe20008000f00 */
[----:B------:R-:W-:Y:S01]  /*26940*/  IMAD.U32 R7, RZ, RZ, UR7 ;  /* 0x00000007ff077e24 */ /* 0x000fe2000f8e00ff */
[----:B------:R-:W-:Y:S01]  /*26950*/  MOV R13, RZ ;  /* 0x000000ff000d7202 */ /* 0x000fe20000000f00 */
[----:B------:R-:W-:-:S02]  /*26960*/  IMAD.U32 R10, RZ, RZ, UR8 ;  /* 0x00000008ff0a7e24 */ /* 0x000fc4000f8e00ff */
[----:B------:R-:W-:Y:S02]  /*26970*/  IMAD.MOV.U32 R8, RZ, RZ, 0x70 ;  /* 0x00000070ff087424 */ /* 0x000fe400078e00ff */
[----:B0-----:R-:W-:-:S07]  /*26980*/  IMAD.MOV.U32 R12, RZ, RZ, 0x1 ;  /* 0x00000001ff0c7424 */ /* 0x001fce00078e00ff */
[----:B------:R-:W-:-:S07]  /*26990*/  LEPC R20, `(.L_x_745) ;  /* 0x000000001014794e */ /* 0x000fce0000000000 */
[----:B-1----:R-:W-:Y:S05]  /*269a0*/  CALL.ABS.NOINC R2 ;  /* 0x0000000002007343 */ /* 0x002fea0003c00000 */
.L_x_745:
[----:B------:R-:W-:Y:S05]  /*269b0*/  BSYNC B6 ;  /* 0x0000000000067941 */ /* 0x000fea0003800000 */
.L_x_744:
[----:B------:R-:W2:Y:S01]  /*269c0*/  LDL R22, [R1+0x1c] ;  /* 0x00001c0001167983 */ /* 0x000ea20000100800 */
[----:B------:R-:W-:-:S03]  /*269d0*/  ULDC.64 UR4, c[0x0][0x9f8] ;  /* 0x00027e0000047ab9 */ /* 0x000fc60000000a00 */
[----:B------:R-:W3:Y:S01]  /*269e0*/  LDL R7, [R1+0x8] ;  /* 0x0000080001077983 */ /* 0x000ee20000100800 */
[----:B------:R-:W-:-:S03]  /*269f0*/  ISETP.NE.U32.AND P0, PT, RZ, UR4, PT ;  /* 0x00000004ff007c0c */ /* 0x000fc6000bf05070 */
[----:B------:R-:W4:Y:S01]  /*26a00*/  LDL R21, [R1+0x10] ;  /* 0x0000100001157983 */ /* 0x000f220000100800 */
[----:B------:R-:W-:Y:S01]  /*26a10*/  ISETP.NE.AND.EX P0, PT, RZ, UR5, PT, P0 ;  /* 0x00000005ff007c0c */ /* 0x000fe2000bf05300 */
[----:B------:R-:W-:Y:S01]  /*26a20*/  ULDC.64 UR6, c[0x0][0x208] ;  /* 0x0000820000067ab9 */ /* 0x000fe20000000a00 */
[----:B------:R-:W1:Y:S01]  /*26a30*/  LDC R0, c[0x0][0x430] ;  /* 0x00010c00ff007b82 */ /* 0x000e620000000800 */
[----:B------:R-:W0:Y:S10]  /*26a40*/  S2R R20, SR_TID.X ;  /* 0x0000000000147919 */ /* 0x000e340000002100 */
[----:B------:R-:W-:Y:S01]  /*26a50*/  @P0 IADD3 R2, P1, R17, UR4, RZ ;  /* 0x0000000411020c10 */ /* 0x000fe2000ff3e0ff */
[----:B------:R-:W-:-:S03]  /*26a60*/  ULDC UR4, c[0x0][0x2f4] ;  /* 0x0000bd0000047ab9 */ /* 0x000fc60000000800 */
[----:B------:R-:W-:-:S05]  /*26a70*/  @P0 IADD3.X R3, R19, UR5, RZ, P1, !PT ;  /* 0x0000000513030c10 */ /* 0x000fca0008ffe4ff */
[----:B------:R4:W4:Y:S01]  /*26a80*/  @P0 LDG.E R32, desc[UR6][R2.64] ;  /* 0x0000000602200981 */ /* 0x000922000c1e1900 */
[----:B0-----:R-:W-:-:S04]  /*26a90*/  LOP3.LUT R20, R20, 0x7f, RZ, 0xc0, !PT ;  /* 0x0000007f14147812 */ /* 0x001fc800078ec0ff */
[----:B------:R-:W-:Y:S02]  /*26aa0*/  SHF.R.U32.HI R4, RZ, 0x3, R20 ;  /* 0x00000003ff047819 */ /* 0x000fe40000011614 */
[----:B------:R-:W0:Y:S01]  /*26ab0*/  S2R R20, SR_TID.X ;  /* 0x0000000000147919 */ /* 0x000e220000002100 */
[----:B-1----:R-:W-:-:S13]  /*26ac0*/  ISETP.NE.AND P1, PT, R0, 0x1, PT ;  /* 0x000000010000780c */ /* 0x002fda0003f25270 */
[----:B------:R-:W1:Y:S01]  /*26ad0*/  @P1 LDC R6, c[0x0][0x438] ;  /* 0x00010e00ff061b82 */ /* 0x000e620000000800 */
[----:B0-----:R-:W-:-:S05]  /*26ae0*/  IMAD.SHL.U32 R20, R20, 0x10, RZ ;  /* 0x0000001014147824 */ /* 0x001fca00078e00ff */
[----:B------:R-:W-:Y:S02]  /*26af0*/  LOP3.LUT R20, R4, 0x70, R20, 0xf8, !PT ;  /* 0x0000007004147812 */ /* 0x000fe400078ef814 */
[----:B------:R-:W0:Y:S01]  /*26b00*/  @P1 LDC R4, c[0x0][0x434] ;  /* 0x00010d00ff041b82 */ /* 0x000e220000000800 */
[----:B------:R-:W-:Y:S02]  /*26b10*/  LOP3.LUT R18, R18, 0xfffffffe, RZ, 0xc0, !PT ;  /* 0xfffffffe12127812 */ /* 0x000fe400078ec0ff */
[----:B------:R-:W-:-:S04]  /*26b20*/  LOP3.LUT R9, R34, 0x40, RZ, 0xfc, !PT ;  /* 0x0000004022097812 */ /* 0x000fc800078efcff */
[----:B------:R-:W-:Y:S01]  /*26b30*/  ISETP.GE.AND P3, PT, R9, UR4, PT ;  /* 0x0000000409007c0c */ /* 0x000fe2000bf66270 */
[----:B------:R-:W-:Y:S01]  /*26b40*/  UMOV UR5, 0xffffffff ;  /* 0xffffffff00057882 */ /* 0x000fe20000000000 */
[----:B--2---:R-:W-:-:S04]  /*26b50*/  VIADD R22, R22, 0xffffffff ;  /* 0xffffffff16167836 */ /* 0x004fc80000000000 */
[----:B------:R-:W-:-:S05]  /*26b60*/  IMAD R5, R22, 0x50, R20 ;  /* 0x0000005016057824 */ /* 0x000fca00078e0214 */
[----:B---3--:R-:W-:-:S04]  /*26b70*/  ISETP.GE.AND P0, PT, R5, R7, PT ;  /* 0x000000070500720c */ /* 0x008fc80003f06270 */
[----:B------:R-:W-:Y:S02]  /*26b80*/  ISETP.GT.U32.OR P0, PT, R20, 0x4f, P0 ;  /* 0x0000004f1400780c */ /* 0x000fe40000704470 */
[----:B----4-:R-:W-:-:S11]  /*26b90*/  IADD3 R5, R5, R21, RZ ;  /* 0x0000001505057210 */ /* 0x010fd60007ffe0ff */
[----:B------:R-:W2:Y:S01]  /*26ba0*/  @!P0 LDC.64 R2, c[0x0][0x428] ;  /* 0x00010a00ff028b82 */ /* 0x000ea20000000a00 */
[----:B0-----:R-:W-:-:S04]  /*26bb0*/  @P1 IMAD.HI.U32 R7, R5, R4, RZ ;  /* 0x0000000405071227 */ /* 0x001fc800078e00ff */
[----:B------:R-:W-:Y:S01]  /*26bc0*/  IMAD.MOV.U32 R4, RZ, RZ, R5 ;  /* 0x000000ffff047224 */ /* 0x000fe200078e0005 */
[----:B-1----:R-:W-:Y:S02]  /*26bd0*/  @P1 SHF.R.U32.HI R4, RZ, R6, R7 ;  /* 0x00000006ff041219 */ /* 0x002fe40000011607 */
[----:B------:R-:W-:-:S03]  /*26be0*/  SHF.R.S32.HI R8, RZ, 0x1f, R32 ;  /* 0x0000001fff087819 */ /* 0x000fc60000011420 */
[----:B------:R-:W-:-:S04]  /*26bf0*/  IMAD.MOV R6, RZ, RZ, -R4 ;  /* 0x000000ffff067224 */ /* 0x000fc800078e0a04 */
[----:B------:R-:W-:Y:S01]  /*26c00*/  IMAD R0, R0, R6, R5 ;  /* 0x0000000600007224 */ /* 0x000fe200078e0205 */
[--C-:B------:R-:W-:Y:S01]  /*26c10*/  @!P0 SHF.R.S32.HI R5, RZ, 0x1f, R4.reuse ;  /* 0x0000001fff058819 */ /* 0x100fe20000011404 */
[-C--:B--2---:R-:W-:Y:S02]  /*26c20*/  @!P0 IMAD R6, R8, R2.reuse, RZ ;  /* 0x0000000208068224 */ /* 0x084fe400078e02ff */
[----:B------:R-:W-:-:S04]  /*26c30*/  @!P0 IMAD.WIDE.U32 R4, R32, R2, R4 ;  /* 0x0000000220048225 */ /* 0x000fc800078e0004 */
[----:B------:R-:W-:Y:S02]  /*26c40*/  @!P0 IMAD R6, R32, R3, R6 ;  /* 0x0000000320068224 */ /* 0x000fe400078e0206 */
[----:B------:R-:W0:Y:S03]  /*26c50*/  @!P0 LDC.64 R2, c[0x0][0x418] ;  /* 0x00010600ff028b82 */ /* 0x000e260000000a00 */
[----:B------:R-:W-:Y:S01]  /*26c60*/  @!P0 IADD3 R6, R5, R6, RZ ;  /* 0x0000000605068210 */ /* 0x000fe20007ffe0ff */
[----:B------:R-:W-:Y:S01]  /*26c70*/  IMAD.U32 R7, RZ, RZ, UR37 ;  /* 0x00000025ff077e24 */ /* 0x000fe2000f8e00ff */
[----:B0-----:R-:W-:-:S04]  /*26c80*/  @!P0 LEA R2, P1, R4, R2, 0x2 ;  /* 0x0000000204028211 */ /* 0x001fc800078210ff */
[----:B------:R-:W-:Y:S01]  /*26c90*/  @!P0 LEA.HI.X R3, R4, R3, R6, 0x2, P1 ;  /* 0x0000000304038211 */ /* 0x000fe200008f1406 */
[----:B------:R-:W-:-:S06]  /*26ca0*/  IMAD.MOV.U32 R4, RZ, RZ, RZ ;  /* 0x000000ffff047224 */ /* 0x000fcc00078e00ff */
[----:B------:R0:W5:Y:S01]  /*26cb0*/  @!P0 LDG.E R4, desc[UR6][R2.64] ;  /* 0x0000000602048981 */ /* 0x000162000c1e1900 */
[----:B------:R-:W-:Y:S02]  /*26cc0*/  ISETP.GT.U32.AND P0, PT, R20, 0x4f, PT ;  /* 0x0000004f1400780c */ /* 0x000fe40003f04070 */
[----:B------:R-:W-:-:S11]  /*26cd0*/  ISETP.NE.AND P2, PT, R7, 0x3, PT ;  /* 0x000000030700780c */ /* 0x000fd60003f45270 */
[----:B------:R-:W-:Y:S02]  /*26ce0*/  @P0 LOP3.LUT R18, R18, 0x1, RZ, 0xfc, !PT ;  /* 0x0000000112120812 */ /* 0x000fe400078efcff */
[----:B------:R-:W-:Y:S02]  /*26cf0*/  ISETP.GE.AND P0, PT, R34, UR4, PT ;  /* 0x0000000422007c0c */ /* 0x000fe4000bf06270 */
[----:B------:R-:W-:-:S04]  /*26d00*/  LOP3.LUT R18, R18, 0xffffffdf, RZ, 0xc0, !PT ;  /* 0xffffffdf12127812 */ /* 0x000fc800078ec0ff */
[----:B------:R-:W-:-:S04]  /*26d10*/  @P2 LOP3.LUT R18, R18, 0x20, RZ, 0xfc, !PT ;  /* 0x0000002012122812 */ /* 0x000fc800078efcff */
[----:B------:R-:W-:Y:S01]  /*26d20*/  LOP3.LUT R18, R18, 0xffffffef, RZ, 0xc0, !PT ;  /* 0xffffffef12127812 */ /* 0x000fe200078ec0ff */
[----:B------:R1:W-:Y:S03]  /*26d30*/  STL [R1+0x14], R8 ;  /* 0x0000140801007387 */ /* 0x0003e60000100800 */
[----:B------:R-:W-:-:S04]  /*26d40*/  @P0 LOP3.LUT R18, R18, 0x10, RZ, 0xfc, !PT ;  /* 0x0000001012120812 */ /* 0x000fc800078efcff */
[----:B------:R-:W-:Y:S02]  /*26d50*/  LOP3.LUT R18, R18, 0xfffffff7, RZ, 0xc0, !PT ;  /* 0xfffffff712127812 */ /* 0x000fe400078ec0ff */
[----:B-1----:R-:W-:Y:S02]  /*26d60*/  LOP3.LUT R8, R34, 0x80, RZ, 0xfc, !PT ;  /* 0x0000008022087812 */ /* 0x002fe400078efcff */
[----:B------:R-:W-:Y:S02]  /*26d70*/  @P3 LOP3.LUT R18, R18, 0x8, RZ, 0xfc, !PT ;  /* 0x0000000812123812 */ /* 0x000fe400078efcff */
[----:B------:R-:W-:Y:S02]  /*26d80*/  ISETP.GE.AND P1, PT, R8, UR4, PT ;  /* 0x0000000408007c0c */ /* 0x000fe4000bf26270 */
[----:B------:R-:W-:Y:S02]  /*26d90*/  ISETP.GE.AND P0, PT, R37, UR4, PT ;  /* 0x0000000425007c0c */ /* 0x000fe4000bf06270 */
[----:B------:R-:W-:-:S04]  /*26da0*/  LOP3.LUT R18, R18, 0xfffffffd, RZ, 0xc0, !PT ;  /* 0xfffffffd12127812 */ /* 0x000fc800078ec0ff */
[----:B------:R-:W-:-:S05]  /*26db0*/  LOP3.LUT R18, R18, 0xfffffffb, RZ, 0xc0, !PT ;  /* 0xfffffffb12127812 */ /* 0x000fca00078ec0ff */
[----:B------:R-:W-:-:S04]  /*26dc0*/  @P1 LOP3.LUT R18, R18, 0x4, RZ, 0xfc, !PT ;  /* 0x0000000412121812 */ /* 0x000fc800078efcff */
[----:B------:R-:W-:Y:S01]  /*26dd0*/  @P0 LOP3.LUT R18, R18, 0x2, RZ, 0xfc, !PT ;  /* 0x0000000212120812 */ /* 0x000fe200078efcff */
[----:B0-----:R-:W-:Y:S06]  /*26de0*/  BRA.DIV UR5, `(.L_x_747) ;  /* 0x00000056050c7947 */ /* 0x001fec000b800000 */
.L_x_876:
[----:B------:R-:W-:Y:S05]  /*26df0*/  @!P2 BRA `(.L_x_748) ;  /* 0x000000000004a947 */ /* 0x000fea0003800000 */
[----:B------:R-:W-:Y:S01]  /*26e00*/  BPT.TRAP 0x1 ;  /* 0x000000040000795c */ /* 0x000fe20000300000 */
.L_x_748:
        /* <DEDUP_REMOVED lines=8> */
[----:B------:R-:W-:-:S04]  /*26e90*/  ULDC.64 UR4, c[0x0][0x338] ;  /* 0x0000ce0000047ab9 */ /* 0x000fc80000000a00 */
[----:B------:R-:W-:Y:S01]  /*26ea0*/  IADD3 R3, R3, R5, RZ ;  /* 0x0000000503037210 */ /* 0x000fe20007ffe0ff */
[----:B------:R-:W-:-:S04]  /*26eb0*/  IMAD R5, R7, UR4, RZ ;  /* 0x0000000407057c24 */ /* 0x000fc8000f8e02ff */
[C---:B------:R-:W-:Y:S02]  /*26ec0*/  IMAD R5, R4.reuse, UR5, R5 ;  /* 0x0000000504057c24 */ /* 0x040fe4000f8e0205 */
[----:B------:R-:W-:Y:S01]  /*26ed0*/  IMAD.WIDE.U32 R2, R4, UR4, R2 ;  /* 0x0000000404027c25 */ /* 0x000fe2000f8e0002 */
[----:B------:R-:W-:-:S03]  /*26ee0*/  ULDC.64 UR4, c[0x0][0x330] ;  /* 0x0000cc0000047ab9 */ /* 0x000fc60000000a00 */
[----:B------:R-:W-:Y:S02]  /*26ef0*/  IMAD.IADD R3, R3, 0x1, R5 ;  /* 0x0000000103037824 */ /* 0x000fe400078e0205 */
[----:B------:R-:W-:Y:S02]  /*26f00*/  IMAD R5, R23, 0x8, R16 ;  /* 0x0000000817057824 */ /* 0x000fe400078e0210 */
[----:B------:R-:W-:-:S04]  /*26f10*/  IMAD.WIDE.U32 R2, R26, UR4, R2 ;  /* 0x000000041a027c25 */ /* 0x000fc8000f8e0002 */
[----:B------:R-:W-:Y:S01]  /*26f20*/  IMAD R19, R26, UR5, R3 ;  /* 0x000000051a137c24 */ /* 0x000fe2000f8e0203 */
[----:B------:R-:W-:-:S04]  /*26f30*/  LEA R17, P0, R2, UR6, 0x1 ;  /* 0x0000000602117c11 */ /* 0x000fc8000f8008ff */
[----:B------:R-:W-:Y:S02]  /*26f40*/  LEA.HI.X R19, R2, UR7, R19, 0x1, P0 ;  /* 0x0000000702137c11 */ /* 0x000fe400080f0c13 */
[----:B------:R-:W-:-:S06]  /*26f50*/  SHF.L.U32 R2, R29, 0x1f, RZ ;  /* 0x0000001f1d027819 */ /* 0x000fcc00000006ff */
[----:B------:R-:W0:Y:S02]  /*26f60*/  SYNCS.PHASECHK.TRANS64.TRYWAIT P0, [R5+URZ+0x38840], R2 ;  /* 0x03884002050075a7 */ /* 0x000e24000800017f */
[----:B0-----:R-:W-:Y:S05]  /*26f70*/  @!P0 BRA `(.L_x_750) ;  /* 0x0000005000dc8947 */ /* 0x001fea0003800000 */
.L_x_877:
[----:B------:R-:W-:Y:S05]  /*26f80*/  BSYNC B0 ;  /* 0x0000000000007941 */ /* 0x000fea0003800000 */
.L_x_749:
[----:B------:R-:W2:Y:S01]  /*26f90*/  LDL R9, [R1+0x8] ;  /* 0x0000080001097983 */ /* 0x000ea20000100800 */
        /* <DEDUP_REMOVED lines=8> */
[----:B------:R-:W-:Y:S02]  /*27020*/  IADD3 R3, R3, R6, RZ ;  /* 0x0000000603037210 */ /* 0x000fe40007ffe0ff */
        /* <DEDUP_REMOVED lines=8> */
[----:B------:R-:W-:Y:S02]  /*270b0*/  LEA R0, P0, R2, UR6, 0x1 ;  /* 0x0000000602007c11 */ /* 0x000fe4000f8008ff */
[----:B-1----:R-:W-:Y:S02]  /*270c0*/  LOP3.LUT R8, R8, 0x7f, RZ, 0xc0, !PT ;  /* 0x0000007f08087812 */ /* 0x002fe400078ec0ff */
[----:B------:R-:W-:Y:S02]  /*270d0*/  LEA.HI.X R6, R2, UR7, R6, 0x1, P0 ;  /* 0x0000000702067c11 */ /* 0x000fe400080f0c06 */
[----:B------:R-:W-:Y:S01]  /*270e0*/  SHF.R.U32.HI R8, RZ, 0x3, R8 ;  /* 0x00000003ff087819 */ /* 0x000fe20000011608 */
[----:B--2---:R-:W-:-:S04]  /*270f0*/  IMAD R4, R22, -0x50, R9 ;  /* 0xffffffb016047824 */ /* 0x004fc800078e0209 */
[----:B------:R-:W-:-:S05]  /*27100*/  IMAD.IADD R4, R4, 0x1, -R8 ;  /* 0x0000000104047824 */ /* 0x000fca00078e0a08 */
[----:B------:R-:W-:Y:S01]  /*27110*/  ISETP.GE.AND P0, PT, R4, 0x1, PT ;  /* 0x000000010400780c */ /* 0x000fe20003f06270 */
[----:B------:R-:W-:-:S12]  /*27120*/  BRA.DIV UR4, `(.L_x_751) ;  /* 0x0000005204847947 */ /* 0x000fd8000b800000 */
[----:B------:R-:W0:Y:S01]  /*27130*/  SHFL.IDX PT, R3, R0, RZ, 0x181f ;  /* 0x00181fff00037589 */ /* 0x000e2200000e0000 */
[C---:B------:R-:W-:Y:S01]  /*27140*/  LOP3.LUT P5, RZ, R18.reuse, 0x10, RZ, 0xc0, !PT ;  /* 0x0000001012ff7812 */ /* 0x040fe200078ac0ff */
[----:B------:R-:W-:Y:S01]  /*27150*/  @P0 IMAD R9, R7, 0x2, R16 ;  /* 0x0000000207090824 */ /* 0x000fe200078e0210 */
[C---:B------:R-:W-:Y:S01]  /*27160*/  LOP3.LUT P4, RZ, R18.reuse, 0x8, RZ, 0xc0, !PT ;  /* 0x0000000812ff7812 */ /* 0x040fe2000788c0ff */
[----:B------:R-:W1:Y:S01]  /*27170*/  SHFL.IDX PT, R2, R6, RZ, 0x181f ;  /* 0x00181fff06027589 */ /* 0x000e6200000e0000 */
[C---:B------:R-:W-:Y:S01]  /*27180*/  LOP3.LUT P3, RZ, R18.reuse, 0x4, RZ, 0xc0, !PT ;  /* 0x0000000412ff7812 */ /* 0x040fe2000786c0ff */
[----:B------:R-:W-:Y:S01]  /*27190*/  ULDC.64 UR4, c[0x0][0x208] ;  /* 0x0000820000047ab9 */ /* 0x000fe20000000a00 */
[----:B------:R-:W-:Y:S01]  /*271a0*/  LOP3.LUT P2, RZ, R18, 0x2, RZ, 0xc0, !PT ;  /* 0x0000000212ff7812 */ /* 0x000fe2000784c0ff */
[----:B------:R-:W-:Y:S01]  /*271b0*/  SHFL.IDX PT, R8, R6, 0x1, 0x181f ;  /* 0x00381f0006087f89 */ /* 0x000fe200000e0000 */
[----:B0-----:R-:W-:-:S04]  /*271c0*/  @P0 LEA R3, P1, R34, R3, 0x1 ;  /* 0x0000000322030211 */ /* 0x001fc800078208ff */
[----:B-1----:R-:W-:Y:S02]  /*271d0*/  @P0 IADD3.X R2, RZ, R2, RZ, P1, !PT ;  /* 0x00000002ff020210 */ /* 0x002fe40000ffe4ff */
[----:B------:R-:W-:Y:S02]  /*271e0*/  ISETP.GE.AND P1, PT, R4, 0x11, PT ;  /* 0x000000110400780c */ /* 0x000fe40003f26270 */
[----:B------:R-:W-:-:S04]  /*271f0*/  @P0 LOP3.LUT R3, R3, R2, RZ, 0x3c, !PT ;  /* 0x0000000203030212 */ /* 0x000fc800078e3cff */
[----:B------:R-:W-:-:S04]  /*27200*/  @P0 LOP3.LUT R2, R3, R2, RZ, 0x3c, !PT ;  /* 0x0000000203020212 */ /* 0x000fc800078e3cff */
[----:B------:R-:W-:-:S03]  /*27210*/  @P0 LOP3.LUT R3, R3, R2, RZ, 0x3c, !PT ;  /* 0x0000000203030212 */ /* 0x000fc600078e3cff */
[----:B------:R-:W-:Y:S02]  /*27220*/  @P1 LEA R21, R7, R16, 0x1 ;  /* 0x0000001007151211 */ /* 0x000fe400078e08ff */
[----:B------:R-:W-:Y:S04]  /*27230*/  @P0 LDGSTS.E.BYPASS.LTC128B.128 [R9+0x24400], desc[UR4][R2.64], !P5 ;  /* 0x2440000002090fae */ /* 0x000fe8000e901d44 */
[----:B------:R-:W-:Y:S04]  /*27240*/  @P0 LDGSTS.E.BYPASS.LTC128B.128 [R9+0x26c00], desc[UR4][R2.64+0x80], !P4 ;  /* 0x26c0008002090fae */ /* 0x000fe8000e101d44 */
[----:B------:R-:W-:Y:S04]  /*27250*/  @P0 LDGSTS.E.BYPASS.LTC128B.128 [R9+0x29400], desc[UR4][R2.64+0x100], !P3 ;  /* 0x2940010002090fae */ /* 0x000fe8000d901d44 */
[----:B------:R0:W-:Y:S04]  /*27260*/  @P0 LDGSTS.E.BYPASS.LTC128B.128 [R9+0x2bc00], desc[UR4][R2.64+0x180], !P2 ;  /* 0x2bc0018002090fae */ /* 0x0001e8000d101d44 */
[----:B0-----:R-:W0:Y:S02]  /*27270*/  SHFL.IDX PT, R2, R0, 0x1, 0x181f ;  /* 0x00381f0000027f89 */ /* 0x001e2400000e0000 */
        /* <DEDUP_REMOVED lines=21> */
[----:B0-----:R-:W-:-:S04]  /*273d0*/  @P1 LEA R2, P0, R34, R2, 0x1 ;  /* 0x0000000222021211 */ /* 0x001fc800078008ff */
[----:B------:R-:W-:Y:S02]  /*273e0*/  @P1 IADD3.X R3, RZ, R8, RZ, P0, !PT ;  /* 0x00000008ff031210 */ /* 0x000fe400007fe4ff */
[----:B------:R0:W2:Y:S04]  /*273f0*/  SHFL.IDX PT, R8, R6, 0x4, 0x181f ;  /* 0x00981f0006087f89 */ /* 0x0000a800000e0000 */
[----:B------:R0:W-:Y:S04]  /*27400*/  @P1 LDGSTS.E.BYPASS.LTC128B.128 [R21+0x25c00], desc[UR4][R2.64], !P5 ;  /* 0x25c0000002151fae */ /* 0x0001e8000e901d44 */
[----:B------:R0:W-:Y:S04]  /*27410*/  @P1 LDGSTS.E.BYPASS.LTC128B.128 [R21+0x28400], desc[UR4][R2.64+0x80], !P4 ;  /* 0x2840008002151fae */ /* 0x0001e8000e101d44 */
[----:B------:R0:W-:Y:S04]  /*27420*/  @P1 LDGSTS.E.BYPASS.LTC128B.128 [R21+0x2ac00], desc[UR4][R2.64+0x100], !P3 ;  /* 0x2ac0010002151fae */ /* 0x0001e8000d901d44 */
[----:B-1----:R0:W-:Y:S02]  /*27430*/  @P1 LDGSTS.E.BYPASS.LTC128B.128 [R21+0x2d400], desc[UR4][R2.64+0x180], !P2 ;  /* 0x2d40018002151fae */ /* 0x0021e4000d101d44 */
.L_x_889:
[----:B------:R-:W-:Y:S01]  /*27440*/  ISETP.GE.AND P0, PT, R4, 0x41, PT ;  /* 0x000000410400780c */ /* 0x000fe20003f06270 */
[----:B------:R-:W-:-:S12]  /*27450*/  BSSY B0, `(.L_x_752) ;  /* 0x0000011000007945 */ /* 0x000fd80003800000 */
[----:B------:R-:W-:Y:S05]  /*27460*/  @!P0 BRA `(.L_x_753) ;  /* 0x00000000003c8947 */ /* 0x000fea0003800000 */
[C---:B------:R-:W-:Y:S01]  /*27470*/  LOP3.LUT P4, RZ, R18.reuse, 0x10, RZ, 0xc0, !PT ;  /* 0x0000001012ff7812 */ /* 0x040fe2000788c0ff */
[----:B------:R-:W-:Y:S01]  /*27480*/  ULDC.64 UR4, c[0x0][0x208] ;  /* 0x0000820000047ab9 */ /* 0x000fe20000000a00 */
[C---:B------:R-:W-:Y:S02]  /*27490*/  LOP3.LUT P3, RZ, R18.reuse, 0x8, RZ, 0xc0, !PT ;  /* 0x0000000812ff7812 */ /* 0x040fe4000786c0ff */
[C---:B------:R-:W-:Y:S02]  /*274a0*/  LOP3.LUT P2, RZ, R18.reuse, 0x4, RZ, 0xc0, !PT ;  /* 0x0000000412ff7812 */ /* 0x040fe4000784c0ff */
[----:B------:R-:W-:Y:S02]  /*274b0*/  LOP3.LUT P1, RZ, R18, 0x2, RZ, 0xc0, !PT ;  /* 0x0000000212ff7812 */ /* 0x000fe4000782c0ff */
[----:B0-----:R-:W-:Y:S02]  /*274c0*/  LEA R2, P0, R34, R0, 0x1 ;  /* 0x0000000022027211 */ /* 0x001fe400078008ff */
[----:B------:R-:W-:-:S03]  /*274d0*/  LEA R7, R7, R16, 0x1 ;  /* 0x0000001007077211 */ /* 0x000fc600078e08ff */
        /* <DEDUP_REMOVED lines=8> */
.L_x_753:
[----:B------:R-:W-:Y:S05]  /*27560*/  BSYNC B0 ;  /* 0x0000000000007941 */ /* 0x000fea0003800000 */
.L_x_752:
[----:B------:R-:W-:Y:S01]  /*27570*/  NOP ;  /* 0x0000000000007918 */ /* 0x000fe20000000000 */
[----:B------:R-:W-:-:S13]  /*27580*/  PLOP3.LUT P0, PT, PT, PT, PT, 0x80, 0x0 ;  /* 0x000000000000781c */ /* 0x000fda0003f0f070 */
.L_x_754:
[----:B------:R-:W-:Y:S02]  /*27590*/  PLOP3.LUT P1, PT, P1, P0, PT, 0xa2, 0x0 ;  /* 0x000000000000781c */ /* 0x000fe40000f21472 */
[----:B------:R-:W-:-:S08]  /*275a0*/  @P0 R2UR P1, UR4, R5 ;  /* 0x00000000050402ca */ /* 0x000fd00000020000 */
[----:B------:R-:W-:-:S05]  /*275b0*/  @P0 PLOP3.LUT P0, PT, P1, PT, PT, 0x80, 0x0 ;  /* 0x000000000000081c */ /* 0x000fca0000f0f070 */
[----:B------:R-:W-:Y:S01]  /*275c0*/  @!P1 SYNCS.ARRIVE.TRANS64.RED.A0T1 RZ, [UR4+0x38830], RZ ;  /* 0x038830ffffff99a7 */ /* 0x000fe20008200404 */
[----:B------:R-:W-:Y:S07]  /*275d0*/  @!P1 ARRIVES.LDGSTSBAR.64.TRANSCNT [UR4+0x38830] ;  /* 0x03883000ff0099b0 */ /* 0x000fee0008000a84 */
[----:B------:R-:W-:Y:S05]  /*275e0*/  @P0 BRA.U.ANY `(.L_x_754) ;  /* 0xfffffffd00e80947 */ /* 0x000fea000393ffff */
[----:B------:R-:W-:Y:S01]  /*275f0*/  NOP ;  /* 0x0000000000007918 */ /* 0x000fe20000000000 */
[----:B------:R-:W-:-:S05]  /*27600*/  IMAD.U32 R0, RZ, RZ, UR37 ;  /* 0x00000025ff007e24 */ /* 0x000fca000f8e00ff */
[----:B------:R-:W-:-:S13]  /*27610*/  ISETP.NE.AND P2, PT, R0, 0x3, PT ;  /* 0x000000030000780c */ /* 0x000fda0003f45270 */
[----:B------:R-:W-:Y:S05]  /*27620*/  @!P2 BRA `(.L_x_755) ;  /* 0x000000000004a947 */ /* 0x000fea0003800000 */
[----:B------:R-:W-:Y:S01]  /*27630*/  BPT.TRAP 0x1 ;  /* 0x000000040000795c */ /* 0x000fe20000300000 */
.L_x_755:
[----:B------:R3:W5:Y:S01]  /*27640*/  LDL.LU R0, [R1+0x20] ;  /* 0x0000200001007983 */ /* 0x0007620000300800 */
[----:B------:R3:W-:Y:S02]  /*27650*/  SYNCS.ARRIVE.TRANS64.A1T0 RZ, [R5+URZ+0x38830], RZ ;  /* 0x038830ff05ff79a7 */ /* 0x0007e4000810003f */
[----:B------:R-:W-:Y:S05]  /*27660*/  WARPSYNC.ALL ;  /* 0x0000000000007948 */ /* 0x000fea0003800000 */
[----:B------:R-:W-:Y:S01]  /*27670*/  ULDC.64 UR4, c[0x0][0xa00] ;  /* 0x0002800000047ab9 */ /* 0x000fe20000000a00 */
[----:B------:R-:W-:Y:S01]  /*27680*/  BSSY B6, `(.L_x_756) ;  /* 0x0000021000067945 */ /* 0x000fe20003800000 */
[----:B------:R-:W-:Y:S01]  /*27690*/  BAR.SYNC.DEFER_BLOCKING 0x8, 0x180 ;  /* 0x0206000000007b1d */ /* 0x000fe20000010000 */
[----:B------:R-:W-:-:S04]  /*276a0*/  ISETP.NE.U32.AND P0, PT, RZ, UR4, PT ;  /* 0x00000004ff007c0c */ /* 0x000fc8000bf05070 */
[----:B------:R-:W-:Y:S01]  /*276b0*/  ISETP.NE.AND.EX P0, PT, RZ, UR5, PT, P0 ;  /* 0x00000005ff007c0c */ /* 0x000fe2000bf05300 */
[----:B------:R-:W-:Y:S02]  /*276c0*/  ULDC.64 UR4, c[0x0][0x298] ;  /* 0x0000a60000047ab9 */ /* 0x000fe40000000a00 */
[----:B---3--:R-:W-:Y:S01]  /*276d0*/  IMAD.WIDE.U32 R4, R35, UR4, RZ ;  /* 0x0000000423047c25 */ /* 0x008fe2000f8e00ff */
[----:B------:R-:W-:Y:S02]  /*276e0*/  SEL R31, R31, RZ, !P0 ;  /* 0x000000ff1f1f7207 */ /* 0x000fe40004000000 */
[----:B01---5:R-:W-:Y:S02]  /*276f0*/  SEL R2, R0, RZ, !P0 ;  /* 0x000000ff00027207 */ /* 0x023fe40004000000 */
[----:B------:R-:W-:-:S03]  /*27700*/  SHF.R.S32.HI R0, RZ, 0x1f, R35 ;  /* 0x0000001fff007819 */ /* 0x000fc60000011423 */
[----:B------:R0:W-:Y:S02]  /*27710*/  STL [R1+0x30], R2 ;  /* 0x0000300201007387 */ /* 0x0001e40000100800 */
[----:B------:R-:W-:Y:S02]  /*27720*/  IMAD R0, R0, UR4, RZ ;  /* 0x0000000400007c24 */ /* 0x000fe4000f8e02ff */
[----:B------:R1:W-:Y:S02]  /*27730*/  STL.64 [R1+0x20], R4 ;  /* 0x0000200401007387 */ /* 0x0003e40000100a00 */
[----:B------:R-:W-:Y:S02]  /*27740*/  IMAD R0, R35, UR5, R0 ;  /* 0x0000000523007c24 */ /* 0x000fe4000f8e0200 */
[----:B0-----:R-:W-:-:S03]  /*27750*/  VIADD R2, R16, 0x14400 ;  /* 0x0001440010027836 */ /* 0x001fc60000000000 */
[----:B------:R-:W-:Y:S02]  /*27760*/  IADD3 R35, R5, R0, RZ ;  /* 0x0000000005237210 */ /* 0x000fe40007ffe0ff */
[----:B------:R-:W-:-:S13]  /*27770*/  LOP3.LUT P0, RZ, R2, 0x3ff, RZ, 0xc0, !PT ;  /* 0x000003ff02ff7812 */ /* 0x000fda000780c0ff */
[----:B-1----:R-:W-:Y:S05]  /*27780*/  @!P0 BRA `(.L_x_757) ;  /* 0x0000000000408947 */ /* 0x002fea0003800000 */
[----:B------:R-:W-:Y:S01]  /*27790*/  MOV R2, 0x0 ;  /* 0x0000000000027802 */ /* 0x000fe20000000f00 */
        /* <DEDUP_REMOVED lines=11> */
[----:B--2---:R-:W-:Y:S02]  /*27850*/  IMAD.MOV.U32 R8, RZ, RZ, 0x70 ;  /* 0x00000070ff087424 */ /* 0x004fe400078e00ff */
[----:B------:R-:W-:-:S07]  /*27860*/  IMAD.MOV.U32 R12, RZ, RZ, 0x1 ;  /* 0x00000001ff0c7424 */ /* 0x000fce00078e00ff */
[----:B------:R-:W-:-:S07]  /*27870*/  LEPC R20, `(.L_x_757) ;  /* 0x000000001014794e */ /* 0x000fce0000000000 */
[----:B0-----:R-:W-:Y:S05]  /*27880*/  CALL.ABS.NOINC R2 ;  /* 0x0000000002007343 */ /* 0x001fea0003c00000 */
.L_x_757:
[----:B------:R-:W-:Y:S05]  /*27890*/  BSYNC B6 ;  /* 0x0000000000067941 */ /* 0x000fea0003800000 */
.L_x_756:
[----:B------:R-:W3:Y:S01]  /*278a0*/  LDL.LU R20, [R1+0x30] ;  /* 0x0000300001147983 */ /* 0x000ee20000300800 */
[----:B------:R-:W-:Y:S01]  /*278b0*/  ULDC.64 UR4, c[0x0][0x2d8] ;  /* 0x0000b60000047ab9 */ /* 0x000fe20000000a00 */
[----:B--2---:R-:W0:Y:S02]  /*278c0*/  LDC R8, c[0x0][0x448] ;  /* 0x00011200ff087b82 */ /* 0x004e240000000800 */
[----:B------:R-:W2:Y:S04]  /*278d0*/  LDL.LU.64 R2, [R1+0x20] ;  /* 0x0000200001027983 */ /* 0x000ea80000300a00 */
[----:B------:R1:W5:Y:S01]  /*278e0*/  LDL R10, [R1+0x28] ;  /* 0x00002800010a7983 */ /* 0x0003620000100800 */
[----:B0-----:R-:W-:-:S13]  /*278f0*/  ISETP.NE.AND P0, PT, R8, 0x1, PT ;  /* 0x000000010800780c */ /* 0x001fda0003f05270 */
[----:B------:R-:W0:Y:S08]  /*27900*/  @P0 LDC R5, c[0x0][0x44c] ;  /* 0x00011300ff050b82 */ /* 0x000e300000000800 */
[----:B------:R-:W4:Y:S01]  /*27910*/  @P0 LDC R4, c[0x0][0x450] ;  /* 0x00011400ff040b82 */ /* 0x000f220000000800 */
[C---:B------:R-:W-:Y:S02]  /*27920*/  LOP3.LUT R11, R34.reuse, 0x40, RZ, 0xfc, !PT ;  /* 0x00000040220b7812 */ /* 0x040fe400078efcff */
[----:B------:R-:W-:Y:S01]  /*27930*/  LOP3.LUT R9, R34, 0x80, RZ, 0xfc, !PT ;  /* 0x0000008022097812 */ /* 0x000fe200078efcff */
[----:B--2---:R-:W-:-:S02]  /*27940*/  IMAD.MOV.U32 R3, RZ, RZ, R35 ;  /* 0x000000ffff037224 */ /* 0x004fc400078e0023 */
[----:B------:R-:W-:-:S04]  /*27950*/  IMAD.WIDE.U32 R2, R26, UR4, R2 ;  /* 0x000000041a027c25 */ /* 0x000fc8000f8e0002 */
[----:B------:R-:W-:Y:S01]  /*27960*/  IMAD R3, R26, UR5, R3 ;  /* 0x000000051a037c24 */ /* 0x000fe2000f8e0203 */
[----:B------:R-:W-:Y:S02]  /*27970*/  ULDC.64 UR4, c[0x0][0x2e0] ;  /* 0x0000b80000047ab9 */ /* 0x000fe40000000a00 */
[----:B---3--:R-:W-:Y:S02]  /*27980*/  IMAD R0, R20, UR4, RZ ;  /* 0x0000000414007c24 */ /* 0x008fe4000f8e02ff */
        /* <DEDUP_REMOVED lines=9> */
[----:B--2---:R-:W-:-:S04]  /*27a20*/  SHF.L.U32 R20, R20, 0x4, RZ ;  /* 0x0000000414147819 */ /* 0x004fc800000006ff */
[----:B------:R-:W-:-:S04]  /*27a30*/  LOP3.LUT R20, R21, 0x70, R20, 0xf8, !PT ;  /* 0x0000007015147812 */ /* 0x000fc800078ef814 */
[----:B------:R-:W-:-:S05]  /*27a40*/  LOP3.LUT R6, R20, R0, RZ, 0xfc, !PT ;  /* 0x0000000014067212 */ /* 0x000fca00078efcff */
[----:B0-----:R-:W-:-:S04]  /*27a50*/  @P0 IMAD.HI.U32 R7, R6, R5, RZ ;  /* 0x0000000506070227 */ /* 0x001fc800078e00ff */
[----:B------:R-:W-:Y:S01]  /*27a60*/  IMAD.MOV.U32 R5, RZ, RZ, R6 ;  /* 0x000000ffff057224 */ /* 0x000fe200078e0006 */
[----:B----4-:R-:W-:-:S04]  /*27a70*/  @P0 SHF.R.U32.HI R5, RZ, R4, R7 ;  /* 0x00000004ff050219 */ /* 0x010fc80000011607 */
[C---:B------:R-:W-:Y:S01]  /*27a80*/  IADD3 R4, -R5.reuse, RZ, RZ ;  /* 0x000000ff05047210 */ /* 0x040fe20007ffe1ff */
[----:B------:R-:W0:Y:S04]  /*27a90*/  S2R R20, SR_TID.X ;  /* 0x0000000000147919 */ /* 0x000e280000002100 */
        /* <DEDUP_REMOVED lines=14> */
[----:B------:R-:W-:Y:S01]  /*27b80*/  ULDC UR4, c[0x0][0x2b8] ;  /* 0x0000ae0000047ab9 */ /* 0x000fe20000000800 */
[----:B0-----:R-:W-:Y:S02]  /*27b90*/  LOP3.LUT R20, R20, 0x7f, RZ, 0xc0, !PT ;  /* 0x0000007f14147812 */ /* 0x001fe400078ec0ff */
[----:B------:R-:W-:Y:S01]  /*27ba0*/  LEA.HI.X R4, R2, UR5, R4, 0x1, P0 ;  /* 0x0000000502047c11 */ /* 0x000fe200080f0c04 */
[----:B------:R-:W-:Y:S01]  /*27bb0*/  UMOV UR5, 0xffffffff ;  /* 0xffffffff00057882 */ /* 0x000fe20000000000 */
[----:B------:R-:W-:Y:S02]  /*27bc0*/  ISETP.GE.AND P4, PT, R34, UR4, PT ;  /* 0x0000000422007c0c */ /* 0x000fe4000bf86270 */
[----:B------:R-:W-:Y:S02]  /*27bd0*/  ISETP.GE.AND P3, PT, R11, UR4, PT ;  /* 0x000000040b007c0c */ /* 0x000fe4000bf66270 */
[----:B------:R-:W-:-:S02]  /*27be0*/  ISETP.GE.AND P2, PT, R9, UR4, PT ;  /* 0x0000000409007c0c */ /* 0x000fc4000bf46270 */
[----:B------:R-:W-:Y:S02]  /*27bf0*/  ISETP.GE.AND P0, PT, R37, UR4, PT ;  /* 0x0000000425007c0c */ /* 0x000fe4000bf06270 */
[----:B------:R-:W-:Y:S01]  /*27c00*/  SHF.R.U32.HI R9, RZ, 0x3, R20 ;  /* 0x00000003ff097819 */ /* 0x000fe20000011614 */
[----:B-1----:R-:W-:Y:S10]  /*27c10*/  BRA.DIV UR5, `(.L_x_758) ;  /* 0x0000004e059c7947 */ /* 0x002ff4000b800000 */
[----:B------:R-:W0:Y:S01]  /*27c20*/  SHFL.IDX PT, R3, R5, RZ, 0x181f ;  /* 0x00181fff05037589 */ /* 0x000e2200000e0000 */
[----:B-----5:R-:W-:Y:S01]  /*27c30*/  IMAD R6, R10, R8, RZ ;  /* 0x000000080a067224 */ /* 0x020fe200078e02ff */
[----:B------:R-:W-:Y:S01]  /*27c40*/  IADD3 R0, R9, R0, RZ ;  /* 0x0000000009007210 */ /* 0x000fe20007ffe0ff */
[----:B------:R-:W-:Y:S01]  /*27c50*/  ULDC.64 UR4, c[0x0][0x208] ;  /* 0x0000820000047ab9 */ /* 0x000fe20000000a00 */
[----:B------:R-:W1:Y:S02]  /*27c60*/  SHFL.IDX PT, R2, R4, RZ, 0x181f ;  /* 0x00181fff04027589 */ /* 0x000e6400000e0000 */
[----:B------:R-:W-:Y:S02]  /*27c70*/  ISETP.GE.AND P1, PT, R0, R6, PT ;  /* 0x000000060000720c */ /* 0x000fe40003f26270 */
[----:B------:R-:W-:Y:S11]  /*27c80*/  SHFL.IDX PT, R14, R5, 0x7, 0x181f ;  /* 0x00f81f00050e7f89 */ /* 0x000ff600000e0000 */
[----:B0-----:R-:W-:-:S05]  /*27c90*/  @!P1 LEA R7, P5, R34, R3, 0x1 ;  /* 0x0000000322079211 */ /* 0x001fca00078a08ff */
[----:B-1----:R-:W-:Y:S02]  /*27ca0*/  @!P1 IMAD.X R3, RZ, RZ, R2, P5 ;  /* 0x000000ffff039224 */ /* 0x002fe400028e0602 */
[----:B------:R-:W-:Y:S01]  /*27cb0*/  @!P1 IMAD.MOV.U32 R2, RZ, RZ, R7 ;  /* 0x000000ffff029224 */ /* 0x000fe200078e0007 */
[----:B------:R-:W-:-:S04]  /*27cc0*/  IADD3 R7, R0, 0x10, RZ ;  /* 0x0000001000077810 */ /* 0x000fc80007ffe0ff */
[----:B------:R-:W-:Y:S04]  /*27cd0*/  @!P1 LDGSTS.E.BYPASS.LTC128B.128 [R36+0x14400], desc[UR4][R2.64], !P4 ;  /* 0x1440000002249fae */ /* 0x000fe8000e101d44 */
[----:B------:R-:W-:Y:S04]  /*27ce0*/  @!P1 LDGSTS.E.BYPASS.LTC128B.128 [R36+0x18400], desc[UR4][R2.64+0x80], !P3 ;  /* 0x1840008002249fae */ /* 0x000fe8000d901d44 */
[----:B------:R-:W-:Y:S04]  /*27cf0*/  @!P1 LDGSTS.E.BYPASS.LTC128B.128 [R36+0x1c400], desc[UR4][R2.64+0x100], !P2 ;  /* 0x1c40010002249fae */ /* 0x000fe8000d101d44 */
[----:B------:R0:W-:Y:S01]  /*27d00*/  @!P1 LDGSTS.E.BYPASS.LTC128B.128 [R36+0x20400], desc[UR4][R2.64+0x180], !P0 ;  /* 0x2040018002249fae */ /* 0x0001e2000c101d44 */
[----:B------:R-:W-:-:S03]  /*27d10*/  ISETP.GE.AND P1, PT, R7, R6, PT ;  /* 0x000000060700720c */ /* 0x000fc60003f26270 */
[----:B0-----:R-:W0:Y:S04]  /*27d20*/  SHFL.IDX PT, R3, R5, 0x1, 0x181f ;  /* 0x00381f0005037f89 */ /* 0x001e2800000e0000 */
[----:B------:R-:W1:Y:S06]  /*27d30*/  SHFL.IDX PT, R2, R4, 0x1, 0x181f ;  /* 0x00381f0004027f89 */ /* 0x000e6c00000e0000 */
[----:B0-----:R-:W-:-:S05]  /*27d40*/  @!P1 LEA R7, P5, R34, R3, 0x1 ;  /* 0x0000000322079211 */ /* 0x001fca00078a08ff */
[----:B-1----:R-:W-:Y:S02]  /*27d50*/  @!P1 IMAD.X R8, RZ, RZ, R2, P5 ;  /* 0x000000ffff089224 */ /* 0x002fe400028e0602 */
[----:B------:R-:W-:Y:S02]  /*27d60*/  @!P1 IMAD.MOV.U32 R2, RZ, RZ, R7 ;  /* 0x000000ffff029224 */ /* 0x000fe400078e0007 */
[----:B------:R-:W-:Y:S01]  /*27d70*/  VIADD R7, R0, 0x20 ;  /* 0x0000002000077836 */ /* 0x000fe20000000000 */
[----:B------:R-:W-:-:S05]  /*27d80*/  @!P1 MOV R3, R8 ;  /* 0x0000000800039202 */ /* 0x000fca0000000f00 */
        /* <DEDUP_REMOVED lines=8> */
[----:B-1----:R-:W-:Y:S01]  /*27e10*/  @!P1 IMAD.X R8, RZ, RZ, R2, P5 ;  /* 0x000000ffff089224 */ /* 0x002fe200028e0602 */
[----:B------:R-:W-:Y:S01]  /*27e20*/  @!P1 MOV R2, R7 ;  /* 0x0000000700029202 */ /* 0x000fe20000000f00 */
[----:B------:R-:W-:Y:S02]  /*27e30*/  VIADD R7, R0, 0x30 ;  /* 0x0000003000077836 */ /* 0x000fe40000000000 */
[----:B------:R-:W-:-:S05]  /*27e40*/  @!P1 IMAD.MOV.U32 R3, RZ, RZ, R8 ;  /* 0x000000ffff039224 */ /* 0x000fca00078e0008 */
[----:B------:R-:W-:Y:S04]  /*27e50*/  @!P1 LDGSTS.E.BYPASS.LTC128B.128 [R36+0x15400], desc[UR4][R2.64], !P4 ;  /* 0x1540000002249fae */ /* 0x000fe8000e101d44 */
[----:B------:R-:W-:Y:S04]  /*27e60*/  @!P1 LDGSTS.E.BYPASS.LTC128B.128 [R36+0x19400], desc[UR4][R2.64+0x80], !P3 ;  /* 0x1940008002249fae */ /* 0x000fe8000d901d44 */
[----:B------:R-:W-:Y:S04]  /*27e70*/  @!P1 LDGSTS.E.BYPASS.LTC128B.128 [R36+0x1d400], desc[UR4][R2.64+0x100], !P2 ;  /* 0x1d40010002249fae */ /* 0x000fe8000d101d44 */
[----:B------:R0:W-:Y:S01]  /*27e80*/  @!P1 LDGSTS.E.BYPASS.LTC128B.128 [R36+0x21400], desc[UR4][R2.64+0x180], !P0 ;  /* 0x2140018002249fae */ /* 0x0001e2000c101d44 */
[----:B------:R-:W-:-:S03]  /*27e90*/  ISETP.GE.AND P1, PT, R7, R6, PT ;  /* 0x000000060700720c */ /* 0x000fc60003f26270 */
[----:B0-----:R-:W0:Y:S04]  /*27ea0*/  SHFL.IDX PT, R3, R5, 0x3, 0x181f ;  /* 0x00781f0005037f89 */ /* 0x001e2800000e0000 */
[----:B------:R-:W1:Y:S06]  /*27eb0*/  SHFL.IDX PT, R2, R4, 0x3, 0x181f ;  /* 0x00781f0004027f89 */ /* 0x000e6c00000e0000 */
[----:B0-----:R-:W-:-:S04]  /*27ec0*/  @!P1 LEA R7, P5, R34, R3, 0x1 ;  /* 0x0000000322079211 */ /* 0x001fc800078a08ff */
[----:B-1----:R-:W-:Y:S01]  /*27ed0*/  @!P1 IADD3.X R8, RZ, R2, RZ, P5, !PT ;  /* 0x00000002ff089210 */ /* 0x002fe20002ffe4ff */
[----:B------:R-:W-:Y:S01]  /*27ee0*/  @!P1 IMAD.MOV.U32 R2, RZ, RZ, R7 ;  /* 0x000000ffff029224 */ /* 0x000fe200078e0007 */
[----:B------:R-:W-:-:S03]  /*27ef0*/  IADD3 R7, R0, 0x40, RZ ;  /* 0x0000004000077810 */ /* 0x000fc60007ffe0ff */
        /* <DEDUP_REMOVED lines=34> */
[----:B------:R-:W-:Y:S02]  /*28120*/  @!P1 IMAD.MOV.U32 R2, RZ, RZ, R7 ;  /* 0x000000ffff029224 */ /* 0x000fe400078e0007 */
[----:B------:R0:W1:Y:S02]  /*28130*/  SHFL.IDX PT, R7, R4, 0x7, 0x181f ;  /* 0x00f81f0004077f89 */ /* 0x00006400000e0000 */
[----:B------:R-:W-:-:S05]  /*28140*/  @!P1 IMAD.MOV.U32 R3, RZ, RZ, R8 ;  /* 0x000000ffff039224 */ /* 0x000fca00078e0008 */
[----:B------:R0:W-:Y:S04]  /*28150*/  @!P1 LDGSTS.E.BYPASS.LTC128B.128 [R36+0x17400], desc[UR4][R2.64], !P4 ;  /* 0x1740000002249fae */ /* 0x0001e8000e101d44 */
[----:B------:R0:W-:Y:S04]  /*28160*/  @!P1 LDGSTS.E.BYPASS.LTC128B.128 [R36+0x1b400], desc[UR4][R2.64+0x80], !P3 ;  /* 0x1b40008002249fae */ /* 0x0001e8000d901d44 */
[----:B------:R0:W-:Y:S04]  /*28170*/  @!P1 LDGSTS.E.BYPASS.LTC128B.128 [R36+0x1f400], desc[UR4][R2.64+0x100], !P2 ;  /* 0x1f40010002249fae */ /* 0x0001e8000d101d44 */
[----:B------:R0:W-:Y:S02]  /*28180*/  @!P1 LDGSTS.E.BYPASS.LTC128B.128 [R36+0x23400], desc[UR4][R2.64+0x180], !P0 ;  /* 0x2340018002249fae */ /* 0x0001e4000c101d44 */
.L_x_906:
[----:B0-----:R-:W-:Y:S01]  /*28190*/  IADD3 R3, R0, 0x70, RZ ;  /* 0x0000007000037810 */ /* 0x001fe20007ffe0ff */
[----:B------:R-:W-:Y:S03]  /*281a0*/  BSSY B0, `(.L_x_759) ;  /* 0x000000d000007945 */ /* 0x000fe60003800000 */
[----:B------:R-:W-:-:S13]  /*281b0*/  ISETP.GE.AND P1, PT, R3, R6, PT ;  /* 0x000000060300720c */ /* 0x000fda0003f26270 */
[----:B------:R-:W-:Y:S05]  /*281c0*/  @P1 BRA `(.L_x_760) ;  /* 0x0000000000281947 */ /* 0x000fea0003800000 */
[----:B------:R-:W-:Y:S01]  /*281d0*/  LEA R2, P1, R34, R14, 0x1 ;  /* 0x0000000e22027211 */ /* 0x000fe200078208ff */
[----:B------:R-:W-:-:S04]  /*281e0*/  ULDC.64 UR4, c[0x0][0x208] ;  /* 0x0000820000047ab9 */ /* 0x000fc80000000a00 */
[----:B-1----:R-:W-:-:S05]  /*281f0*/  IMAD.X R3, RZ, RZ, R7, P1 ;  /* 0x000000ffff037224 */ /* 0x002fca00008e0607 */
[----:B------:R-:W-:Y:S01]  /*28200*/  @!PT LDS RZ, [RZ] ;  /* 0x00000000fffff984 */ /* 0x000fe20000000800 */
[----:B------:R-:W-:Y:S01]  /*28210*/  @!PT LDS RZ, [RZ] ;  /* 0x00000000fffff984 */ /* 0x000fe20000000800 */
[----:B------:R-:W-:Y:S01]  /*28220*/  @!PT LDS RZ, [RZ] ;  /* 0x00000000fffff984 */ /* 0x000fe20000000800 */
[----:B------:R0:W-:Y:S04]  /*28230*/  LDGSTS.E.BYPASS.LTC128B.128 [R36+0x17c00], desc[UR4][R2.64], !P4 ;  /* 0x17c0000002247fae */ /* 0x0001e8000e101d44 */
[----:B------:R0:W-:Y:S04]  /*28240*/  LDGSTS.E.BYPASS.LTC128B.128 [R36+0x1bc00], desc[UR4][R2.64+0x80], !P3 ;  /* 0x1bc0008002247fae */ /* 0x0001e8000d901d44 */
[----:B------:R0:W-:Y:S04]  /*28250*/  LDGSTS.E.BYPASS.LTC128B.128 [R36+0x1fc00], desc[UR4][R2.64+0x100], !P2 ;  /* 0x1fc0010002247fae */ /* 0x0001e8000d101d44 */
[----:B------:R0:W-:Y:S02]  /*28260*/  LDGSTS.E.BYPASS.LTC128B.128 [R36+0x23c00], desc[UR4][R2.64+0x180], !P0 ;  /* 0x23c0018002247fae */ /* 0x0001e4000c101d44 */
.L_x_760:
[----:B------:R-:W-:Y:S05]  /*28270*/  BSYNC B0 ;  /* 0x0000000000007941 */ /* 0x000fea0003800000 */
.L_x_759:
[----:B------:R-:W-:Y:S01]  /*28280*/  NOP ;  /* 0x0000000000007918 */ /* 0x000fe20000000000 */
[----:B------:R-:W-:-:S13]  /*28290*/  PLOP3.LUT P0, PT, PT, PT, PT, 0x80, 0x0 ;  /* 0x000000000000781c */ /* 0x000fda0003f0f070 */
.L_x_761:
[----:B------:R-:W-:Y:S02]  /*282a0*/  PLOP3.LUT P1, PT, P1, P0, PT, 0xa2, 0x0 ;  /* 0x000000000000781c */ /* 0x000fe40000f21472 */
[----:B------:R-:W-:-:S08]  /*282b0*/  @P0 R2UR P1, UR4, R16 ;  /* 0x00000000100402ca */ /* 0x000fd00000020000 */
[----:B------:R-:W-:-:S05]  /*282c0*/  @P0 PLOP3.LUT P0, PT, P1, PT, PT, 0x80, 0x0 ;  /* 0x000000000000081c */ /* 0x000fca0000f0f070 */
[----:B------:R-:W-:Y:S01]  /*282d0*/  @!P1 SYNCS.ARRIVE.TRANS64.RED.A0T1 RZ, [UR4+0x38800], RZ ;  /* 0x038800ffffff99a7 */ /* 0x000fe20008200404 */
[----:B------:R-:W-:Y:S07]  /*282e0*/  @!P1 ARRIVES.LDGSTSBAR.64.TRANSCNT [UR4+0x38800] ;  /* 0x03880000ff0099b0 */ /* 0x000fee0008000a84 */
[----:B------:R-:W-:Y:S05]  /*282f0*/  @P0 BRA.U.ANY `(.L_x_761) ;  /* 0xfffffffd00e80947 */ /* 0x000fea000393ffff */
[----:B0-----:R-:W2:Y:S04]  /*28300*/  LDL.LU R3, [R1+0x2c] ;  /* 0x00002c0001037983 */ /* 0x001ea80000300800 */
[----:B------:R-:W3:Y:S01]  /*28310*/  LDL.LU R2, [R1+0x1c] ;  /* 0x00001c0001027983 */ /* 0x000ee20000300800 */
[----:B--2---:R-:W-:-:S05]  /*28320*/  VIADD R3, R3, 0x1 ;  /* 0x0000000103037836 */ /* 0x004fca0000000000 */
[----:B------:R-:W-:Y:S01]  /*28330*/  LEA.HI R0, R3, R3, RZ, 0x1 ;  /* 0x0000000303007211 */ /* 0x000fe200078f08ff */
[----:B------:R0:W-:Y:S03]  /*28340*/  STL [R1+0x2c], R3 ;  /* 0x00002c0301007387 */ /* 0x0001e60000100800 */
[----:B------:R-:W-:-:S04]  /*28350*/  LOP3.LUT R0, R0, 0xfffffffe, RZ, 0xc0, !PT ;  /* 0xfffffffe00007812 */ /* 0x000fc800078ec0ff */
[----:B0-----:R-:W-:Y:S01]  /*28360*/  IADD3 R3, R3, -R0, RZ ;  /* 0x8000000003037210 */ /* 0x001fe20007ffe0ff */
[----:B---3--:R-:W-:-:S03]  /*28370*/  VIADD R0, R2, 0xfffffffe ;  /* 0xfffffffe02007836 */ /* 0x008fc60000000000 */
[----:B------:R-:W-:Y:S01]  /*28380*/  SHF.L.U32 R3, R3, 0x1f, RZ ;  /* 0x0000001f03037819 */ /* 0x000fe200000006ff */
[----:B------:R-:W-:Y:S01]  /*28390*/  NOP ;  /* 0x0000000000007918 */ /* 0x000fe20000000000 */
[----:B------:R0:W-:Y:S01]  /*283a0*/  SYNCS.ARRIVE.TRANS64.A1T0 RZ, [R16+URZ+0x38800], RZ ;  /* 0x038800ff10ff79a7 */ /* 0x0001e2000810003f */
[----:B------:R-:W-:Y:S01]  /*283b0*/  BSSY B0, `(.L_x_762) ;  /* 0x0000003000007945 */ /* 0x000fe20003800000 */
[----:B------:R-:W2:Y:S03]  /*283c0*/  SYNCS.PHASECHK.TRANS64.TRYWAIT P0, [R16+URZ+0x38820], R3 ;  /* 0x03882003100075a7 */ /* 0x000ea6000800017f */
[----:B0-2---:R-:W-:Y:S05]  /*283d0*/  @!P0 BRA `(.L_x_763) ;  /* 0x00000050009c8947 */ /* 0x005fea0003800000 */
.L_x_907:
[----:B------:R-:W-:Y:S05]  /*283e0*/  BSYNC B0 ;  /* 0x0000000000007941 */ /* 0x000fea0003800000 */
.L_x_762:
[----:B------:R-:W2:Y:S01]  /*283f0*/  LDL R2, [R1+0xc] ;  /* 0x00000c0001027983 */ /* 0x000ea20000100800 */
[----:B------:R-:W-:Y:S01]  /*28400*/  BSSY B0, `(.L_x_764) ;  /* 0x000011a000007945 */ /* 0x000fe20003800000 */
[----:B--2---:R-:W-:-:S13]  /*28410*/  ISETP.GE.AND P0, PT, R0, R2, PT ;  /* 0x000000020000720c */ /* 0x004fda0003f06270 */
[----:B------:R-:W-:Y:S05]  /*28420*/  @!P0 BRA `(.L_x_765) ;  /* 0x00000010005c8947 */ /* 0x000fea0003800000 */
[C---:B------:R-:W-:Y:S01]  /*28430*/  LOP3.LUT R4, R34.reuse, 0x40, RZ, 0xfc, !PT ;  /* 0x0000004022047812 */ /* 0x040fe200078efcff */
[----:B------:R-:W-:Y:S01]  /*28440*/  ULDC UR4, c[0x0][0x2f4] ;  /* 0x0000bd0000047ab9 */ /* 0x000fe20000000800 */
[C---:B------:R-:W-:Y:S01]  /*28450*/  LOP3.LUT R2, R34.reuse, 0x80, RZ, 0xfc, !PT ;  /* 0x0000008022027812 */ /* 0x040fe200078efcff */
[----:B-1----:R-:W-:Y:S01]  /*28460*/  IMAD.MOV.U32 R7, RZ, RZ, R23 ;  /* 0x000000ffff077224 */ /* 0x002fe200078e0017 */
[----:B------:R-:W-:Y:S01]  /*28470*/  MOV R20, R29 ;  /* 0x0000001d00147202 */ /* 0x000fe20000000f00 */
[----:B------:R-:W-:Y:S01]  /*28480*/  IMAD.MOV.U32 R31, RZ, RZ, R22 ;  /* 0x000000ffff1f7224 */ /* 0x000fe200078e0016 */
[----:B------:R-:W-:Y:S02]  /*28490*/  ISETP.GE.AND P4, PT, R34, UR4, PT ;  /* 0x0000000422007c0c */ /* 0x000fe4000bf86270 */
[----:B------:R-:W-:Y:S02]  /*284a0*/  ISETP.GE.AND P3, PT, R4, UR4, PT ;  /* 0x0000000404007c0c */ /* 0x000fe4000bf66270 */
[----:B------:R-:W-:-:S02]  /*284b0*/  ISETP.GE.AND P2, PT, R2, UR4, PT ;  /* 0x0000000402007c0c */ /* 0x000fc4000bf46270 */
[----:B------:R-:W-:-:S13]  /*284c0*/  ISETP.GE.AND P1, PT, R37, UR4, PT ;  /* 0x0000000425007c0c */ /* 0x000fda000bf26270 */
.L_x_778:
[----:B------:R-:W2:Y:S01]  /*284d0*/  LDL R5, [R1+0x10] ;  /* 0x0000100001057983 */ /* 0x000ea20000100800 */
[----:B------:R-:W1:Y:S03]  /*284e0*/  LDC R11, c[0x0][0x430] ;  /* 0x00010c00ff0b7b82 */ /* 0x000e660000000800 */
[----:B------:R-:W3:Y:S01]  /*284f0*/  LDL R8, [R1+0x14] ;  /* 0x0000140001087983 */ /* 0x000ee20000100800 */
[----:B------:R-:W4:Y:S01]  /*28500*/  S2R R2, SR_TID.X ;  /* 0x0000000000027919 */ /* 0x000f220000002100 */
[----:B------:R-:W4:Y:S01]  /*28510*/  S2R R4, SR_TID.X ;  /* 0x0000000000047919 */ /* 0x000f220000002100 */
[----:B-1----:R-:W-:-:S13]  /*28520*/  ISETP.NE.AND P0, PT, R11, 0x1, PT ;  /* 0x000000010b00780c */ /* 0x002fda0003f05270 */
[----:B0-----:R-:W0:Y:S01]  /*28530*/  @P0 LDC R3, c[0x0][0x434] ;  /* 0x00010d00ff030b82 */ /* 0x001e220000000800 */
[----:B----4-:R-:W-:Y:S01]  /*28540*/  LOP3.LUT R2, R2, 0x7f, RZ, 0xc0, !PT ;  /* 0x0000007f02027812 */ /* 0x010fe200078ec0ff */
[----:B------:R-:W-:-:S03]  /*28550*/  IMAD.SHL.U32 R4, R4, 0x10, RZ ;  /* 0x0000001004047824 */ /* 0x000fc600078e00ff */
[----:B------:R-:W-:-:S04]  /*28560*/  SHF.R.U32.HI R2, RZ, 0x3, R2 ;  /* 0x00000003ff027819 */ /* 0x000fc80000011602 */
[----:B------:R-:W-:Y:S02]  /*28570*/  LOP3.LUT R4, R2, 0x70, R4, 0xf8, !PT ;  /* 0x0000007002047812 */ /* 0x000fe400078ef804 */
[----:B------:R-:W1:Y:S02]  /*28580*/  @P0 LDC R2, c[0x0][0x438] ;  /* 0x00010e00ff020b82 */ /* 0x000e640000000800 */
[----:B------:R-:W-:Y:S01]  /*28590*/  ISETP.GT.U32.AND P5, PT, R4, 0x4f, PT ;  /* 0x0000004f0400780c */ /* 0x000fe20003fa4070 */
[----:B------:R-:W-:Y:S01]  /*285a0*/  ULDC.64 UR4, c[0x0][0x208] ;  /* 0x0000820000047ab9 */ /* 0x000fe20000000a00 */
[----:B------:R-:W-:Y:S01]  /*285b0*/  MOV R12, UR37 ;  /* 0x00000025000c7c02 */ /* 0x000fe20008000f00 */
[----:B------:R-:W-:Y:S02]  /*285c0*/  VIADD R23, R7, 0x1 ;  /* 0x0000000107177836 */ /* 0x000fe40000000000 */
[----:B------:R-:W-:Y:S02]  /*285d0*/  IMAD.MOV.U32 R22, RZ, RZ, R0 ;  /* 0x000000ffff167224 */ /* 0x000fe400078e0000 */
[----:B--2---:R-:W-:-:S05]  /*285e0*/  IMAD R6, R0, 0x50, R5 ;  /* 0x0000005000067824 */ /* 0x004fca00078e0205 */
[----:B------:R-:W-:Y:S02]  /*285f0*/  IADD3 R6, R4, R6, RZ ;  /* 0x0000000604067210 */ /* 0x000fe40007ffe0ff */
[----:B------:R-:W2:Y:S03]  /*28600*/  @!P5 LDC.64 R4, c[0x0][0x428] ;  /* 0x00010a00ff04db82 */ /* 0x000ea60000000a00 */
[----:B0-----:R-:W-:-:S04]  /*28610*/  @P0 IMAD.HI.U32 R3, R6, R3, RZ ;  /* 0x0000000306030227 */ /* 0x001fc800078e00ff */
[----:B------:R-:W-:Y:S01]  /*28620*/  IMAD.MOV.U32 R10, RZ, RZ, R6 ;  /* 0x000000ffff0a7224 */ /* 0x000fe200078e0006 */
[----:B-1----:R-:W-:-:S04]  /*28630*/  @P0 SHF.R.U32.HI R10, RZ, R2, R3 ;  /* 0x00000002ff0a0219 */ /* 0x002fc80000011603 */
[--C-:B------:R-:W-:Y:S01]  /*28640*/  @!P5 SHF.R.S32.HI R3, RZ, 0x1f, R10.reuse ;  /* 0x0000001fff03d819 */ /* 0x100fe2000001140a */
[----:B------:R-:W-:-:S04]  /*28650*/  @!P5 IMAD.MOV.U32 R2, RZ, RZ, R10 ;  /* 0x000000ffff02d224 */ /* 0x000fc800078e000a */
[----:B--2---:R-:W-:-:S04]  /*28660*/  @!P5 IMAD.WIDE.U32 R2, R32, R4, R2 ;  /* 0x000000042002d225 */ /* 0x004fc800078e0002 */
[----:B---3--:R-:W-:Y:S02]  /*28670*/  @!P5 IMAD R4, R8, R4, RZ ;  /* 0x000000040804d224 */ /* 0x008fe400078e02ff */
[----:B------:R-:W0:Y:S02]  /*28680*/  @!P5 LDC.64 R8, c[0x0][0x418] ;  /* 0x00010600ff08db82 */ /* 0x000e240000000a00 */
[----:B------:R-:W-:Y:S02]  /*28690*/  @!P5 IMAD R5, R32, R5, R4 ;  /* 0x000000052005d224 */ /* 0x000fe400078e0204 */
[----:B------:R-:W-:-:S03]  /*286a0*/  IMAD.MOV.U32 R4, RZ, RZ, RZ ;  /* 0x000000ffff047224 */ /* 0x000fc600078e00ff */
[----:B------:R-:W-:Y:S02]  /*286b0*/  @!P5 IADD3 R3, R5, R3, RZ ;  /* 0x000000030503d210 */ /* 0x000fe40007ffe0ff */
[----:B0-----:R-:W-:-:S04]  /*286c0*/  @!P5 LEA R8, P0, R2, R8, 0x2 ;  /* 0x000000080208d211 */ /* 0x001fc800078010ff */
[----:B------:R-:W-:-:S05]  /*286d0*/  @!P5 LEA.HI.X R9, R2, R9, R3, 0x2, P0 ;  /* 0x000000090209d211 */ /* 0x000fca00000f1403 */
[----:B------:R0:W5:Y:S01]  /*286e0*/  @!P5 LDG.E R4, desc[UR4][R8.64] ;  /* 0x000000040804d981 */ /* 0x000162000c1e1900 */
[----:B------:R-:W-:Y:S02]  /*286f0*/  ISETP.NE.AND P5, PT, R12, 0x3, PT ;  /* 0x000000030c00780c */ /* 0x000fe40003fa5270 */
[----:B------:R-:W-:Y:S01]  /*28700*/  ISETP.NE.AND P0, PT, R23, 0x2, PT ;  /* 0x000000021700780c */ /* 0x000fe20003f05270 */
[----:B------:R-:W-:Y:S01]  /*28710*/  IMAD.MOV R5, RZ, RZ, -R10 ;  /* 0x000000ffff057224 */ /* 0x000fe200078e0a0a */
[----:B------:R-:W-:Y:S05]  /*28720*/  YIELD ;  /* 0x0000000000007946 */ /* 0x000fea0003800000 */
[----:B------:R-:W-:Y:S01]  /*28730*/  SEL R29, RZ, 0x1, P0 ;  /* 0x00000001ff1d7807 */ /* 0x000fe20000000000 */
[----:B------:R-:W-:Y:S01]  /*28740*/  IMAD R5, R11, R5, R6 ;  /* 0x000000050b057224 */ /* 0x000fe200078e0206 */
[----:B------:R-:W-:-:S02]  /*28750*/  SEL R23, R23, RZ, P0 ;  /* 0x000000ff17177207 */ /* 0x000fc40000000000 */
[----:B------:R-:W-:Y:S01]  /*28760*/  LOP3.LUT R29, R20, R29, RZ, 0x3c, !PT ;  /* 0x0000001d141d7212 */ /* 0x000fe200078e3cff */
[----:B0-----:R-:W-:Y:S06]  /*28770*/  @!P5 BRA `(.L_x_766) ;  /* 0x000000000004d947 */ /* 0x001fec0003800000 */
[----:B------:R-:W-:Y:S01]  /*28780*/  BPT.TRAP 0x1 ;  /* 0x000000040000795c */ /* 0x000fe20000300000 */
.L_x_766:
[----:B------:R-:W-:Y:S01]  /*28790*/  LEA R6, R23, R16, 0x3 ;  /* 0x0000001017067211 */ /* 0x000fe200078e18ff */
[----:B------:R-:W-:Y:S01]  /*287a0*/  BSSY B1, `(.L_x_767) ;  /* 0x0000004000017945 */ /* 0x000fe20003800000 */
[----:B------:R-:W-:-:S04]  /*287b0*/  SHF.L.U32 R3, R29, 0x1f, RZ ;  /* 0x0000001f1d037819 */ /* 0x000fc800000006ff */
[----:B------:R-:W0:Y:S02]  /*287c0*/  SYNCS.PHASECHK.TRANS64.TRYWAIT P0, [R6+URZ+0x38840], R3 ;  /* 0x03884003060075a7 */ /* 0x000e24000800017f */
[----:B0-----:R-:W-:Y:S05]  /*287d0*/  @!P0 BRA `(.L_x_768) ;  /* 0x0000004c00b08947 */ /* 0x001fea0003800000 */
.L_x_908:
[----:B------:R-:W-:Y:S05]  /*287e0*/  BSYNC B1 ;  /* 0x0000000000017941 */ /* 0x000fea0003800000 */
.L_x_767:
        /* <DEDUP_REMOVED lines=27> */
[----:B------:R-:W-:Y:S01]  /*289a0*/  @P2 LOP3.LUT R18, R18, 0x100, RZ, 0xfc, !PT ;  /* 0x0000010012122812 */ /* 0x000fe200078efcff */
[----:B------:R-:W-:Y:S02]  /*289b0*/  ULDC.64 UR4, c[0x0][0x208] ;  /* 0x0000820000047ab9 */ /* 0x000fe40000000a00 */
        /* <DEDUP_REMOVED lines=13> */
[----:B0-----:R-:W-:-:S04]  /*28a90*/  IADD3 R2, P0, R2, R0, RZ ;  /* 0x0000000002027210 */ /* 0x001fc80007f1e0ff */
[----:B------:R-:W-:Y:S02]  /*28aa0*/  IADD3.X R3, RZ, R35, RZ, P0, !PT ;  /* 0x00000023ff037210 */ /* 0x000fe400007fe4ff */
        /* <DEDUP_REMOVED lines=24> */
.L_x_920:
[----:B------:R-:W-:Y:S01]  /*28c30*/  LOP3.LUT R18, R18, 0xffffff7f, RZ, 0xc0, !PT ;  /* 0xffffff7f12127812 */ /* 0x000fe200078ec0ff */
[----:B------:R-:W-:Y:S01]  /*28c40*/  ULDC.64 UR4, c[0x0][0x208] ;  /* 0x0000820000047ab9 */ /* 0x000fe20000000a00 */
[----:B--2---:R-:W-:Y:S02]  /*28c50*/  IADD3 R2, P0, R2, R0, RZ ;  /* 0x0000000002027210 */ /* 0x004fe40007f1e0ff */
[----:B------:R-:W-:Y:S02]  /*28c60*/  @P1 LOP3.LUT R18, R18, 0x80, RZ, 0xfc, !PT ;  /* 0x0000008012121812 */ /* 0x000fe400078efcff */
[----:B------:R-:W-:Y:S02]  /*28c70*/  IADD3.X R3, RZ, R35, RZ, P0, !PT ;  /* 0x00000023ff037210 */ /* 0x000fe400007fe4ff */
[C---:B------:R-:W-:Y:S02]  /*28c80*/  LOP3.LUT P1, RZ, R18.reuse, 0x10, RZ, 0xc0, !PT ;  /* 0x0000001012ff7812 */ /* 0x040fe4000782c0ff */
[----:B------:R-:W-:-:S02]  /*28c90*/  LOP3.LUT P0, RZ, R18, 0x8, RZ, 0xc0, !PT ;  /* 0x0000000812ff7812 */ /* 0x000fc4000780c0ff */
        /* <DEDUP_REMOVED lines=11> */
.L_x_770:
[----:B------:R-:W-:Y:S02]  /*28d50*/  PLOP3.LUT P5, PT, P5, P0, PT, 0xa2, 0x0 ;  /* 0x000000000000781c */ /* 0x000fe40002fa1472 */
[----:B------:R-:W-:-:S08]  /*28d60*/  @P0 R2UR P5, UR4, R6 ;  /* 0x00000000060402ca */ /* 0x000fd000000a0000 */
[----:B------:R-:W-:-:S05]  /*28d70*/  @P0 PLOP3.LUT P0, PT, P5, PT, PT, 0x80, 0x0 ;  /* 0x000000000000081c */ /* 0x000fca0002f0f070 */
[----:B------:R-:W-:Y:S01]  /*28d80*/  @!P5 SYNCS.ARRIVE.TRANS64.RED.A0T1 RZ, [UR4+0x38830], RZ ;  /* 0x038830ffffffd9a7 */ /* 0x000fe20008200404 */
[----:B------:R-:W-:Y:S07]  /*28d90*/  @!P5 ARRIVES.LDGSTSBAR.64.TRANSCNT [UR4+0x38830] ;  /* 0x03883000ff00d9b0 */ /* 0x000fee0008000a84 */
[----:B------:R-:W-:Y:S05]  /*28da0*/  @P0 BRA.U.ANY `(.L_x_770) ;  /* 0xfffffffd00e80947 */ /* 0x000fea000393ffff */
[----:B------:R-:W-:Y:S01]  /*28db0*/  NOP ;  /* 0x0000000000007918 */ /* 0x000fe20000000000 */
[----:B-1----:R-:W-:-:S05]  /*28dc0*/  IMAD.U32 R2, RZ, RZ, UR37 ;  /* 0x00000025ff027e24 */ /* 0x002fca000f8e00ff */
[----:B------:R-:W-:-:S13]  /*28dd0*/  ISETP.NE.AND P6, PT, R2, 0x3, PT ;  /* 0x000000030200780c */ /* 0x000fda0003fc5270 */
[----:B------:R-:W-:Y:S05]  /*28de0*/  @!P6 BRA `(.L_x_771) ;  /* 0x000000000004e947 */ /* 0x000fea0003800000 */
[----:B------:R-:W-:Y:S01]  /*28df0*/  BPT.TRAP 0x1 ;  /* 0x000000040000795c */ /* 0x000fe20000300000 */
.L_x_771:
[----:B------:R1:W-:Y:S01]  /*28e00*/  SYNCS.ARRIVE.TRANS64.A1T0 RZ, [R6+URZ+0x38830], RZ ;  /* 0x038830ff06ff79a7 */ /* 0x0003e2000810003f */
[----:B------:R-:W-:Y:S05]  /*28e10*/  @!P6 BRA `(.L_x_772) ;  /* 0x000000000004e947 */ /* 0x000fea0003800000 */
[----:B------:R-:W-:Y:S01]  /*28e20*/  BPT.TRAP 0x1 ;  /* 0x000000040000795c */ /* 0x000fe20000300000 */
.L_x_772:
[----:B------:R-:W-:Y:S01]  /*28e30*/  SHF.L.U32 R2, R20, 0x1f, RZ ;  /* 0x0000001f14027819 */ /* 0x000fe200000006ff */
[----:B-1----:R-:W-:Y:S01]  /*28e40*/  IMAD R6, R7, 0x8, R16 ;  /* 0x0000000807067824 */ /* 0x002fe200078e0210 */
[----:B------:R-:W-:Y:S03]  /*28e50*/  BSSY B1, `(.L_x_773) ;  /* 0x0000003000017945 */ /* 0x000fe60003800000 */
[----:B------:R-:W1:Y:S02]  /*28e60*/  SYNCS.PHASECHK.TRANS64.TRYWAIT P0, [R6+URZ+0x38860], R2 ;  /* 0x03886002060075a7 */ /* 0x000e64000800017f */
[----:B-1----:R-:W-:Y:S05]  /*28e70*/  @!P0 BRA `(.L_x_774) ;  /* 0x0000004c00f08947 */ /* 0x002fea0003800000 */
.L_x_921:
[----:B------:R-:W-:Y:S05]  /*28e80*/  BSYNC B1 ;  /* 0x0000000000017941 */ /* 0x000fea0003800000 */
.L_x_773:
[----:B0-----:R-:W2:Y:S01]  /*28e90*/  LDL R8, [R1+0x8] ;  /* 0x0000080001087983 */ /* 0x001ea20000100800 */
[----:B------:R-:W0:Y:S01]  /*28ea0*/  S2R R3, SR_TID.X ;  /* 0x0000000000037919 */ /* 0x000e220000002100 */
[----:B------:R-:W-:Y:S01]  /*28eb0*/  UMOV UR4, 0xffffffff ;  /* 0xffffffff00047882 */ /* 0x000fe20000000000 */
[----:B------:R-:W-:Y:S01]  /*28ec0*/  IMAD R7, R7, 0x5000, R33 ;  /* 0x0000500007077824 */ /* 0x000fe200078e0221 */
[----:B0-----:R-:W-:-:S04]  /*28ed0*/  LOP3.LUT R3, R3, 0x7f, RZ, 0xc0, !PT ;  /* 0x0000007f03037812 */ /* 0x001fc800078ec0ff */
[----:B------:R-:W-:Y:S01]  /*28ee0*/  SHF.R.U32.HI R3, RZ, 0x3, R3 ;  /* 0x00000003ff037819 */ /* 0x000fe20000011603 */
[----:B--2---:R-:W-:-:S05]  /*28ef0*/  IMAD R8, R31, -0x50, R8 ;  /* 0xffffffb01f087824 */ /* 0x004fca00078e0208 */
[----:B------:R-:W-:Y:S01]  /*28f00*/  IADD3 R8, -R3, R8, RZ ;  /* 0x0000000803087210 */ /* 0x000fe20007ffe1ff */
[----:B------:R-:W-:Y:S06]  /*28f10*/  BRA.DIV UR4, `(.L_x_775) ;  /* 0x0000004e04dc7947 */ /* 0x000fec000b800000 */
[----:B-1----:R-:W0:Y:S01]  /*28f20*/  SHFL.IDX PT, R2, R17, RZ, 0x181f ;  /* 0x00181fff11027589 */ /* 0x002e2200000e0000 */
[----:B------:R-:W-:Y:S01]  /*28f30*/  IMAD R7, R7, 0x2, R16 ;  /* 0x0000000207077824 */ /* 0x000fe200078e0210 */
[----:B------:R-:W-:Y:S02]  /*28f40*/  ULDC.64 UR4, c[0x0][0x208] ;  /* 0x0000820000047ab9 */ /* 0x000fe40000000a00 */
[----:B------:R-:W1:Y:S01]  /*28f50*/  SHFL.IDX PT, R3, R19, RZ, 0x181f ;  /* 0x00181fff13037589 */ /* 0x000e6200000e0000 */
[----:B0-----:R-:W-:-:S05]  /*28f60*/  IADD3 R2, P0, R2, R0, RZ ;  /* 0x0000000002027210 */ /* 0x001fca0007f1e0ff */
[----:B-1----:R-:W-:Y:S01]  /*28f70*/  IMAD.X R3, RZ, RZ, R3, P0 ;  /* 0x000000ffff037224 */ /* 0x002fe200000e0603 */
[----:B------:R-:W-:-:S13]  /*28f80*/  ISETP.LT.OR P0, PT, R8, 0x1, P4 ;  /* 0x000000010800780c */ /* 0x000fda0002701670 */
[----:B------:R-:W-:Y:S01]  /*28f90*/  @!PT LDS RZ, [RZ] ;  /* 0x00000000fffff984 */ /* 0x000fe20000000800 */
        /* <DEDUP_REMOVED lines=9> */
[----:B0-----:R-:W-:-:S04]  /*29030*/  IADD3 R2, P0, R2, R0, RZ ;  /* 0x0000000002027210 */ /* 0x001fc80007f1e0ff */
[----:B-1----:R-:W-:Y:S02]  /*29040*/  IADD3.X R3, RZ, R3, RZ, P0, !PT ;  /* 0x00000003ff037210 */ /* 0x002fe400007fe4ff */
        /* <DEDUP_REMOVED lines=33> */
[----:B0-2---:R0:W1:Y:S02]  /*29260*/  SHFL.IDX PT, R2, R17, 0x4, 0x181f ;  /* 0x00981f0011027f89 */ /* 0x00506400000e0000 */
.L_x_933:
[----:B-1----:R-:W-:Y:S01]  /*29270*/  IADD3 R2, P0, R2, R0, RZ ;  /* 0x0000000002027210 */ /* 0x002fe20007f1e0ff */
[----:B------:R-:W-:Y:S01]  /*29280*/  ULDC.64 UR4, c[0x0][0x208] ;  /* 0x0000820000047ab9 */ /* 0x000fe20000000a00 */
[----:B------:R-:W-:Y:S02]  /*29290*/  ULDC.64 UR6, c[0x0][0x318] ;  /* 0x0000c60000067ab9 */ /* 0x000fe40000000a00 */
        /* <DEDUP_REMOVED lines=12> */
[----:B------:R-:W-:Y:S02]  /*29360*/  ULDC.64 UR4, c[0x0][0x328] ;  /* 0x0000ca0000047ab9 */ /* 0x000fe40000000a00 */
[----:B------:R-:W-:-:S04]  /*29370*/  IMAD R0, R21, UR4, RZ ;  /* 0x0000000415007c24 */ /* 0x000fc8000f8e02ff */
[C---:B------:R-:W-:Y:S01]  /*29380*/  IMAD R9, R5.reuse, UR5, R0 ;  /* 0x0000000505097c24 */ /* 0x040fe2000f8e0200 */
[----:B------:R-:W-:Y:S01]  /*29390*/  NOP ;  /* 0x0000000000007918 */ /* 0x000fe20000000000 */
[----:B-1----:R-:W-:Y:S01]  /*293a0*/  IMAD.WIDE.U32 R2, R5, UR4, RZ ;  /* 0x0000000405027c25 */ /* 0x002fe2000f8e00ff */
[----:B------:R-:W-:-:S03]  /*293b0*/  ULDC.64 UR4, c[0x0][0x338] ;  /* 0x0000ce0000047ab9 */ /* 0x000fc60000000a00 */
[----:B------:R-:W-:Y:S02]  /*293c0*/  IMAD.IADD R3, R3, 0x1, R9 ;  /* 0x0000000103037824 */ /* 0x000fe400078e0209 */
[----:B------:R-:W-:Y:S02]  /*293d0*/  IMAD R25, R25, UR4, RZ ;  /* 0x0000000419197c24 */ /* 0x000fe4000f8e02ff */
[----:B------:R-:W-:-:S04]  /*293e0*/  IMAD.WIDE.U32 R2, R4, UR4, R2 ;  /* 0x0000000404027c25 */ /* 0x000fc8000f8e0002 */
[----:B------:R-:W-:Y:S01]  /*293f0*/  IMAD R25, R4, UR5, R25 ;  /* 0x0000000504197c24 */ /* 0x000fe2000f8e0219 */
[----:B------:R-:W-:-:S03]  /*29400*/  ULDC.64 UR4, c[0x0][0x330] ;  /* 0x0000cc0000047ab9 */ /* 0x000fc60000000a00 */
[----:B------:R-:W-:Y:S02]  /*29410*/  IMAD.IADD R3, R3, 0x1, R25 ;  /* 0x0000000103037824 */ /* 0x000fe400078e0219 */
[----:B------:R-:W-:-:S04]  /*29420*/  IMAD.WIDE.U32 R2, R26, UR4, R2 ;  /* 0x000000041a027c25 */ /* 0x000fc8000f8e0002 */
[----:B------:R-:W-:Y:S01]  /*29430*/  IMAD R3, R26, UR5, R3 ;  /* 0x000000051a037c24 */ /* 0x000fe2000f8e0203 */
[----:B0-----:R-:W-:-:S04]  /*29440*/  LEA R17, P0, R2, UR6, 0x1 ;  /* 0x0000000602117c11 */ /* 0x001fc8000f8008ff */
[----:B------:R-:W-:Y:S02]  /*29450*/  LEA.HI.X R19, R2, UR7, R3, 0x1, P0 ;  /* 0x0000000702137c11 */ /* 0x000fe400080f0c03 */
[----:B------:R-:W-:-:S13]  /*29460*/  PLOP3.LUT P0, PT, PT, PT, PT, 0x80, 0x0 ;  /* 0x000000000000781c */ /* 0x000fda0003f0f070 */
.L_x_776:
[----:B------:R-:W-:Y:S02]  /*29470*/  PLOP3.LUT P5, PT, P5, P0, PT, 0xa2, 0x0 ;  /* 0x000000000000781c */ /* 0x000fe40002fa1472 */
[----:B------:R-:W-:-:S08]  /*29480*/  @P0 R2UR P5, UR4, R6 ;  /* 0x00000000060402ca */ /* 0x000fd000000a0000 */
[----:B------:R-:W-:-:S05]  /*29490*/  @P0 PLOP3.LUT P0, PT, P5, PT, PT, 0x80, 0x0 ;  /* 0x000000000000081c */ /* 0x000fca0002f0f070 */
[----:B------:R-:W-:Y:S01]  /*294a0*/  @!P5 SYNCS.ARRIVE.TRANS64.RED.A0T1 RZ, [UR4+0x38850], RZ ;  /* 0x038850ffffffd9a7 */ /* 0x000fe20008200404 */
[----:B------:R-:W-:Y:S07]  /*294b0*/  @!P5 ARRIVES.LDGSTSBAR.64.TRANSCNT [UR4+0x38850] ;  /* 0x03885000ff00d9b0 */ /* 0x000fee0008000a84 */
[----:B------:R-:W-:Y:S05]  /*294c0*/  @P0 BRA.U.ANY `(.L_x_776) ;  /* 0xfffffffd00e80947 */ /* 0x000fea000393ffff */
[----:B------:R-:W-:Y:S01]  /*294d0*/  NOP ;  /* 0x0000000000007918 */ /* 0x000fe20000000000 */
[----:B------:R-:W-:-:S04]  /*294e0*/  MOV R0, UR37 ;  /* 0x0000002500007c02 */ /* 0x000fc80008000f00 */
[----:B------:R-:W-:-:S13]  /*294f0*/  ISETP.NE.AND P6, PT, R0, 0x3, PT ;  /* 0x000000030000780c */ /* 0x000fda0003fc5270 */
[----:B------:R-:W-:Y:S05]  /*29500*/  @!P6 BRA `(.L_x_777) ;  /* 0x000000000004e947 */ /* 0x000fea0003800000 */
[----:B------:R-:W-:Y:S01]  /*29510*/  BPT.TRAP 0x1 ;  /* 0x000000040000795c */ /* 0x000fe20000300000 */
.L_x_777:
[----:B------:R-:W2:Y:S01]  /*29520*/  LDL R2, [R1+0xc] ;  /* 0x00000c0001027983 */ /* 0x000ea20000100800 */
[----:B------:R3:W-:Y:S01]  /*29530*/  SYNCS.ARRIVE.TRANS64.A1T0 RZ, [R6+URZ+0x38850], RZ ;  /* 0x038850ff06ff79a7 */ /* 0x0007e2000810003f */
[C---:B------:R-:W-:Y:S01]  /*29540*/  VIADD R0, R22.reuse, 0xffffffff ;  /* 0xffffffff16007836 */ /* 0x040fe20000000000 */
[----:B------:R-:W-:Y:S01]  /*29550*/  MOV R20, R29 ;  /* 0x0000001d00147202 */ /* 0x000fe20000000f00 */
[----:B------:R-:W-:Y:S02]  /*29560*/  IMAD.MOV.U32 R7, RZ, RZ, R23 ;  /* 0x000000ffff077224 */ /* 0x000fe400078e0017 */
[----:B------:R-:W-:Y:S01]  /*29570*/  IMAD.MOV.U32 R31, RZ, RZ, R22 ;  /* 0x000000ffff1f7224 */ /* 0x000fe200078e0016 */
[----:B--2---:R-:W-:-:S13]  /*29580*/  ISETP.GT.AND P0, PT, R22, R2, PT ;  /* 0x000000021600720c */ /* 0x004fda0003f04270 */
[----:B---3--:R-:W-:Y:S05]  /*29590*/  @P0 BRA `(.L_x_778) ;  /* 0xffffffec00cc0947 */ /* 0x008fea000383ffff */
.L_x_765:
[----:B------:R-:W-:Y:S05]  /*295a0*/  BSYNC B0 ;  /* 0x0000000000007941 */ /* 0x000fea0003800000 */
.L_x_764:
[----:B------:R-:W2:Y:S01]  /*295b0*/  S2R R2, SR_TID.X ;  /* 0x0000000000027919 */ /* 0x000ea20000002100 */
[----:B------:R-:W-:Y:S01]  /*295c0*/  BSSY B0, `(.L_x_779) ;  /* 0x0000011000007945 */ /* 0x000fe20003800000 */
[----:B--2---:R-:W-:-:S04]  /*295d0*/  LOP3.LUT R2, R2, 0x7f, RZ, 0xc0, !PT ;  /* 0x0000007f02027812 */ /* 0x004fc800078ec0ff */
[----:B------:R-:W-:-:S13]  /*295e0*/  ISETP.NE.AND P0, PT, R2, RZ, PT ;  /* 0x000000ff0200720c */ /* 0x000fda0003f05270 */
[----:B------:R-:W-:Y:S05]  /*295f0*/  @P0 BRA `(.L_x_780) ;  /* 0x0000000000340947 */ /* 0x000fea0003800000 */
[----:B------:R-:W2:Y:S01]  /*29600*/  S2R R5, SR_LANEID ;  /* 0x0000000000057919 */ /* 0x000ea20000000000 */
[----:B------:R-:W-:Y:S01]  /*29610*/  VOTEU.ANY UR4, UPT, PT ;  /* 0x0000000000047886 */ /* 0x000fe200038e0100 */
[----:B0-----:R-:W0:Y:S01]  /*29620*/  LDC.64 R2, c[0x0][0xc60] ;  /* 0x00031800ff027b82 */ /* 0x001e220000000a00 */
[----:B------:R-:W2:Y:S01]  /*29630*/  FLO.U32 R0, UR4 ;  /* 0x0000000400007d00 */ /* 0x000ea200080e0000 */
[----:B------:R-:W-:Y:S01]  /*29640*/  ULDC.64 UR6, c[0x0][0x208] ;  /* 0x0000820000067ab9 */ /* 0x000fe20000000a00 */
[----:B--2---:R-:W-:-:S06]  /*29650*/  ISETP.EQ.U32.AND P0, PT, R0, R5, PT ;  /* 0x000000050000720c */ /* 0x004fcc0003f02070 */
[----:B------:R-:W0:Y:S07]  /*29660*/  POPC R5, UR4 ;  /* 0x0000000400057d09 */ /* 0x000e2e0008000000 */
[----:B0-----:R-:W2:Y:S01]  /*29670*/  @P0 ATOMG.E.ADD.STRONG.GPU PT, R3, desc[UR6][R2.64], R5 ;  /* 0x00000005020309a8 */ /* 0x001ea200081ee1c6 */
[----:B------:R-:W0:Y:S02]  /*29680*/  S2R R4, SR_LTMASK ;  /* 0x0000000000047919 */ /* 0x000e240000003900 */
[----:B0-----:R-:W-:-:S04]  /*29690*/  LOP3.LUT R4, R4, UR4, RZ, 0xc0, !PT ;  /* 0x0000000404047c12 */ /* 0x001fc8000f8ec0ff */
[----:B-1----:R-:W0:Y:S01]  /*296a0*/  POPC R7, R4 ;  /* 0x0000000400077309 */ /* 0x002e220000000000 */
[----:B--2---:R-:W0:Y:S02]  /*296b0*/  SHFL.IDX PT, R0, R3, R0, 0x1f ;  /* 0x00001f0003007589 */ /* 0x004e2400000e0000 */
[----:B0-----:R-:W-:-:S07]  /*296c0*/  IADD3 R24, R0, UR36, R7 ;  /* 0x0000002400187c10 */ /* 0x001fce000fffe007 */
.L_x_780:
[----:B------:R-:W-:Y:S05]  /*296d0*/  BSYNC B0 ;  /* 0x0000000000007941 */ /* 0x000fea0003800000 */
.L_x_779:
[----:B------:R-:W-:-:S05]  /*296e0*/  IMAD.U32 R0, RZ, RZ, UR37 ;  /* 0x00000025ff007e24 */ /* 0x000fca000f8e00ff */
[----:B------:R-:W-:-:S13]  /*296f0*/  ISETP.NE.AND P0, PT, R0, 0x3, PT ;  /* 0x000000030000780c */ /* 0x000fda0003f05270 */
[----:B------:R-:W-:Y:S05]  /*29700*/  @!P0 BRA `(.L_x_781) ;  /* 0x0000000000048947 */ /* 0x000fea0003800000 */
[----:B------:R-:W-:Y:S01]  /*29710*/  BPT.TRAP 0x1 ;  /* 0x000000040000795c */ /* 0x000fe20000300000 */
.L_x_781:
[----:B------:R-:W2:Y:S01]  /*29720*/  LDL.LU R0, [R1+0x8] ;  /* 0x0000080001007983 */ /* 0x000ea20000300800 */
[----:B------:R-:W-:Y:S01]  /*29730*/  LEA R4, R23, R16, 0x3 ;  /* 0x0000001017047211 */ /* 0x000fe200078e18ff */
[----:B------:R-:W-:Y:S01]  /*29740*/  BSSY B0, `(.L_x_782) ;  /* 0x0000005000007945 */ /* 0x000fe20003800000 */
[----:B0-----:R-:W-:-:S04]  /*29750*/  SHF.L.U32 R3, R29, 0x1f, RZ ;  /* 0x0000001f1d037819 */ /* 0x001fc800000006ff */
[----:B------:R-:W0:Y:S01]  /*29760*/  SYNCS.PHASECHK.TRANS64.TRYWAIT P0, [R4+URZ+0x38860], R3 ;  /* 0x03886003040075a7 */ /* 0x000e22000800017f */
[----:B--2---:R-:W-:Y:S01]  /*29770*/  IMAD R5, R22, -0x50, R0 ;  /* 0xffffffb016057824 */ /* 0x004fe200078e0200 */
[----:B0-----:R-:W-:Y:S06]  /*29780*/  @!P0 BRA `(.L_x_783) ;  /* 0x0000004c00a08947 */ /* 0x001fec0003800000 */
.L_x_934:
[----:B------:R-:W-:Y:S05]  /*29790*/  BSYNC B0 ;  /* 0x0000000000007941 */ /* 0x000fea0003800000 */
.L_x_782:
[----:B------:R-:W2:Y:S01]  /*297a0*/  S2R R0, SR_TID.X ;  /* 0x0000000000007919 */ /* 0x000ea20000002100 */
[----:B------:R-:W-:Y:S01]  /*297b0*/  UMOV UR4, 0xffffffff ;  /* 0xffffffff00047882 */ /* 0x000fe20000000000 */
[----:B-1----:R-:W-:Y:S01]  /*297c0*/  IMAD R7, R23, 0x5000, R33 ;  /* 0x0000500017077824 */ /* 0x002fe200078e0221 */
[----:B--2---:R-:W-:-:S04]  /*297d0*/  LOP3.LUT R0, R0, 0x7f, RZ, 0xc0, !PT ;  /* 0x0000007f00007812 */ /* 0x004fc800078ec0ff */
[----:B------:R-:W-:-:S05]  /*297e0*/  SHF.R.U32.HI R0, RZ, 0x3, R0 ;  /* 0x00000003ff007819 */ /* 0x000fca0000011600 */
[----:B------:R-:W-:Y:S01]  /*297f0*/  IMAD.IADD R5, R5, 0x1, -R0 ;  /* 0x0000000105057824 */ /* 0x000fe200078e0a00 */
[----:B------:R-:W-:Y:S06]  /*29800*/  BRA.DIV UR4, `(.L_x_784) ;  /* 0x0000004e04947947 */ /* 0x000fec000b800000 */
[----:B------:R-:W1:Y:S01]  /*29810*/  SHFL.IDX PT, R14, R17, RZ, 0x181f ;  /* 0x00181fff110e7589 */ /* 0x000e6200000e0000 */
[----:B------:R-:W-:Y:S01]  /*29820*/  ULDC UR4, c[0x0][0x2f4] ;  /* 0x0000bd0000047ab9 */ /* 0x000fe20000000800 */
[C---:B------:R-:W-:Y:S01]  /*29830*/  IMAD.SHL.U32 R8, R34.reuse, 0x2, RZ ;  /* 0x0000000222087824 */ /* 0x040fe200078e00ff */
[C---:B------:R-:W-:Y:S01]  /*29840*/  ISETP.GE.AND P3, PT, R34.reuse, UR4, PT ;  /* 0x0000000422007c0c */ /* 0x040fe2000bf66270 */
[----:B0-----:R-:W0:Y:S01]  /*29850*/  SHFL.IDX PT, R3, R19, RZ, 0x181f ;  /* 0x00181fff13037589 */ /* 0x001e2200000e0000 */
[----:B------:R-:W-:Y:S01]  /*29860*/  LOP3.LUT R2, R34, 0x40, RZ, 0xfc, !PT ;  /* 0x0000004022027812 */ /* 0x000fe200078efcff */
[----:B------:R-:W-:Y:S01]  /*29870*/  ULDC.64 UR6, c[0x0][0x208] ;  /* 0x0000820000067ab9 */ /* 0x000fe20000000a00 */
[----:B------:R-:W-:Y:S02]  /*29880*/  ISETP.LT.OR P4, PT, R5, 0x1, P3 ;  /* 0x000000010500780c */ /* 0x000fe40001f81670 */
[----:B------:R-:W-:Y:S02]  /*29890*/  ISETP.GE.AND P2, PT, R2, UR4, PT ;  /* 0x0000000402007c0c */ /* 0x000fe4000bf46270 */
[----:B------:R-:W-:-:S02]  /*298a0*/  LOP3.LUT R2, R34, 0x80, RZ, 0xfc, !PT ;  /* 0x0000008022027812 */ /* 0x000fc400078efcff */
[----:B------:R-:W-:Y:S02]  /*298b0*/  LEA R0, R7, R16, 0x1 ;  /* 0x0000001007007211 */ /* 0x000fe400078e08ff */
[----:B------:R-:W-:Y:S02]  /*298c0*/  ISETP.GE.AND P1, PT, R2, UR4, PT ;  /* 0x0000000402007c0c */ /* 0x000fe4000bf26270 */
[----:B-1----:R-:W-:Y:S02]  /*298d0*/  IADD3 R6, P0, R14, R8, RZ ;  /* 0x000000080e067210 */ /* 0x002fe40007f1e0ff */
[----:B------:R-:W1:Y:S03]  /*298e0*/  SHFL.IDX PT, R14, R17, 0x1, 0x181f ;  /* 0x00381f00110e7f89 */ /* 0x000e6600000e0000 */
[----:B0-----:R-:W-:Y:S01]  /*298f0*/  IMAD.X R7, RZ, RZ, R3, P0 ;  /* 0x000000ffff077224 */ /* 0x001fe200000e0603 */
[C---:B------:R-:W-:Y:S01]  /*29900*/  ISETP.LT.OR P0, PT, R5.reuse, 0x1, P2 ;  /* 0x000000010500780c */ /* 0x040fe20001701670 */
[----:B------:R-:W0:Y:S04]  /*29910*/  SHFL.IDX PT, R3, R19, 0x1, 0x181f ;  /* 0x00381f0013037f89 */ /* 0x000e2800000e0000 */
[----:B------:R-:W-:Y:S01]  /*29920*/  LDGSTS.E.BYPASS.LTC128B.128 [R0+0x400], desc[UR6][R6.64], !P4 ;  /* 0x0040000006007fae */ /* 0x000fe2000e101d46 */
[----:B------:R-:W-:-:S07]  /*29930*/  ISETP.LT.OR P4, PT, R5, 0x1, P1 ;  /* 0x000000010500780c */ /* 0x000fce0000f81670 */
[----:B------:R-:W-:Y:S01]  /*29940*/  LDGSTS.E.BYPASS.LTC128B.128 [R0+0x2c00], desc[UR6][R6.64+0x80], !P0 ;  /* 0x02c0008006007fae */ /* 0x000fe2000c101d46 */
[----:B------:R-:W-:-:S05]  /*29950*/  ISETP.GE.AND P0, PT, R37, UR4, PT ;  /* 0x0000000425007c0c */ /* 0x000fca000bf06270 */
[----:B------:R-:W-:Y:S01]  /*29960*/  LDGSTS.E.BYPASS.LTC128B.128 [R0+0x5400], desc[UR6][R6.64+0x100], !P4 ;  /* 0x0540010006007fae */ /* 0x000fe2000e101d46 */
[----:B------:R-:W-:-:S13]  /*29970*/  ISETP.LT.OR P4, PT, R5, 0x1, P0 ;  /* 0x000000010500780c */ /* 0x000fda0000781670 */
[----:B------:R2:W-:Y:S01]  /*29980*/  LDGSTS.E.BYPASS.LTC128B.128 [R0+0x7c00], desc[UR6][R6.64+0x180], !P4 ;  /* 0x07c0018006007fae */ /* 0x0005e2000e101d46 */
[----:B-1----:R-:W-:-:S03]  /*29990*/  IADD3 R2, P4, R14, R8, RZ ;  /* 0x000000080e027210 */ /* 0x002fc60007f9e0ff */
[----:B------:R-:W1:Y:S02]  /*299a0*/  SHFL.IDX PT, R14, R17, 0x2, 0x181f ;  /* 0x00581f00110e7f89 */ /* 0x000e6400000e0000 */
[----:B0-----:R-:W-:Y:S01]  /*299b0*/  IMAD.X R3, RZ, RZ, R3, P4 ;  /* 0x000000ffff037224 */ /* 0x001fe200020e0603 */
[----:B------:R-:W-:Y:S01]  /*299c0*/  ISETP.LT.OR P4, PT, R5, 0x11, P3 ;  /* 0x000000110500780c */ /* 0x000fe20001f81670 */
[----:B--2---:R-:W0:-:S12]  /*299d0*/  SHFL.IDX PT, R7, R19, 0x2, 0x181f ;  /* 0x00581f0013077f89 */ /* 0x004e1800000e0000 */
[----:B------:R-:W-:Y:S01]  /*299e0*/  LDGSTS.E.BYPASS.LTC128B.128 [R0+0xc00], desc[UR6][R2.64], !P4 ;  /* 0x00c0000002007fae */ /* 0x000fe2000e101d46 */
[----:B------:R-:W-:-:S13]  /*299f0*/  ISETP.LT.OR P4, PT, R5, 0x11, P2 ;  /* 0x000000110500780c */ /* 0x000fda0001781670 */
[----:B------:R-:W-:Y:S01]  /*29a00*/  LDGSTS.E.BYPASS.LTC128B.128 [R0+0x3400], desc[UR6][R2.64+0x80], !P4 ;  /* 0x0340008002007fae */ /* 0x000fe2000e101d46 */
[----:B------:R-:W-:-:S13]  /*29a10*/  ISETP.LT.OR P4, PT, R5, 0x11, P1 ;  /* 0x000000110500780c */ /* 0x000fda0000f81670 */
[----:B------:R-:W-:Y:S01]  /*29a20*/  LDGSTS.E.BYPASS.LTC128B.128 [R0+0x5c00], desc[UR6][R2.64+0x100], !P4 ;  /* 0x05c0010002007fae */ /* 0x000fe2000e101d46 */
[----:B------:R-:W-:-:S13]  /*29a30*/  ISETP.LT.OR P4, PT, R5, 0x11, P0 ;  /* 0x000000110500780c */ /* 0x000fda0000781670 */
[----:B------:R2:W-:Y:S01]  /*29a40*/  LDGSTS.E.BYPASS.LTC128B.128 [R0+0x8400], desc[UR6][R2.64+0x180], !P4 ;  /* 0x0840018002007fae */ /* 0x0005e2000e101d46 */
[----:B-1----:R-:W-:-:S03]  /*29a50*/  IADD3 R6, P4, R14, R8, RZ ;  /* 0x000000080e067210 */ /* 0x002fc60007f9e0ff */
[----:B------:R-:W1:Y:S01]  /*29a60*/  SHFL.IDX PT, R14, R17, 0x3, 0x181f ;  /* 0x00781f00110e7f89 */ /* 0x000e6200000e0000 */
[----:B0-----:R-:W-:Y:S02]  /*29a70*/  IADD3.X R7, RZ, R7, RZ, P4, !PT ;  /* 0x00000007ff077210 */ /* 0x001fe400027fe4ff */
[C---:B------:R-:W-:Y:S01]  /*29a80*/  ISETP.LT.OR P4, PT, R5.reuse, 0x21, P3 ;  /* 0x000000210500780c */ /* 0x040fe20001f81670 */
[----:B--2---:R-:W0:Y:S04]  /*29a90*/  SHFL.IDX PT, R3, R19, 0x3, 0x181f ;  /* 0x00781f0013037f89 */ /* 0x004e2800000e0000 */
[----:B------:R-:W2:Y:S08]  /*29aa0*/  SHFL.IDX PT, R19, R19, 0x4, 0x181f ;  /* 0x00981f0013137f89 */ /* 0x000eb000000e0000 */
[----:B------:R3:W-:Y:S01]  /*29ab0*/  LDGSTS.E.BYPASS.LTC128B.128 [R0+0x1400], desc[UR6][R6.64], !P4 ;  /* 0x0140000006007fae */ /* 0x0007e2000e101d46 */
[----:B------:R-:W-:-:S13]  /*29ac0*/  ISETP.LT.OR P4, PT, R5, 0x21, P2 ;  /* 0x000000210500780c */ /* 0x000fda0001781670 */
[----:B------:R3:W-:Y:S01]  /*29ad0*/  LDGSTS.E.BYPASS.LTC128B.128 [R0+0x3c00], desc[UR6][R6.64+0x80], !P4 ;  /* 0x03c0008006007fae */ /* 0x0007e2000e101d46 */
[----:B------:R-:W-:-:S13]  /*29ae0*/  ISETP.LT.OR P4, PT, R5, 0x21, P1 ;  /* 0x000000210500780c */ /* 0x000fda0000f81670 */
[----:B------:R3:W-:Y:S01]  /*29af0*/  LDGSTS.E.BYPASS.LTC128B.128 [R0+0x6400], desc[UR6][R6.64+0x100], !P4 ;  /* 0x0640010006007fae */ /* 0x0007e2000e101d46 */
[----:B------:R-:W-:-:S13]  /*29b00*/  ISETP.LT.OR P4, PT, R5, 0x21, P0 ;  /* 0x000000210500780c */ /* 0x000fda0000781670 */
[----:B------:R3:W-:Y:S01]  /*29b10*/  LDGSTS.E.BYPASS.LTC128B.128 [R0+0x8c00], desc[UR6][R6.64+0x180], !P4 ;  /* 0x08c0018006007fae */ /* 0x0007e2000e101d46 */
[----:B-1----:R-:W-:-:S03]  /*29b20*/  IADD3 R2, P4, R14, R8, RZ ;  /* 0x000000080e027210 */ /* 0x002fc60007f9e0ff */
[----:B------:R3:W1:Y:S02]  /*29b30*/  SHFL.IDX PT, R14, R17, 0x4, 0x181f ;  /* 0x00981f00110e7f89 */ /* 0x00066400000e0000 */
        /* <DEDUP_REMOVED lines=8> */
[----:B-12---:R3:W-:Y:S02]  /*29bc0*/  LDGSTS.E.BYPASS.LTC128B.128 [R0+0x9400], desc[UR6][R2.64+0x180], !P4 ;  /* 0x0940018002007fae */ /* 0x0067e4000e101d46 */
.L_x_946:
[C---:B------:R-:W-:Y:S01]  /*29bd0*/  ISETP.LT.OR P3, PT, R5.reuse, 0x41, P3 ;  /* 0x000000410500780c */ /* 0x040fe20001f61670 */
[----:B------:R-:W-:Y:S01]  /*29be0*/  ULDC.64 UR4, c[0x0][0x208] ;  /* 0x0000820000047ab9 */ /* 0x000fe20000000a00 */
[C---:B------:R-:W-:Y:S02]  /*29bf0*/  ISETP.LT.OR P2, PT, R5.reuse, 0x41, P2 ;  /* 0x000000410500780c */ /* 0x040fe40001741670 */
[C---:B------:R-:W-:Y:S02]  /*29c00*/  ISETP.LT.OR P1, PT, R5.reuse, 0x41, P1 ;  /* 0x000000410500780c */ /* 0x040fe40000f21670 */
[----:B---3--:R-:W-:Y:S02]  /*29c10*/  IADD3 R2, P4, R14, R8, RZ ;  /* 0x000000080e027210 */ /* 0x008fe40007f9e0ff */
        /* <DEDUP_REMOVED lines=11> */
.L_x_785:
[----:B------:R-:W-:Y:S02]  /*29cd0*/  PLOP3.LUT P1, PT, P1, P0, PT, 0xa2, 0x0 ;  /* 0x000000000000781c */ /* 0x000fe40000f21472 */
[----:B------:R-:W-:-:S08]  /*29ce0*/  @P0 R2UR P1, UR4, R4 ;  /* 0x00000000040402ca */ /* 0x000fd00000020000 */
[----:B------:R-:W-:-:S05]  /*29cf0*/  @P0 PLOP3.LUT P0, PT, P1, PT, PT, 0x80, 0x0 ;  /* 0x000000000000081c */ /* 0x000fca0000f0f070 */
[----:B------:R-:W-:Y:S01]  /*29d00*/  @!P1 SYNCS.ARRIVE.TRANS64.RED.A0T1 RZ, [UR4+0x38850], RZ ;  /* 0x038850ffffff99a7 */ /* 0x000fe20008200404 */
[----:B------:R-:W-:Y:S07]  /*29d10*/  @!P1 ARRIVES.LDGSTSBAR.64.TRANSCNT [UR4+0x38850] ;  /* 0x03885000ff0099b0 */ /* 0x000fee0008000a84 */
[----:B------:R-:W-:Y:S05]  /*29d20*/  @P0 BRA.U.ANY `(.L_x_785) ;  /* 0xfffffffd00e80947 */ /* 0x000fea000393ffff */
[----:B------:R-:W-:Y:S01]  /*29d30*/  NOP ;  /* 0x0000000000007918 */ /* 0x000fe20000000000 */
[----:B0-----:R-:W-:-:S04]  /*29d40*/  MOV R0, UR37 ;  /* 0x0000002500007c02 */ /* 0x001fc80008000f00 */
[----:B------:R-:W-:-:S13]  /*29d50*/  ISETP.NE.AND P2, PT, R0, 0x3, PT ;  /* 0x000000030000780c */ /* 0x000fda0003f45270 */
[----:B------:R-:W-:Y:S05]  /*29d60*/  @!P2 BRA `(.L_x_786) ;  /* 0x000000000004a947 */ /* 0x000fea0003800000 */
[----:B------:R-:W-:Y:S01]  /*29d70*/  BPT.TRAP 0x1 ;  /* 0x000000040000795c */ /* 0x000fe20000300000 */
.L_x_786:
[----:B------:R0:W-:Y:S01]  /*29d80*/  SYNCS.ARRIVE.TRANS64.A1T0 RZ, [R4+URZ+0x38850], RZ ;  /* 0x038850ff04ff79a7 */ /* 0x0001e2000810003f */
[----:B------:R-:W-:-:S05]  /*29d90*/  VIADD R23, R23, 0x1 ;  /* 0x0000000117177836 */ /* 0x000fca0000000000 */
[----:B------:R-:W-:-:S04]  /*29da0*/  ISETP.NE.AND P0, PT, R23, 0x2, PT ;  /* 0x000000021700780c */ /* 0x000fc80003f05270 */
[----:B------:R-:W-:Y:S02]  /*29db0*/  SEL R0, RZ, 0x1, P0 ;  /* 0x00000001ff007807 */ /* 0x000fe40000000000 */
[----:B------:R-:W-:Y:S02]  /*29dc0*/  SEL R23, R23, RZ, P0 ;  /* 0x000000ff17177207 */ /* 0x000fe40000000000 */
[----:B0-----:R-:W-:-:S07]  /*29dd0*/  LOP3.LUT R29, R29, R0, RZ, 0x3c, !PT ;  /* 0x000000001d1d7212 */ /* 0x001fce00078e3cff */
.L_x_741:
[----:B------:R-:W-:Y:S05]  /*29de0*/  BSYNC B7 ;  /* 0x0000000000077941 */ /* 0x000fea0003800000 */
.L_x_739:
[----:B------:R-:W-:-:S13]  /*29df0*/  LOP3.LUT P0, RZ, R18, 0x40, RZ, 0xc0, !PT ;  /* 0x0000004012ff7812 */ /* 0x000fda000780c0ff */
[----:B------:R-:W-:Y:S05]  /*29e00*/  @!P0 BRA `(.L_x_787) ;  /* 0x0000000000248947 */ /* 0x000fea0003800000 */
[----:B------:R-:W-:Y:S05]  /*29e10*/  WARPSYNC.ALL ;  /* 0x0000000000007948 */ /* 0x000fea0003800000 */
[----:B------:R-:W1:Y:S08]  /*29e20*/  S2UR UR5, SR_CgaCtaId ;  /* 0x00000000000579c3 */ /* 0x000e700000008800 */
[----:B------:R-:W-:Y:S06]  /*29e30*/  BAR.SYNC.DEFER_BLOCKING 0x5, 0x180 ;  /* 0x0146000000007b1d */ /* 0x000fec0000010000 */
[----:B------:R-:W-:-:S02]  /*29e40*/  UMOV UR4, 0x400 ;  /* 0x0000040000047882 */ /* 0x000fc40000000000 */
[----:B-1----:R-:W-:-:S06]  /*29e50*/  ULEA UR4, UR5, UR4, 0x18 ;  /* 0x0000000405047291 */ /* 0x002fcc000f8ec03f */
[----:B0-----:R-:W-:-:S05]  /*29e60*/  IMAD.U32 R16, RZ, RZ, UR4 ;  /* 0x00000004ff107e24 */ /* 0x001fca000f8e00ff */
[----:B------:R0:W1:Y:S01]  /*29e70*/  LDS.128 R24, [R16+0x388d0] ;  /* 0x0388d00010187984 */ /* 0x0000620000000c00 */
[----:B------:R-:W-:Y:S06]  /*29e80*/  BAR.ARV 0x4, 0x180 ;  /* 0x0106000000007b1d */ /* 0x000fec0000002000 */
[----:B------:R-:W-:Y:S05]  /*29e90*/  BRA `(.L_x_788) ;  /* 0x0000000800d87947 */ /* 0x000fea0003800000 */
.L_x_787:
[----:B------:R-:W1:Y:S01]  /*29ea0*/  S2R R9, SR_TID.X ;  /* 0x0000000000097919 */ /* 0x000e620000002100 */
[----:B------:R-:W-:Y:S01]  /*29eb0*/  UMOV UR4, 0xffffffff ;  /* 0xffffffff00047882 */ /* 0x000fe20000000000 */
[----:B-1----:R-:W-:-:S04]  /*29ec0*/  LOP3.LUT R9, R9, 0x1f, RZ, 0xc0, !PT ;  /* 0x0000001f09097812 */ /* 0x002fc800078ec0ff */
[----:B------:R-:W-:Y:S01]  /*29ed0*/  ISETP.NE.AND P0, PT, R9, 0x1f, PT ;  /* 0x0000001f0900780c */ /* 0x000fe20003f05270 */
[----:B------:R-:W-:-:S12]  /*29ee0*/  BRA.DIV UR4, `(.L_x_789) ;  /* 0x0000004e04c87947 */ /* 0x000fd8000b800000 */
[----:B------:R-:W-:Y:S01]  /*29ef0*/  IADD3 R7, R27, R9, RZ ;  /* 0x000000091b077210 */ /* 0x000fe20007ffe0ff */
[----:B------:R-:W-:Y:S01]  /*29f00*/  ULDC UR4, c[0x0][0xc3c] ;  /* 0x00030f0000047ab9 */ /* 0x000fe20000000800 */
[----:B------:R-:W-:Y:S02]  /*29f10*/  ULDC.64 UR6, c[0x0][0x208] ;  /* 0x0000820000067ab9 */ /* 0x000fe40000000a00 */
[----:B------:R-:W-:-:S13]  /*29f20*/  ISETP.GE.OR P1, PT, R7, UR4, !P0 ;  /* 0x0000000407007c0c */ /* 0x000fda000c726670 */
[----:B------:R-:W1:Y:S08]  /*29f30*/  @!P1 LDC.64 R2, c[0x0][0xc80] ;  /* 0x00032000ff029b82 */ /* 0x000e700000000a00 */
[----:B------:R-:W2:Y:S01]  /*29f40*/  @!P1 LDC.64 R4, c[0x0][0xc78] ;  /* 0x00031e00ff049b82 */ /* 0x000ea20000000a00 */
[----:B-1----:R-:W-:-:S05]  /*29f50*/  @!P1 IMAD.WIDE R2, R7, 0x4, R2 ;  /* 0x0000000407029825 */ /* 0x002fca00078e0202 */
[----:B------:R2:W3:Y:S02]  /*29f60*/  @!P1 LDG.E R6, desc[UR6][R2.64] ;  /* 0x0000000602069981 */ /* 0x0004e4000c1e1900 */
[----:B--2---:R-:W-:-:S05]  /*29f70*/  @!P1 IMAD.WIDE R2, R7, 0x4, R4 ;  /* 0x0000000407029825 */ /* 0x004fca00078e0204 */
[----:B------:R-:W2:Y:S01]  /*29f80*/  @!P1 LDG.E R5, desc[UR6][R2.64] ;  /* 0x0000000602059981 */ /* 0x000ea2000c1e1900 */
[----:B------:R-:W-:Y:S01]  /*29f90*/  IMAD.MOV.U32 R7, RZ, RZ, RZ ;  /* 0x000000ffff077224 */ /* 0x000fe200078e00ff */
[----:B------:R-:W-:Y:S02]  /*29fa0*/  MOV R4, RZ ;  /* 0x000000ff00047202 */ /* 0x000fe40000000f00 */
[C---:B------:R-:W-:Y:S01]  /*29fb0*/  ISETP.GE.U32.AND P2, PT, R9.reuse, 0x2, PT ;  /* 0x000000020900780c */ /* 0x040fe20003f46070 */
[----:B------:R-:W-:Y:S01]  /*29fc0*/  SHFL.IDX PT, R0, R24, RZ, 0x1f ;  /* 0x00001fff18007589 */ /* 0x000fe200000e0000 */
[C---:B------:R-:W-:Y:S02]  /*29fd0*/  ISETP.GE.U32.AND P3, PT, R9.reuse, 0x4, PT ;  /* 0x000000040900780c */ /* 0x040fe40003f66070 */
[C---:B------:R-:W-:Y:S01]  /*29fe0*/  ISETP.GE.U32.AND P4, PT, R9.reuse, 0x8, PT ;  /* 0x000000080900780c */ /* 0x040fe20003f86070 */
[----:B0-----:R-:W-:Y:S01]  /*29ff0*/  SHFL.IDX PT, R8, R24, 0x1, 0x1f ;  /* 0x00201f0018087f89 */ /* 0x001fe200000e0000 */
[----:B------:R-:W-:Y:S01]  /*2a000*/  ISETP.GE.U32.AND P5, PT, R9, 0x10, PT ;  /* 0x000000100900780c */ /* 0x000fe20003fa6070 */
[----:B---3--:R-:W-:-:S02]  /*2a010*/  @!P1 IMAD.MOV.U32 R7, RZ, RZ, R6 ;  /* 0x000000ffff079224 */ /* 0x008fc400078e0006 */
[----:B------:R-:W-:Y:S02]  /*2a020*/  IMAD.MOV.U32 R6, RZ, RZ, RZ ;  /* 0x000000ffff067224 */ /* 0x000fe400078e00ff */
[----:B--2---:R-:W-:Y:S01]  /*2a030*/  @!P1 IMAD.MOV.U32 R4, RZ, RZ, R5 ;  /* 0x000000ffff049224 */ /* 0x004fe200078e0005 */
[----:B------:R-:W-:-:S03]  /*2a040*/  ISETP.NE.AND P1, PT, R9, RZ, PT ;  /* 0x000000ff0900720c */ /* 0x000fc60003f25270 */
[----:B------:R-:W-:-:S05]  /*2a050*/  IMAD R13, R4, R7, RZ ;  /* 0x00000007040d7224 */ /* 0x000fca00078e02ff */
        /* <DEDUP_REMOVED lines=15> */
[----:B------:R0:W1:Y:S02]  /*2a150*/  SHFL.IDX PT, R14, R2, 0x1f, 0x1f ;  /* 0x03e01f00020e7f89 */ /* 0x00006400000e0000 */
.L_x_956:
[----:B------:R-:W-:Y:S02]  /*2a160*/  ULDC UR4, c[0x0][0xc38] ;  /* 0x00030e0000047ab9 */ /* 0x000fe40000000800 */
[----:B------:R-:W-:-:S04]  /*2a170*/  IMAD.U32 R5, RZ, RZ, UR4 ;  /* 0x00000004ff057e24 */ /* 0x000fc8000f8e00ff */
[----:B-1----:R-:W-:-:S05]  /*2a180*/  IMAD R14, R14, R5, RZ ;  /* 0x000000050e0e7224 */ /* 0x002fca00078e02ff */
[----:B------:R-:W-:-:S04]  /*2a190*/  IADD3 R9, R8, R14, RZ ;  /* 0x0000000e08097210 */ /* 0x000fc80007ffe0ff */
[----:B------:R-:W-:-:S13]  /*2a1a0*/  ISETP.GT.AND P6, PT, R9, R0, PT ;  /* 0x000000000900720c */ /* 0x000fda0003fc4270 */
[----:B------:R-:W-:Y:S05]  /*2a1b0*/  @P6 BRA `(.L_x_790) ;  /* 0x0000000000a86947 */ /* 0x000fea0003800000 */
.L_x_793:
[----:B0-----:R-:W0:Y:S01]  /*2a1c0*/  LDC R2, c[0x0][0xc3c] ;  /* 0x00030f00ff027b82 */ /* 0x001e220000000800 */
[----:B------:R-:W-:-:S05]  /*2a1d0*/  VIADD R27, R27, 0x1f ;  /* 0x0000001f1b1b7836 */ /* 0x000fca0000000000 */
[----:B0-----:R-:W-:-:S13]  /*2a1e0*/  ISETP.GE.AND P6, PT, R27, R2, PT ;  /* 0x000000021b00720c */ /* 0x001fda0003fc6270 */
[----:B------:R-:W-:Y:S05]  /*2a1f0*/  @P6 BRA `(.L_x_791) ;  /* 0x0000000400bc6947 */ /* 0x000fea0003800000 */
[----:B------:R-:W0:Y:S01]  /*2a200*/  S2R R3, SR_TID.X ;  /* 0x0000000000037919 */ /* 0x000e220000002100 */
[----:B------:R-:W-:Y:S01]  /*2a210*/  MOV R7, RZ ;  /* 0x000000ff00077202 */ /* 0x000fe20000000f00 */
[----:B------:R-:W-:Y:S01]  /*2a220*/  ULDC.64 UR4, c[0x0][0x208] ;  /* 0x0000820000047ab9 */ /* 0x000fe20000000a00 */
[----:B0-----:R-:W-:-:S05]  /*2a230*/  LOP3.LUT R3, R3, 0x1f, RZ, 0xc0, !PT ;  /* 0x0000001f03037812 */ /* 0x001fca00078ec0ff */
[----:B------:R-:W-:-:S05]  /*2a240*/  IMAD.IADD R11, R27, 0x1, R3 ;  /* 0x000000011b0b7824 */ /* 0x000fca00078e0203 */
[----:B------:R-:W-:-:S13]  /*2a250*/  ISETP.GE.OR P6, PT, R11, R2, !P0 ;  /* 0x000000020b00720c */ /* 0x000fda00047c6670 */
[----:B------:R-:W0:Y:S08]  /*2a260*/  @!P6 LDC.64 R2, c[0x0][0xc80] ;  /* 0x00032000ff02eb82 */ /* 0x000e300000000a00 */
[----:B------:R-:W1:Y:S01]  /*2a270*/  @!P6 LDC.64 R4, c[0x0][0xc78] ;  /* 0x00031e00ff04eb82 */ /* 0x000e620000000a00 */
[----:B0-----:R-:W-:-:S05]  /*2a280*/  @!P6 IMAD.WIDE R2, R11, 0x4, R2 ;  /* 0x000000040b02e825 */ /* 0x001fca00078e0202 */
[----:B------:R1:W2:Y:S02]  /*2a290*/  @!P6 LDG.E R7, desc[UR4][R2.64] ;  /* 0x000000040207e981 */ /* 0x0002a4000c1e1900 */
[----:B-1----:R-:W-:-:S04]  /*2a2a0*/  @!P6 IMAD.WIDE R2, R11, 0x4, R4 ;  /* 0x000000040b02e825 */ /* 0x002fc800078e0204 */
[----:B------:R-:W-:-:S06]  /*2a2b0*/  IMAD.MOV.U32 R4, RZ, RZ, RZ ;  /* 0x000000ffff047224 */ /* 0x000fcc00078e00ff */
        /* <DEDUP_REMOVED lines=20> */
.L_x_964:
[----:B------:R-:W-:Y:S02]  /*2a400*/  ULDC UR4, c[0x0][0xc38] ;  /* 0x00030e0000047ab9 */ /* 0x000fe40000000800 */
[----:B------:R-:W-:-:S04]  /*2a410*/  IMAD.U32 R5, RZ, RZ, UR4 ;  /* 0x00000004ff057e24 */ /* 0x000fc8000f8e00ff */
[----:B-1----:R-:W-:-:S04]  /*2a420*/  IMAD R14, R14, R5, RZ ;  /* 0x000000050e0e7224 */ /* 0x002fc800078e02ff */
[----:B------:R-:W-:-:S05]  /*2a430*/  IMAD.IADD R9, R14, 0x1, R9 ;  /* 0x000000010e097824 */ /* 0x000fca00078e0209 */
[----:B------:R-:W-:-:S13]  /*2a440*/  ISETP.GT.AND P6, PT, R9, R0, PT ;  /* 0x000000000900720c */ /* 0x000fda0003fc4270 */
[----:B------:R-:W-:Y:S05]  /*2a450*/  @!P6 BRA `(.L_x_793) ;  /* 0xfffffffc0058e947 */ /* 0x000fea000383ffff */
.L_x_790:
[----:B------:R-:W-:Y:S01]  /*2a460*/  IADD3 R9, -R14, R9, RZ ;  /* 0x000000090e097210 */ /* 0x000fe20007ffe1ff */
[----:B------:R-:W-:-:S04]  /*2a470*/  UMOV UR4, 0xffffffff ;  /* 0xffffffff00047882 */ /* 0x000fc80000000000 */
[----:B------:R-:W-:-:S05]  /*2a480*/  IMAD R3, R2, R5, R9 ;  /* 0x0000000502037224 */ /* 0x000fca00078e0209 */
[----:B------:R-:W-:Y:S01]  /*2a490*/  ISETP.GT.AND P6, PT, R3, R0, PT ;  /* 0x000000000300720c */ /* 0x000fe20003fc4270 */
[----:B------:R-:W-:-:S12]  /*2a4a0*/  BRA.DIV UR4, `(.L_x_794) ;  /* 0x0000005204507947 */ /* 0x000fd8000b800000 */
[----:B------:R-:W-:-:S04]  /*2a4b0*/  VOTE.ANY R3, PT, !P6 ;  /* 0x0000000000037806 */ /* 0x000fc800070e0100 */
[----:B------:R-:W1:Y:S02]  /*2a4c0*/  POPC R8, R3 ;  /* 0x0000000300087309 */ /* 0x000e640000000000 */
[----:B-1----:R1:W2:Y:S04]  /*2a4d0*/  SHFL.IDX PT, R7, R7, R8, 0x1f ;  /* 0x00001f0807077589 */ /* 0x0022a800000e0000 */
[----:B------:R1:W3:Y:S02]  /*2a4e0*/  SHFL.IDX PT, R4, R4, R8, 0x1f ;  /* 0x00001f0804047589 */ /* 0x0002e400000e0000 */
.L_x_969:
[----:B------:R-:W-:-:S13]  /*2a4f0*/  ISETP.NE.AND P0, PT, R3, RZ, PT ;  /* 0x000000ff0300720c */ /* 0x000fda0003f05270 */
[----:B------:R-:W-:Y:S05]  /*2a500*/  @!P0 BRA `(.L_x_795) ;  /* 0x0000000000108947 */ /* 0x000fea0003800000 */
[----:B------:R-:W-:Y:S01]  /*2a510*/  UMOV UR4, 0xffffffff ;  /* 0xffffffff00047882 */ /* 0x000fe20000000000 */
[----:B------:R-:W-:Y:S02]  /*2a520*/  VIADD R12, R8, 0xffffffff ;  /* 0xffffffff080c7836 */ /* 0x000fe40000000000 */
[----:B------:R-:W-:Y:S05]  /*2a530*/  BRA.DIV UR4, `(.L_x_796) ;  /* 0x0000005204887947 */ /* 0x000fea000b800000 */
[----:B------:R4:W0:Y:S02]  /*2a540*/  SHFL.IDX PT, R6, R2, R12, 0x1f ;  /* 0x00001f0c02067589 */ /* 0x00082400000e0000 */
.L_x_795:
[----:B--2---:R-:W-:Y:S01]  /*2a550*/  IABS R10, R7 ;  /* 0x00000007000a7213 */ /* 0x004fe20000000000 */
[----:B0-----:R-:W-:Y:S01]  /*2a560*/  IMAD R24, R6, R5, R9 ;  /* 0x0000000506187224 */ /* 0x001fe200078e0209 */
[----:B---3--:R-:W-:Y:S02]  /*2a570*/  IABS R5, R4 ;  /* 0x0000000400057213 */ /* 0x008fe40000000000 */
[----:B------:R-:W0:Y:S01]  /*2a580*/  I2F.RP R11, R10 ;  /* 0x0000000a000b7306 */ /* 0x000e220000209400 */
[----:B------:R-:W-:Y:S01]  /*2a590*/  IMAD.IADD R0, R0, 0x1, -R24 ;  /* 0x0000000100007824 */ /* 0x000fe200078e0a18 */
[----:B------:R-:W-:-:S06]  /*2a5a0*/  IADD3 R27, R8, R27, RZ ;  /* 0x0000001b081b7210 */ /* 0x000fcc0007ffe0ff */
[----:B----4-:R-:W2:Y:S08]  /*2a5b0*/  I2F.RP R12, R5 ;  /* 0x00000005000c7306 */ /* 0x010eb00000209400 */
[----:B0-----:R-:W0:Y:S08]  /*2a5c0*/  MUFU.RCP R11, R11 ;  /* 0x0000000b000b7308 */ /* 0x001e300000001000 */
[----:B--2---:R-:W-:Y:S01]  /*2a5d0*/  MUFU.RCP R12, R12 ;  /* 0x0000000c000c7308 */ /* 0x004fe20000001000 */
[----:B0-----:R-:W-:-:S07]  /*2a5e0*/  VIADD R2, R11, 0xffffffe ;  /* 0x0ffffffe0b027836 */ /* 0x001fce0000000000 */
[----:B------:R0:W2:Y:S02]  /*2a5f0*/  F2I.FTZ.U32.TRUNC.NTZ R3, R2 ;  /* 0x0000000200037305 */ /* 0x0000a4000021f000 */
[----:B0-----:R-:W-:Y:S01]  /*2a600*/  IMAD.MOV.U32 R2, RZ, RZ, RZ ;  /* 0x000000ffff027224 */ /* 0x001fe200078e00ff */
[----:B--2---:R-:W-:-:S05]  /*2a610*/  IADD3 R9, RZ, -R3, RZ ;  /* 0x80000003ff097210 */ /* 0x004fca0007ffe0ff */
[----:B------:R-:W-:-:S04]  /*2a620*/  IMAD R9, R9, R10, RZ ;  /* 0x0000000a09097224 */ /* 0x000fc800078e02ff */
[----:B------:R-:W-:Y:S01]  /*2a630*/  IMAD.HI.U32 R3, R3, R9, R2 ;  /* 0x0000000903037227 */ /* 0x000fe200078e0002 */
[----:B------:R-:W-:Y:S02]  /*2a640*/  IABS R2, R7 ;  /* 0x0000000700027213 */ /* 0x000fe40000000000 */
[----:B------:R-:W-:Y:S02]  /*2a650*/  IABS R9, R0 ;  /* 0x0000000000097213 */ /* 0x000fe40000000000 */
[----:B------:R-:W-:-:S03]  /*2a660*/  IADD3 R2, RZ, -R2, RZ ;  /* 0x80000002ff027210 */ /* 0x000fc60007ffe0ff */
[----:B------:R-:W-:-:S04]  /*2a670*/  IMAD.HI.U32 R6, R3, R9, RZ ;  /* 0x0000000903067227 */ /* 0x000fc800078e00ff */
[----:B------:R-:W-:Y:S02]  /*2a680*/  VIADD R3, R12, 0xffffffe ;  /* 0x0ffffffe0c037836 */ /* 0x000fe40000000000 */
[----:B------:R-:W-:-:S04]  /*2a690*/  IMAD R9, R6, R2, R9 ;  /* 0x0000000206097224 */ /* 0x000fc800078e0209 */
[----:B------:R-:W0:Y:S01]  /*2a6a0*/  F2I.FTZ.U32.TRUNC.NTZ R3, R3 ;  /* 0x0000000300037305 */ /* 0x000e22000021f000 */
[----:B------:R-:W-:-:S13]  /*2a6b0*/  ISETP.GT.U32.AND P1, PT, R10, R9, PT ;  /* 0x000000090a00720c */ /* 0x000fda0003f24070 */
[----:B------:R-:W-:Y:S01]  /*2a6c0*/  @!P1 IMAD.IADD R9, R9, 0x1, -R10 ;  /* 0x0000000109099824 */ /* 0x000fe200078e0a0a */
[----:B0-----:R-:W-:Y:S01]  /*2a6d0*/  IADD3 R2, RZ, -R3, RZ ;  /* 0x80000003ff027210 */ /* 0x001fe20007ffe0ff */
[----:B------:R-:W-:Y:S01]  /*2a6e0*/  @!P1 VIADD R6, R6, 0x1 ;  /* 0x0000000106069836 */ /* 0x000fe20000000000 */
[----:B------:R-:W-:Y:S02]  /*2a6f0*/  ISETP.NE.AND P1, PT, R7, RZ, PT ;  /* 0x000000ff0700720c */ /* 0x000fe40003f25270 */
[----:B------:R-:W-:Y:S01]  /*2a700*/  ISETP.GE.U32.AND P0, PT, R9, R10, PT ;  /* 0x0000000a0900720c */ /* 0x000fe20003f06070 */
[----:B------:R-:W-:Y:S02]  /*2a710*/  IMAD R9, R2, R5, RZ ;  /* 0x0000000502097224 */ /* 0x000fe400078e02ff */
[----:B------:R-:W-:-:S04]  /*2a720*/  IMAD.MOV.U32 R2, RZ, RZ, RZ ;  /* 0x000000ffff027224 */ /* 0x000fc800078e00ff */
[----:B------:R-:W-:Y:S01]  /*2a730*/  IMAD.HI.U32 R9, R3, R9, R2 ;  /* 0x0000000903097227 */ /* 0x000fe200078e0002 */
[----:B------:R-:W-:Y:S02]  /*2a740*/  LOP3.LUT R2, R0, R7, RZ, 0x3c, !PT ;  /* 0x0000000700027212 */ /* 0x000fe400078e3cff */
[----:B------:R-:W-:Y:S02]  /*2a750*/  IABS R3, R4 ;  /* 0x0000000400037213 */ /* 0x000fe40000000000 */
[----:B------:R-:W-:Y:S02]  /*2a760*/  ISETP.GE.AND P2, PT, R2, RZ, PT ;  /* 0x000000ff0200720c */ /* 0x000fe40003f46270 */
[----:B------:R-:W-:Y:S01]  /*2a770*/  @P0 IADD3 R6, R6, 0x1, RZ ;  /* 0x0000000106060810 */ /* 0x000fe20007ffe0ff */
        /* <DEDUP_REMOVED lines=9> */
[-C--:B------:R-:W-:Y:S01]  /*2a810*/  @!P1 IADD3 R2, R2, -R5.reuse, RZ ;  /* 0x8000000502029210 */ /* 0x080fe20007ffe0ff */
[----:B------:R-:W-:Y:S01]  /*2a820*/  @!P1 VIADD R9, R9, 0x1 ;  /* 0x0000000109099836 */ /* 0x000fe20000000000 */
[----:B------:R-:W-:Y:S02]  /*2a830*/  ISETP.NE.AND P1, PT, R4, RZ, PT ;  /* 0x000000ff0400720c */ /* 0x000fe40003f25270 */
[----:B------:R-:W-:Y:S02]  /*2a840*/  ISETP.GE.U32.AND P0, PT, R2, R5, PT ;  /* 0x000000050200720c */ /* 0x000fe40003f06070 */
[----:B------:R-:W-:-:S04]  /*2a850*/  LOP3.LUT R2, R6, R4, RZ, 0x3c, !PT ;  /* 0x0000000406027212 */ /* 0x000fc800078e3cff */
[----:B------:R-:W-:-:S07]  /*2a860*/  ISETP.GE.AND P2, PT, R2, RZ, PT ;  /* 0x000000ff0200720c */ /* 0x000fce0003f46270 */
[----:B------:R-:W-:-:S06]  /*2a870*/  @P0 VIADD R9, R9, 0x1 ;  /* 0x0000000109090836 */ /* 0x000fcc0000000000 */
[----:B------:R-:W-:Y:S02]  /*2a880*/  @!P2 IADD3 R9, -R9, RZ, RZ ;  /* 0x000000ff0909a210 */ /* 0x000fe40007ffe1ff */
[----:B------:R-:W-:-:S05]  /*2a890*/  @!P1 LOP3.LUT R9, RZ, R4, RZ, 0x33, !PT ;  /* 0x00000004ff099212 */ /* 0x000fca00078e33ff */
[--C-:B------:R-:W-:Y:S02]  /*2a8a0*/  IMAD.MOV R3, RZ, RZ, -R9.reuse ;  /* 0x000000ffff037224 */ /* 0x100fe400078e0a09 */
[C---:B------:R-:W-:Y:S02]  /*2a8b0*/  IMAD R9, R4.reuse, 0x1000000, R9 ;  /* 0x0100000004097824 */ /* 0x040fe400078e0209 */
[----:B------:R-:W-:-:S04]  /*2a8c0*/  IMAD R6, R4, R3, R6 ;  /* 0x0000000304067224 */ /* 0x000fc800078e0206 */
[----:B------:R-:W-:Y:S01]  /*2a8d0*/  IMAD R26, R6, 0x10000, R9 ;  /* 0x00010000061a7824 */ /* 0x000fe200078e0209 */
[----:B------:R-:W-:Y:S06]  /*2a8e0*/  BRA `(.L_x_797) ;  /* 0x00000000001c7947 */ /* 0x000fec0003800000 */
.L_x_791:
[----:B------:R-:W-:Y:S01]  /*2a8f0*/  UMOV UR4, URZ ;  /* 0x0000003f00047c82 */ /* 0x000fe20008000000 */
[----:B------:R-:W-:Y:S01]  /*2a900*/  UMOV UR5, URZ ;  /* 0x0000003f00057c82 */ /* 0x000fe20008000000 */
[----:B------:R-:W-:Y:S01]  /*2a910*/  ULDC UR6, c[0x0][0xc3c] ;  /* 0x00030f0000067ab9 */ /* 0x000fe20000000800 */
[----:B------:R-:W-:Y:S01]  /*2a920*/  MOV R24, R0 ;  /* 0x0000000000187202 */ /* 0x000fe20000000f00 */
[----:B------:R-:W-:Y:S01]  /*2a930*/  IMAD.U32 R25, RZ, RZ, UR4 ;  /* 0x00000004ff197e24 */ /* 0x000fe2000f8e00ff */
[----:B------:R-:W-:Y:S01]  /*2a940*/  MOV R27, UR6 ;  /* 0x00000006001b7c02 */ /* 0x000fe20008000f00 */
[----:B------:R-:W-:-:S07]  /*2a950*/  IMAD.U32 R26, RZ, RZ, UR5 ;  /* 0x00000005ff1a7e24 */ /* 0x000fce000f8e00ff */
.L_x_797:
        /* <DEDUP_REMOVED lines=10> */
.L_x_788:
[----:B------:R-:W-:Y:S02]  /*2aa00*/  ULDC UR4, c[0x0][0xc3c] ;  /* 0x00030f0000047ab9 */ /* 0x000fe40000000800 */
[----:B-1----:R-:W-:-:S13]  /*2aa10*/  ISETP.GE.AND P0, PT, R27, UR4, PT ;  /* 0x000000041b007c0c */ /* 0x002fda000bf06270 */
[----:B------:R-:W-:Y:S05]  /*2aa20*/  @!P0 BRA `(.L_x_798) ;  /* 0xffffff9400c08947 */ /* 0x000fea000383ffff */
[----:B------:R-:W-:Y:S05]  /*2aa30*/  BSYNC B8 ;  /* 0x0000000000087941 */ /* 0x000fea0003800000 */
.L_x_687:
        /* <DEDUP_REMOVED lines=12> */
.L_x_972:
[----:B------:R-:W-:Y:S05]  /*2ab00*/  BSYNC B0 ;  /* 0x0000000000007941 */ /* 0x000fea0003800000 */
.L_x_799:
[----:B------:R-:W-:-:S03]  /*2ab10*/  UMOV UR4, 0xffffffff ;  /* 0xffffffff00047882 */ /* 0x000fc60000000000 */
[----:B------:R-:W-:Y:S05]  /*2ab20*/  BRA.DIV UR4, `(.L_x_801) ;  /* 0x0000004e04487947 */ /* 0x000fea000b800000 */
[----:B-1----:R-:W1:Y:S02]  /*2ab30*/  S2R R0, SR_TID.X ;  /* 0x0000000000007919 */ /* 0x002e640000002100 */
[----:B-1----:R-:W-:-:S04]  /*2ab40*/  SHF.R.U32.HI R0, RZ, 0x5, R0 ;  /* 0x00000005ff007819 */ /* 0x002fc80000011600 */
[----:B------:R-:W-:-:S05]  /*2ab50*/  LOP3.LUT R0, R0, 0x3, RZ, 0xc0, !PT ;  /* 0x0000000300007812 */ /* 0x000fca00078ec0ff */
[----:B------:R1:W3:Y:S02]  /*2ab60*/  SHFL.IDX PT, R14, R0, RZ, 0x1f ;  /* 0x00001fff000e7589 */ /* 0x0002e400000e0000 */
.L_x_975:
[----:B---3--:R-:W-:-:S13]  /*2ab70*/  ISETP.NE.AND P0, PT, R14, RZ, PT ;  /* 0x000000ff0e00720c */ /* 0x008fda0003f05270 */
[----:B------:R-:W-:Y:S05]  /*2ab80*/  @P0 BRA `(.L_x_434) ;  /* 0x0000000000880947 */ /* 0x000fea0003800000 */
[----:B------:R-:W-:-:S03]  /*2ab90*/  UMOV UR4, 0xffffffff ;  /* 0xffffffff00047882 */ /* 0x000fc60000000000 */
[----:B------:R-:W-:Y:S05]  /*2aba0*/  BRA.DIV UR4, `(.L_x_802) ;  /* 0x0000004e045c7947 */ /* 0x000fea000b800000 */
[----:B------:R-:W-:-:S13]  /*2abb0*/  ELECT P6, URZ, PT ;  /* 0x00000000003f782f */ /* 0x000fda00038c0000 */
.L_x_978:
[----:B------:R-:W-:Y:S05]  /*2abc0*/  @!P6 BRA `(.L_x_434) ;  /* 0x000000000078e947 */ /* 0x000fea0003800000 */
[----:B------:R-:W-:-:S06]  /*2abd0*/  ULOP3.LUT UR4, UR60, 0x2, URZ, 0xfc, !UPT ;  /* 0x000000023c047892 */ /* 0x000fcc000f8efc3f */
[----:B-1----:R-:W-:-:S04]  /*2abe0*/  MOV R0, UR4 ;  /* 0x0000000400007c02 */ /* 0x002fc80008000f00 */
[----:B------:R-:W-:-:S13]  /*2abf0*/  ISETP.NE.AND P0, PT, R0, 0x3, PT ;  /* 0x000000030000780c */ /* 0x000fda0003f05270 */
[----:B------:R-:W-:Y:S05]  /*2ac00*/  @!P0 BRA `(.L_x_803) ;  /* 0x0000000000048947 */ /* 0x000fea0003800000 */
[----:B------:R-:W-:Y:S01]  /*2ac10*/  BPT.TRAP 0x1 ;  /* 0x000000040000795c */ /* 0x000fe20000300000 */
.L_x_803:
[----:B------:R-:W-:Y:S01]  /*2ac20*/  IMAD R3, R23, 0x8, R5 ;  /* 0x0000000817037824 */ /* 0x000fe200078e0205 */
[----:B------:R-:W-:Y:S01]  /*2ac30*/  SHF.L.U32 R2, R29, 0x1f, RZ ;  /* 0x0000001f1d027819 */ /* 0x000fe200000006ff */
[----:B------:R-:W-:-:S03]  /*2ac40*/  VIADD R23, R23, 0x1 ;  /* 0x0000000117177836 */ /* 0x000fc60000000000 */
[----:B------:R-:W1:Y:S02]  /*2ac50*/  SYNCS.PHASECHK.TRANS64.TRYWAIT P1, [R3+URZ+0x38840], R2 ;  /* 0x03884002030075a7 */ /* 0x000e64000802017f */
[----:B------:R-:W-:-:S04]  /*2ac60*/  ISETP.NE.AND P2, PT, R23, 0x2, PT ;  /* 0x000000021700780c */ /* 0x000fc80003f45270 */
[----:B------:R-:W-:Y:S01]  /*2ac70*/  SEL R0, RZ, 0x1, P2 ;  /* 0x00000001ff007807 */ /* 0x000fe20001000000 */
[----:B-1----:R-:W-:Y:S08]  /*2ac80*/  @!P1 BRA `(.L_x_804) ;  /* 0x0000004c00449947 */ /* 0x002ff00003800000 */
.L_x_979:
[----:B------:R-:W-:Y:S02]  /*2ac90*/  SEL R23, R23, RZ, P2 ;  /* 0x000000ff17177207 */ /* 0x000fe40001000000 */
[----:B------:R-:W-:Y:S01]  /*2aca0*/  LOP3.LUT R0, R29, R0, RZ, 0x3c, !PT ;  /* 0x000000001d007212 */ /* 0x000fe200078e3cff */
[----:B------:R-:W-:Y:S06]  /*2acb0*/  @!P0 BRA `(.L_x_805) ;  /* 0x0000000000048947 */ /* 0x000fec0003800000 */
[----:B------:R-:W-:Y:S01]  /*2acc0*/  BPT.TRAP 0x1 ;  /* 0x000000040000795c */ /* 0x000fe20000300000 */
.L_x_805:
[----:B------:R-:W-:Y:S02]  /*2acd0*/  LEA R23, R23, R5, 0x3 ;  /* 0x0000000517177211 */ /* 0x000fe400078e18ff */
[----:B------:R-:W-:-:S04]  /*2ace0*/  SHF.L.U32 R0, R0, 0x1f, RZ ;  /* 0x0000001f00007819 */ /* 0x000fc800000006ff */
[----:B------:R-:W3:Y:S02]  /*2acf0*/  SYNCS.PHASECHK.TRANS64.TRYWAIT P1, [R23+URZ+0x38840], R0 ;  /* 0x03884000170075a7 */ /* 0x000ee4000802017f */
[----:B---3--:R-:W-:Y:S05]  /*2ad00*/  @!P1 BRA `(.L_x_806) ;  /* 0x0000004c00389947 */ /* 0x008fea0003800000 */
.L_x_980:
[----:B------:R-:W-:Y:S05]  /*2ad10*/  @!P0 BRA `(.L_x_807) ;  /* 0x0000000000048947 */ /* 0x000fea0003800000 */
[----:B------:R-:W-:Y:S01]  /*2ad20*/  BPT.TRAP 0x1 ;  /* 0x000000040000795c */ /* 0x000fe20000300000 */
.L_x_807:
[----:B------:R-:W4:Y:S02]  /*2ad30*/  SYNCS.PHASECHK.TRANS64.TRYWAIT P1, [R3+URZ+0x38860], R2 ;  /* 0x03886002030075a7 */ /* 0x000f24000802017f */
[----:B----4-:R-:W-:Y:S05]  /*2ad40*/  @!P1 BRA `(.L_x_808) ;  /* 0x0000004c003c9947 */ /* 0x010fea0003800000 */
.L_x_981:
[----:B------:R-:W-:Y:S05]  /*2ad50*/  @!P0 BRA `(.L_x_809) ;  /* 0x0000000000048947 */ /* 0x000fea0003800000 */
[----:B------:R-:W-:Y:S01]  /*2ad60*/  BPT.TRAP 0x1 ;  /* 0x000000040000795c */ /* 0x000fe20000300000 */
.L_x_809:
[----:B------:R0:W0:Y:S02]  /*2ad70*/  SYNCS.PHASECHK.TRANS64.TRYWAIT P0, [R23+URZ+0x38860], R0 ;  /* 0x03886000170075a7 */ /* 0x000024000800017f */
[----:B0-----:R-:W-:Y:S05]  /*2ad80*/  @!P0 NANOSLEEP.SYNCS 0x989680 ;  /* 0x009896800000895d */ /* 0x001fea0003900000 */
[----:B------:R-:W0:Y:S02]  /*2ad90*/  @!P0 SYNCS.PHASECHK.TRANS64 P0, [R23+URZ+0x38860], R0 ;  /* 0x03886000170085a7 */ /* 0x000e24000800007f */
[----:B0-----:R-:W-:Y:S05]  /*2ada0*/  @!P0 BRA `(.L_x_809) ;  /* 0xfffffffc00f08947 */ /* 0x001fea000383ffff */
.L_x_434:
[----:B------:R-:W-:Y:S05]  /*2adb0*/  BSYNC B9 ;  /* 0x0000000000097941 */ /* 0x000fea0003800000 */
.L_x_431:
[----:B------:R-:W-:Y:S05]  /*2adc0*/  EXIT ;  /* 0x000000000000794d */ /* 0x000fea0003800000 */
.L_x_456:
[----:B0-----:R0:W1:Y:S02]  /*2add0*/  SYNCS.PHASECHK.TRANS64.TRYWAIT P6, [R86+URZ+0x38890], R87 ;  /* 0x03889057560075a7 */ /* 0x00106400080c017f */
[----:B-1----:R-:W-:Y:S05]  /*2ade0*/  @!P6 NANOSLEEP.SYNCS 0x989680 ;  /* 0x009896800000e95d */ /* 0x002fea0003900000 */
[----:B------:R-:W1:Y:S02]  /*2adf0*/  @!P6 SYNCS.PHASECHK.TRANS64 P6, [R86+URZ+0x38890], R87 ;  /* 0x038890575600e5a7 */ /* 0x000e6400080c007f */
[----:B-1----:R-:W-:Y:S05]  /*2ae00*/  @!P6 BRA `(.L_x_456) ;  /* 0xfffffffc00f0e947 */ /* 0x002fea000383ffff */
[----:B------:R-:W-:Y:S05]  /*2ae10*/  BRA `(.L_x_810) ;  /* 0xfffffd9400307947 */ /* 0x000fea000383ffff */
.L_x_457:
[----:B------:R-:W-:Y:S01]  /*2ae20*/  BSSY B1, `(.L_x_811) ;  /* 0x0000008000017945 */ /* 0x000fe20003800000 */
[----:B------:R-:W-:Y:S01]  /*2ae30*/  IMAD.MOV.U32 R13, RZ, RZ, R116 ;  /* 0x000000ffff0d7224 */ /* 0x000fe200078e0074 */
[----:B------:R-:W-:Y:S01]  /*2ae40*/  MOV R11, 0x181f ;  /* 0x0000181f000b7802 */ /* 0x000fe20000000f00 */
[----:B------:R-:W-:Y:S02]  /*2ae50*/  IMAD.MOV.U32 R12, RZ, RZ, RZ ;  /* 0x000000ffff0c7224 */ /* 0x000fe400078e00ff */
[----:B------:R-:W-:-:S07]  /*2ae60*/  IMAD.MOV.U32 R15, RZ, RZ, -0x1 ;  /* 0xffffffffff0f7424 */ /* 0x000fce00078e00ff */
[----:B0-----:R-:W-:Y:S05]  /*2ae70*/  WARPSYNC.COLLECTIVE R15, `(.L_x_812) ;  /* 0x000000000f087348 */ /* 0x001fea0003c00000 */
[----:B------:R1:W2:Y:S02]  /*2ae80*/  SHFL.IDX P6, R14, R13, R12, R11 ;  /* 0x0000000c0d0e7389 */ /* 0x0002a400000c000b */
[----:B012---:R-:W-:Y:S01]  /*2ae90*/  ENDCOLLECTIVE ;  /* 0x000000000000791b */ /* 0x007fe20003800000 */
.L_x_812:
[----:B------:R-:W-:Y:S05]  /*2aea0*/  BSYNC B1 ;  /* 0x0000000000017941 */ /* 0x000fea0003800000 */
.L_x_811:
[----:B------:R-:W-:Y:S01]  /*2aeb0*/  MOV R13, R117 ;  /* 0x00000075000d7202 */ /* 0x000fe20000000f00 */
[----:B------:R-:W-:Y:S01]  /*2aec0*/  IMAD.MOV.U32 R12, RZ, RZ, RZ ;  /* 0x000000ffff0c7224 */ /* 0x000fe200078e00ff */
[----:B------:R-:W-:Y:S01]  /*2aed0*/  MOV R15, 0xffffffff ;  /* 0xffffffff000f7802 */ /* 0x000fe20000000f00 */
[----:B------:R-:W-:Y:S02]  /*2aee0*/  IMAD.MOV.U32 R11, RZ, RZ, 0x181f ;  /* 0x0000181fff0b7424 */ /* 0x000fe400078e00ff */
[----:B------:R-:W-:-:S07]  /*2aef0*/  IMAD.MOV.U32 R80, RZ, RZ, R14 ;  /* 0x000000ffff507224 */ /* 0x000fce00078e000e */
[----:B------:R-:W-:Y:S05]  /*2af00*/  WARPSYNC.COLLECTIVE R15, `(.L_x_813) ;  /* 0x000000000f087348 */ /* 0x000fea0003c00000 */
[----:B------:R0:W1:Y:S02]  /*2af10*/  SHFL.IDX P6, R14, R13, R12, R11 ;  /* 0x0000000c0d0e7389 */ /* 0x00006400000c000b */
[----:B01----:R-:W-:Y:S01]  /*2af20*/  ENDCOLLECTIVE ;  /* 0x000000000000791b */ /* 0x003fe20003800000 */
.L_x_813:
[----:B------:R-:W-:Y:S01]  /*2af30*/  IMAD.MOV.U32 R11, RZ, RZ, R14 ;  /* 0x000000ffff0b7224 */ /* 0x000fe200078e000e */
[----:B------:R-:W-:Y:S06]  /*2af40*/  BRA `(.L_x_814) ;  /* 0xfffffd9000f87947 */ /* 0x000fec000383ffff */
.L_x_474:
[----:B------:R-:W-:Y:S01]  /*2af50*/  BSSY B1, `(.L_x_815) ;  /* 0x0000008000017945 */ /* 0x000fe20003800000 */
[----:B0---4-:R-:W-:Y:S01]  /*2af60*/  IMAD.MOV.U32 R13, RZ, RZ, R116 ;  /* 0x000000ffff0d7224 */ /* 0x011fe200078e0074 */
[----:B------:R-:W-:Y:S01]  /*2af70*/  MOV R12, 0x1 ;  /* 0x00000001000c7802 */ /* 0x000fe20000000f00 */
[----:B---3--:R-:W-:Y:S02]  /*2af80*/  IMAD.MOV.U32 R11, RZ, RZ, 0x181f ;  /* 0x0000181fff0b7424 */ /* 0x008fe400078e00ff */
[----:B------:R-:W-:-:S07]  /*2af90*/  IMAD.MOV.U32 R15, RZ, RZ, -0x1 ;  /* 0xffffffffff0f7424 */ /* 0x000fce00078e00ff */
[----:B-12---:R-:W-:Y:S05]  /*2afa0*/  WARPSYNC.COLLECTIVE R15, `(.L_x_816) ;  /* 0x000000000f087348 */ /* 0x006fea0003c00000 */
[----:B------:R0:W3:Y:S02]  /*2afb0*/  SHFL.IDX P6, R14, R13, R12, R11 ;  /* 0x0000000c0d0e7389 */ /* 0x0000e400000c000b */
[----:B0123--:R-:W-:Y:S01]  /*2afc0*/  ENDCOLLECTIVE ;  /* 0x000000000000791b */ /* 0x00ffe20003800000 */
.L_x_816:
[----:B------:R-:W-:Y:S05]  /*2afd0*/  BSYNC B1 ;  /* 0x0000000000017941 */ /* 0x000fea0003800000 */
.L_x_815:
[----:B------:R-:W-:Y:S01]  /*2afe0*/  IMAD.MOV.U32 R13, RZ, RZ, R117 ;  /* 0x000000ffff0d7224 */ /* 0x000fe200078e0075 */
[----:B------:R-:W-:Y:S01]  /*2aff0*/  MOV R11, 0x181f ;  /* 0x0000181f000b7802 */ /* 0x000fe20000000f00 */
[----:B------:R-:W-:Y:S01]  /*2b000*/  IMAD.MOV.U32 R12, RZ, RZ, 0x1 ;  /* 0x00000001ff0c7424 */ /* 0x000fe200078e00ff */
[----:B------:R-:W-:Y:S01]  /*2b010*/  MOV R60, R14 ;  /* 0x0000000e003c7202 */ /* 0x000fe20000000f00 */
[----:B------:R-:W-:-:S07]  /*2b020*/  IMAD.MOV.U32 R15, RZ, RZ, -0x1 ;  /* 0xffffffffff0f7424 */ /* 0x000fce00078e00ff */
[----:B------:R-:W-:Y:S05]  /*2b030*/  WARPSYNC.COLLECTIVE R15, `(.L_x_817) ;  /* 0x000000000f087348 */ /* 0x000fea0003c00000 */
[----:B------:R0:W1:Y:S02]  /*2b040*/  SHFL.IDX P6, R14, R13, R12, R11 ;  /* 0x0000000c0d0e7389 */ /* 0x00006400000c000b */
[----:B01----:R-:W-:Y:S01]  /*2b050*/  ENDCOLLECTIVE ;  /* 0x000000000000791b */ /* 0x003fe20003800000 */
.L_x_817:
[----:B------:R-:W-:Y:S01]  /*2b060*/  IMAD.MOV.U32 R11, RZ, RZ, R14 ;  /* 0x000000ffff0b7224 */ /* 0x000fe200078e000e */
[----:B------:R-:W-:Y:S06]  /*2b070*/  BRA `(.L_x_818) ;  /* 0xfffffda000347947 */ /* 0x000fec000383ffff */
.L_x_491:
[----:B------:R-:W-:Y:S01]  /*2b080*/  BSSY B1, `(.L_x_819) ;  /* 0x0000008000017945 */ /* 0x000fe20003800000 */
[----:B0---4-:R-:W-:Y:S01]  /*2b090*/  MOV R13, R116 ;  /* 0x00000074000d7202 */ /* 0x011fe20000000f00 */
[----:B------:R-:W-:Y:S01]  /*2b0a0*/  IMAD.MOV.U32 R12, RZ, RZ, 0x2 ;  /* 0x00000002ff0c7424 */ /* 0x000fe200078e00ff */
[----:B------:R-:W-:Y:S01]  /*2b0b0*/  MOV R15, 0xffffffff ;  /* 0xffffffff000f7802 */ /* 0x000fe20000000f00 */
[----:B------:R-:W-:-:S07]  /*2b0c0*/  IMAD.MOV.U32 R11, RZ, RZ, 0x181f ;  /* 0x0000181fff0b7424 */ /* 0x000fce00078e00ff */
[----:B-123--:R-:W-:Y:S05]  /*2b0d0*/  WARPSYNC.COLLECTIVE R15, `(.L_x_820) ;  /* 0x000000000f087348 */ /* 0x00efea0003c00000 */
[----:B------:R0:W4:Y:S02]  /*2b0e0*/  SHFL.IDX P6, R14, R13, R12, R11 ;  /* 0x0000000c0d0e7389 */ /* 0x00012400000c000b */
[----:B01234-:R-:W-:Y:S01]  /*2b0f0*/  ENDCOLLECTIVE ;  /* 0x000000000000791b */ /* 0x01ffe20003800000 */
.L_x_820:
[----:B------:R-:W-:Y:S05]  /*2b100*/  BSYNC B1 ;  /* 0x0000000000017941 */ /* 0x000fea0003800000 */
.L_x_819:
[----:B------:R-:W-:Y:S01]  /*2b110*/  IMAD.MOV.U32 R13, RZ, RZ, R117 ;  /* 0x000000ffff0d7224 */ /* 0x000fe200078e0075 */
[----:B------:R-:W-:Y:S01]  /*2b120*/  MOV R12, 0x2 ;  /* 0x00000002000c7802 */ /* 0x000fe20000000f00 */
[----:B------:R-:W-:Y:S02]  /*2b130*/  IMAD.MOV.U32 R11, RZ, RZ, 0x181f ;  /* 0x0000181fff0b7424 */ /* 0x000fe400078e00ff */
[----:B------:R-:W-:Y:S02]  /*2b140*/  IMAD.MOV.U32 R15, RZ, RZ, -0x1 ;  /* 0xffffffffff0f7424 */ /* 0x000fe400078e00ff */
[----:B------:R-:W-:-:S07]  /*2b150*/  IMAD.MOV.U32 R116, RZ, RZ, R14 ;  /* 0x000000ffff747224 */ /* 0x000fce00078e000e */
[----:B------:R-:W-:Y:S05]  /*2b160*/  WARPSYNC.COLLECTIVE R15, `(.L_x_821) ;  /* 0x000000000f087348 */ /* 0x000fea0003c00000 */
[----:B------:R0:W1:Y:S02]  /*2b170*/  SHFL.IDX P6, R14, R13, R12, R11 ;  /* 0x0000000c0d0e7389 */ /* 0x00006400000c000b */
[----:B01----:R-:W-:Y:S01]  /*2b180*/  ENDCOLLECTIVE ;  /* 0x000000000000791b */ /* 0x003fe20003800000 */
.L_x_821:
[----:B------:R-:W-:Y:S01]  /*2b190*/  MOV R117, R14 ;  /* 0x0000000e00757202 */ /* 0x000fe20000000f00 */
[----:B------:R-:W-:Y:S06]  /*2b1a0*/  BRA `(.L_x_822) ;  /* 0xfffffdac00907947 */ /* 0x000fec000383ffff */
.L_x_515:
[----:B0-----:R0:W1:Y:S02]  /*2b1b0*/  SYNCS.PHASECHK.TRANS64.TRYWAIT P6, [R86+URZ+0x38890], R87 ;  /* 0x03889057560075a7 */ /* 0x00106400080c017f */
[----:B-1----:R-:W-:Y:S05]  /*2b1c0*/  @!P6 NANOSLEEP.SYNCS 0x989680 ;  /* 0x009896800000e95d */ /* 0x002fea0003900000 */
[----:B------:R-:W1:Y:S02]  /*2b1d0*/  @!P6 SYNCS.PHASECHK.TRANS64 P6, [R86+URZ+0x38890], R87 ;  /* 0x038890575600e5a7 */ /* 0x000e6400080c007f */
[----:B-1----:R-:W-:Y:S05]  /*2b1e0*/  @!P6 BRA `(.L_x_515) ;  /* 0xfffffffc00f0e947 */ /* 0x002fea000383ffff */
[----:B------:R-:W-:Y:S05]  /*2b1f0*/  BRA `(.L_x_823) ;  /* 0xfffffdc8002c7947 */ /* 0x000fea000383ffff */
.L_x_516:
        /* <DEDUP_REMOVED lines=8> */
.L_x_825:
[----:B------:R-:W-:Y:S05]  /*2b280*/  BSYNC B1 ;  /* 0x0000000000017941 */ /* 0x000fea0003800000 */
.L_x_824:
        /* <DEDUP_REMOVED lines=8> */
.L_x_826:
[----:B------:R-:W-:Y:S01]  /*2b310*/  IMAD.MOV.U32 R11, RZ, RZ, R14 ;  /* 0x000000ffff0b7224 */ /* 0x000fe200078e000e */
[----:B------:R-:W-:Y:S06]  /*2b320*/  BRA `(.L_x_827) ;  /* 0xfffffdc400fc7947 */ /* 0x000fec000383ffff */
.L_x_525:
[----:B------:R-:W-:Y:S01]  /*2b330*/  BSSY B1, `(.L_x_828) ;  /* 0x0000008000017945 */ /* 0x000fe20003800000 */
[----:B---34-:R-:W-:Y:S01]  /*2b340*/  IMAD.MOV.U32 R13, RZ, RZ, R116 ;  /* 0x000000ffff0d7224 */ /* 0x018fe200078e0074 */
[----:B------:R-:W-:Y:S01]  /*2b350*/  MOV R12, 0x1 ;  /* 0x00000001000c7802 */ /* 0x000fe20000000f00 */
[----:B------:R-:W-:Y:S02]  /*2b360*/  IMAD.MOV.U32 R11, RZ, RZ, 0x181f ;  /* 0x0000181fff0b7424 */ /* 0x000fe400078e00ff */
[----:B------:R-:W-:-:S07]  /*2b370*/  IMAD.MOV.U32 R15, RZ, RZ, -0x1 ;  /* 0xffffffffff0f7424 */ /* 0x000fce00078e00ff */
[----:B012---:R-:W-:Y:S05]  /*2b380*/  WARPSYNC.COLLECTIVE R15, `(.L_x_829) ;  /* 0x000000000f087348 */ /* 0x007fea0003c00000 */
[----:B------:R3:W4:Y:S02]  /*2b390*/  SHFL.IDX P6, R14, R13, R12, R11 ;  /* 0x0000000c0d0e7389 */ /* 0x00072400000c000b */
[----:B01234-:R-:W-:Y:S01]  /*2b3a0*/  ENDCOLLECTIVE ;  /* 0x000000000000791b */ /* 0x01ffe20003800000 */
.L_x_829:
[----:B------:R-:W-:Y:S05]  /*2b3b0*/  BSYNC B1 ;  /* 0x0000000000017941 */ /* 0x000fea0003800000 */
.L_x_828:
        /* <DEDUP_REMOVED lines=8> */
.L_x_830:
[----:B------:R-:W-:Y:S01]  /*2b440*/  IMAD.MOV.U32 R11, RZ, RZ, R14 ;  /* 0x000000ffff0b7224 */ /* 0x000fe200078e000e */
[----:B------:R-:W-:Y:S06]  /*2b450*/  BRA `(.L_x_831) ;  /* 0xfffffdd400c87947 */ /* 0x000fec000383ffff */
.L_x_534:
[----:B------:R-:W-:Y:S01]  /*2b460*/  BSSY B1, `(.L_x_832) ;  /* 0x0000008000017945 */ /* 0x000fe20003800000 */
[----:B0--3--:R-:W-:Y:S01]  /*2b470*/  MOV R13, R116 ;  /* 0x00000074000d7202 */ /* 0x009fe20000000f00 */
[----:B------:R-:W-:Y:S01]  /*2b480*/  IMAD.MOV.U32 R12, RZ, RZ, 0x2 ;  /* 0x00000002ff0c7424 */ /* 0x000fe200078e00ff */
[----:B------:R-:W-:Y:S01]  /*2b490*/  MOV R15, 0xffffffff ;  /* 0xffffffff000f7802 */ /* 0x000fe20000000f00 */
[----:B------:R-:W-:-:S07]  /*2b4a0*/  IMAD.MOV.U32 R11, RZ, RZ, 0x181f ;  /* 0x0000181fff0b7424 */ /* 0x000fce00078e00ff */
[----:B-12-4-:R-:W-:Y:S05]  /*2b4b0*/  WARPSYNC.COLLECTIVE R15, `(.L_x_833) ;  /* 0x000000000f087348 */ /* 0x016fea0003c00000 */
[----:B------:R0:W3:Y:S02]  /*2b4c0*/  SHFL.IDX P6, R14, R13, R12, R11 ;  /* 0x0000000c0d0e7389 */ /* 0x0000e400000c000b */
[----:B01234-:R-:W-:Y:S01]  /*2b4d0*/  ENDCOLLECTIVE ;  /* 0x000000000000791b */ /* 0x01ffe20003800000 */
.L_x_833:
[----:B------:R-:W-:Y:S05]  /*2b4e0*/  BSYNC B1 ;  /* 0x0000000000017941 */ /* 0x000fea0003800000 */
.L_x_832:
        /* <DEDUP_REMOVED lines=8> */
.L_x_834:
[----:B------:R-:W-:Y:S01]  /*2b570*/  MOV R117, R14 ;  /* 0x0000000e00757202 */ /* 0x000fe20000000f00 */
[----:B------:R-:W-:Y:S06]  /*2b580*/  BRA `(.L_x_835) ;  /* 0xfffffde4009c7947 */ /* 0x000fec000383ffff */
.L_x_543:
[----:B0-----:R0:W1:Y:S02]  /*2b590*/  SYNCS.PHASECHK.TRANS64.TRYWAIT P3, [R86+URZ+0x38890], R87 ;  /* 0x03889057560075a7 */ /* 0x001064000806017f */
[----:B-1----:R-:W-:Y:S05]  /*2b5a0*/  @!P3 NANOSLEEP.SYNCS 0x989680 ;  /* 0x009896800000b95d */ /* 0x002fea0003900000 */
[----:B------:R-:W1:Y:S02]  /*2b5b0*/  @!P3 SYNCS.PHASECHK.TRANS64 P3, [R86+URZ+0x38890], R87 ;  /* 0x038890575600b5a7 */ /* 0x000e64000806007f */
[----:B-1----:R-:W-:Y:S05]  /*2b5c0*/  @!P3 BRA `(.L_x_543) ;  /* 0xfffffffc00f0b947 */ /* 0x002fea000383ffff */
[----:B------:R-:W-:Y:S05]  /*2b5d0*/  BRA `(.L_x_836) ;  /* 0xfffffdf400c07947 */ /* 0x000fea000383ffff */
.L_x_544:
        /* <DEDUP_REMOVED lines=8> */
.L_x_838:
[----:B------:R-:W-:Y:S05]  /*2b660*/  BSYNC B1 ;  /* 0x0000000000017941 */ /* 0x000fea0003800000 */
.L_x_837:
        /* <DEDUP_REMOVED lines=8> */
.L_x_839:
[----:B------:R-:W-:Y:S01]  /*2b6f0*/  IMAD.MOV.U32 R11, RZ, RZ, R14 ;  /* 0x000000ffff0b7224 */ /* 0x000fe200078e000e */
[----:B------:R-:W-:Y:S06]  /*2b700*/  BRA `(.L_x_840) ;  /* 0xfffffdf400dc7947 */ /* 0x000fec000383ffff */
.L_x_547:
[----:B------:R-:W-:Y:S01]  /*2b710*/  BSSY B1, `(.L_x_841) ;  /* 0x0000008000017945 */ /* 0x000fe20003800000 */
[----:B----4-:R-:W-:Y:S01]  /*2b720*/  IMAD.MOV.U32 R13, RZ, RZ, R31 ;  /* 0x000000ffff0d7224 */ /* 0x010fe200078e001f */
[----:B------:R-:W-:Y:S01]  /*2b730*/  MOV R12, 0x1 ;  /* 0x00000001000c7802 */ /* 0x000fe20000000f00 */
[----:B---3--:R-:W-:Y:S02]  /*2b740*/  IMAD.MOV.U32 R11, RZ, RZ, 0x181f ;  /* 0x0000181fff0b7424 */ /* 0x008fe400078e00ff */
[----:B------:R-:W-:-:S07]  /*2b750*/  IMAD.MOV.U32 R15, RZ, RZ, -0x1 ;  /* 0xffffffffff0f7424 */ /* 0x000fce00078e00ff */
[----:B012---:R-:W-:Y:S05]  /*2b760*/  WARPSYNC.COLLECTIVE R15, `(.L_x_842) ;  /* 0x000000000f087348 */ /* 0x007fea0003c00000 */
[----:B------:R3:W4:Y:S02]  /*2b770*/  SHFL.IDX P6, R14, R13, R12, R11 ;  /* 0x0000000c0d0e7389 */ /* 0x00072400000c000b */
[----:B01234-:R-:W-:Y:S01]  /*2b780*/  ENDCOLLECTIVE ;  /* 0x000000000000791b */ /* 0x01ffe20003800000 */
.L_x_842:
[----:B------:R-:W-:Y:S05]  /*2b790*/  BSYNC B1 ;  /* 0x0000000000017941 */ /* 0x000fea0003800000 */
.L_x_841:
        /* <DEDUP_REMOVED lines=8> */
.L_x_843:
[----:B------:R-:W-:Y:S01]  /*2b820*/  IMAD.MOV.U32 R11, RZ, RZ, R14 ;  /* 0x000000ffff0b7224 */ /* 0x000fe200078e000e */
[----:B------:R-:W-:Y:S06]  /*2b830*/  BRA `(.L_x_844) ;  /* 0xfffffdf800047947 */ /* 0x000fec000383ffff */
.L_x_550:
[----:B------:R-:W-:Y:S01]  /*2b840*/  BSSY B1, `(.L_x_845) ;  /* 0x0000008000017945 */ /* 0x000fe20003800000 */
[----:B0---4-:R-:W-:Y:S01]  /*2b850*/  MOV R13, R31 ;  /* 0x0000001f000d7202 */ /* 0x011fe20000000f00 */
[----:B------:R-:W-:Y:S01]  /*2b860*/  IMAD.MOV.U32 R12, RZ, RZ, 0x2 ;  /* 0x00000002ff0c7424 */ /* 0x000fe200078e00ff */
[----:B------:R-:W-:Y:S01]  /*2b870*/  MOV R15, 0xffffffff ;  /* 0xffffffff000f7802 */ /* 0x000fe20000000f00 */
[----:B---3--:R-:W-:-:S07]  /*2b880*/  IMAD.MOV.U32 R11, RZ, RZ, 0x181f ;  /* 0x0000181fff0b7424 */ /* 0x008fce00078e00ff */
[----:B-12---:R-:W-:Y:S05]  /*2b890*/  WARPSYNC.COLLECTIVE R15, `(.L_x_846) ;  /* 0x000000000f087348 */ /* 0x006fea0003c00000 */
[----:B------:R0:W3:Y:S02]  /*2b8a0*/  SHFL.IDX P6, R14, R13, R12, R11 ;  /* 0x0000000c0d0e7389 */ /* 0x0000e400000c000b */
[----:B0123--:R-:W-:Y:S01]  /*2b8b0*/  ENDCOLLECTIVE ;  /* 0x000000000000791b */ /* 0x00ffe20003800000 */
.L_x_846:
[----:B------:R-:W-:Y:S05]  /*2b8c0*/  BSYNC B1 ;  /* 0x0000000000017941 */ /* 0x000fea0003800000 */
.L_x_845:
        /* <DEDUP_REMOVED lines=8> */
.L_x_847:
[----:B------:R-:W-:Y:S01]  /*2b950*/  MOV R30, R14 ;  /* 0x0000000e001e7202 */ /* 0x000fe20000000f00 */
[----:B------:R-:W-:Y:S06]  /*2b960*/  BRA `(.L_x_848) ;  /* 0xfffffdf800307947 */ /* 0x000fec000383ffff */
.L_x_554:
[----:B------:R0:W0:Y:S02]  /*2b970*/  SYNCS.PHASECHK.TRANS64.TRYWAIT P0, [R86+URZ+0x388b0], R87 ;  /* 0x0388b057560075a7 */ /* 0x000024000800017f */
[----:B0-----:R-:W-:Y:S05]  /*2b980*/  @!P0 NANOSLEEP.SYNCS 0x989680 ;  /* 0x009896800000895d */ /* 0x001fea0003900000 */
[----:B------:R-:W0:Y:S02]  /*2b990*/  @!P0 SYNCS.PHASECHK.TRANS64 P0, [R86+URZ+0x388b0], R87 ;  /* 0x0388b057560085a7 */ /* 0x000e24000800007f */
[----:B0-----:R-:W-:Y:S05]  /*2b9a0*/  @!P0 BRA `(.L_x_554) ;  /* 0xfffffffc00f08947 */ /* 0x001fea000383ffff */
[----:B------:R-:W-:Y:S05]  /*2b9b0*/  BRA `(.L_x_849) ;  /* 0xfffffdf800d87947 */ /* 0x000fea000383ffff */
.L_x_576:
        /* <DEDUP_REMOVED lines=8> */
.L_x_851:
[----:B------:R-:W-:Y:S05]  /*2ba40*/  BSYNC B1 ;  /* 0x0000000000017941 */ /* 0x000fea0003800000 */
.L_x_850:
        /* <DEDUP_REMOVED lines=8> */
.L_x_852:
[----:B------:R-:W-:Y:S02]  /*2bad0*/  IMAD.MOV.U32 R13, RZ, RZ, R29 ;  /* 0x000000ffff0d7224 */ /* 0x000fe400078e001d */
[----:B------:R-:W-:-:S07]  /*2bae0*/  IMAD.MOV.U32 R3, RZ, RZ, R14 ;  /* 0x000000ffff037224 */ /* 0x000fce00078e000e */
[----:B------:R-:W-:Y:S05]  /*2baf0*/  WARPSYNC.COLLECTIVE R15, `(.L_x_853) ;  /* 0x000000000f087348 */ /* 0x000fea0003c00000 */
[----:B------:R0:W1:Y:S02]  /*2bb00*/  SHFL.IDX P6, R14, R13, R12, R11 ;  /* 0x0000000c0d0e7389 */ /* 0x00006400000c000b */
[----:B01----:R-:W-:Y:S01]  /*2bb10*/  ENDCOLLECTIVE ;  /* 0x000000000000791b */ /* 0x003fe20003800000 */
.L_x_853:
[----:B------:R-:W-:Y:S01]  /*2bb20*/  IMAD.MOV.U32 R13, RZ, RZ, R30 ;  /* 0x000000ffff0d7224 */ /* 0x000fe200078e001e */
[----:B------:R-:W-:-:S07]  /*2bb30*/  MOV R29, R14 ;  /* 0x0000000e001d7202 */ /* 0x000fce0000000f00 */
[----:B------:R-:W-:Y:S05]  /*2bb40*/  WARPSYNC.COLLECTIVE R15, `(.L_x_854) ;  /* 0x000000000f087348 */ /* 0x000fea0003c00000 */
[----:B------:R0:W1:Y:S02]  /*2bb50*/  SHFL.IDX P6, R14, R13, R12, R11 ;  /* 0x0000000c0d0e7389 */ /* 0x00006400000c000b */
[----:B01----:R-:W-:Y:S01]  /*2bb60*/  ENDCOLLECTIVE ;  /* 0x000000000000791b */ /* 0x003fe20003800000 */
.L_x_854:
[----:B------:R-:W-:Y:S01]  /*2bb70*/  IMAD.MOV.U32 R32, RZ, RZ, R14 ;  /* 0x000000ffff207224 */ /* 0x000fe200078e000e */
[----:B------:R-:W-:Y:S06]  /*2bb80*/  BRA `(.L_x_855) ;  /* 0xfffffe0c008c7947 */ /* 0x000fec000383ffff */
.L_x_580:
[----:B0-----:R0:W1:Y:S02]  /*2bb90*/  SYNCS.PHASECHK.TRANS64.TRYWAIT P0, [R23+URZ+0x38800], R4 ;  /* 0x03880004170075a7 */ /* 0x001064000800017f */
[----:B-1----:R-:W-:Y:S05]  /*2bba0*/  @!P0 NANOSLEEP.SYNCS 0x989680 ;  /* 0x009896800000895d */ /* 0x002fea0003900000 */
[----:B------:R-:W1:Y:S02]  /*2bbb0*/  @!P0 SYNCS.PHASECHK.TRANS64 P0, [R23+URZ+0x38800], R4 ;  /* 0x03880004170085a7 */ /* 0x000e64000800007f */
[----:B-1----:R-:W-:Y:S05]  /*2bbc0*/  @!P0 BRA `(.L_x_580) ;  /* 0xfffffffc00f08947 */ /* 0x002fea000383ffff */
[----:B------:R-:W-:Y:S05]  /*2bbd0*/  BRA `(.L_x_856) ;  /* 0xfffffe14005c7947 */ /* 0x000fea000383ffff */
.L_x_612:
[----:B------:R-:W-:Y:S01]  /*2bbe0*/  BSSY B1, `(.L_x_857) ;  /* 0x0000008000017945 */ /* 0x000fe20003800000 */
[----:B------:R-:W-:Y:S01]  /*2bbf0*/  MOV R13, R24 ;  /* 0x00000018000d7202 */ /* 0x000fe20000000f00 */
[----:B------:R-:W-:Y:S01]  /*2bc00*/  IMAD.MOV.U32 R12, RZ, RZ, RZ ;  /* 0x000000ffff0c7224 */ /* 0x000fe200078e00ff */
[----:B------:R-:W-:Y:S01]  /*2bc10*/  MOV R15, 0xffffffff ;  /* 0xffffffff000f7802 */ /* 0x000fe20000000f00 */
[----:B------:R-:W-:-:S07]  /*2bc20*/  IMAD.MOV.U32 R11, RZ, RZ, 0x181f ;  /* 0x0000181fff0b7424 */ /* 0x000fce00078e00ff */
[----:B------:R-:W-:Y:S05]  /*2bc30*/  WARPSYNC.COLLECTIVE R15, `(.L_x_858) ;  /* 0x000000000f087348 */ /* 0x000fea0003c00000 */
[----:B------:R0:W1:Y:S02]  /*2bc40*/  SHFL.IDX P6, R14, R13, R12, R11 ;  /* 0x0000000c0d0e7389 */ /* 0x00006400000c000b */
[----:B01----:R-:W-:Y:S01]  /*2bc50*/  ENDCOLLECTIVE ;  /* 0x000000000000791b */ /* 0x003fe20003800000 */
.L_x_858:
[----:B------:R-:W-:Y:S05]  /*2bc60*/  BSYNC B1 ;  /* 0x0000000000017941 */ /* 0x000fea0003800000 */
.L_x_857:
[----:B------:R-:W-:Y:S01]  /*2bc70*/  IMAD.MOV.U32 R13, RZ, RZ, R28 ;  /* 0x000000ffff0d7224 */ /* 0x000fe200078e001c */
[----:B------:R-:W-:Y:S01]  /*2bc80*/  MOV R12, RZ ;  /* 0x000000ff000c7202 */ /* 0x000fe20000000f00 */
[----:B------:R-:W-:Y:S02]  /*2bc90*/  IMAD.MOV.U32 R11, RZ, RZ, 0x181f ;  /* 0x0000181fff0b7424 */ /* 0x000fe400078e00ff */
[----:B------:R-:W-:Y:S02]  /*2bca0*/  IMAD.MOV.U32 R15, RZ, RZ, -0x1 ;  /* 0xffffffffff0f7424 */ /* 0x000fe400078e00ff */
[----:B------:R-:W-:-:S07]  /*2bcb0*/  IMAD.MOV.U32 R0, RZ, RZ, R14 ;  /* 0x000000ffff007224 */ /* 0x000fce00078e000e */
[----:B------:R-:W-:Y:S05]  /*2bcc0*/  WARPSYNC.COLLECTIVE R15, `(.L_x_859) ;  /* 0x000000000f087348 */ /* 0x000fea0003c00000 */
[----:B------:R0:W1:Y:S02]  /*2bcd0*/  SHFL.IDX P6, R14, R13, R12, R11 ;  /* 0x0000000c0d0e7389 */ /* 0x00006400000c000b */
[----:B01----:R-:W-:Y:S01]  /*2bce0*/  ENDCOLLECTIVE ;  /* 0x000000000000791b */ /* 0x003fe20003800000 */
.L_x_859:
[----:B------:R-:W-:Y:S01]  /*2bcf0*/  IMAD.MOV.U32 R13, RZ, RZ, R29 ;  /* 0x000000ffff0d7224 */ /* 0x000fe200078e001d */
[----:B------:R-:W-:-:S07]  /*2bd00*/  MOV R28, R14 ;  /* 0x0000000e001c7202 */ /* 0x000fce0000000f00 */
[----:B------:R-:W-:Y:S05]  /*2bd10*/  WARPSYNC.COLLECTIVE R15, `(.L_x_860) ;  /* 0x000000000f087348 */ /* 0x000fea0003c00000 */
[----:B------:R0:W1:Y:S02]  /*2bd20*/  SHFL.IDX P6, R14, R13, R12, R11 ;  /* 0x0000000c0d0e7389 */ /* 0x00006400000c000b */
[----:B01----:R-:W-:Y:S01]  /*2bd30*/  ENDCOLLECTIVE ;  /* 0x000000000000791b */ /* 0x003fe20003800000 */
.L_x_860:
[----:B------:R-:W-:Y:S01]  /*2bd40*/  MOV R13, R30 ;  /* 0x0000001e000d7202 */ /* 0x000fe20000000f00 */
[----:B------:R-:W-:-:S07]  /*2bd50*/  IMAD.MOV.U32 R3, RZ, RZ, R14 ;  /* 0x000000ffff037224 */ /* 0x000fce00078e000e */
[----:B------:R-:W-:Y:S05]  /*2bd60*/  WARPSYNC.COLLECTIVE R15, `(.L_x_861) ;  /* 0x000000000f087348 */ /* 0x000fea0003c00000 */
[----:B------:R0:W1:Y:S02]  /*2bd70*/  SHFL.IDX P6, R14, R13, R12, R11 ;  /* 0x0000000c0d0e7389 */ /* 0x00006400000c000b */
[----:B01----:R-:W-:Y:S01]  /*2bd80*/  ENDCOLLECTIVE ;  /* 0x000000000000791b */ /* 0x003fe20003800000 */
.L_x_861:
[----:B------:R-:W-:Y:S01]  /*2bd90*/  IMAD.MOV.U32 R30, RZ, RZ, R14 ;  /* 0x000000ffff1e7224 */ /* 0x000fe200078e000e */
[----:B------:R-:W-:Y:S06]  /*2bda0*/  BRA `(.L_x_862) ;  /* 0xfffffe3c00cc7947 */ /* 0x000fec000383ffff */
.L_x_616:
[----:B0-----:R0:W1:Y:S02]  /*2bdb0*/  SYNCS.PHASECHK.TRANS64.TRYWAIT P0, [R23+URZ+0x38800], R4 ;  /* 0x03880004170075a7 */ /* 0x001064000800017f */
[----:B-1----:R-:W-:Y:S05]  /*2bdc0*/  @!P0 NANOSLEEP.SYNCS 0x989680 ;  /* 0x009896800000895d */ /* 0x002fea0003900000 */
[----:B------:R-:W1:Y:S02]  /*2bdd0*/  @!P0 SYNCS.PHASECHK.TRANS64 P0, [R23+URZ+0x38800], R4 ;  /* 0x03880004170085a7 */ /* 0x000e64000800007f */
[----:B-1----:R-:W-:Y:S05]  /*2bde0*/  @!P0 BRA `(.L_x_616) ;  /* 0xfffffffc00f08947 */ /* 0x002fea000383ffff */
[----:B------:R-:W-:Y:S05]  /*2bdf0*/  BRA `(.L_x_863) ;  /* 0xfffffe4400487947 */ /* 0x000fea000383ffff */
.L_x_634:
[----:B-1----:R1:W4:Y:S02]  /*2be00*/  SYNCS.PHASECHK.TRANS64.TRYWAIT P1, [R0+URZ+0x38830], R3 ;  /* 0x03883003000075a7 */ /* 0x002324000802017f */
[----:B----4-:R-:W-:Y:S05]  /*2be10*/  @!P1 NANOSLEEP.SYNCS 0x989680 ;  /* 0x009896800000995d */ /* 0x010fea0003900000 */
[----:B------:R-:W4:Y:S02]  /*2be20*/  @!P1 SYNCS.PHASECHK.TRANS64 P1, [R0+URZ+0x38830], R3 ;  /* 0x03883003000095a7 */ /* 0x000f24000802007f */
[----:B----4-:R-:W-:Y:S05]  /*2be30*/  @!P1 BRA `(.L_x_634) ;  /* 0xfffffffc00f09947 */ /* 0x010fea000383ffff */
[----:B------:R-:W-:Y:S05]  /*2be40*/  BRA `(.L_x_633) ;  /* 0xfffffe7400e07947 */ /* 0x000fea000383ffff */
.L_x_642:
[----:B-1----:R1:W2:Y:S02]  /*2be50*/  SYNCS.PHASECHK.TRANS64.TRYWAIT P1, [R9+URZ+0x38830], R3 ;  /* 0x03883003090075a7 */ /* 0x0022a4000802017f */
[----:B--2---:R-:W-:Y:S05]  /*2be60*/  @!P1 NANOSLEEP.SYNCS 0x989680 ;  /* 0x009896800000995d */ /* 0x004fea0003900000 */
[----:B------:R-:W2:Y:S02]  /*2be70*/  @!P1 SYNCS.PHASECHK.TRANS64 P1, [R9+URZ+0x38830], R3 ;  /* 0x03883003090095a7 */ /* 0x000ea4000802007f */
[----:B--2---:R-:W-:Y:S05]  /*2be80*/  @!P1 BRA `(.L_x_642) ;  /* 0xfffffffc00f09947 */ /* 0x004fea000383ffff */
[----:B------:R-:W-:Y:S05]  /*2be90*/  BRA `(.L_x_641) ;  /* 0xfffffec800a87947 */ /* 0x000fea000383ffff */
.L_x_647:
[----:B---3--:R3:W4:Y:S02]  /*2bea0*/  SYNCS.PHASECHK.TRANS64.TRYWAIT P1, [R6+URZ+0x38850], R0 ;  /* 0x03885000060075a7 */ /* 0x008724000802017f */
[----:B----4-:R-:W-:Y:S05]  /*2beb0*/  @!P1 NANOSLEEP.SYNCS 0x989680 ;  /* 0x009896800000995d */ /* 0x010fea0003900000 */
[----:B------:R-:W4:Y:S02]  /*2bec0*/  @!P1 SYNCS.PHASECHK.TRANS64 P1, [R6+URZ+0x38850], R0 ;  /* 0x03885000060095a7 */ /* 0x000f24000802007f */
[----:B----4-:R-:W-:Y:S05]  /*2bed0*/  @!P1 BRA `(.L_x_647) ;  /* 0xfffffffc00f09947 */ /* 0x010fea000383ffff */
[----:B------:R-:W-:Y:S05]  /*2bee0*/  BRA `(.L_x_646) ;  /* 0xffffff0000647947 */ /* 0x000fea000383ffff */
.L_x_655:
[----:B-1----:R1:W2:Y:S02]  /*2bef0*/  SYNCS.PHASECHK.TRANS64.TRYWAIT P1, [R2+URZ+0x38850], R0 ;  /* 0x03885000020075a7 */ /* 0x0022a4000802017f */
[----:B--2---:R-:W-:Y:S05]  /*2bf00*/  @!P1 NANOSLEEP.SYNCS 0x989680 ;  /* 0x009896800000995d */ /* 0x004fea0003900000 */
[----:B------:R-:W2:Y:S02]  /*2bf10*/  @!P1 SYNCS.PHASECHK.TRANS64 P1, [R2+URZ+0x38850], R0 ;  /* 0x03885000020095a7 */ /* 0x000ea4000802007f */
[----:B--2---:R-:W-:Y:S05]  /*2bf20*/  @!P1 BRA `(.L_x_655) ;  /* 0xfffffffc00f09947 */ /* 0x004fea000383ffff */
[----:B------:R-:W-:Y:S05]  /*2bf30*/  BRA `(.L_x_654) ;  /* 0xffffff1c00d47947 */ /* 0x000fea000383ffff */
.L_x_695:
[----:B------:R-:W0:Y:S01]  /*2bf40*/  S2R R10, SR_TID.X ;  /* 0x00000000000a7919 */ /* 0x000e220000002100 */
[----:B------:R-:W-:Y:S01]  /*2bf50*/  BSSY B1, `(.L_x_864) ;  /* 0x000000a000017945 */ /* 0x000fe20003800000 */
[----:B------:R-:W-:Y:S01]  /*2bf60*/  MOV R12, RZ ;  /* 0x000000ff000c7202 */ /* 0x000fe20000000f00 */
[----:B------:R-:W-:Y:S02]  /*2bf70*/  IMAD.MOV.U32 R11, RZ, RZ, 0x1f ;  /* 0x0000001fff0b7424 */ /* 0x000fe400078e00ff */
[----:B------:R-:W-:Y:S01]  /*2bf80*/  IMAD.MOV.U32 R15, RZ, RZ, -0x1 ;  /* 0xffffffffff0f7424 */ /* 0x000fe200078e00ff */
[----:B0-----:R-:W-:-:S04]  /*2bf90*/  SHF.R.U32.HI R10, RZ, 0x5, R10 ;  /* 0x00000005ff0a7819 */ /* 0x001fc8000001160a */
[----:B------:R-:W-:-:S05]  /*2bfa0*/  LOP3.LUT R10, R10, 0x3, RZ, 0xc0, !PT ;  /* 0x000000030a0a7812 */ /* 0x000fca00078ec0ff */
[----:B------:R-:W-:-:S07]  /*2bfb0*/  IMAD.MOV.U32 R13, RZ, RZ, R10 ;  /* 0x000000ffff0d7224 */ /* 0x000fce00078e000a */
[----:B------:R-:W-:Y:S05]  /*2bfc0*/  WARPSYNC.COLLECTIVE R15, `(.L_x_865) ;  /* 0x000000000f087348 */ /* 0x000fea0003c00000 */
[----:B------:R0:W1:Y:S02]  /*2bfd0*/  SHFL.IDX P6, R14, R13, R12, R11 ;  /* 0x0000000c0d0e7389 */ /* 0x00006400000c000b */
[----:B01----:R-:W-:Y:S01]  /*2bfe0*/  ENDCOLLECTIVE ;  /* 0x000000000000791b */ /* 0x003fe20003800000 */
.L_x_865:
[----:B------:R-:W-:Y:S05]  /*2bff0*/  BSYNC B1 ;  /* 0x0000000000017941 */ /* 0x000fea0003800000 */
.L_x_864:
[----:B------:R-:W-:Y:S05]  /*2c000*/  BRA `(.L_x_866) ;  /* 0xffffff8800b47947 */ /* 0x000fea000383ffff */
.L_x_697:
[----:B------:R-:W-:Y:S01]  /*2c010*/  BSSY B1, `(.L_x_867) ;  /* 0x0000006000017945 */ /* 0x000fe20003800000 */
[----:B------:R-:W-:-:S07]  /*2c020*/  MOV R15, 0xffffffff ;  /* 0xffffffff000f7802 */ /* 0x000fce0000000f00 */
[----:B0-----:R-:W-:Y:S05]  /*2c030*/  WARPSYNC.COLLECTIVE R15, `(.L_x_868) ;  /* 0x000000000f0c7348 */ /* 0x001fea0003c00000 */
[----:B------:R-:W-:Y:S02]  /*2c040*/  ELECT P6, UR62, PT ;  /* 0x00000000003e782f */ /* 0x000fe400038c0000 */
[----:B------:R-:W-:Y:S01]  /*2c050*/  MOV R14, UR62 ;  /* 0x0000003e000e7c02 */ /* 0x000fe20008000f00 */
[----:B0-----:R-:W-:Y:S10]  /*2c060*/  ENDCOLLECTIVE ;  /* 0x000000000000791b */ /* 0x001ff40003800000 */
.L_x_868:
[----:B------:R-:W-:Y:S05]  /*2c070*/  BSYNC B1 ;  /* 0x0000000000017941 */ /* 0x000fea0003800000 */
.L_x_867:
[----:B------:R-:W-:Y:S05]  /*2c080*/  BRA `(.L_x_696) ;  /* 0xffffff8800ac7947 */ /* 0x000fea000383ffff */
.L_x_699:
[----:B0-----:R0:W1:Y:S02]  /*2c090*/  SYNCS.PHASECHK.TRANS64.TRYWAIT P0, [R16+URZ+0x38820], R8 ;  /* 0x03882008100075a7 */ /* 0x001064000800017f */
[----:B-1----:R-:W-:Y:S05]  /*2c0a0*/  @!P0 NANOSLEEP.SYNCS 0x989680 ;  /* 0x009896800000895d */ /* 0x002fea0003900000 */
[----:B------:R-:W1:Y:S02]  /*2c0b0*/  @!P0 SYNCS.PHASECHK.TRANS64 P0, [R16+URZ+0x38820], R8 ;  /* 0x03882008100085a7 */ /* 0x000e64000800007f */
[----:B-1----:R-:W-:Y:S05]  /*2c0c0*/  @!P0 BRA `(.L_x_699) ;  /* 0xfffffffc00f08947 */ /* 0x002fea000383ffff */
[----:B------:R-:W-:Y:S05]  /*2c0d0*/  BRA `(.L_x_869) ;  /* 0xffffff8800bc7947 */ /* 0x000fea000383ffff */
.L_x_703:
[----:B-1----:R1:W2:Y:S02]  /*2c0e0*/  SYNCS.PHASECHK.TRANS64.TRYWAIT P0, [R12+URZ+0x388a0], R11 ;  /* 0x0388a00b0c0075a7 */ /* 0x0022a4000800017f */
[----:B--2---:R-:W-:Y:S05]  /*2c0f0*/  @!P0 NANOSLEEP.SYNCS 0x989680 ;  /* 0x009896800000895d */ /* 0x004fea0003900000 */
[----:B------:R-:W2:Y:S02]  /*2c100*/  @!P0 SYNCS.PHASECHK.TRANS64 P0, [R12+URZ+0x388a0], R11 ;  /* 0x0388a00b0c0085a7 */ /* 0x000ea4000800007f */
[----:B--2---:R-:W-:Y:S05]  /*2c110*/  @!P0 BRA `(.L_x_703) ;  /* 0xfffffffc00f08947 */ /* 0x004fea000383ffff */
[----:B------:R-:W-:Y:S05]  /*2c120*/  BRA `(.L_x_870) ;  /* 0xffffff8800d47947 */ /* 0x000fea000383ffff */
.L_x_711:
[----:B0-----:R0:W2:Y:S02]  /*2c130*/  SYNCS.PHASECHK.TRANS64.TRYWAIT P0, [R12+URZ+0x388c0], R11 ;  /* 0x0388c00b0c0075a7 */ /* 0x0010a4000800017f */
[----:B--2---:R-:W-:Y:S05]  /*2c140*/  @!P0 NANOSLEEP.SYNCS 0x989680 ;  /* 0x009896800000895d */ /* 0x004fea0003900000 */
[----:B------:R-:W2:Y:S02]  /*2c150*/  @!P0 SYNCS.PHASECHK.TRANS64 P0, [R12+URZ+0x388c0], R11 ;  /* 0x0388c00b0c0085a7 */ /* 0x000ea4000800007f */
[----:B--2---:R-:W-:Y:S05]  /*2c160*/  @!P0 BRA `(.L_x_711) ;  /* 0xfffffffc00f08947 */ /* 0x004fea000383ffff */
[----:B------:R-:W-:Y:S05]  /*2c170*/  BRA `(.L_x_871) ;  /* 0xffffff9000107947 */ /* 0x000fea000383ffff */
.L_x_721:
[----:B-1----:R1:W2:Y:S02]  /*2c180*/  SYNCS.PHASECHK.TRANS64.TRYWAIT P2, [R11+URZ+0x388a0], R10 ;  /* 0x0388a00a0b0075a7 */ /* 0x0022a4000804017f */
[----:B--2---:R-:W-:Y:S05]  /*2c190*/  @!P2 NANOSLEEP.SYNCS 0x989680 ;  /* 0x009896800000a95d */ /* 0x004fea0003900000 */
[----:B------:R-:W2:Y:S02]  /*2c1a0*/  @!P2 SYNCS.PHASECHK.TRANS64 P2, [R11+URZ+0x388a0], R10 ;  /* 0x0388a00a0b00a5a7 */ /* 0x000ea4000804007f */
[----:B--2---:R-:W-:Y:S05]  /*2c1b0*/  @!P2 BRA `(.L_x_721) ;  /* 0xfffffffc00f0a947 */ /* 0x004fea000383ffff */
[----:B------:R-:W-:Y:S05]  /*2c1c0*/  BRA `(.L_x_872) ;  /* 0xffffff9400847947 */ /* 0x000fea000383ffff */
.L_x_729:
[----:B0-----:R0:W2:Y:S02]  /*2c1d0*/  SYNCS.PHASECHK.TRANS64.TRYWAIT P2, [R11+URZ+0x388c0], R10 ;  /* 0x0388c00a0b0075a7 */ /* 0x0010a4000804017f */
[----:B--2---:R-:W-:Y:S05]  /*2c1e0*/  @!P2 NANOSLEEP.SYNCS 0x989680 ;  /* 0x009896800000a95d */ /* 0x004fea0003900000 */
[----:B------:R-:W2:Y:S02]  /*2c1f0*/  @!P2 SYNCS.PHASECHK.TRANS64 P2, [R11+URZ+0x388c0], R10 ;  /* 0x0388c00a0b00a5a7 */ /* 0x000ea4000804007f */
[----:B--2---:R-:W-:Y:S05]  /*2c200*/  @!P2 BRA `(.L_x_729) ;  /* 0xfffffffc00f0a947 */ /* 0x004fea000383ffff */
[----:B------:R-:W-:Y:S05]  /*2c210*/  BRA `(.L_x_873) ;  /* 0xffffff9800bc7947 */ /* 0x000fea000383ffff */
.L_x_747:
[----:B------:R-:W0:Y:S01]  /*2c220*/  S2R R8, SR_TID.X ;  /* 0x0000000000087919 */ /* 0x000e220000002100 */
[----:B------:R-:W-:Y:S01]  /*2c230*/  BSSY B0, `(.L_x_874) ;  /* 0x000000a000007945 */ /* 0x000fe20003800000 */
[----:B------:R-:W-:Y:S01]  /*2c240*/  IMAD.MOV.U32 R12, RZ, RZ, RZ ;  /* 0x000000ffff0c7224 */ /* 0x000fe200078e00ff */
[----:B------:R-:W-:Y:S01]  /*2c250*/  MOV R11, 0x1f ;  /* 0x0000001f000b7802 */ /* 0x000fe20000000f00 */
[----:B------:R-:W-:Y:S01]  /*2c260*/  IMAD.MOV.U32 R15, RZ, RZ, -0x1 ;  /* 0xffffffffff0f7424 */ /* 0x000fe200078e00ff */
[----:B0-----:R-:W-:-:S04]  /*2c270*/  SHF.R.U32.HI R8, RZ, 0x5, R8 ;  /* 0x00000005ff087819 */ /* 0x001fc80000011608 */
[----:B------:R-:W-:-:S05]  /*2c280*/  LOP3.LUT R8, R8, 0x3, RZ, 0xc0, !PT ;  /* 0x0000000308087812 */ /* 0x000fca00078ec0ff */
[----:B------:R-:W-:-:S07]  /*2c290*/  IMAD.MOV.U32 R13, RZ, RZ, R8 ;  /* 0x000000ffff0d7224 */ /* 0x000fce00078e0008 */
[----:B-----5:R-:W-:Y:S05]  /*2c2a0*/  WARPSYNC.COLLECTIVE R15, `(.L_x_875) ;  /* 0x000000000f087348 */ /* 0x020fea0003c00000 */
[----:B------:R0:W1:Y:S02]  /*2c2b0*/  SHFL.IDX P6, R14, R13, R12, R11 ;  /* 0x0000000c0d0e7389 */ /* 0x00006400000c000b */
[----:B01---5:R-:W-:Y:S01]  /*2c2c0*/  ENDCOLLECTIVE ;  /* 0x000000000000791b */ /* 0x023fe20003800000 */
.L_x_875:
[----:B------:R-:W-:Y:S05]  /*2c2d0*/  BSYNC B0 ;  /* 0x0000000000007941 */ /* 0x000fea0003800000 */
.L_x_874:
[----:B------:R-:W-:Y:S05]  /*2c2e0*/  BRA `(.L_x_876) ;  /* 0xffffffa800c07947 */ /* 0x000fea000383ffff */
.L_x_750:
[----:B0-----:R0:W1:Y:S02]  /*2c2f0*/  SYNCS.PHASECHK.TRANS64.TRYWAIT P0, [R5+URZ+0x38840], R2 ;  /* 0x03884002050075a7 */ /* 0x001064000800017f */
[----:B-1----:R-:W-:Y:S05]  /*2c300*/  @!P0 NANOSLEEP.SYNCS 0x989680 ;  /* 0x009896800000895d */ /* 0x002fea0003900000 */
[----:B------:R-:W1:Y:S02]  /*2c310*/  @!P0 SYNCS.PHASECHK.TRANS64 P0, [R5+URZ+0x38840], R2 ;  /* 0x03884002050085a7 */ /* 0x000e64000800007f */
[----:B-1----:R-:W-:Y:S05]  /*2c320*/  @!P0 BRA `(.L_x_750) ;  /* 0xfffffffc00f08947 */ /* 0x002fea000383ffff */
[----:B------:R-:W-:Y:S05]  /*2c330*/  BRA `(.L_x_877) ;  /* 0xffffffac00107947 */ /* 0x000fea000383ffff */
.L_x_751:
[----:B------:R-:W-:Y:S01]  /*2c340*/  BSSY B0, `(.L_x_878) ;  /* 0x0000008000007945 */ /* 0x000fe20003800000 */
[----:B------:R-:W-:Y:S01]  /*2c350*/  IMAD.MOV.U32 R13, RZ, RZ, R6 ;  /* 0x000000ffff0d7224 */ /* 0x000fe200078e0006 */
[----:B------:R-:W-:Y:S01]  /*2c360*/  MOV R12, RZ ;  /* 0x000000ff000c7202 */ /* 0x000fe20000000f00 */
[----:B------:R-:W-:Y:S02]  /*2c370*/  IMAD.MOV.U32 R11, RZ, RZ, 0x181f ;  /* 0x0000181fff0b7424 */ /* 0x000fe400078e00ff */
[----:B------:R-:W-:-:S07]  /*2c380*/  IMAD.MOV.U32 R15, RZ, RZ, -0x1 ;  /* 0xffffffffff0f7424 */ /* 0x000fce00078e00ff */
[----:B------:R-:W-:Y:S05]  /*2c390*/  WARPSYNC.COLLECTIVE R15, `(.L_x_879) ;  /* 0x000000000f087348 */ /* 0x000fea0003c00000 */
[----:B------:R0:W1:Y:S02]  /*2c3a0*/  SHFL.IDX P6, R14, R13, R12, R11 ;  /* 0x0000000c0d0e7389 */ /* 0x00006400000c000b */
[----:B01----:R-:W-:Y:S01]  /*2c3b0*/  ENDCOLLECTIVE ;  /* 0x000000000000791b */ /* 0x003fe20003800000 */
.L_x_879:
[----:B------:R-:W-:Y:S05]  /*2c3c0*/  BSYNC B0 ;  /* 0x0000000000007941 */ /* 0x000fea0003800000 */
.L_x_878:
[----:B------:R-:W-:Y:S01]  /*2c3d0*/  IMAD.MOV.U32 R13, RZ, RZ, R0 ;  /* 0x000000ffff0d7224 */ /* 0x000fe200078e0000 */
[----:B------:R-:W-:Y:S01]  /*2c3e0*/  MOV R11, 0x181f ;  /* 0x0000181f000b7802 */ /* 0x000fe20000000f00 */
[----:B------:R-:W-:Y:S01]  /*2c3f0*/  IMAD.MOV.U32 R12, RZ, RZ, RZ ;  /* 0x000000ffff0c7224 */ /* 0x000fe200078e00ff */
[----:B------:R-:W-:Y:S01]  /*2c400*/  MOV R2, R14 ;  /* 0x0000000e00027202 */ /* 0x000fe20000000f00 */
[----:B------:R-:W-:Y:S01]  /*2c410*/  IMAD.MOV.U32 R15, RZ, RZ, -0x1 ;  /* 0xffffffffff0f7424 */ /* 0x000fe200078e00ff */
[C---:B------:R-:W-:Y:S01]  /*2c420*/  LOP3.LUT P5, RZ, R18.reuse, 0x10, RZ, 0xc0, !PT ;  /* 0x0000001012ff7812 */ /* 0x040fe200078ac0ff */
[----:B------:R-:W-:Y:S01]  /*2c430*/  @P0 IMAD R9, R7, 0x2, R16 ;  /* 0x0000000207090824 */ /* 0x000fe200078e0210 */
[----:B------:R-:W-:-:S13]  /*2c440*/  LOP3.LUT P4, RZ, R18, 0x8, RZ, 0xc0, !PT ;  /* 0x0000000812ff7812 */ /* 0x000fda000788c0ff */
[----:B------:R-:W-:Y:S05]  /*2c450*/  WARPSYNC.COLLECTIVE R15, `(.L_x_880) ;  /* 0x000000000f087348 */ /* 0x000fea0003c00000 */
[----:B------:R0:W1:Y:S02]  /*2c460*/  SHFL.IDX P6, R14, R13, R12, R11 ;  /* 0x0000000c0d0e7389 */ /* 0x00006400000c000b */
[----:B01----:R-:W-:Y:S01]  /*2c470*/  ENDCOLLECTIVE ;  /* 0x000000000000791b */ /* 0x003fe20003800000 */
.L_x_880:
[C---:B------:R-:W-:Y:S01]  /*2c480*/  LOP3.LUT P3, RZ, R18.reuse, 0x4, RZ, 0xc0, !PT ;  /* 0x0000000412ff7812 */ /* 0x040fe2000786c0ff */
[----:B------:R-:W-:Y:S01]  /*2c490*/  ULDC.64 UR4, c[0x0][0x208] ;  /* 0x0000820000047ab9 */ /* 0x000fe20000000a00 */
[----:B------:R-:W-:Y:S01]  /*2c4a0*/  LOP3.LUT P2, RZ, R18, 0x2, RZ, 0xc0, !PT ;  /* 0x0000000212ff7812 */ /* 0x000fe2000784c0ff */
[----:B------:R-:W-:Y:S01]  /*2c4b0*/  IMAD.MOV.U32 R13, RZ, RZ, R6 ;  /* 0x000000ffff0d7224 */ /* 0x000fe200078e0006 */
[----:B------:R-:W-:Y:S01]  /*2c4c0*/  MOV R12, 0x1 ;  /* 0x00000001000c7802 */ /* 0x000fe20000000f00 */
[----:B------:R-:W-:-:S05]  /*2c4d0*/  IMAD.MOV.U32 R3, RZ, RZ, R14 ;  /* 0x000000ffff037224 */ /* 0x000fca00078e000e */
[----:B------:R-:W-:-:S04]  /*2c4e0*/  @P0 LEA R3, P1, R34, R3, 0x1 ;  /* 0x0000000322030211 */ /* 0x000fc800078208ff */
[----:B------:R-:W-:Y:S02]  /*2c4f0*/  @P0 IADD3.X R2, RZ, R2, RZ, P1, !PT ;  /* 0x00000002ff020210 */ /* 0x000fe40000ffe4ff */
[----:B------:R-:W-:Y:S02]  /*2c500*/  ISETP.GE.AND P1, PT, R4, 0x11, PT ;  /* 0x000000110400780c */ /* 0x000fe40003f26270 */
[----:B------:R-:W-:-:S04]  /*2c510*/  @P0 LOP3.LUT R3, R3, R2, RZ, 0x3c, !PT ;  /* 0x0000000203030212 */ /* 0x000fc800078e3cff */
[----:B------:R-:W-:-:S04]  /*2c520*/  @P0 LOP3.LUT R2, R3, R2, RZ, 0x3c, !PT ;  /* 0x0000000203020212 */ /* 0x000fc800078e3cff */
[----:B------:R-:W-:-:S03]  /*2c530*/  @P0 LOP3.LUT R3, R3, R2, RZ, 0x3c, !PT ;  /* 0x0000000203030212 */ /* 0x000fc600078e3cff */
[----:B------:R-:W-:Y:S02]  /*2c540*/  @P1 IMAD R21, R7, 0x2, R16 ;  /* 0x0000000207151824 */ /* 0x000fe400078e0210 */
        /* <DEDUP_REMOVED lines=10> */
.L_x_881:
[----:B------:R-:W-:Y:S02]  /*2c5f0*/  IMAD.MOV.U32 R13, RZ, RZ, R0 ;  /* 0x000000ffff0d7224 */ /* 0x000fe400078e0000 */
[----:B------:R-:W-:-:S07]  /*2c600*/  IMAD.MOV.U32 R8, RZ, RZ, R14 ;  /* 0x000000ffff087224 */ /* 0x000fce00078e000e */
[----:B------:R-:W-:Y:S05]  /*2c610*/  WARPSYNC.COLLECTIVE R15, `(.L_x_882) ;  /* 0x000000000f087348 */ /* 0x000fea0003c00000 */
[----:B------:R0:W1:Y:S02]  /*2c620*/  SHFL.IDX P6, R14, R13, R12, R11 ;  /* 0x0000000c0d0e7389 */ /* 0x00006400000c000b */
[----:B01----:R-:W-:Y:S01]  /*2c630*/  ENDCOLLECTIVE ;  /* 0x000000000000791b */ /* 0x003fe20003800000 */
.L_x_882:
[----:B------:R-:W-:Y:S01]  /*2c640*/  ULDC.64 UR4, c[0x0][0x208] ;  /* 0x0000820000047ab9 */ /* 0x000fe20000000a00 */
[----:B------:R-:W-:Y:S01]  /*2c650*/  MOV R13, R6 ;  /* 0x00000006000d7202 */ /* 0x000fe20000000f00 */
[----:B------:R-:W-:Y:S01]  /*2c660*/  IMAD.MOV.U32 R12, RZ, RZ, 0x2 ;  /* 0x00000002ff0c7424 */ /* 0x000fe200078e00ff */
[----:B------:R-:W-:-:S04]  /*2c670*/  MOV R2, R14 ;  /* 0x0000000e00027202 */ /* 0x000fc80000000f00 */
[----:B------:R-:W-:-:S05]  /*2c680*/  @P1 LEA R2, P0, R34, R2, 0x1 ;  /* 0x0000000222021211 */ /* 0x000fca00078008ff */
[----:B------:R-:W-:-:S05]  /*2c690*/  @P1 IMAD.X R3, RZ, RZ, R8, P0 ;  /* 0x000000ffff031224 */ /* 0x000fca00000e0608 */
        /* <DEDUP_REMOVED lines=11> */
.L_x_883:
[----:B------:R-:W-:Y:S02]  /*2c750*/  @P1 LEA R9, R7, R16, 0x1 ;  /* 0x0000001007091211 */ /* 0x000fe400078e08ff */
[----:B------:R-:W-:Y:S01]  /*2c760*/  MOV R13, R0 ;  /* 0x00000000000d7202 */ /* 0x000fe20000000f00 */
[----:B------:R-:W-:-:S07]  /*2c770*/  IMAD.MOV.U32 R8, RZ, RZ, R14 ;  /* 0x000000ffff087224 */ /* 0x000fce00078e000e */
[----:B------:R-:W-:Y:S05]  /*2c780*/  WARPSYNC.COLLECTIVE R15, `(.L_x_884) ;  /* 0x000000000f087348 */ /* 0x000fea0003c00000 */
[----:B------:R0:W1:Y:S02]  /*2c790*/  SHFL.IDX P6, R14, R13, R12, R11 ;  /* 0x0000000c0d0e7389 */ /* 0x00006400000c000b */
[----:B01----:R-:W-:Y:S01]  /*2c7a0*/  ENDCOLLECTIVE ;  /* 0x000000000000791b */ /* 0x003fe20003800000 */
.L_x_884:
[----:B------:R-:W-:Y:S01]  /*2c7b0*/  ULDC.64 UR4, c[0x0][0x208] ;  /* 0x0000820000047ab9 */ /* 0x000fe20000000a00 */
[----:B------:R-:W-:Y:S02]  /*2c7c0*/  IMAD.MOV.U32 R13, RZ, RZ, R6 ;  /* 0x000000ffff0d7224 */ /* 0x000fe400078e0006 */
[----:B------:R-:W-:Y:S02]  /*2c7d0*/  IMAD.MOV.U32 R12, RZ, RZ, 0x3 ;  /* 0x00000003ff0c7424 */ /* 0x000fe400078e00ff */
[----:B------:R-:W-:-:S05]  /*2c7e0*/  IMAD.MOV.U32 R2, RZ, RZ, R14 ;  /* 0x000000ffff027224 */ /* 0x000fca00078e000e */
        /* <DEDUP_REMOVED lines=13> */
.L_x_885:
[----:B------:R-:W-:Y:S02]  /*2c8c0*/  @P1 IMAD R21, R7, 0x2, R16 ;  /* 0x0000000207151824 */ /* 0x000fe400078e0210 */
[----:B------:R-:W-:Y:S01]  /*2c8d0*/  IMAD.MOV.U32 R13, RZ, RZ, R0 ;  /* 0x000000ffff0d7224 */ /* 0x000fe200078e0000 */
[----:B------:R-:W-:-:S07]  /*2c8e0*/  MOV R8, R14 ;  /* 0x0000000e00087202 */ /* 0x000fce0000000f00 */
[----:B------:R-:W-:Y:S05]  /*2c8f0*/  WARPSYNC.COLLECTIVE R15, `(.L_x_886) ;  /* 0x000000000f087348 */ /* 0x000fea0003c00000 */
[----:B------:R0:W1:Y:S02]  /*2c900*/  SHFL.IDX P6, R14, R13, R12, R11 ;  /* 0x0000000c0d0e7389 */ /* 0x00006400000c000b */
[----:B01----:R-:W-:Y:S01]  /*2c910*/  ENDCOLLECTIVE ;  /* 0x000000000000791b */ /* 0x003fe20003800000 */
.L_x_886:
[----:B------:R-:W-:Y:S01]  /*2c920*/  ULDC.64 UR4, c[0x0][0x208] ;  /* 0x0000820000047ab9 */ /* 0x000fe20000000a00 */
[----:B------:R-:W-:Y:S01]  /*2c930*/  IMAD.MOV.U32 R13, RZ, RZ, R6 ;  /* 0x000000ffff0d7224 */ /* 0x000fe200078e0006 */
[----:B------:R-:W-:Y:S01]  /*2c940*/  MOV R12, 0x4 ;  /* 0x00000004000c7802 */ /* 0x000fe20000000f00 */
[----:B------:R-:W-:-:S05]  /*2c950*/  IMAD.MOV.U32 R2, RZ, RZ, R14 ;  /* 0x000000ffff027224 */ /* 0x000fca00078e000e */
[----:B------:R-:W-:-:S04]  /*2c960*/  @P1 LEA R2, P0, R34, R2, 0x1 ;  /* 0x0000000222021211 */ /* 0x000fc800078008ff */
[----:B------:R-:W-:-:S05]  /*2c970*/  @P1 IADD3.X R3, RZ, R8, RZ, P0, !PT ;  /* 0x00000008ff031210 */ /* 0x000fca00007fe4ff */
        /* <DEDUP_REMOVED lines=10> */
.L_x_887:
[----:B------:R-:W-:Y:S02]  /*2ca20*/  IMAD.MOV.U32 R13, RZ, RZ, R0 ;  /* 0x000000ffff0d7224 */ /* 0x000fe400078e0000 */
[----:B------:R-:W-:-:S07]  /*2ca30*/  IMAD.MOV.U32 R8, RZ, RZ, R14 ;  /* 0x000000ffff087224 */ /* 0x000fce00078e000e */
[----:B------:R-:W-:Y:S05]  /*2ca40*/  WARPSYNC.COLLECTIVE R15, `(.L_x_888) ;  /* 0x000000000f087348 */ /* 0x000fea0003c00000 */
[----:B------:R0:W1:Y:S02]  /*2ca50*/  SHFL.IDX P6, R14, R13, R12, R11 ;  /* 0x0000000c0d0e7389 */ /* 0x00006400000c000b */
[----:B01----:R-:W-:Y:S01]  /*2ca60*/  ENDCOLLECTIVE ;  /* 0x000000000000791b */ /* 0x003fe20003800000 */
.L_x_888:
[----:B------:R-:W-:Y:S01]  /*2ca70*/  MOV R0, R14 ;  /* 0x0000000e00007202 */ /* 0x000fe20000000f00 */
[----:B------:R-:W-:Y:S06]  /*2ca80*/  BRA `(.L_x_889) ;  /* 0xffffffa8006c7947 */ /* 0x000fec000383ffff */
.L_x_758:
[----:B------:R-:W-:Y:S01]  /*2ca90*/  IMAD.MOV.U32 R13, RZ, RZ, R4 ;  /* 0x000000ffff0d7224 */ /* 0x000fe200078e0004 */
[----:B------:R-:W-:Y:S01]  /*2caa0*/  MOV R11, 0x181f ;  /* 0x0000181f000b7802 */ /* 0x000fe20000000f00 */
[----:B------:R-:W-:Y:S02]  /*2cab0*/  IMAD.MOV.U32 R12, RZ, RZ, RZ ;  /* 0x000000ffff0c7224 */ /* 0x000fe400078e00ff */
[----:B------:R-:W-:Y:S02]  /*2cac0*/  IMAD.MOV.U32 R15, RZ, RZ, -0x1 ;  /* 0xffffffffff0f7424 */ /* 0x000fe400078e00ff */
[----:B-----5:R-:W-:Y:S02]  /*2cad0*/  IMAD R6, R10, R8, RZ ;  /* 0x000000080a067224 */ /* 0x020fe400078e02ff */
[----:B------:R-:W-:-:S07]  /*2cae0*/  IMAD.IADD R0, R9, 0x1, R0 ;  /* 0x0000000109007824 */ /* 0x000fce00078e0200 */
[----:B------:R-:W-:Y:S05]  /*2caf0*/  WARPSYNC.COLLECTIVE R15, `(.L_x_890) ;  /* 0x000000000f087348 */ /* 0x000fea0003c00000 */
[----:B------:R0:W1:Y:S02]  /*2cb00*/  SHFL.IDX P6, R14, R13, R12, R11 ;  /* 0x0000000c0d0e7389 */ /* 0x00006400000c000b */
[----:B01----:R-:W-:Y:S01]  /*2cb10*/  ENDCOLLECTIVE ;  /* 0x000000000000791b */ /* 0x003fe20003800000 */
.L_x_890:
[----:B------:R-:W-:Y:S02]  /*2cb20*/  ISETP.GE.AND P1, PT, R0, R6, PT ;  /* 0x000000060000720c */ /* 0x000fe40003f26270 */
[----:B------:R-:W-:Y:S01]  /*2cb30*/  MOV R13, R5 ;  /* 0x00000005000d7202 */ /* 0x000fe20000000f00 */
[----:B------:R-:W-:-:S10]  /*2cb40*/  IMAD.MOV.U32 R2, RZ, RZ, R14 ;  /* 0x000000ffff027224 */ /* 0x000fd400078e000e */
[----:B------:R-:W-:Y:S05]  /*2cb50*/  WARPSYNC.COLLECTIVE R15, `(.L_x_891) ;  /* 0x000000000f087348 */ /* 0x000fea0003c00000 */
[----:B------:R0:W1:Y:S02]  /*2cb60*/  SHFL.IDX P6, R14, R13, R12, R11 ;  /* 0x0000000c0d0e7389 */ /* 0x00006400000c000b */
[----:B01----:R-:W-:Y:S01]  /*2cb70*/  ENDCOLLECTIVE ;  /* 0x000000000000791b */ /* 0x003fe20003800000 */
.L_x_891:
[----:B------:R-:W-:Y:S01]  /*2cb80*/  ULDC.64 UR4, c[0x0][0x208] ;  /* 0x0000820000047ab9 */ /* 0x000fe20000000a00 */
[----:B------:R-:W-:Y:S01]  /*2cb90*/  MOV R13, R4 ;  /* 0x00000004000d7202 */ /* 0x000fe20000000f00 */
[----:B------:R-:W-:Y:S02]  /*2cba0*/  IMAD.MOV.U32 R12, RZ, RZ, 0x1 ;  /* 0x00000001ff0c7424 */ /* 0x000fe400078e00ff */
[----:B------:R-:W-:-:S05]  /*2cbb0*/  IMAD.MOV.U32 R3, RZ, RZ, R14 ;  /* 0x000000ffff037224 */ /* 0x000fca00078e000e */
[----:B------:R-:W-:-:S04]  /*2cbc0*/  @!P1 LEA R7, P5, R34, R3, 0x1 ;  /* 0x0000000322079211 */ /* 0x000fc800078a08ff */
[----:B------:R-:W-:Y:S01]  /*2cbd0*/  @!P1 IADD3.X R3, RZ, R2, RZ, P5, !PT ;  /* 0x00000002ff039210 */ /* 0x000fe20002ffe4ff */
[----:B------:R-:W-:Y:S02]  /*2cbe0*/  @!P1 IMAD.MOV.U32 R2, RZ, RZ, R7 ;  /* 0x000000ffff029224 */ /* 0x000fe400078e0007 */
[----:B------:R-:W-:-:S03]  /*2cbf0*/  VIADD R7, R0, 0x10 ;  /* 0x0000001000077836 */ /* 0x000fc60000000000 */
        /* <DEDUP_REMOVED lines=11> */
.L_x_892:
[----:B------:R-:W-:Y:S01]  /*2ccb0*/  MOV R13, R5 ;  /* 0x00000005000d7202 */ /* 0x000fe20000000f00 */
[----:B------:R-:W-:-:S07]  /*2ccc0*/  IMAD.MOV.U32 R2, RZ, RZ, R14 ;  /* 0x000000ffff027224 */ /* 0x000fce00078e000e */
[----:B------:R-:W-:Y:S05]  /*2ccd0*/  WARPSYNC.COLLECTIVE R15, `(.L_x_893) ;  /* 0x000000000f087348 */ /* 0x000fea0003c00000 */
[----:B------:R0:W1:Y:S02]  /*2cce0*/  SHFL.IDX P6, R14, R13, R12, R11 ;  /* 0x0000000c0d0e7389 */ /* 0x00006400000c000b */
[----:B01----:R-:W-:Y:S01]  /*2ccf0*/  ENDCOLLECTIVE ;  /* 0x000000000000791b */ /* 0x003fe20003800000 */
.L_x_893:
[----:B------:R-:W-:Y:S01]  /*2cd00*/  ULDC.64 UR4, c[0x0][0x208] ;  /* 0x0000820000047ab9 */ /* 0x000fe20000000a00 */
[----:B------:R-:W-:Y:S01]  /*2cd10*/  MOV R13, R4 ;  /* 0x00000004000d7202 */ /* 0x000fe20000000f00 */
[----:B------:R-:W-:Y:S02]  /*2cd20*/  IMAD.MOV.U32 R12, RZ, RZ, 0x2 ;  /* 0x00000002ff0c7424 */ /* 0x000fe400078e00ff */
[----:B------:R-:W-:-:S05]  /*2cd30*/  IMAD.MOV.U32 R3, RZ, RZ, R14 ;  /* 0x000000ffff037224 */ /* 0x000fca00078e000e */
[----:B------:R-:W-:-:S05]  /*2cd40*/  @!P1 LEA R7, P5, R34, R3, 0x1 ;  /* 0x0000000322079211 */ /* 0x000fca00078a08ff */
[----:B------:R-:W-:Y:S01]  /*2cd50*/  @!P1 IMAD.X R8, RZ, RZ, R2, P5 ;  /* 0x000000ffff089224 */ /* 0x000fe200028e0602 */
[----:B------:R-:W-:Y:S01]  /*2cd60*/  @!P1 MOV R2, R7 ;  /* 0x0000000700029202 */ /* 0x000fe20000000f00 */
[----:B------:R-:W-:Y:S02]  /*2cd70*/  VIADD R7, R0, 0x20 ;  /* 0x0000002000077836 */ /* 0x000fe40000000000 */
[----:B------:R-:W-:-:S05]  /*2cd80*/  @!P1 IMAD.MOV.U32 R3, RZ, RZ, R8 ;  /* 0x000000ffff039224 */ /* 0x000fca00078e0008 */
        /* <DEDUP_REMOVED lines=11> */
.L_x_894:
[----:B------:R-:W-:Y:S01]  /*2ce40*/  MOV R13, R5 ;  /* 0x00000005000d7202 */ /* 0x000fe20000000f00 */
[----:B------:R-:W-:-:S07]  /*2ce50*/  IMAD.MOV.U32 R2, RZ, RZ, R14 ;  /* 0x000000ffff027224 */ /* 0x000fce00078e000e */
[----:B------:R-:W-:Y:S05]  /*2ce60*/  WARPSYNC.COLLECTIVE R15, `(.L_x_895) ;  /* 0x000000000f087348 */ /* 0x000fea0003c00000 */
[----:B------:R0:W1:Y:S02]  /*2ce70*/  SHFL.IDX P6, R14, R13, R12, R11 ;  /* 0x0000000c0d0e7389 */ /* 0x00006400000c000b */
[----:B01----:R-:W-:Y:S01]  /*2ce80*/  ENDCOLLECTIVE ;  /* 0x000000000000791b */ /* 0x003fe20003800000 */
.L_x_895:
        /* <DEDUP_REMOVED lines=20> */
.L_x_896:
[----:B------:R-:W-:Y:S01]  /*2cfd0*/  MOV R13, R5 ;  /* 0x00000005000d7202 */ /* 0x000fe20000000f00 */
[----:B------:R-:W-:-:S07]  /*2cfe0*/  IMAD.MOV.U32 R2, RZ, RZ, R14 ;  /* 0x000000ffff027224 */ /* 0x000fce00078e000e */
[----:B------:R-:W-:Y:S05]  /*2cff0*/  WARPSYNC.COLLECTIVE R15, `(.L_x_897) ;  /* 0x000000000f087348 */ /* 0x000fea0003c00000 */
[----:B------:R0:W1:Y:S02]  /*2d000*/  SHFL.IDX P6, R14, R13, R12, R11 ;  /* 0x0000000c0d0e7389 */ /* 0x00006400000c000b */
[----:B01----:R-:W-:Y:S01]  /*2d010*/  ENDCOLLECTIVE ;  /* 0x000000000000791b */ /* 0x003fe20003800000 */
.L_x_897:
        /* <DEDUP_REMOVED lines=20> */
.L_x_898:
[----:B------:R-:W-:Y:S01]  /*2d160*/  MOV R13, R5 ;  /* 0x00000005000d7202 */ /* 0x000fe20000000f00 */
[----:B------:R-:W-:-:S07]  /*2d170*/  IMAD.MOV.U32 R2, RZ, RZ, R14 ;  /* 0x000000ffff027224 */ /* 0x000fce00078e000e */
[----:B------:R-:W-:Y:S05]  /*2d180*/  WARPSYNC.COLLECTIVE R15, `(.L_x_899) ;  /* 0x000000000f087348 */ /* 0x000fea0003c00000 */
[----:B------:R0:W1:Y:S02]  /*2d190*/  SHFL.IDX P6, R14, R13, R12, R11 ;  /* 0x0000000c0d0e7389 */ /* 0x00006400000c000b */
[----:B01----:R-:W-:Y:S01]  /*2d1a0*/  ENDCOLLECTIVE ;  /* 0x000000000000791b */ /* 0x003fe20003800000 */
.L_x_899:
        /* <DEDUP_REMOVED lines=20> */
.L_x_900:
[----:B------:R-:W-:Y:S01]  /*2d2f0*/  MOV R13, R5 ;  /* 0x00000005000d7202 */ /* 0x000fe20000000f00 */
[----:B------:R-:W-:-:S07]  /*2d300*/  IMAD.MOV.U32 R2, RZ, RZ, R14 ;  /* 0x000000ffff027224 */ /* 0x000fce00078e000e */
[----:B------:R-:W-:Y:S05]  /*2d310*/  WARPSYNC.COLLECTIVE R15, `(.L_x_901) ;  /* 0x000000000f087348 */ /* 0x000fea0003c00000 */
[----:B------:R0:W1:Y:S02]  /*2d320*/  SHFL.IDX P6, R14, R13, R12, R11 ;  /* 0x0000000c0d0e7389 */ /* 0x00006400000c000b */
[----:B01----:R-:W-:Y:S01]  /*2d330*/  ENDCOLLECTIVE ;  /* 0x000000000000791b */ /* 0x003fe20003800000 */
.L_x_901:
        /* <DEDUP_REMOVED lines=20> */
.L_x_902:
[----:B------:R-:W-:Y:S01]  /*2d480*/  MOV R13, R5 ;  /* 0x00000005000d7202 */ /* 0x000fe20000000f00 */
[----:B------:R-:W-:-:S07]  /*2d490*/  IMAD.MOV.U32 R2, RZ, RZ, R14 ;  /* 0x000000ffff027224 */ /* 0x000fce00078e000e */
[----:B------:R-:W-:Y:S05]  /*2d4a0*/  WARPSYNC.COLLECTIVE R15, `(.L_x_903) ;  /* 0x000000000f087348 */ /* 0x000fea0003c00000 */
[----:B------:R0:W1:Y:S02]  /*2d4b0*/  SHFL.IDX P6, R14, R13, R12, R11 ;  /* 0x0000000c0d0e7389 */ /* 0x00006400000c000b */
[----:B01----:R-:W-:Y:S01]  /*2d4c0*/  ENDCOLLECTIVE ;  /* 0x000000000000791b */ /* 0x003fe20003800000 */
.L_x_903:
[----:B------:R-:W-:Y:S01]  /*2d4d0*/  ULDC.64 UR4, c[0x0][0x208] ;  /* 0x0000820000047ab9 */ /* 0x000fe20000000a00 */
[----:B------:R-:W-:Y:S01]  /*2d4e0*/  IMAD.MOV.U32 R13, RZ, RZ, R4 ;  /* 0x000000ffff0d7224 */ /* 0x000fe200078e0004 */
[----:B------:R-:W-:Y:S01]  /*2d4f0*/  MOV R12, 0x7 ;  /* 0x00000007000c7802 */ /* 0x000fe20000000f00 */
[----:B------:R-:W-:-:S05]  /*2d500*/  IMAD.MOV.U32 R3, RZ, RZ, R14 ;  /* 0x000000ffff037224 */ /* 0x000fca00078e000e */
[----:B------:R-:W-:-:S05]  /*2d510*/  @!P1 LEA R7, P5, R34, R3, 0x1 ;  /* 0x0000000322079211 */ /* 0x000fca00078a08ff */
[----:B------:R-:W-:Y:S01]  /*2d520*/  @!P1 IMAD.X R8, RZ, RZ, R2, P5 ;  /* 0x000000ffff089224 */ /* 0x000fe200028e0602 */
[----:B------:R-:W-:-:S03]  /*2d530*/  @!P1 MOV R2, R7 ;  /* 0x0000000700029202 */ /* 0x000fc60000000f00 */
[----:B------:R-:W-:-:S05]  /*2d540*/  @!P1 IMAD.MOV.U32 R3, RZ, RZ, R8 ;  /* 0x000000ffff039224 */ /* 0x000fca00078e0008 */
        /* <DEDUP_REMOVED lines=10> */
.L_x_904:
[----:B------:R-:W-:Y:S02]  /*2d5f0*/  IMAD.MOV.U32 R13, RZ, RZ, R5 ;  /* 0x000000ffff0d7224 */ /* 0x000fe400078e0005 */
[----:B------:R-:W-:-:S07]  /*2d600*/  IMAD.MOV.U32 R7, RZ, RZ, R14 ;  /* 0x000000ffff077224 */ /* 0x000fce00078e000e */
[----:B------:R-:W-:Y:S05]  /*2d610*/  WARPSYNC.COLLECTIVE R15, `(.L_x_905) ;  /* 0x000000000f087348 */ /* 0x000fea0003c00000 */
[----:B------:R0:W1:Y:S02]  /*2d620*/  SHFL.IDX P6, R14, R13, R12, R11 ;  /* 0x0000000c0d0e7389 */ /* 0x00006400000c000b */
[----:B01----:R-:W-:Y:S01]  /*2d630*/  ENDCOLLECTIVE ;  /* 0x000000000000791b */ /* 0x003fe20003800000 */
.L_x_905:
[----:B------:R-:W-:Y:S05]  /*2d640*/  BRA `(.L_x_906) ;  /* 0xffffffa800d07947 */ /* 0x000fea000383ffff */
.L_x_763:
[----:B0-----:R0:W2:Y:S02]  /*2d650*/  SYNCS.PHASECHK.TRANS64.TRYWAIT P0, [R16+URZ+0x38820], R3 ;  /* 0x03882003100075a7 */ /* 0x0010a4000800017f */
[----:B--2---:R-:W-:Y:S05]  /*2d660*/  @!P0 NANOSLEEP.SYNCS 0x989680 ;  /* 0x009896800000895d */ /* 0x004fea0003900000 */
[----:B------:R-:W2:Y:S02]  /*2d670*/  @!P0 SYNCS.PHASECHK.TRANS64 P0, [R16+URZ+0x38820], R3 ;  /* 0x03882003100085a7 */ /* 0x000ea4000800007f */
[----:B--2---:R-:W-:Y:S05]  /*2d680*/  @!P0 BRA `(.L_x_763) ;  /* 0xfffffffc00f08947 */ /* 0x004fea000383ffff */
[----:B------:R-:W-:Y:S05]  /*2d690*/  BRA `(.L_x_907) ;  /* 0xffffffac00507947 */ /* 0x000fea000383ffff */
.L_x_768:
[----:B0-----:R0:W1:Y:S02]  /*2d6a0*/  SYNCS.PHASECHK.TRANS64.TRYWAIT P0, [R6+URZ+0x38840], R3 ;  /* 0x03884003060075a7 */ /* 0x001064000800017f */
[----:B-1----:R-:W-:Y:S05]  /*2d6b0*/  @!P0 NANOSLEEP.SYNCS 0x989680 ;  /* 0x009896800000895d */ /* 0x002fea0003900000 */
[----:B------:R-:W1:Y:S02]  /*2d6c0*/  @!P0 SYNCS.PHASECHK.TRANS64 P0, [R6+URZ+0x38840], R3 ;  /* 0x03884003060085a7 */ /* 0x000e64000800007f */
[----:B-1----:R-:W-:Y:S05]  /*2d6d0*/  @!P0 BRA `(.L_x_768) ;  /* 0xfffffffc00f08947 */ /* 0x002fea000383ffff */
[----:B------:R-:W-:Y:S05]  /*2d6e0*/  BRA `(.L_x_908) ;  /* 0xffffffb0003c7947 */ /* 0x000fea000383ffff */
.L_x_769:
        /* <DEDUP_REMOVED lines=8> */
.L_x_910:
[----:B------:R-:W-:Y:S05]  /*2d770*/  BSYNC B1 ;  /* 0x0000000000017941 */ /* 0x000fea0003800000 */
.L_x_909:
[----:B------:R-:W-:Y:S01]  /*2d780*/  IMAD.MOV.U32 R13, RZ, RZ, R8 ;  /* 0x000000ffff0d7224 */ /* 0x000fe200078e0008 */
[----:B------:R-:W-:Y:S01]  /*2d790*/  MOV R12, RZ ;  /* 0x000000ff000c7202 */ /* 0x000fe20000000f00 */
[----:B------:R-:W-:Y:S01]  /*2d7a0*/  IMAD.MOV.U32 R11, RZ, RZ, 0x181f ;  /* 0x0000181fff0b7424 */ /* 0x000fe200078e00ff */
[----:B------:R-:W-:Y:S01]  /*2d7b0*/  LOP3.LUT R18, R18, 0xfffffdff, RZ, 0xc0, !PT ;  /* 0xfffffdff12127812 */ /* 0x000fe200078ec0ff */
[----:B------:R-:W-:Y:S01]  /*2d7c0*/  IMAD.MOV.U32 R15, RZ, RZ, -0x1 ;  /* 0xffffffffff0f7424 */ /* 0x000fe200078e00ff */
[----:B------:R-:W-:Y:S01]  /*2d7d0*/  LEA R9, R9, R16, 0x1 ;  /* 0x0000001009097211 */ /* 0x000fe200078e08ff */
[----:B------:R-:W-:Y:S01]  /*2d7e0*/  IMAD.MOV.U32 R3, RZ, RZ, R14 ;  /* 0x000000ffff037224 */ /* 0x000fe200078e000e */
[----:B------:R-:W-:Y:S01]  /*2d7f0*/  @P3 LOP3.LUT R18, R18, 0x200, RZ, 0xfc, !PT ;  /* 0x0000020012123812 */ /* 0x000fe200078efcff */
[----:B------:R-:W-:-:S07]  /*2d800*/  IMAD.SHL.U32 R0, R34, 0x2, RZ ;  /* 0x0000000222007824 */ /* 0x000fce00078e00ff */
[----:B------:R-:W-:Y:S05]  /*2d810*/  WARPSYNC.COLLECTIVE R15, `(.L_x_911) ;  /* 0x000000000f087348 */ /* 0x000fea0003c00000 */
[----:B------:R0:W1:Y:S02]  /*2d820*/  SHFL.IDX P6, R14, R13, R12, R11 ;  /* 0x0000000c0d0e7389 */ /* 0x00006400000c000b */
[----:B01----:R-:W-:Y:S01]  /*2d830*/  ENDCOLLECTIVE ;  /* 0x000000000000791b */ /* 0x003fe20003800000 */
.L_x_911:
[----:B------:R-:W-:Y:S01]  /*2d840*/  ULDC.64 UR4, c[0x0][0x208] ;  /* 0x0000820000047ab9 */ /* 0x000fe20000000a00 */
[C---:B------:R-:W-:Y:S02]  /*2d850*/  LOP3.LUT P3, RZ, R18.reuse, 0x10, RZ, 0xc0, !PT ;  /* 0x0000001012ff7812 */ /* 0x040fe4000786c0ff */
[----:B------:R-:W-:-:S04]  /*2d860*/  LOP3.LUT R18, R18, 0xfffffeff, RZ, 0xc0, !PT ;  /* 0xfffffeff12127812 */ /* 0x000fc800078ec0ff */
[----:B------:R-:W-:-:S04]  /*2d870*/  @P2 LOP3.LUT R18, R18, 0x100, RZ, 0xfc, !PT ;  /* 0x0000010012122812 */ /* 0x000fc800078efcff */
[C---:B------:R-:W-:Y:S02]  /*2d880*/  LOP3.LUT P2, RZ, R18.reuse, 0x8, RZ, 0xc0, !PT ;  /* 0x0000000812ff7812 */ /* 0x040fe4000784c0ff */
[----:B------:R-:W-:Y:S01]  /*2d890*/  LOP3.LUT R18, R18, 0xffffff7f, RZ, 0xc0, !PT ;  /* 0xffffff7f12127812 */ /* 0x000fe200078ec0ff */
[----:B------:R-:W-:Y:S02]  /*2d8a0*/  IMAD.MOV.U32 R13, RZ, RZ, R10 ;  /* 0x000000ffff0d7224 */ /* 0x000fe400078e000a */
[----:B------:R-:W-:Y:S01]  /*2d8b0*/  IMAD.MOV.U32 R12, RZ, RZ, 0x1 ;  /* 0x00000001ff0c7424 */ /* 0x000fe200078e00ff */
[----:B------:R-:W-:-:S04]  /*2d8c0*/  @P1 LOP3.LUT R18, R18, 0x80, RZ, 0xfc, !PT ;  /* 0x0000008012121812 */ /* 0x000fc800078efcff */
[----:B------:R-:W-:Y:S02]  /*2d8d0*/  LOP3.LUT P1, RZ, R18, 0x4, RZ, 0xc0, !PT ;  /* 0x0000000412ff7812 */ /* 0x000fe4000782c0ff */
[----:B------:R-:W-:-:S04]  /*2d8e0*/  MOV R2, R14 ;  /* 0x0000000e00027202 */ /* 0x000fc80000000f00 */
        /* <DEDUP_REMOVED lines=12> */
.L_x_912:
[----:B------:R-:W-:Y:S01]  /*2d9b0*/  IMAD.MOV.U32 R13, RZ, RZ, R8 ;  /* 0x000000ffff0d7224 */ /* 0x000fe200078e0008 */
[----:B------:R-:W-:-:S07]  /*2d9c0*/  MOV R35, R14 ;  /* 0x0000000e00237202 */ /* 0x000fce0000000f00 */
[----:B------:R-:W-:Y:S05]  /*2d9d0*/  WARPSYNC.COLLECTIVE R15, `(.L_x_913) ;  /* 0x000000000f087348 */ /* 0x000fea0003c00000 */
[----:B------:R0:W1:Y:S02]  /*2d9e0*/  SHFL.IDX P6, R14, R13, R12, R11 ;  /* 0x0000000c0d0e7389 */ /* 0x00006400000c000b */
[----:B01----:R-:W-:Y:S01]  /*2d9f0*/  ENDCOLLECTIVE ;  /* 0x000000000000791b */ /* 0x003fe20003800000 */
.L_x_913:
[----:B------:R-:W-:Y:S01]  /*2da00*/  ULDC.64 UR4, c[0x0][0x208] ;  /* 0x0000820000047ab9 */ /* 0x000fe20000000a00 */
[----:B------:R-:W-:Y:S02]  /*2da10*/  IMAD.MOV.U32 R13, RZ, RZ, R10 ;  /* 0x000000ffff0d7224 */ /* 0x000fe400078e000a */
[----:B------:R-:W-:Y:S02]  /*2da20*/  IMAD.MOV.U32 R12, RZ, RZ, 0x2 ;  /* 0x00000002ff0c7424 */ /* 0x000fe400078e00ff */
[----:B------:R-:W-:-:S05]  /*2da30*/  IMAD.MOV.U32 R2, RZ, RZ, R14 ;  /* 0x000000ffff027224 */ /* 0x000fca00078e000e */
[----:B------:R-:W-:-:S04]  /*2da40*/  IADD3 R2, P0, R2, R0, RZ ;  /* 0x0000000002027210 */ /* 0x000fc80007f1e0ff */
[----:B------:R-:W-:-:S05]  /*2da50*/  IADD3.X R3, RZ, R35, RZ, P0, !PT ;  /* 0x00000023ff037210 */ /* 0x000fca00007fe4ff */
        /* <DEDUP_REMOVED lines=10> */
.L_x_914:
[----:B------:R-:W-:Y:S01]  /*2db00*/  IMAD.MOV.U32 R13, RZ, RZ, R8 ;  /* 0x000000ffff0d7224 */ /* 0x000fe200078e0008 */
[----:B------:R-:W-:-:S07]  /*2db10*/  MOV R35, R14 ;  /* 0x0000000e00237202 */ /* 0x000fce0000000f00 */
[----:B------:R-:W-:Y:S05]  /*2db20*/  WARPSYNC.COLLECTIVE R15, `(.L_x_915) ;  /* 0x000000000f087348 */ /* 0x000fea0003c00000 */
[----:B------:R0:W1:Y:S02]  /*2db30*/  SHFL.IDX P6, R14, R13, R12, R11 ;  /* 0x0000000c0d0e7389 */ /* 0x00006400000c000b */
[----:B01----:R-:W-:Y:S01]  /*2db40*/  ENDCOLLECTIVE ;  /* 0x000000000000791b */ /* 0x003fe20003800000 */
.L_x_915:
        /* <DEDUP_REMOVED lines=16> */
.L_x_916:
[----:B------:R-:W-:Y:S01]  /*2dc50*/  IMAD.MOV.U32 R13, RZ, RZ, R8 ;  /* 0x000000ffff0d7224 */ /* 0x000fe200078e0008 */
[----:B------:R-:W-:-:S07]  /*2dc60*/  MOV R35, R14 ;  /* 0x0000000e00237202 */ /* 0x000fce0000000f00 */
[----:B------:R-:W-:Y:S05]  /*2dc70*/  WARPSYNC.COLLECTIVE R15, `(.L_x_917) ;  /* 0x000000000f087348 */ /* 0x000fea0003c00000 */
[----:B------:R0:W1:Y:S02]  /*2dc80*/  SHFL.IDX P6, R14, R13, R12, R11 ;  /* 0x0000000c0d0e7389 */ /* 0x00006400000c000b */
[----:B01----:R-:W-:Y:S01]  /*2dc90*/  ENDCOLLECTIVE ;  /* 0x000000000000791b */ /* 0x003fe20003800000 */
.L_x_917:
        /* <DEDUP_REMOVED lines=9> */
[----:B------:R0:W-:Y:S01]  /*2dd30*/  LDGSTS.E.BYPASS.LTC128B.128 [R9+0x25c00], desc[UR4][R2.64], !P3 ;  /* 0x25c0000002097fae */ /* 0x0001e2000d901d44 */
[----:B------:R-:W-:-:S03]  /*2dd40*/  LOP3.LUT P3, RZ, R18, 0x200, RZ, 0xc0, !PT ;  /* 0x0000020012ff7812 */ /* 0x000fc6000786c0ff */
[----:B------:R0:W-:Y:S01]  /*2dd50*/  LDGSTS.E.BYPASS.LTC128B.128 [R9+0x28400], desc[UR4][R2.64+0x80], !P2 ;  /* 0x2840008002097fae */ /* 0x0001e2000d101d44 */
[----:B------:R-:W-:-:S03]  /*2dd60*/  LOP3.LUT P2, RZ, R18, 0x100, RZ, 0xc0, !PT ;  /* 0x0000010012ff7812 */ /* 0x000fc6000784c0ff */
[----:B------:R0:W-:Y:S01]  /*2dd70*/  LDGSTS.E.BYPASS.LTC128B.128 [R9+0x2ac00], desc[UR4][R2.64+0x100], !P1 ;  /* 0x2ac0010002097fae */ /* 0x0001e2000c901d44 */
[----:B------:R-:W-:-:S03]  /*2dd80*/  LOP3.LUT P1, RZ, R18, 0x80, RZ, 0xc0, !PT ;  /* 0x0000008012ff7812 */ /* 0x000fc6000782c0ff */
[----:B------:R0:W-:Y:S10]  /*2dd90*/  LDGSTS.E.BYPASS.LTC128B.128 [R9+0x2d400], desc[UR4][R2.64+0x180], !P5 ;  /* 0x2d40018002097fae */ /* 0x0001f4000e901d44 */
[----:B0-----:R-:W-:Y:S05]  /*2dda0*/  WARPSYNC.COLLECTIVE R15, `(.L_x_918) ;  /* 0x000000000f087348 */ /* 0x001fea0003c00000 */
[----:B------:R1:W2:Y:S02]  /*2ddb0*/  SHFL.IDX P6, R14, R13, R12, R11 ;  /* 0x0000000c0d0e7389 */ /* 0x0002a400000c000b */
[----:B012---:R-:W-:Y:S01]  /*2ddc0*/  ENDCOLLECTIVE ;  /* 0x000000000000791b */ /* 0x007fe20003800000 */
.L_x_918:
[----:B------:R-:W-:Y:S01]  /*2ddd0*/  IMAD.MOV.U32 R13, RZ, RZ, R8 ;  /* 0x000000ffff0d7224 */ /* 0x000fe200078e0008 */
[----:B------:R-:W-:-:S07]  /*2dde0*/  MOV R35, R14 ;  /* 0x0000000e00237202 */ /* 0x000fce0000000f00 */
[----:B------:R-:W-:Y:S05]  /*2ddf0*/  WARPSYNC.COLLECTIVE R15, `(.L_x_919) ;  /* 0x000000000f087348 */ /* 0x000fea0003c00000 */
[----:B------:R0:W1:Y:S02]  /*2de00*/  SHFL.IDX P6, R14, R13, R12, R11 ;  /* 0x0000000c0d0e7389 */ /* 0x00006400000c000b */
[----:B01----:R-:W-:Y:S01]  /*2de10*/  ENDCOLLECTIVE ;  /* 0x000000000000791b */ /* 0x003fe20003800000 */
.L_x_919:
[----:B------:R-:W-:Y:S01]  /*2de20*/  IMAD.MOV.U32 R2, RZ, RZ, R14 ;  /* 0x000000ffff027224 */ /* 0x000fe200078e000e */
[----:B------:R-:W-:Y:S06]  /*2de30*/  BRA `(.L_x_920) ;  /* 0xffffffac007c7947 */ /* 0x000fec000383ffff */
.L_x_774:
[----:B-1----:R1:W2:Y:S02]  /*2de40*/  SYNCS.PHASECHK.TRANS64.TRYWAIT P0, [R6+URZ+0x38860], R2 ;  /* 0x03886002060075a7 */ /* 0x0022a4000800017f */
[----:B--2---:R-:W-:Y:S05]  /*2de50*/  @!P0 NANOSLEEP.SYNCS 0x989680 ;  /* 0x009896800000895d */ /* 0x004fea0003900000 */
[----:B------:R-:W2:Y:S02]  /*2de60*/  @!P0 SYNCS.PHASECHK.TRANS64 P0, [R6+URZ+0x38860], R2 ;  /* 0x03886002060085a7 */ /* 0x000ea4000800007f */
[----:B--2---:R-:W-:Y:S05]  /*2de70*/  @!P0 BRA `(.L_x_774) ;  /* 0xfffffffc00f08947 */ /* 0x004fea000383ffff */
[----:B------:R-:W-:Y:S05]  /*2de80*/  BRA `(.L_x_921) ;  /* 0xffffffac00fc7947 */ /* 0x000fea000383ffff */
.L_x_775:
[----:B------:R-:W-:Y:S01]  /*2de90*/  BSSY B1, `(.L_x_922) ;  /* 0x0000008000017945 */ /* 0x000fe20003800000 */
[----:B------:R-:W-:Y:S01]  /*2dea0*/  MOV R13, R19 ;  /* 0x00000013000d7202 */ /* 0x000fe20000000f00 */
[----:B------:R-:W-:Y:S01]  /*2deb0*/  IMAD.MOV.U32 R12, RZ, RZ, RZ ;  /* 0x000000ffff0c7224 */ /* 0x000fe200078e00ff */
[----:B------:R-:W-:Y:S01]  /*2dec0*/  MOV R15, 0xffffffff ;  /* 0xffffffff000f7802 */ /* 0x000fe20000000f00 */
[----:B------:R-:W-:-:S07]  /*2ded0*/  IMAD.MOV.U32 R11, RZ, RZ, 0x181f ;  /* 0x0000181fff0b7424 */ /* 0x000fce00078e00ff */
[----:B-1----:R-:W-:Y:S05]  /*2dee0*/  WARPSYNC.COLLECTIVE R15, `(.L_x_923) ;  /* 0x000000000f087348 */ /* 0x002fea0003c00000 */
[----:B------:R0:W2:Y:S02]  /*2def0*/  SHFL.IDX P6, R14, R13, R12, R11 ;  /* 0x0000000c0d0e7389 */ /* 0x0000a400000c000b */
[----:B012---:R-:W-:Y:S01]  /*2df00*/  ENDCOLLECTIVE ;  /* 0x000000000000791b */ /* 0x007fe20003800000 */
.L_x_923:
[----:B------:R-:W-:Y:S05]  /*2df10*/  BSYNC B1 ;  /* 0x0000000000017941 */ /* 0x000fea0003800000 */
.L_x_922:
[----:B------:R-:W-:Y:S01]  /*2df20*/  IMAD.MOV.U32 R13, RZ, RZ, R17 ;  /* 0x000000ffff0d7224 */ /* 0x000fe200078e0011 */
[----:B------:R-:W-:Y:S01]  /*2df30*/  MOV R12, RZ ;  /* 0x000000ff000c7202 */ /* 0x000fe20000000f00 */
[----:B------:R-:W-:Y:S02]  /*2df40*/  IMAD.MOV.U32 R11, RZ, RZ, 0x181f ;  /* 0x0000181fff0b7424 */ /* 0x000fe400078e00ff */
[----:B------:R-:W-:Y:S02]  /*2df50*/  IMAD.MOV.U32 R15, RZ, RZ, -0x1 ;  /* 0xffffffffff0f7424 */ /* 0x000fe400078e00ff */
[----:B------:R-:W-:Y:S02]  /*2df60*/  IMAD.MOV.U32 R3, RZ, RZ, R14 ;  /* 0x000000ffff037224 */ /* 0x000fe400078e000e */
[----:B------:R-:W-:-:S07]  /*2df70*/  IMAD R7, R7, 0x2, R16 ;  /* 0x0000000207077824 */ /* 0x000fce00078e0210 */
[----:B------:R-:W-:Y:S05]  /*2df80*/  WARPSYNC.COLLECTIVE R15, `(.L_x_924) ;  /* 0x000000000f087348 */ /* 0x000fea0003c00000 */
[----:B------:R0:W1:Y:S02]  /*2df90*/  SHFL.IDX P6, R14, R13, R12, R11 ;  /* 0x0000000c0d0e7389 */ /* 0x00006400000c000b */
[----:B01----:R-:W-:Y:S01]  /*2dfa0*/  ENDCOLLECTIVE ;  /* 0x000000000000791b */ /* 0x003fe20003800000 */
.L_x_924:
[----:B------:R-:W-:Y:S01]  /*2dfb0*/  ULDC.64 UR4, c[0x0][0x208] ;  /* 0x0000820000047ab9 */ /* 0x000fe20000000a00 */
[----:B------:R-:W-:Y:S01]  /*2dfc0*/  MOV R13, R19 ;  /* 0x00000013000d7202 */ /* 0x000fe20000000f00 */
[----:B------:R-:W-:Y:S01]  /*2dfd0*/  IMAD.MOV.U32 R12, RZ, RZ, 0x1 ;  /* 0x00000001ff0c7424 */ /* 0x000fe200078e00ff */
[----:B------:R-:W-:-:S04]  /*2dfe0*/  MOV R2, R14 ;  /* 0x0000000e00027202 */ /* 0x000fc80000000f00 */
        /* <DEDUP_REMOVED lines=16> */
.L_x_925:
[----:B------:R-:W-:Y:S01]  /*2e0f0*/  MOV R13, R17 ;  /* 0x00000011000d7202 */ /* 0x000fe20000000f00 */
[----:B------:R-:W-:-:S07]  /*2e100*/  IMAD.MOV.U32 R3, RZ, RZ, R14 ;  /* 0x000000ffff037224 */ /* 0x000fce00078e000e */
[----:B------:R-:W-:Y:S05]  /*2e110*/  WARPSYNC.COLLECTIVE R15, `(.L_x_926) ;  /* 0x000000000f087348 */ /* 0x000fea0003c00000 */
[----:B------:R0:W1:Y:S02]  /*2e120*/  SHFL.IDX P6, R14, R13, R12, R11 ;  /* 0x0000000c0d0e7389 */ /* 0x00006400000c000b */
[----:B01----:R-:W-:Y:S01]  /*2e130*/  ENDCOLLECTIVE ;  /* 0x000000000000791b */ /* 0x003fe20003800000 */
.L_x_926:
[----:B------:R-:W-:Y:S01]  /*2e140*/  ULDC.64 UR4, c[0x0][0x208] ;  /* 0x0000820000047ab9 */ /* 0x000fe20000000a00 */
[----:B------:R-:W-:Y:S01]  /*2e150*/  MOV R13, R19 ;  /* 0x00000013000d7202 */ /* 0x000fe20000000f00 */
[----:B------:R-:W-:Y:S02]  /*2e160*/  IMAD.MOV.U32 R12, RZ, RZ, 0x2 ;  /* 0x00000002ff0c7424 */ /* 0x000fe400078e00ff */
[----:B------:R-:W-:-:S05]  /*2e170*/  IMAD.MOV.U32 R2, RZ, RZ, R14 ;  /* 0x000000ffff027224 */ /* 0x000fca00078e000e */
        /* <DEDUP_REMOVED lines=16> */
.L_x_927:
[----:B------:R-:W-:Y:S01]  /*2e280*/  MOV R13, R17 ;  /* 0x00000011000d7202 */ /* 0x000fe20000000f00 */
[----:B------:R-:W-:-:S07]  /*2e290*/  IMAD.MOV.U32 R3, RZ, RZ, R14 ;  /* 0x000000ffff037224 */ /* 0x000fce00078e000e */
[----:B------:R-:W-:Y:S05]  /*2e2a0*/  WARPSYNC.COLLECTIVE R15, `(.L_x_928) ;  /* 0x000000000f087348 */ /* 0x000fea0003c00000 */
[----:B------:R0:W1:Y:S02]  /*2e2b0*/  SHFL.IDX P6, R14, R13, R12, R11 ;  /* 0x0000000c0d0e7389 */ /* 0x00006400000c000b */
[----:B01----:R-:W-:Y:S01]  /*2e2c0*/  ENDCOLLECTIVE ;  /* 0x000000000000791b */ /* 0x003fe20003800000 */
.L_x_928:
        /* <DEDUP_REMOVED lines=20> */
.L_x_929:
[----:B------:R-:W-:Y:S01]  /*2e410*/  MOV R13, R17 ;  /* 0x00000011000d7202 */ /* 0x000fe20000000f00 */
[----:B------:R-:W-:-:S07]  /*2e420*/  IMAD.MOV.U32 R3, RZ, RZ, R14 ;  /* 0x000000ffff037224 */ /* 0x000fce00078e000e */
[----:B------:R-:W-:Y:S05]  /*2e430*/  WARPSYNC.COLLECTIVE R15, `(.L_x_930) ;  /* 0x000000000f087348 */ /* 0x000fea0003c00000 */
[----:B------:R0:W1:Y:S02]  /*2e440*/  SHFL.IDX P6, R14, R13, R12, R11 ;  /* 0x0000000c0d0e7389 */ /* 0x00006400000c000b */
[----:B01----:R-:W-:Y:S01]  /*2e450*/  ENDCOLLECTIVE ;  /* 0x000000000000791b */ /* 0x003fe20003800000 */
.L_x_930:
        /* <DEDUP_REMOVED lines=20> */
.L_x_931:
[----:B------:R-:W-:Y:S01]  /*2e5a0*/  MOV R13, R17 ;  /* 0x00000011000d7202 */ /* 0x000fe20000000f00 */
[----:B------:R-:W-:-:S07]  /*2e5b0*/  IMAD.MOV.U32 R19, RZ, RZ, R14 ;  /* 0x000000ffff137224 */ /* 0x000fce00078e000e */
[----:B------:R-:W-:Y:S05]  /*2e5c0*/  WARPSYNC.COLLECTIVE R15, `(.L_x_932) ;  /* 0x000000000f087348 */ /* 0x000fea0003c00000 */
[----:B------:R0:W1:Y:S02]  /*2e5d0*/  SHFL.IDX P6, R14, R13, R12, R11 ;  /* 0x0000000c0d0e7389 */ /* 0x00006400000c000b */
[----:B01----:R-:W-:Y:S01]  /*2e5e0*/  ENDCOLLECTIVE ;  /* 0x000000000000791b */ /* 0x003fe20003800000 */
.L_x_932:
[----:B------:R-:W-:Y:S01]  /*2e5f0*/  IMAD.MOV.U32 R2, RZ, RZ, R14 ;  /* 0x000000ffff027224 */ /* 0x000fe200078e000e */
[----:B------:R-:W-:Y:S06]  /*2e600*/  BRA `(.L_x_933) ;  /* 0xffffffac00187947 */ /* 0x000fec000383ffff */
.L_x_783:
[----:B0-----:R0:W2:Y:S02]  /*2e610*/  SYNCS.PHASECHK.TRANS64.TRYWAIT P0, [R4+URZ+0x38860], R3 ;  /* 0x03886003040075a7 */ /* 0x0010a4000800017f */
[----:B--2---:R-:W-:Y:S05]  /*2e620*/  @!P0 NANOSLEEP.SYNCS 0x989680 ;  /* 0x009896800000895d */ /* 0x004fea0003900000 */
[----:B------:R-:W2:Y:S02]  /*2e630*/  @!P0 SYNCS.PHASECHK.TRANS64 P0, [R4+URZ+0x38860], R3 ;  /* 0x03886003040085a7 */ /* 0x000ea4000800007f */
[----:B--2---:R-:W-:Y:S05]  /*2e640*/  @!P0 BRA `(.L_x_783) ;  /* 0xfffffffc00f08947 */ /* 0x004fea000383ffff */
[----:B------:R-:W-:Y:S05]  /*2e650*/  BRA `(.L_x_934) ;  /* 0xffffffb0004c7947 */ /* 0x000fea000383ffff */
.L_x_784:
[----:B------:R-:W-:Y:S01]  /*2e660*/  BSSY B0, `(.L_x_935) ;  /* 0x0000008000007945 */ /* 0x000fe20003800000 */
[----:B------:R-:W-:Y:S01]  /*2e670*/  IMAD.MOV.U32 R13, RZ, RZ, R19 ;  /* 0x000000ffff0d7224 */ /* 0x000fe200078e0013 */
[----:B------:R-:W-:Y:S01]  /*2e680*/  MOV R12, RZ ;  /* 0x000000ff000c7202 */ /* 0x000fe20000000f00 */
[----:B------:R-:W-:Y:S02]  /*2e690*/  IMAD.MOV.U32 R11, RZ, RZ, 0x181f ;  /* 0x0000181fff0b7424 */ /* 0x000fe400078e00ff */
[----:B------:R-:W-:-:S07]  /*2e6a0*/  IMAD.MOV.U32 R15, RZ, RZ, -0x1 ;  /* 0xffffffffff0f7424 */ /* 0x000fce00078e00ff */
[----:B0-----:R-:W-:Y:S05]  /*2e6b0*/  WARPSYNC.COLLECTIVE R15, `(.L_x_936) ;  /* 0x000000000f087348 */ /* 0x001fea0003c00000 */
[----:B------:R1:W2:Y:S02]  /*2e6c0*/  SHFL.IDX P6, R14, R13, R12, R11 ;  /* 0x0000000c0d0e7389 */ /* 0x0002a400000c000b */
[----:B012---:R-:W-:Y:S01]  /*2e6d0*/  ENDCOLLECTIVE ;  /* 0x000000000000791b */ /* 0x007fe20003800000 */
.L_x_936:
[----:B------:R-:W-:Y:S05]  /*2e6e0*/  BSYNC B0 ;  /* 0x0000000000007941 */ /* 0x000fea0003800000 */
.L_x_935:
[----:B------:R-:W-:Y:S01]  /*2e6f0*/  IMAD.MOV.U32 R13, RZ, RZ, R17 ;  /* 0x000000ffff0d7224 */ /* 0x000fe200078e0011 */
[----:B------:R-:W-:Y:S01]  /*2e700*/  MOV R11, 0x181f ;  /* 0x0000181f000b7802 */ /* 0x000fe20000000f00 */
[----:B------:R-:W-:Y:S01]  /*2e710*/  IMAD.MOV.U32 R12, RZ, RZ, RZ ;  /* 0x000000ffff0c7224 */ /* 0x000fe200078e00ff */
[----:B------:R-:W-:Y:S01]  /*2e720*/  MOV R3, R14 ;  /* 0x0000000e00037202 */ /* 0x000fe20000000f00 */
[----:B------:R-:W-:Y:S01]  /*2e730*/  IMAD.MOV.U32 R15, RZ, RZ, -0x1 ;  /* 0xffffffffff0f7424 */ /* 0x000fe200078e00ff */
[C---:B------:R-:W-:Y:S01]  /*2e740*/  LOP3.LUT R0, R34.reuse, 0x40, RZ, 0xfc, !PT ;  /* 0x0000004022007812 */ /* 0x040fe200078efcff */
[C---:B------:R-:W-:Y:S01]  /*2e750*/  IMAD.SHL.U32 R8, R34.reuse, 0x2, RZ ;  /* 0x0000000222087824 */ /* 0x040fe200078e00ff */
[----:B------:R-:W-:-:S07]  /*2e760*/  LOP3.LUT R6, R34, 0x80, RZ, 0xfc, !PT ;  /* 0x0000008022067812 */ /* 0x000fce00078efcff */
[----:B------:R-:W-:Y:S05]  /*2e770*/  WARPSYNC.COLLECTIVE R15, `(.L_x_937) ;  /* 0x000000000f087348 */ /* 0x000fea0003c00000 */
[----:B------:R0:W1:Y:S02]  /*2e780*/  SHFL.IDX P6, R14, R13, R12, R11 ;  /* 0x0000000c0d0e7389 */ /* 0x00006400000c000b */
[----:B01----:R-:W-:Y:S01]  /*2e790*/  ENDCOLLECTIVE ;  /* 0x000000000000791b */ /* 0x003fe20003800000 */
.L_x_937:
[----:B------:R-:W-:Y:S01]  /*2e7a0*/  ULDC UR4, c[0x0][0x2f4] ;  /* 0x0000bd0000047ab9 */ /* 0x000fe20000000800 */
[----:B------:R-:W-:Y:S01]  /*2e7b0*/  ULDC.64 UR6, c[0x0][0x208] ;  /* 0x0000820000067ab9 */ /* 0x000fe20000000a00 */
[----:B------:R-:W-:Y:S02]  /*2e7c0*/  ISETP.GE.AND P3, PT, R34, UR4, PT ;  /* 0x0000000422007c0c */ /* 0x000fe4000bf66270 */
[----:B------:R-:W-:Y:S01]  /*2e7d0*/  ISETP.GE.AND P2, PT, R0, UR4, PT ;  /* 0x0000000400007c0c */ /* 0x000fe2000bf46270 */
[----:B------:R-:W-:Y:S01]  /*2e7e0*/  IMAD R0, R7, 0x2, R16 ;  /* 0x0000000207007824 */ /* 0x000fe200078e0210 */
[----:B------:R-:W-:Y:S02]  /*2e7f0*/  ISETP.LT.OR P4, PT, R5, 0x1, P3 ;  /* 0x000000010500780c */ /* 0x000fe40001f81670 */
[----:B------:R-:W-:Y:S01]  /*2e800*/  ISETP.GE.AND P1, PT, R6, UR4, PT ;  /* 0x0000000406007c0c */ /* 0x000fe2000bf26270 */
[----:B------:R-:W-:Y:S01]  /*2e810*/  IMAD.MOV.U32 R13, RZ, RZ, R19 ;  /* 0x000000ffff0d7224 */ /* 0x000fe200078e0013 */
[----:B------:R-:W-:-:S02]  /*2e820*/  MOV R12, 0x1 ;  /* 0x00000001000c7802 */ /* 0x000fc40000000f00 */
[----:B------:R-:W-:-:S04]  /*2e830*/  IADD3 R2, P0, R14, R8, RZ ;  /* 0x000000080e027210 */ /* 0x000fc80007f1e0ff */
[----:B------:R-:W-:Y:S02]  /*2e840*/  IADD3.X R3, RZ, R3, RZ, P0, !PT ;  /* 0x00000003ff037210 */ /* 0x000fe400007fe4ff */
[----:B------:R-:W-:-:S03]  /*2e850*/  ISETP.LT.OR P0, PT, R5, 0x1, P2 ;  /* 0x000000010500780c */ /* 0x000fc60001701670 */
[----:B------:R-:W-:Y:S01]  /*2e860*/  @!PT LDS RZ, [RZ] ;  /* 0x00000000fffff984 */ /* 0x000fe20000000800 */
[----:B------:R-:W-:Y:S01]  /*2e870*/  @!PT LDS RZ, [RZ] ;  /* 0x00000000fffff984 */ /* 0x000fe20000000800 */
[----:B------:R-:W-:Y:S01]  /*2e880*/  @!PT LDS RZ, [RZ] ;  /* 0x00000000fffff984 */ /* 0x000fe20000000800 */
[----:B------:R0:W-:Y:S01]  /*2e890*/  LDGSTS.E.BYPASS.LTC128B.128 [R0+0x400], desc[UR6][R2.64], !P4 ;  /* 0x0040000002007fae */ /* 0x0001e2000e101d46 */
[----:B------:R-:W-:-:S09]  /*2e8a0*/  ISETP.LT.OR P4, PT, R5, 0x1, P1 ;  /* 0x000000010500780c */ /* 0x000fd20000f81670 */
[----:B------:R0:W-:Y:S01]  /*2e8b0*/  LDGSTS.E.BYPASS.LTC128B.128 [R0+0x2c00], desc[UR6][R2.64+0x80], !P0 ;  /* 0x02c0008002007fae */ /* 0x0001e2000c101d46 */
[----:B------:R-:W-:-:S03]  /*2e8c0*/  ISETP.GE.AND P0, PT, R37, UR4, PT ;  /* 0x0000000425007c0c */ /* 0x000fc6000bf06270 */
[----:B------:R0:W-:Y:S01]  /*2e8d0*/  LDGSTS.E.BYPASS.LTC128B.128 [R0+0x5400], desc[UR6][R2.64+0x100], !P4 ;  /* 0x0540010002007fae */ /* 0x0001e2000e101d46 */
[----:B------:R-:W-:-:S13]  /*2e8e0*/  ISETP.LT.OR P4, PT, R5, 0x1, P0 ;  /* 0x000000010500780c */ /* 0x000fda0000781670 */
[----:B------:R0:W-:Y:S02]  /*2e8f0*/  LDGSTS.E.BYPASS.LTC128B.128 [R0+0x7c00], desc[UR6][R2.64+0x180], !P4 ;  /* 0x07c0018002007fae */ /* 0x0001e4000e101d46 */
[----:B0-----:R-:W-:Y:S05]  /*2e900*/  WARPSYNC.COLLECTIVE R15, `(.L_x_938) ;  /* 0x000000000f087348 */ /* 0x001fea0003c00000 */
[----:B------:R1:W2:Y:S02]  /*2e910*/  SHFL.IDX P6, R14, R13, R12, R11 ;  /* 0x0000000c0d0e7389 */ /* 0x0002a400000c000b */
[----:B012---:R-:W-:Y:S01]  /*2e920*/  ENDCOLLECTIVE ;  /* 0x000000000000791b */ /* 0x007fe20003800000 */
.L_x_938:
[----:B------:R-:W-:Y:S02]  /*2e930*/  IMAD.MOV.U32 R13, RZ, RZ, R17 ;  /* 0x000000ffff0d7224 */ /* 0x000fe400078e0011 */
[----:B------:R-:W-:-:S07]  /*2e940*/  IMAD.MOV.U32 R3, RZ, RZ, R14 ;  /* 0x000000ffff037224 */ /* 0x000fce00078e000e */
[----:B------:R-:W-:Y:S05]  /*2e950*/  WARPSYNC.COLLECTIVE R15, `(.L_x_939) ;  /* 0x000000000f087348 */ /* 0x000fea0003c00000 */
[----:B------:R0:W1:Y:S02]  /*2e960*/  SHFL.IDX P6, R14, R13, R12, R11 ;  /* 0x0000000c0d0e7389 */ /* 0x00006400000c000b */
[----:B01----:R-:W-:Y:S01]  /*2e970*/  ENDCOLLECTIVE ;  /* 0x000000000000791b */ /* 0x003fe20003800000 */
.L_x_939:
        /* <DEDUP_REMOVED lines=19> */
.L_x_940:
[----:B------:R-:W-:Y:S01]  /*2eab0*/  IMAD.MOV.U32 R13, RZ, RZ, R17 ;  /* 0x000000ffff0d7224 */ /* 0x000fe200078e0011 */
[----:B------:R-:W-:-:S07]  /*2eac0*/  MOV R7, R14 ;  /* 0x0000000e00077202 */ /* 0x000fce0000000f00 */
[----:B------:R-:W-:Y:S05]  /*2ead0*/  WARPSYNC.COLLECTIVE R15, `(.L_x_941) ;  /* 0x000000000f087348 */ /* 0x000fea0003c00000 */
[----:B------:R0:W1:Y:S02]  /*2eae0*/  SHFL.IDX P6, R14, R13, R12, R11 ;  /* 0x0000000c0d0e7389 */ /* 0x00006400000c000b */
[----:B01----:R-:W-:Y:S01]  /*2eaf0*/  ENDCOLLECTIVE ;  /* 0x000000000000791b */ /* 0x003fe20003800000 */
.L_x_941:
        /* <DEDUP_REMOVED lines=19> */
.L_x_942:
[----:B------:R-:W-:Y:S01]  /*2ec30*/  MOV R13, R17 ;  /* 0x00000011000d7202 */ /* 0x000fe20000000f00 */
[----:B------:R-:W-:-:S07]  /*2ec40*/  IMAD.MOV.U32 R3, RZ, RZ, R14 ;  /* 0x000000ffff037224 */ /* 0x000fce00078e000e */
[----:B------:R-:W-:Y:S05]  /*2ec50*/  WARPSYNC.COLLECTIVE R15, `(.L_x_943) ;  /* 0x000000000f087348 */ /* 0x000fea0003c00000 */
[----:B------:R0:W1:Y:S02]  /*2ec60*/  SHFL.IDX P6, R14, R13, R12, R11 ;  /* 0x0000000c0d0e7389 */ /* 0x00006400000c000b */
[----:B01----:R-:W-:Y:S01]  /*2ec70*/  ENDCOLLECTIVE ;  /* 0x000000000000791b */ /* 0x003fe20003800000 */
.L_x_943:
        /* <DEDUP_REMOVED lines=19> */
.L_x_944:
[----:B------:R-:W-:Y:S02]  /*2edb0*/  IMAD.MOV.U32 R13, RZ, RZ, R17 ;  /* 0x000000ffff0d7224 */ /* 0x000fe400078e0011 */
[----:B------:R-:W-:-:S07]  /*2edc0*/  IMAD.MOV.U32 R19, RZ, RZ, R14 ;  /* 0x000000ffff137224 */ /* 0x000fce00078e000e */
[----:B------:R-:W-:Y:S05]  /*2edd0*/  WARPSYNC.COLLECTIVE R15, `(.L_x_945) ;  /* 0x000000000f087348 */ /* 0x000fea0003c00000 */
[----:B------:R0:W1:Y:S02]  /*2ede0*/  SHFL.IDX P6, R14, R13, R12, R11 ;  /* 0x0000000c0d0e7389 */ /* 0x00006400000c000b */
[----:B01----:R-:W-:Y:S01]  /*2edf0*/  ENDCOLLECTIVE ;  /* 0x000000000000791b */ /* 0x003fe20003800000 */
.L_x_945:
[----:B------:R-:W-:Y:S05]  /*2ee00*/  BRA `(.L_x_946) ;  /* 0xffffffac00707947 */ /* 0x000fea000383ffff */
.L_x_789:
        /* <DEDUP_REMOVED lines=8> */
.L_x_948:
[----:B------:R-:W-:Y:S05]  /*2ee90*/  BSYNC B0 ;  /* 0x0000000000007941 */ /* 0x000fea0003800000 */
.L_x_947:
[----:B------:R-:W-:Y:S01]  /*2eea0*/  IMAD.MOV.U32 R13, RZ, RZ, R24 ;  /* 0x000000ffff0d7224 */ /* 0x000fe200078e0018 */
[----:B------:R-:W-:Y:S01]  /*2eeb0*/  MOV R12, 0x1 ;  /* 0x00000001000c7802 */ /* 0x000fe20000000f00 */
[----:B------:R-:W-:Y:S02]  /*2eec0*/  IMAD.MOV.U32 R11, RZ, RZ, 0x1f ;  /* 0x0000001fff0b7424 */ /* 0x000fe400078e00ff */
[----:B------:R-:W-:Y:S02]  /*2eed0*/  IMAD.MOV.U32 R15, RZ, RZ, -0x1 ;  /* 0xffffffffff0f7424 */ /* 0x000fe400078e00ff */
[----:B------:R-:W-:Y:S02]  /*2eee0*/  IMAD.IADD R7, R27, 0x1, R9 ;  /* 0x000000011b077824 */ /* 0x000fe400078e0209 */
[----:B------:R-:W-:-:S07]  /*2eef0*/  IMAD.MOV.U32 R0, RZ, RZ, R14 ;  /* 0x000000ffff007224 */ /* 0x000fce00078e000e */
[----:B------:R-:W-:Y:S05]  /*2ef00*/  WARPSYNC.COLLECTIVE R15, `(.L_x_949) ;  /* 0x000000000f087348 */ /* 0x000fea0003c00000 */
[----:B------:R0:W1:Y:S02]  /*2ef10*/  SHFL.IDX P6, R14, R13, R12, R11 ;  /* 0x0000000c0d0e7389 */ /* 0x00006400000c000b */
[----:B01----:R-:W-:Y:S01]  /*2ef20*/  ENDCOLLECTIVE ;  /* 0x000000000000791b */ /* 0x003fe20003800000 */
.L_x_949:
[----:B------:R-:W-:Y:S01]  /*2ef30*/  ULDC UR4, c[0x0][0xc3c] ;  /* 0x00030f0000047ab9 */ /* 0x000fe20000000800 */
[----:B------:R-:W-:Y:S01]  /*2ef40*/  ULDC.64 UR6, c[0x0][0x208] ;  /* 0x0000820000067ab9 */ /* 0x000fe20000000a00 */
[----:B------:R-:W-:-:S13]  /*2ef50*/  ISETP.GE.OR P1, PT, R7, UR4, !P0 ;  /* 0x0000000407007c0c */ /* 0x000fda000c726670 */
[----:B------:R-:W0:Y:S08]  /*2ef60*/  @!P1 LDC.64 R2, c[0x0][0xc80] ;  /* 0x00032000ff029b82 */ /* 0x000e300000000a00 */
[----:B------:R-:W1:Y:S01]  /*2ef70*/  @!P1 LDC.64 R4, c[0x0][0xc78] ;  /* 0x00031e00ff049b82 */ /* 0x000e620000000a00 */
[----:B------:R-:W-:Y:S02]  /*2ef80*/  MOV R11, RZ ;  /* 0x000000ff000b7202 */ /* 0x000fe40000000f00 */
[----:B------:R-:W-:Y:S01]  /*2ef90*/  MOV R8, R14 ;  /* 0x0000000e00087202 */ /* 0x000fe20000000f00 */
        /* <DEDUP_REMOVED lines=9> */
[----:B------:R-:W-:Y:S02]  /*2f030*/  ISETP.GE.U32.AND P5, PT, R9, 0x10, PT ;  /* 0x000000100900780c */ /* 0x000fe40003fa6070 */
[----:B--2---:R-:W-:Y:S01]  /*2f040*/  @!P1 MOV R7, R6 ;  /* 0x0000000600079202 */ /* 0x004fe20000000f00 */
[----:B------:R-:W-:-:S02]  /*2f050*/  IMAD.MOV.U32 R6, RZ, RZ, RZ ;  /* 0x000000ffff067224 */ /* 0x000fc400078e00ff */
[----:B---3--:R-:W-:Y:S01]  /*2f060*/  @!P1 IMAD.MOV.U32 R4, RZ, RZ, R5 ;  /* 0x000000ffff049224 */ /* 0x008fe200078e0005 */
[----:B------:R-:W-:-:S03]  /*2f070*/  ISETP.NE.AND P1, PT, R9, RZ, PT ;  /* 0x000000ff0900720c */ /* 0x000fc60003f25270 */
[----:B------:R-:W-:-:S10]  /*2f080*/  IMAD R13, R4, R7, RZ ;  /* 0x00000007040d7224 */ /* 0x000fd400078e02ff */
[----:B------:R-:W-:Y:S05]  /*2f090*/  WARPSYNC.COLLECTIVE R15, `(.L_x_950) ;  /* 0x000000000f087348 */ /* 0x000fea0003c00000 */
[----:B------:R0:W1:Y:S02]  /*2f0a0*/  SHFL.UP P6, R14, R13, R12, R11 ;  /* 0x0400000c0d0e7389 */ /* 0x00006400000c000b */
[----:B01----:R-:W-:Y:S01]  /*2f0b0*/  ENDCOLLECTIVE ;  /* 0x000000000000791b */ /* 0x003fe20003800000 */
.L_x_950:
[----:B------:R-:W-:Y:S02]  /*2f0c0*/  MOV R12, 0x2 ;  /* 0x00000002000c7802 */ /* 0x000fe40000000f00 */
[----:B------:R-:W-:-:S05]  /*2f0d0*/  SEL R14, R14, RZ, P1 ;  /* 0x000000ff0e0e7207 */ /* 0x000fca0000800000 */
[----:B------:R-:W-:-:S04]  /*2f0e0*/  IMAD.IADD R5, R13, 0x1, R14 ;  /* 0x000000010d057824 */ /* 0x000fc800078e020e */
[----:B------:R-:W-:-:S07]  /*2f0f0*/  IMAD.MOV.U32 R13, RZ, RZ, R5 ;  /* 0x000000ffff0d7224 */ /* 0x000fce00078e0005 */
[----:B------:R-:W-:Y:S05]  /*2f100*/  WARPSYNC.COLLECTIVE R15, `(.L_x_951) ;  /* 0x000000000f087348 */ /* 0x000fea0003c00000 */
[----:B------:R0:W1:Y:S02]  /*2f110*/  SHFL.UP P6, R14, R13, R12, R11 ;  /* 0x0400000c0d0e7389 */ /* 0x00006400000c000b */
[----:B01----:R-:W-:Y:S01]  /*2f120*/  ENDCOLLECTIVE ;  /* 0x000000000000791b */ /* 0x003fe20003800000 */
.L_x_951:
[----:B------:R-:W-:Y:S02]  /*2f130*/  MOV R12, 0x4 ;  /* 0x00000004000c7802 */ /* 0x000fe40000000f00 */
[----:B------:R-:W-:-:S05]  /*2f140*/  SEL R2, R14, RZ, P2 ;  /* 0x000000ff0e027207 */ /* 0x000fca0001000000 */
[----:B------:R-:W-:-:S04]  /*2f150*/  IMAD.IADD R2, R5, 0x1, R2 ;  /* 0x0000000105027824 */ /* 0x000fc800078e0202 */
[----:B------:R-:W-:-:S07]  /*2f160*/  IMAD.MOV.U32 R13, RZ, RZ, R2 ;  /* 0x000000ffff0d7224 */ /* 0x000fce00078e0002 */
[----:B------:R-:W-:Y:S05]  /*2f170*/  WARPSYNC.COLLECTIVE R15, `(.L_x_952) ;  /* 0x000000000f087348 */ /* 0x000fea0003c00000 */
[----:B------:R0:W1:Y:S02]  /*2f180*/  SHFL.UP P6, R14, R13, R12, R11 ;  /* 0x0400000c0d0e7389 */ /* 0x00006400000c000b */
[----:B01----:R-:W-:Y:S01]  /*2f190*/  ENDCOLLECTIVE ;  /* 0x000000000000791b */ /* 0x003fe20003800000 */
.L_x_952:
[----:B------:R-:W-:Y:S02]  /*2f1a0*/  MOV R12, 0x8 ;  /* 0x00000008000c7802 */ /* 0x000fe40000000f00 */
[----:B------:R-:W-:-:S05]  /*2f1b0*/  SEL R3, R14, RZ, P3 ;  /* 0x000000ff0e037207 */ /* 0x000fca0001800000 */
[----:B------:R-:W-:-:S04]  /*2f1c0*/  IMAD.IADD R3, R2, 0x1, R3 ;  /* 0x0000000102037824 */ /* 0x000fc800078e0203 */
[----:B------:R-:W-:-:S07]  /*2f1d0*/  IMAD.MOV.U32 R13, RZ, RZ, R3 ;  /* 0x000000ffff0d7224 */ /* 0x000fce00078e0003 */
[----:B------:R-:W-:Y:S05]  /*2f1e0*/  WARPSYNC.COLLECTIVE R15, `(.L_x_953) ;  /* 0x000000000f087348 */ /* 0x000fea0003c00000 */
[----:B------:R0:W1:Y:S02]  /*2f1f0*/  SHFL.UP P6, R14, R13, R12, R11 ;  /* 0x0400000c0d0e7389 */ /* 0x00006400000c000b */
[----:B01----:R-:W-:Y:S01]  /*2f200*/  ENDCOLLECTIVE ;  /* 0x000000000000791b */ /* 0x003fe20003800000 */
.L_x_953:
[----:B------:R-:W-:Y:S02]  /*2f210*/  MOV R12, 0x10 ;  /* 0x00000010000c7802 */ /* 0x000fe40000000f00 */
[----:B------:R-:W-:-:S05]  /*2f220*/  SEL R14, R14, RZ, P4 ;  /* 0x000000ff0e0e7207 */ /* 0x000fca0002000000 */
[----:B------:R-:W-:-:S04]  /*2f230*/  IMAD.IADD R5, R3, 0x1, R14 ;  /* 0x0000000103057824 */ /* 0x000fc800078e020e */
[----:B------:R-:W-:-:S07]  /*2f240*/  IMAD.MOV.U32 R13, RZ, RZ, R5 ;  /* 0x000000ffff0d7224 */ /* 0x000fce00078e0005 */
[----:B------:R-:W-:Y:S05]  /*2f250*/  WARPSYNC.COLLECTIVE R15, `(.L_x_954) ;  /* 0x000000000f087348 */ /* 0x000fea0003c00000 */
[----:B------:R0:W1:Y:S02]  /*2f260*/  SHFL.UP P6, R14, R13, R12, R11 ;  /* 0x0400000c0d0e7389 */ /* 0x00006400000c000b */
[----:B01----:R-:W-:Y:S01]  /*2f270*/  ENDCOLLECTIVE ;  /* 0x000000000000791b */ /* 0x003fe20003800000 */
.L_x_954:
[----:B------:R-:W-:Y:S01]  /*2f280*/  MOV R12, 0x1f ;  /* 0x0000001f000c7802 */ /* 0x000fe20000000f00 */
[----:B------:R-:W-:Y:S01]  /*2f290*/  IMAD.MOV.U32 R11, RZ, RZ, 0x1f ;  /* 0x0000001fff0b7424 */ /* 0x000fe200078e00ff */
[----:B------:R-:W-:-:S05]  /*2f2a0*/  SEL R2, R14, RZ, P5 ;  /* 0x000000ff0e027207 */ /* 0x000fca0002800000 */
[----:B------:R-:W-:-:S04]  /*2f2b0*/  IMAD.IADD R2, R5, 0x1, R2 ;  /* 0x0000000105027824 */ /* 0x000fc800078e0202 */
[----:B------:R-:W-:-:S07]  /*2f2c0*/  IMAD.MOV.U32 R13, RZ, RZ, R2 ;  /* 0x000000ffff0d7224 */ /* 0x000fce00078e0002 */
[----:B------:R-:W-:Y:S05]  /*2f2d0*/  WARPSYNC.COLLECTIVE R15, `(.L_x_955) ;  /* 0x000000000f087348 */ /* 0x000fea0003c00000 */
[----:B------:R0:W1:Y:S02]  /*2f2e0*/  SHFL.IDX P6, R14, R13, R12, R11 ;  /* 0x0000000c0d0e7389 */ /* 0x00006400000c000b */
[----:B01----:R-:W-:Y:S01]  /*2f2f0*/  ENDCOLLECTIVE ;  /* 0x000000000000791b */ /* 0x003fe20003800000 */
.L_x_955:
[----:B------:R-:W-:Y:S05]  /*2f300*/  BRA `(.L_x_956) ;  /* 0xffffffac00947947 */ /* 0x000fea000383ffff */
.L_x_792:
[----:B------:R-:W-:Y:S01]  /*2f310*/  BSSY B0, `(.L_x_957) ;  /* 0x0000007000007945 */ /* 0x000fe20003800000 */
[----:B------:R-:W-:Y:S01]  /*2f320*/  MOV R12, 0x1 ;  /* 0x00000001000c7802 */ /* 0x000fe20000000f00 */
[----:B------:R-:W-:Y:S02]  /*2f330*/  IMAD.MOV.U32 R11, RZ, RZ, RZ ;  /* 0x000000ffff0b7224 */ /* 0x000fe400078e00ff */
[----:B------:R-:W-:-:S07]  /*2f340*/  IMAD.MOV.U32 R15, RZ, RZ, -0x1 ;  /* 0xffffffffff0f7424 */ /* 0x000fce00078e00ff */
[----:B------:R-:W-:Y:S05]  /*2f350*/  WARPSYNC.COLLECTIVE R15, `(.L_x_958) ;  /* 0x000000000f087348 */ /* 0x000fea0003c00000 */
[----:B------:R0:W1:Y:S02]  /*2f360*/  SHFL.UP P6, R14, R13, R12, R11 ;  /* 0x0400000c0d0e7389 */ /* 0x00006400000c000b */
[----:B01----:R-:W-:Y:S01]  /*2f370*/  ENDCOLLECTIVE ;  /* 0x000000000000791b */ /* 0x003fe20003800000 */
.L_x_958:
[----:B------:R-:W-:Y:S05]  /*2f380*/  BSYNC B0 ;  /* 0x0000000000007941 */ /* 0x000fea0003800000 */
.L_x_957:
[----:B------:R-:W-:Y:S01]  /*2f390*/  SEL R14, R14, RZ, P1 ;  /* 0x000000ff0e0e7207 */ /* 0x000fe20000800000 */
[----:B------:R-:W-:Y:S01]  /*2f3a0*/  IMAD.MOV.U32 R12, RZ, RZ, 0x2 ;  /* 0x00000002ff0c7424 */ /* 0x000fe200078e00ff */
[----:B------:R-:W-:Y:S01]  /*2f3b0*/  MOV R15, 0xffffffff ;  /* 0xffffffff000f7802 */ /* 0x000fe20000000f00 */
[----:B------:R-:W-:Y:S01]  /*2f3c0*/  IMAD.MOV.U32 R11, RZ, RZ, RZ ;  /* 0x000000ffff0b7224 */ /* 0x000fe200078e00ff */
[----:B------:R-:W-:-:S07]  /*2f3d0*/  IADD3 R13, R13, R14, RZ ;  /* 0x0000000e0d0d7210 */ /* 0x000fce0007ffe0ff */
[----:B------:R-:W-:Y:S05]  /*2f3e0*/  WARPSYNC.COLLECTIVE R15, `(.L_x_959) ;  /* 0x000000000f087348 */ /* 0x000fea0003c00000 */
[----:B------:R0:W1:Y:S02]  /*2f3f0*/  SHFL.UP P6, R14, R13, R12, R11 ;  /* 0x0400000c0d0e7389 */ /* 0x00006400000c000b */
[----:B01----:R-:W-:Y:S01]  /*2f400*/  ENDCOLLECTIVE ;  /* 0x000000000000791b */ /* 0x003fe20003800000 */
.L_x_959:
[----:B------:R-:W-:Y:S02]  /*2f410*/  MOV R12, 0x4 ;  /* 0x00000004000c7802 */ /* 0x000fe40000000f00 */
[----:B------:R-:W-:-:S05]  /*2f420*/  SEL R2, R14, RZ, P2 ;  /* 0x000000ff0e027207 */ /* 0x000fca0001000000 */
[----:B------:R-:W-:-:S04]  /*2f430*/  IMAD.IADD R2, R13, 0x1, R2 ;  /* 0x000000010d027824 */ /* 0x000fc800078e0202 */
[----:B------:R-:W-:-:S07]  /*2f440*/  IMAD.MOV.U32 R13, RZ, RZ, R2 ;  /* 0x000000ffff0d7224 */ /* 0x000fce00078e0002 */
[----:B------:R-:W-:Y:S05]  /*2f450*/  WARPSYNC.COLLECTIVE R15, `(.L_x_960) ;  /* 0x000000000f087348 */ /* 0x000fea0003c00000 */
[----:B------:R0:W1:Y:S02]  /*2f460*/  SHFL.UP P6, R14, R13, R12, R11 ;  /* 0x0400000c0d0e7389 */ /* 0x00006400000c000b */
[----:B01----:R-:W-:Y:S01]  /*2f470*/  ENDCOLLECTIVE ;  /* 0x000000000000791b */ /* 0x003fe20003800000 */
.L_x_960:
[----:B------:R-:W-:Y:S02]  /*2f480*/  MOV R12, 0x8 ;  /* 0x00000008000c7802 */ /* 0x000fe40000000f00 */
[----:B------:R-:W-:-:S05]  /*2f490*/  SEL R3, R14, RZ, P3 ;  /* 0x000000ff0e037207 */ /* 0x000fca0001800000 */
[----:B------:R-:W-:-:S04]  /*2f4a0*/  IMAD.IADD R3, R2, 0x1, R3 ;  /* 0x0000000102037824 */ /* 0x000fc800078e0203 */
[----:B------:R-:W-:-:S07]  /*2f4b0*/  IMAD.MOV.U32 R13, RZ, RZ, R3 ;  /* 0x000000ffff0d7224 */ /* 0x000fce00078e0003 */
[----:B------:R-:W-:Y:S05]  /*2f4c0*/  WARPSYNC.COLLECTIVE R15, `(.L_x_961) ;  /* 0x000000000f087348 */ /* 0x000fea0003c00000 */
[----:B------:R0:W1:Y:S02]  /*2f4d0*/  SHFL.UP P6, R14, R13, R12, R11 ;  /* 0x0400000c0d0e7389 */ /* 0x00006400000c000b */
[----:B01----:R-:W-:Y:S01]  /*2f4e0*/  ENDCOLLECTIVE ;  /* 0x000000000000791b */ /* 0x003fe20003800000 */
.L_x_961:
[----:B------:R-:W-:Y:S02]  /*2f4f0*/  MOV R12, 0x10 ;  /* 0x00000010000c7802 */ /* 0x000fe40000000f00 */
[----:B------:R-:W-:-:S05]  /*2f500*/  SEL R14, R14, RZ, P4 ;  /* 0x000000ff0e0e7207 */ /* 0x000fca0002000000 */
[----:B------:R-:W-:-:S04]  /*2f510*/  IMAD.IADD R5, R3, 0x1, R14 ;  /* 0x0000000103057824 */ /* 0x000fc800078e020e */
[----:B------:R-:W-:-:S07]  /*2f520*/  IMAD.MOV.U32 R13, RZ, RZ, R5 ;  /* 0x000000ffff0d7224 */ /* 0x000fce00078e0005 */
[----:B------:R-:W-:Y:S05]  /*2f530*/  WARPSYNC.COLLECTIVE R15, `(.L_x_962) ;  /* 0x000000000f087348 */ /* 0x000fea0003c00000 */
[----:B------:R0:W1:Y:S02]  /*2f540*/  SHFL.UP P6, R14, R13, R12, R11 ;  /* 0x0400000c0d0e7389 */ /* 0x00006400000c000b */
[----:B01----:R-:W-:Y:S01]  /*2f550*/  ENDCOLLECTIVE ;  /* 0x000000000000791b */ /* 0x003fe20003800000 */
.L_x_962:
        /* <DEDUP_REMOVED lines=8> */
.L_x_963:
[----:B------:R-:W-:Y:S05]  /*2f5e0*/  BRA `(.L_x_964) ;  /* 0xffffffac00847947 */ /* 0x000fea000383ffff */
.L_x_794:
[----:B------:R-:W-:Y:S01]  /*2f5f0*/  BSSY B0, `(.L_x_965) ;  /* 0x0000006000007945 */ /* 0x000fe20003800000 */
[----:B------:R-:W-:Y:S01]  /*2f600*/  PLOP3.LUT P6, PT, P6, PT, PT, 0x8, 0x0 ;  /* 0x000000000000781c */ /* 0x000fe200037ce170 */
[----:B------:R-:W-:-:S12]  /*2f610*/  IMAD.MOV.U32 R15, RZ, RZ, -0x1 ;  /* 0xffffffffff0f7424 */ /* 0x000fd800078e00ff */
[----:B0-----:R-:W-:Y:S05]  /*2f620*/  WARPSYNC.COLLECTIVE R15, `(.L_x_966) ;  /* 0x000000000f087348 */ /* 0x001fea0003c00000 */
[----:B------:R-:W-:Y:S01]  /*2f630*/  VOTE.ANY R14, PT, P6 ;  /* 0x00000000000e7806 */ /* 0x000fe200030e0100 */
[----:B0-----:R-:W-:Y:S06]  /*2f640*/  ENDCOLLECTIVE ;  /* 0x000000000000791b */ /* 0x001fec0003800000 */
.L_x_966:
[----:B------:R-:W-:Y:S05]  /*2f650*/  BSYNC B0 ;  /* 0x0000000000007941 */ /* 0x000fea0003800000 */
.L_x_965:
[----:B------:R-:W-:Y:S01]  /*2f660*/  MOV R3, R14 ;  /* 0x0000000e00037202 */ /* 0x000fe20000000f00 */
[----:B------:R-:W-:Y:S01]  /*2f670*/  IMAD.MOV.U32 R13, RZ, RZ, R7 ;  /* 0x000000ffff0d7224 */ /* 0x000fe200078e0007 */
[----:B------:R-:W-:Y:S01]  /*2f680*/  MOV R11, 0x1f ;  /* 0x0000001f000b7802 */ /* 0x000fe20000000f00 */
[----:B------:R-:W-:Y:S01]  /*2f690*/  IMAD.MOV.U32 R15, RZ, RZ, -0x1 ;  /* 0xffffffffff0f7424 */ /* 0x000fe200078e00ff */
[----:B------:R-:W0:Y:S02]  /*2f6a0*/  POPC R8, R3 ;  /* 0x0000000300087309 */ /* 0x000e240000000000 */
[----:B0-----:R-:W-:-:S07]  /*2f6b0*/  IMAD.MOV.U32 R12, RZ, RZ, R8 ;  /* 0x000000ffff0c7224 */ /* 0x001fce00078e0008 */
[----:B------:R-:W-:Y:S05]  /*2f6c0*/  WARPSYNC.COLLECTIVE R15, `(.L_x_967) ;  /* 0x000000000f087348 */ /* 0x000fea0003c00000 */
[----:B------:R0:W1:Y:S02]  /*2f6d0*/  SHFL.IDX P6, R14, R13, R12, R11 ;  /* 0x0000000c0d0e7389 */ /* 0x00006400000c000b */
[----:B01----:R-:W-:Y:S01]  /*2f6e0*/  ENDCOLLECTIVE ;  /* 0x000000000000791b */ /* 0x003fe20003800000 */
.L_x_967:
[----:B------:R-:W-:Y:S01]  /*2f6f0*/  MOV R13, R4 ;  /* 0x00000004000d7202 */ /* 0x000fe20000000f00 */
[----:B------:R-:W-:-:S07]  /*2f700*/  IMAD.MOV.U32 R7, RZ, RZ, R14 ;  /* 0x000000ffff077224 */ /* 0x000fce00078e000e */
[----:B------:R-:W-:Y:S05]  /*2f710*/  WARPSYNC.COLLECTIVE R15, `(.L_x_968) ;  /* 0x000000000f087348 */ /* 0x000fea0003c00000 */
[----:B------:R0:W1:Y:S02]  /*2f720*/  SHFL.IDX P6, R14, R13, R12, R11 ;  /* 0x0000000c0d0e7389 */ /* 0x00006400000c000b */
[----:B01----:R-:W-:Y:S01]  /*2f730*/  ENDCOLLECTIVE ;  /* 0x000000000000791b */ /* 0x003fe20003800000 */
.L_x_968:
[----:B------:R-:W-:Y:S01]  /*2f740*/  IMAD.MOV.U32 R4, RZ, RZ, R14 ;  /* 0x000000ffff047224 */ /* 0x000fe200078e000e */
[----:B------:R-:W-:Y:S06]  /*2f750*/  BRA `(.L_x_969) ;  /* 0xffffffac00647947 */ /* 0x000fec000383ffff */
.L_x_796:
[----:B------:R-:W-:Y:S01]  /*2f760*/  BSSY B0, `(.L_x_970) ;  /* 0x0000007000007945 */ /* 0x000fe20003800000 */
[----:B------:R-:W-:Y:S01]  /*2f770*/  IMAD.MOV.U32 R13, RZ, RZ, R2 ;  /* 0x000000ffff0d7224 */ /* 0x000fe200078e0002 */
[----:B------:R-:W-:Y:S01]  /*2f780*/  MOV R11, 0x1f ;  /* 0x0000001f000b7802 */ /* 0x000fe20000000f00 */
[----:B------:R-:W-:-:S07]  /*2f790*/  IMAD.MOV.U32 R15, RZ, RZ, -0x1 ;  /* 0xffffffffff0f7424 */ /* 0x000fce00078e00ff */
[----:B0123--:R-:W-:Y:S05]  /*2f7a0*/  WARPSYNC.COLLECTIVE R15, `(.L_x_971) ;  /* 0x000000000f087348 */ /* 0x00ffea0003c00000 */
[----:B------:R4:W0:Y:S02]  /*2f7b0*/  SHFL.IDX P6, R14, R13, R12, R11 ;  /* 0x0000000c0d0e7389 */ /* 0x00082400000c000b */
[----:B01234-:R-:W-:Y:S01]  /*2f7c0*/  ENDCOLLECTIVE ;  /* 0x000000000000791b */ /* 0x01ffe20003800000 */
.L_x_971:
[----:B------:R-:W-:Y:S05]  /*2f7d0*/  BSYNC B0 ;  /* 0x0000000000007941 */ /* 0x000fea0003800000 */
.L_x_970:
[----:B------:R-:W-:Y:S01]  /*2f7e0*/  IMAD.MOV.U32 R6, RZ, RZ, R14 ;  /* 0x000000ffff067224 */ /* 0x000fe200078e000e */
[----:B------:R-:W-:Y:S06]  /*2f7f0*/  BRA `(.L_x_795) ;  /* 0xffffffac00547947 */ /* 0x000fec000383ffff */
.L_x_800:
[----:B-1----:R1:W3:Y:S02]  /*2f800*/  SYNCS.PHASECHK.TRANS64.TRYWAIT P0, [R5+URZ+0x38820], R0 ;  /* 0x03882000050075a7 */ /* 0x0022e4000800017f */
[----:B---3--:R-:W-:Y:S05]  /*2f810*/  @!P0 NANOSLEEP.SYNCS 0x989680 ;  /* 0x009896800000895d */ /* 0x008fea0003900000 */
[----:B------:R-:W3:Y:S02]  /*2f820*/  @!P0 SYNCS.PHASECHK.TRANS64 P0, [R5+URZ+0x38820], R0 ;  /* 0x03882000050085a7 */ /* 0x000ee4000800007f */
[----:B---3--:R-:W-:Y:S05]  /*2f830*/  @!P0 BRA `(.L_x_800) ;  /* 0xfffffffc00f08947 */ /* 0x008fea000383ffff */
[----:B------:R-:W-:Y:S05]  /*2f840*/  BRA `(.L_x_972) ;  /* 0xffffffb000ac7947 */ /* 0x000fea000383ffff */
.L_x_801:
[----:B------:R-:W3:Y:S01]  /*2f850*/  S2R R2, SR_TID.X ;  /* 0x0000000000027919 */ /* 0x000ee20000002100 */
[----:B------:R-:W-:Y:S01]  /*2f860*/  BSSY B0, `(.L_x_973) ;  /* 0x000000a000007945 */ /* 0x000fe20003800000 */
[----:B------:R-:W-:Y:S01]  /*2f870*/  IMAD.MOV.U32 R12, RZ, RZ, RZ ;  /* 0x000000ffff0c7224 */ /* 0x000fe200078e00ff */
[----:B------:R-:W-:Y:S01]  /*2f880*/  MOV R15, 0xffffffff ;  /* 0xffffffff000f7802 */ /* 0x000fe20000000f00 */
[----:B------:R-:W-:Y:S01]  /*2f890*/  IMAD.MOV.U32 R11, RZ, RZ, 0x1f ;  /* 0x0000001fff0b7424 */ /* 0x000fe200078e00ff */
[----:B---3--:R-:W-:-:S04]  /*2f8a0*/  SHF.R.U32.HI R2, RZ, 0x5, R2 ;  /* 0x00000005ff027819 */ /* 0x008fc80000011602 */
[----:B------:R-:W-:-:S04]  /*2f8b0*/  LOP3.LUT R2, R2, 0x3, RZ, 0xc0, !PT ;  /* 0x0000000302027812 */ /* 0x000fc800078ec0ff */
[----:B------:R-:W-:-:S07]  /*2f8c0*/  MOV R13, R2 ;  /* 0x00000002000d7202 */ /* 0x000fce0000000f00 */
[----:B012---:R-:W-:Y:S05]  /*2f8d0*/  WARPSYNC.COLLECTIVE R15, `(.L_x_974) ;  /* 0x000000000f087348 */ /* 0x007fea0003c00000 */
[----:B------:R3:W4:Y:S02]  /*2f8e0*/  SHFL.IDX P6, R14, R13, R12, R11 ;  /* 0x0000000c0d0e7389 */ /* 0x00072400000c000b */
[----:B01234-:R-:W-:Y:S01]  /*2f8f0*/  ENDCOLLECTIVE ;  /* 0x000000000000791b */ /* 0x01ffe20003800000 */
.L_x_974:
[----:B------:R-:W-:Y:S05]  /*2f900*/  BSYNC B0 ;  /* 0x0000000000007941 */ /* 0x000fea0003800000 */
.L_x_973:
[----:B------:R-:W-:Y:S05]  /*2f910*/  BRA `(.L_x_975) ;  /* 0xffffffb000947947 */ /* 0x000fea000383ffff */
.L_x_802:
[----:B------:R-:W-:Y:S01]  /*2f920*/  BSSY B0, `(.L_x_976) ;  /* 0x0000006000007945 */ /* 0x000fe20003800000 */
[----:B------:R-:W-:-:S07]  /*2f930*/  IMAD.MOV.U32 R15, RZ, RZ, -0x1 ;  /* 0xffffffffff0f7424 */ /* 0x000fce00078e00ff */
[----:B012---:R-:W-:Y:S05]  /*2f940*/  WARPSYNC.COLLECTIVE R15, `(.L_x_977) ;  /* 0x000000000f0c7348 */ /* 0x007fea0003c00000 */
[----:B------:R-:W-:Y:S02]  /*2f950*/  ELECT P6, UR62, PT ;  /* 0x00000000003e782f */ /* 0x000fe400038c0000 */
[----:B------:R-:W-:Y:S01]  /*2f960*/  MOV R14, UR62 ;  /* 0x0000003e000e7c02 */ /* 0x000fe20008000f00 */
[----:B012---:R-:W-:Y:S10]  /*2f970*/  ENDCOLLECTIVE ;  /* 0x000000000000791b */ /* 0x007ff40003800000 */
.L_x_977:
[----:B------:R-:W-:Y:S05]  /*2f980*/  BSYNC B0 ;  /* 0x0000000000007941 */ /* 0x000fea0003800000 */
.L_x_976:
[----:B------:R-:W-:Y:S05]  /*2f990*/  BRA `(.L_x_978) ;  /* 0xffffffb000887947 */ /* 0x000fea000383ffff */
.L_x_804:
[----:B-1----:R1:W3:Y:S02]  /*2f9a0*/  SYNCS.PHASECHK.TRANS64.TRYWAIT P1, [R3+URZ+0x38840], R2 ;  /* 0x03884002030075a7 */ /* 0x0022e4000802017f */
[----:B---3--:R-:W-:Y:S05]  /*2f9b0*/  @!P1 NANOSLEEP.SYNCS 0x989680 ;  /* 0x009896800000995d */ /* 0x008fea0003900000 */
[----:B------:R-:W3:Y:S02]  /*2f9c0*/  @!P1 SYNCS.PHASECHK.TRANS64 P1, [R3+URZ+0x38840], R2 ;  /* 0x03884002030095a7 */ /* 0x000ee4000802007f */
[----:B---3--:R-:W-:Y:S05]  /*2f9d0*/  @!P1 BRA `(.L_x_804) ;  /* 0xfffffffc00f09947 */ /* 0x008fea000383ffff */
[----:B------:R-:W-:Y:S05]  /*2f9e0*/  BRA `(.L_x_979) ;  /* 0xffffffb000a87947 */ /* 0x000fea000383ffff */
.L_x_806:
[----:B---3--:R3:W4:Y:S02]  /*2f9f0*/  SYNCS.PHASECHK.TRANS64.TRYWAIT P1, [R23+URZ+0x38840], R0 ;  /* 0x03884000170075a7 */ /* 0x008724000802017f */
[----:B----4-:R-:W-:Y:S05]  /*2fa00*/  @!P1 NANOSLEEP.SYNCS 0x989680 ;  /* 0x009896800000995d */ /* 0x010fea0003900000 */
[----:B------:R-:W4:Y:S02]  /*2fa10*/  @!P1 SYNCS.PHASECHK.TRANS64 P1, [R23+URZ+0x38840], R0 ;  /* 0x03884000170095a7 */ /* 0x000f24000802007f */
[----:B----4-:R-:W-:Y:S05]  /*2fa20*/  @!P1 BRA `(.L_x_806) ;  /* 0xfffffffc00f09947 */ /* 0x010fea000383ffff */
[----:B------:R-:W-:Y:S05]  /*2fa30*/  BRA `(.L_x_980) ;  /* 0xffffffb000b47947 */ /* 0x000fea000383ffff */
.L_x_808:
[----:B----4-:R4:W0:Y:S02]  /*2fa40*/  SYNCS.PHASECHK.TRANS64.TRYWAIT P1, [R3+URZ+0x38860], R2 ;  /* 0x03886002030075a7 */ /* 0x010824000802017f */
[----:B0-----:R-:W-:Y:S05]  /*2fa50*/  @!P1 NANOSLEEP.SYNCS 0x989680 ;  /* 0x009896800000995d */ /* 0x001fea0003900000 */
[----:B------:R-:W0:Y:S02]  /*2fa60*/  @!P1 SYNCS.PHASECHK.TRANS64 P1, [R3+URZ+0x38860], R2 ;  /* 0x03886002030095a7 */ /* 0x000e24000802007f */
[----:B0-----:R-:W-:Y:S05]  /*2fa70*/  @!P1 BRA `(.L_x_808) ;  /* 0xfffffffc00f09947 */ /* 0x001fea000383ffff */
[----:B------:R-:W-:Y:S05]  /*2fa80*/  BRA `(.L_x_981) ;  /* 0xffffffb000b07947 */ /* 0x000fea000383ffff */
.L_x_982:
        /* <DEDUP_REMOVED lines=15> */
.L_x_3273:


//--------------------- .text._ZN7cutlass13device_kernelIN5flash11enable_sm90INS1_16FlashAttnFwdSm90INS1_25CollectiveMainloopFwdSm90ILi2EN4cute5tupleIJNS5_1CILi1EEES8_S8_EEENS6_IJNS7_ILi128EEENS7_ILi64EEENS7_ILi256EEEEEELi256ENS_6half_tEfNS_4arch4Sm90ELb0ELb1ELb1ELb0ELb1ELb0ELb0ELb1ELb1ELb1ELb1ELb0EEENS1_21CollectiveEpilogueFwdINS6_IJSA_SC_SB_EEES9_SE_SG_Li256ELb0ELb1ELb1ELb0EEENS1_19SingleTileSchedulerILb0ELb1ELb1ELi128EEEEEEEEEvNT_6ParamsE --------------------------
	.section	.text._ZN7cutlass13device_kernelIN5flash11enable_sm90INS1_16FlashAttnFwdSm90INS1_25CollectiveMainloopFwdSm90ILi2EN4cute5tupleIJNS5_1CILi1EEES8_S8_EEENS6_IJNS7_ILi128EEENS7_ILi64EEENS7_ILi256EEEEEELi256ENS_6half_tEfNS_4arch4Sm90ELb0ELb1ELb1ELb0ELb1ELb0ELb0ELb1ELb1ELb1ELb1ELb0EEENS1_21CollectiveEpilogueFwdINS6_IJSA_SC_SB_EEES9_SE_SG_Li256ELb0ELb1ELb1ELb0EEENS1_19SingleTileSchedulerILb0ELb1ELb1ELi128EEEEEEEEEvNT_6ParamsE,"ax",@progbits
	.align	128
.text._ZN7cutlass13device_kernelIN5flash11enable_sm90INS1_16FlashAttnFwdSm90INS1_25CollectiveMainloopFwdSm90ILi2EN4cute5tupleIJNS5_1CILi1EEES8_S8_EEENS6_IJNS7_ILi128EEENS7_ILi64EEENS7_ILi256EEEEEELi256ENS_6half_tEfNS_4arch4Sm90ELb0ELb1ELb1ELb0ELb1ELb0ELb0ELb1ELb1ELb1ELb1ELb0EEENS1_21CollectiveEpilogueFwdINS6_IJSA_SC_SB_EEES9_SE_SG_Li256ELb0ELb1ELb1ELb0EEENS1_19SingleTileSchedulerILb0ELb1ELb1ELi128EEEEEEEEEvNT_6ParamsE:
        .type           _ZN7cutlass13device_kernelIN5flash11enable_sm90INS1_16FlashAttnFwdSm90INS1_25CollectiveMainloopFwdSm90ILi2EN4cute5tupleIJNS5_1CILi1EEES8_S8_EEENS6_IJNS7_ILi128EEENS7_ILi64EEENS7_ILi256EEEEEELi256ENS_6half_tEfNS_4arch4Sm90ELb0ELb1ELb1ELb0ELb1ELb0ELb0ELb1ELb1ELb1ELb1ELb0EEENS1_21CollectiveEpilogueFwdINS6_IJSA_SC_SB_EEES9_SE_SG_Li256ELb0ELb1ELb1ELb0EEENS1_19SingleTileSchedulerILb0ELb1ELb1ELi128EEEEEEEEEvNT_6ParamsE,@function
        .size           _ZN7cutlass13device_kernelIN5flash11enable_sm90INS1_16FlashAttnFwdSm90INS1_25CollectiveMainloopFwdSm90ILi2EN4cute5tupleIJNS5_1CILi1EEES8_S8_EEENS6_IJNS7_ILi128EEENS7_ILi64EEENS7_ILi256EEEEEELi256ENS_6half_tEfNS_4arch4Sm90ELb0ELb1ELb1ELb0ELb1ELb0ELb0ELb1ELb1ELb1ELb1ELb0EEENS1_21CollectiveEpilogueFwdINS6_IJSA_SC_SB_EEES9_SE_SG_Li256ELb0ELb1ELb1ELb0EEENS1_19SingleTileSchedulerILb0ELb1ELb1ELi128EEEEEEEEEvNT_6ParamsE,(.L_x_3274 - _ZN7cutlass13device_kernelIN5flash11enable_sm90INS1_16FlashAttnFwdSm90INS1_25CollectiveMainloopFwdSm90ILi2EN4cute5tupleIJNS5_1CILi1EEES8_S8_EEENS6_IJNS7_ILi128EEENS7_ILi64EEENS7_ILi256EEEEEELi256ENS_6half_tEfNS_4arch4Sm90ELb0ELb1ELb1ELb0ELb1ELb0ELb0ELb1ELb1ELb1ELb1ELb0EEENS1_21CollectiveEpilogueFwdINS6_IJSA_SC_SB_EEES9_SE_SG_Li256ELb0ELb1ELb1ELb0EEENS1_19SingleTileSchedulerILb0ELb1ELb1ELi128EEEEEEEEEvNT_6ParamsE)
        .other          _ZN7cutlass13device_kernelIN5flash11enable_sm90INS1_16FlashAttnFwdSm90INS1_25CollectiveMainloopFwdSm90ILi2EN4cute5tupleIJNS5_1CILi1EEES8_S8_EEENS6_IJNS7_ILi128EEENS7_ILi64EEENS7_ILi256EEEEEELi256ENS_6half_tEfNS_4arch4Sm90ELb0ELb1ELb1ELb0ELb1ELb0ELb0ELb1ELb1ELb1ELb1ELb0EEENS1_21CollectiveEpilogueFwdINS6_IJSA_SC_SB_EEES9_SE_SG_Li256ELb0ELb1ELb1ELb0EEENS1_19SingleTileSchedulerILb0ELb1ELb1ELi128EEEEEEEEEvNT_6ParamsE,@"STO_CUDA_ENTRY STV_DEFAULT"
_ZN7cutlass13device_kernelIN5flash11enable_sm90INS1_16FlashAttnFwdSm90INS1_25CollectiveMainloopFwdSm90ILi2EN4cute5tupleIJNS5_1CILi1EEES8_S8_EEENS6_IJNS7_ILi128EEENS7_ILi64EEENS7_ILi256EEEEEELi256ENS_6half_tEfNS_4arch4Sm90ELb0ELb1ELb1ELb0ELb1ELb0ELb0ELb1ELb1ELb1ELb1ELb0EEENS1_21CollectiveEpilogueFwdINS6_IJSA_SC_SB_EEES9_SE_SG_Li256ELb0ELb1ELb1ELb0EEENS1_19SingleTileSchedulerILb0ELb1ELb1ELi128EEEEEEEEEvNT_6ParamsE:
        /* <DEDUP_REMOVED lines=45> */
.L_x_983:
        /* <DEDUP_REMOVED lines=22> */
.L_x_984:
        /* <DEDUP_REMOVED lines=18> */
.L_x_985:
        /* <DEDUP_REMOVED lines=22> */
.L_x_986:
        /* <DEDUP_REMOVED lines=23> */
.L_x_987:
[----:B------:R-:W-:Y:S01]  /*0820*/  UISETP.NE.AND UP0, UPT, UR9, URZ, UPT ;  /* 0x0000003f0900728c */ /* 0x000fe2000bf05270 */
[----:B------:R-:W-:Y:S01]  /*0830*/  NOP ;  /* 0x0000000000007918 */ /* 0x000fe20000000000 */
[----:B0-----:R-:W-:Y:S01]  /*0840*/  UMOV UR4, 0x1 ;  /* 0x0000000100047882 */ /* 0x001fe20000000000 */
[----:B------:R-:W-:Y:S01]  /*0850*/  ULDC.64 UR60, c[0x0][0x208] ;  /* 0x00008200003c7ab9 */ /* 0x000fe20000000a00 */
[----:B------:R-:W-:Y:S01]  /*0860*/  USEL UR4, UR4, 0x2, !UP0 ;  /* 0x0000000204047887 */ /* 0x000fe2000c000000 */
[----:B------:R-:W-:Y:S01]  /*0870*/  BSSY B6, `(.L_x_988) ;  /* 0x000138e000067945 */ /* 0x000fe20003800000 */
[----:B-1234-:R-:W-:Y:S01]  /*0880*/  BAR.SYNC.DEFER_BLOCKING 0x0 ;  /* 0x0000000000007b1d */ /* 0x01efe20000010000 */
[----:B------:R-:W-:-:S03]  /*0890*/  PLOP3.LUT P0, PT, PT, PT, UP0, 0x80, 0x0 ;  /* 0x000000000000781c */ /* 0x000fc60003f0f008 */
[----:B------:R-:W-:-:S05]  /*08a0*/  IMAD.U32 R2, RZ, RZ, UR4 ;  /* 0x00000004ff027e24 */ /* 0x000fca000f8e00ff */
[----:B------:R0:W-:Y:S05]  /*08b0*/  STL [R1+0x4], R2 ;  /* 0x0000040201007387 */ /* 0x0001ea0000100800 */
[----:B------:R-:W-:Y:S05]  /*08c0*/  @!P0 BRA `(.L_x_989) ;  /* 0x000000f800908947 */ /* 0x000fea0003800000 */
.L_x_990:
        /* <DEDUP_REMOVED lines=14> */
[----:B------:R-:W-:Y:S01]  /*09b0*/  IMAD.U32 R0, RZ, RZ, UR10 ;  /* 0x0000000aff007e24 */ /* 0x000fe2000f8e00ff */
[----:B--2---:R-:W-:Y:S01]  /*09c0*/  ISETP.LE.AND P0, PT, RZ, UR8, PT ;  /* 0x00000008ff007c0c */ /* 0x004fe2000bf03270 */
[----:B------:R-:W-:-:S03]  /*09d0*/  UIADD3 UR4, -UR10, URZ, URZ ;  /* 0x0000003f0a047290 */ /* 0x000fc6000fffe13f */
[----:B------:R1:W-:Y:S01]  /*09e0*/  STL [R1], R0 ;  /* 0x0000000001007387 */ /* 0x0003e20000100800 */
[----:B------:R-:W-:-:S08]  /*09f0*/  UIMAD UR6, UR7, UR4, UR6 ;  /* 0x00000004070672a4 */ /* 0x000fd0000f8e0206 */
[----:B------:R-:W-:Y:S05]  /*0a00*/  @!P0 BRA `(.L_x_991) ;  /* 0x0000013400d08947 */ /* 0x000fea0003800000 */
[----:B0-----:R-:W0:Y:S01]  /*0a10*/  LDC.64 R2, c[0x0][0x418] ;  /* 0x00010600ff027b82 */ /* 0x001e220000000a00 */
[----:B------:R-:W-:Y:S01]  /*0a20*/  ULDC UR4, c[0x0][0x448] ;  /* 0x0001120000047ab9 */ /* 0x000fe20000000800 */
[----:B------:R-:W-:Y:S01]  /*0a30*/  VIADD R19, R26, 0xffffff80 ;  /* 0xffffff801a137836 */ /* 0x000fe20000000000 */
[----:B------:R-:W-:-:S04]  /*0a40*/  UISETP.NE.AND UP0, UPT, UR4, 0x1, UPT ;  /* 0x000000010400788c */ /* 0x000fc8000bf05270 */
[----:B------:R-:W-:Y:S01]  /*0a50*/  UP2UR UR4, UPR, URZ, 0x1 ;  /* 0x000000013f047883 */ /* 0x000fe20008000000 */
[----:B------:R-:W1:Y:S05]  /*0a60*/  LDC R18, c[0x0][0x288] ;  /* 0x0000a200ff127b82 */ /* 0x000e6a0000000800 */
[----:B------:R-:W-:Y:S01]  /*0a70*/  MOV R23, UR4 ;  /* 0x0000000400177c02 */ /* 0x000fe20008000f00 */
[----:B------:R-:W-:Y:S01]  /*0a80*/  @UP0 ULDC UR9, c[0x0][0x44c] ;  /* 0x0001130000090ab9 */ /* 0x000fe20000000800 */
[----:B------:R-:W-:Y:S01]  /*0a90*/  @UP0 ULDC UR11, c[0x0][0x450] ;  /* 0x00011400000b0ab9 */ /* 0x000fe20000000800 */
[----:B------:R-:W2:Y:S01]  /*0aa0*/  LDC R17, c[0x0][0x424] ;  /* 0x00010900ff117b82 */ /* 0x000ea20000000800 */
[----:B------:R-:W-:-:S07]  /*0ab0*/  ULDC.64 UR4, c[0x0][0x9e0] ;  /* 0x0002780000047ab9 */ /* 0x000fce0000000a00 */
[----:B------:R-:W3:Y:S01]  /*0ac0*/  S2UR UR38, SR_CTAID.X ;  /* 0x00000000002679c3 */ /* 0x000ee20000002500 */
[----:B0-----:R-:W-:-:S04]  /*0ad0*/  ISETP.NE.U32.AND P0, PT, R2, RZ, PT ;  /* 0x000000ff0200720c */ /* 0x001fc80003f05070 */
[----:B------:R-:W-:-:S03]  /*0ae0*/  ISETP.NE.AND.EX P0, PT, R3, RZ, PT, P0 ;  /* 0x000000ff0300720c */ /* 0x000fc60003f05300 */
[----:B------:R-:W0:Y:S01]  /*0af0*/  LDC R4, c[0x0][0x2f0] ;  /* 0x0000bc00ff047b82 */ /* 0x000e220000000800 */
[----:B-1----:R-:W-:Y:S02]  /*0b00*/  IADD3 R0, -R18, 0x1, RZ ;  /* 0x0000000112007810 */ /* 0x002fe40007ffe1ff */
[----:B--2---:R-:W-:Y:S01]  /*0b10*/  SEL R17, R17, 0x1, P0 ;  /* 0x0000000111117807 */ /* 0x004fe20000000000 */
[----:B---3--:R-:W-:-:S04]  /*0b20*/  USHF.L.U32 UR38, UR38, 0x7, URZ ;  /* 0x0000000726267899 */ /* 0x008fc8000800063f */
[----:B------:R-:W-:Y:S02]  /*0b30*/  @UP0 UIADD3 UR8, UR38, 0x7f, URZ ;  /* 0x0000007f26080890 */ /* 0x000fe4000fffe03f */
[----:B------:R-:W-:Y:S01]  /*0b40*/  UIADD3 UR7, UR38, 0x7f, URZ ;  /* 0x0000007f26077890 */ /* 0x000fe2000fffe03f */
[----:B0-----:R-:W-:Y:S01]  /*0b50*/  IMAD R0, R17, R4, R0 ;  /* 0x0000000411007224 */ /* 0x001fe200078e0200 */
[----:B------:R-:W-:-:S04]  /*0b60*/  UIMAD.WIDE.U32 UR8, UR8, UR9, URZ ;  /* 0x00000009080872a5 */ /* 0x000fc8000f8e003f */
[----:B------:R-:W-:Y:S01]  /*0b70*/  R2UR UR10, R0 ;  /* 0x00000000000a72ca */ /* 0x000fe200000e0000 */
[----:B------:R-:W-:Y:S02]  /*0b80*/  @UP0 USHF.R.U32.HI UR7, URZ, UR11, UR9 ;  /* 0x0000000b3f070299 */ /* 0x000fe40008011609 */
[----:B------:R-:W-:-:S04]  /*0b90*/  UISETP.GE.AND UP0, UPT, UR5, 0x1, UPT ;  /* 0x000000010500788c */ /* 0x000fc8000bf06270 */
[----:B------:R-:W-:Y:S02]  /*0ba0*/  UP2UR UR8, UPR, URZ, 0x1 ;  /* 0x000000013f087883 */ /* 0x000fe40008000000 */
[----:B------:R-:W-:-:S04]  /*0bb0*/  PLOP3.LUT P0, PT, PT, PT, UP0, 0x40, 0x0 ;  /* 0x000000000000781c */ /* 0x000fc80003f0e808 */
[----:B------:R-:W-:Y:S01]  /*0bc0*/  UIADD3 UR7, UR10, UR7, URZ ;  /* 0x000000070a077290 */ /* 0x000fe2000fffe03f */
[----:B------:R-:W-:-:S03]  /*0bd0*/  IMAD.U32 R22, RZ, RZ, UR8 ;  /* 0x00000008ff167e24 */ /* 0x000fc6000f8e00ff */
[----:B------:R-:W-:-:S06]  /*0be0*/  UIADD3 UR4, UR7, UR4, URZ ;  /* 0x0000000407047290 */ /* 0x000fcc000fffe03f */
[----:B------:R-:W-:Y:S01]  /*0bf0*/  IMAD.U32 R0, RZ, RZ, UR4 ;  /* 0x00000004ff007e24 */ /* 0x000fe2000f8e00ff */
[----:B------:R-:W-:Y:S06]  /*0c00*/  @P0 BRA `(.L_x_992) ;  /* 0x0000000000400947 */ /* 0x000fec0003800000 */
[----:B------:R-:W-:Y:S01]  /*0c10*/  ISETP.LT.AND P0, PT, RZ, UR7, PT ;  /* 0x00000007ff007c0c */ /* 0x000fe2000bf01270 */
[----:B------:R-:W-:-:S12]  /*0c20*/  UIADD3 UR4, UR7, -0x1, URZ ;  /* 0xffffffff07047890 */ /* 0x000fd8000fffe03f */
[----:B------:R-:W-:Y:S05]  /*0c30*/  @P0 BRA `(.L_x_993) ;  /* 0x00000000001c0947 */ /* 0x000fea0003800000 */
[----:B------:R-:W-:Y:S02]  /*0c40*/  UISETP.NE.AND UP0, UPT, UR5, 0x1, UPT ;  /* 0x000000010500788c */ /* 0x000fe4000bf05270 */
[----:B------:R-:W-:-:S09]  /*0c50*/  UIADD3 UR4, -UR7, URZ, URZ ;  /* 0x0000003f07047290 */ /* 0x000fd2000fffe13f */
[----:B------:R-:W-:Y:S02]  /*0c60*/  @UP0 ULDC.64 UR10, c[0x0][0x9e8] ;  /* 0x00027a00000a0ab9 */ /* 0x000fe40000000a00 */
[----:B------:R-:W-:-:S04]  /*0c70*/  UIMAD.WIDE.U32 UR8, UR4, UR10, URZ ;  /* 0x0000000a040872a5 */ /* 0x000fc8000f8e003f */
[----:B------:R-:W-:-:S04]  /*0c80*/  @UP0 USHF.R.U32.HI UR4, URZ, UR11, UR9 ;  /* 0x0000000b3f040299 */ /* 0x000fc80008011609 */
[----:B------:R-:W-:Y:S01]  /*0c90*/  ULOP3.LUT UR4, URZ, UR4, URZ, 0x33, !UPT ;  /* 0x000000043f047292 */ /* 0x000fe2000f8e333f */
[----:B------:R-:W-:Y:S11]  /*0ca0*/  BRA `(.L_x_994) ;  /* 0x0000000000107947 */ /* 0x000ff60003800000 */
.L_x_993:
[----:B------:R-:W-:-:S11]  /*0cb0*/  UISETP.NE.AND UP0, UPT, UR5, 0x1, UPT ;  /* 0x000000010500788c */ /* 0x000fd6000bf05270 */
[----:B------:R-:W-:Y:S02]  /*0cc0*/  @UP0 ULDC.64 UR10, c[0x0][0x9e8] ;  /* 0x00027a00000a0ab9 */ /* 0x000fe40000000a00 */
[----:B------:R-:W-:-:S04]  /*0cd0*/  UIMAD.WIDE.U32 UR8, UR4, UR10, URZ ;  /* 0x0000000a040872a5 */ /* 0x000fc8000f8e003f */
[----:B------:R-:W-:-:S12]  /*0ce0*/  @UP0 USHF.R.U32.HI UR4, URZ, UR11, UR9 ;  /* 0x0000000b3f040299 */ /* 0x000fd80008011609 */
.L_x_994:
[----:B------:R-:W-:-:S06]  /*0cf0*/  UIMAD UR4, UR4, UR5, UR5 ;  /* 0x00000005040472a4 */ /* 0x000fcc000f8e0205 */
[----:B------:R-:W-:-:S07]  /*0d00*/  VIMNMX R0, R0, UR4, PT ;  /* 0x0000000400007c48 */ /* 0x000fce000bfe0100 */
.L_x_992:
[----:B------:R-:W-:Y:S01]  /*0d10*/  R2UR UR4, R23 ;  /* 0x00000000170472ca */ /* 0x000fe200000e0000 */
[CC--:B------:R-:W-:Y:S01]  /*0d20*/  IMAD R18, R17.reuse, R4.reuse, -R18 ;  /* 0x0000000411127224 */ /* 0x0c0fe200078e0a12 */
[----:B------:R-:W-:Y:S01]  /*0d30*/  IADD3 R2, R0, 0x3f, RZ ;  /* 0x0000003f00027810 */ /* 0x000fe20007ffe0ff */
[----:B------:R-:W-:-:S03]  /*0d40*/  IMAD R0, R17, R4, 0x3f ;  /* 0x0000003f11007424 */ /* 0x000fc600078e0204 */
[----:B------:R-:W-:Y:S02]  /*0d50*/  R2UR UR7, R18 ;  /* 0x00000000120772ca */ /* 0x000fe400000e0000 */
[----:B------:R-:W-:Y:S02]  /*0d60*/  SHF.R.S32.HI R5, RZ, 0x1f, R2 ;  /* 0x0000001fff057819 */ /* 0x000fe40000011402 */
[----:B------:R-:W-:Y:S02]  /*0d70*/  SHF.R.S32.HI R3, RZ, 0x1f, R0 ;  /* 0x0000001fff037819 */ /* 0x000fe40000011400 */
[----:B------:R-:W-:Y:S01]  /*0d80*/  LEA.HI R5, R5, R2, RZ, 0x6 ;  /* 0x0000000205057211 */ /* 0x000fe200078f30ff */
[----:B------:R-:W-:Y:S01]  /*0d90*/  UISETP.NE.AND UP0, UPT, UR4, URZ, UPT ;  /* 0x0000003f0400728c */ /* 0x000fe2000bf05270 */
[----:B------:R-:W-:Y:S02]  /*0da0*/  LEA.HI R3, R3, R0, RZ, 0x6 ;  /* 0x0000000003037211 */ /* 0x000fe400078f30ff */
[----:B------:R-:W-:Y:S01]  /*0db0*/  UMOV UR4, UR38 ;  /* 0x0000002600047c82 */ /* 0x000fe20008000000 */
[----:B------:R-:W-:-:S02]  /*0dc0*/  SHF.R.S32.HI R0, RZ, 0x6, R5 ;  /* 0x00000006ff007819 */ /* 0x000fc40000011405 */
[----:B------:R-:W-:-:S04]  /*0dd0*/  SHF.R.S32.HI R3, RZ, 0x6, R3 ;  /* 0x00000006ff037819 */ /* 0x000fc80000011403 */
[----:B------:R-:W-:Y:S01]  /*0de0*/  VIMNMX R203, R3, R0, PT ;  /* 0x0000000003cb7248 */ /* 0x000fe20003fe0100 */
[----:B------:R-:W-:Y:S01]  /*0df0*/  @UP0 ULDC UR8, c[0x0][0x44c] ;  /* 0x0001130000080ab9 */ /* 0x000fe20000000800 */
[----:B------:R-:W-:Y:S01]  /*0e00*/  @UP0 ULDC UR10, c[0x0][0x450] ;  /* 0x00011400000a0ab9 */ /* 0x000fe20000000800 */
[----:B------:R-:W-:-:S04]  /*0e10*/  UIMAD.WIDE.U32 UR8, UR38, UR8, URZ ;  /* 0x00000008260872a5 */ /* 0x000fc8000f8e003f */
[----:B------:R-:W-:Y:S02]  /*0e20*/  @UP0 USHF.R.U32.HI UR4, URZ, UR10, UR9 ;  /* 0x0000000a3f040299 */ /* 0x000fe40008011609 */
[----:B------:R-:W-:Y:S02]  /*0e30*/  UISETP.GE.AND UP0, UPT, UR5, 0x1, UPT ;  /* 0x000000010500788c */ /* 0x000fe4000bf06270 */
[----:B------:R-:W-:-:S03]  /*0e40*/  UIADD3 UR4, UR7, UR4, URZ ;  /* 0x0000000407047290 */ /* 0x000fc6000fffe03f */
[----:B------:R-:W-:Y:S01]  /*0e50*/  ULDC UR7, c[0x0][0x9dc] ;  /* 0x0002770000077ab9 */ /* 0x000fe20000000800 */
[----:B------:R-:W-:Y:S01]  /*0e60*/  PLOP3.LUT P0, PT, PT, PT, UP0, 0x40, 0x0 ;  /* 0x000000000000781c */ /* 0x000fe20003f0e808 */
[----:B------:R-:W-:-:S12]  /*0e70*/  UIADD3 UR7, UR4, -UR7, URZ ;  /* 0x8000000704077290 */ /* 0x000fd8000fffe03f */
[----:B------:R-:W-:Y:S05]  /*0e80*/  @P0 BRA `(.L_x_995) ;  /* 0x0000000000440947 */ /* 0x000fea0003800000 */
[----:B------:R-:W-:-:S06]  /*0e90*/  UISETP.GT.AND UP0, UPT, UR4, -0x1, UPT ;  /* 0xffffffff0400788c */ /* 0x000fcc000bf04270 */
[----:B------:R-:W-:-:S13]  /*0ea0*/  PLOP3.LUT P0, PT, PT, PT, UP0, 0x80, 0x0 ;  /* 0x000000000000781c */ /* 0x000fda0003f0f008 */
[----:B------:R-:W-:Y:S05]  /*0eb0*/  @P0 BRA `(.L_x_996) ;  /* 0x00000000001c0947 */ /* 0x000fea0003800000 */
[----:B------:R-:W-:Y:S02]  /*0ec0*/  UISETP.NE.AND UP0, UPT, UR5, 0x1, UPT ;  /* 0x000000010500788c */ /* 0x000fe4000bf05270 */
[----:B------:R-:W-:-:S09]  /*0ed0*/  ULOP3.LUT UR4, URZ, UR4, URZ, 0x33, !UPT ;  /* 0x000000043f047292 */ /* 0x000fd2000f8e333f */
[----:B------:R-:W-:Y:S02]  /*0ee0*/  @UP0 ULDC.64 UR10, c[0x0][0x9e8] ;  /* 0x00027a00000a0ab9 */ /* 0x000fe40000000a00 */
[----:B------:R-:W-:-:S04]  /*0ef0*/  UIMAD.WIDE.U32 UR8, UR4, UR10, URZ ;  /* 0x0000000a040872a5 */ /* 0x000fc8000f8e003f */
[----:B------:R-:W-:-:S04]  /*0f00*/  @UP0 USHF.R.U32.HI UR4, URZ, UR11, UR9 ;  /* 0x0000000b3f040299 */ /* 0x000fc80008011609 */
[----:B------:R-:W-:Y:S01]  /*0f10*/  ULOP3.LUT UR4, URZ, UR4, URZ, 0x33, !UPT ;  /* 0x000000043f047292 */ /* 0x000fe2000f8e333f */
[----:B------:R-:W-:Y:S11]  /*0f20*/  BRA `(.L_x_997) ;  /* 0x0000000000107947 */ /* 0x000ff60003800000 */
.L_x_996:
[----:B------:R-:W-:-:S11]  /*0f30*/  UISETP.NE.AND UP0, UPT, UR5, 0x1, UPT ;  /* 0x000000010500788c */ /* 0x000fd6000bf05270 */
[----:B------:R-:W-:Y:S02]  /*0f40*/  @UP0 ULDC.64 UR10, c[0x0][0x9e8] ;  /* 0x00027a00000a0ab9 */ /* 0x000fe40000000a00 */
[----:B------:R-:W-:-:S04]  /*0f50*/  UIMAD.WIDE.U32 UR8, UR4, UR10, URZ ;  /* 0x0000000a040872a5 */ /* 0x000fc8000f8e003f */
[----:B------:R-:W-:-:S12]  /*0f60*/  @UP0 USHF.R.U32.HI UR4, URZ, UR11, UR9 ;  /* 0x0000000b3f040299 */ /* 0x000fd80008011609 */
.L_x_997:
[----:B------:R-:W-:-:S04]  /*0f70*/  UIMAD UR4, UR4, UR5, URZ ;  /* 0x00000005040472a4 */ /* 0x000fc8000f8e023f */
[----:B------:R-:W-:-:S04]  /*0f80*/  UISETP.LT.AND UP0, UPT, UR7, UR4, UPT ;  /* 0x000000040700728c */ /* 0x000fc8000bf01270 */
[----:B------:R-:W-:-:S12]  /*0f90*/  USEL UR7, UR7, UR4, !UP0 ;  /* 0x0000000407077287 */ /* 0x000fd8000c000000 */
.L_x_995:
[----:B------:R-:W-:Y:S02]  /*0fa0*/  USHF.R.S32.HI UR4, URZ, 0x1f, UR7 ;  /* 0x0000001f3f047899 */ /* 0x000fe40008011407 */
[----:B------:R-:W-:Y:S02]  /*0fb0*/  USHF.R.U32.HI UR11, URZ, 0x10, UR6 ;  /* 0x000000103f0b7899 */ /* 0x000fe40008011606 */
[----:B------:R-:W-:Y:S02]  /*0fc0*/  ULEA.HI UR4, UR4, UR7, URZ, 0x6 ;  /* 0x0000000704047291 */ /* 0x000fe4000f8f303f */
[----:B------:R-:W-:Y:S02]  /*0fd0*/  ULOP3.LUT UR7, UR6, 0xffff, URZ, 0xc0, !UPT ;  /* 0x0000ffff06077892 */ /* 0x000fe4000f8ec03f */
[----:B------:R-:W-:-:S04]  /*0fe0*/  USHF.R.S32.HI UR4, URZ, 0x6, UR4 ;  /* 0x000000063f047899 */ /* 0x000fc80008011404 */
[----:B------:R-:W-:-:S04]  /*0ff0*/  UISETP.LT.AND UP0, UPT, URZ, UR4, UPT ;  /* 0x000000043f00728c */ /* 0x000fc8000bf01270 */
[----:B------:R-:W-:Y:S02]  /*1000*/  USEL UR10, URZ, UR4, !UP0 ;  /* 0x000000043f0a7287 */ /* 0x000fe4000c000000 */
[----:B------:R-:W-:Y:S01]  /*1010*/  UISETP.NE.AND UP0, UPT, UR11, URZ, UPT ;  /* 0x0000003f0b00728c */ /* 0x000fe2000bf05270 */
[----:B------:R-:W-:-:S03]  /*1020*/  UMOV UR4, URZ ;  /* 0x0000003f00047c82 */ /* 0x000fc60008000000 */
[----:B------:R-:W-:-:S07]  /*1030*/  ISETP.GT.AND P0, PT, R203, UR10, PT ;  /* 0x0000000acb007c0c */ /* 0x000fce000bf04270 */
[----:B------:R-:W-:-:S06]  /*1040*/  @!UP0 ULDC UR11, c[0x0][0x9f0] ;  /* 0x00027c00000b8ab9 */ /* 0x000fcc0000000800 */
[----:B------:R-:W-:Y:S05]  /*1050*/  @!P0 BRA `(.L_x_998) ;  /* 0x00000000008c8947 */ /* 0x000fea0003800000 */
[----:B------:R-:W-:Y:S01]  /*1060*/  IMAD.U32 R4, RZ, RZ, UR11 ;  /* 0x0000000bff047e24 */ /* 0x000fe2000f8e00ff */
[----:B------:R-:W-:-:S04]  /*1070*/  UMOV UR4, URZ ;  /* 0x0000003f00047c82 */ /* 0x000fc80008000000 */
[----:B------:R-:W-:-:S04]  /*1080*/  IABS R0, R4 ;  /* 0x0000000400007213 */ /* 0x000fc80000000000 */
[----:B------:R-:W-:Y:S02]  /*1090*/  R2UR UR12, R0 ;  /* 0x00000000000c72ca */ /* 0x000fe400000e0000 */
[----:B------:R-:W-:Y:S02]  /*10a0*/  IADD3 R0, R4, -0x1, R203 ;  /* 0xffffffff04007810 */ /* 0x000fe40007ffe0cb */
[----:B------:R-:W-:Y:S02]  /*10b0*/  IABS R4, R4 ;  /* 0x0000000400047213 */ /* 0x000fe40000000000 */
[----:B------:R-:W-:Y:S02]  /*10c0*/  R2UR UR6, R0 ;  /* 0x00000000000672ca */ /* 0x000fe400000e0000 */
[----:B------:R-:W-:-:S05]  /*10d0*/  IADD3 R4, RZ, -R4, RZ ;  /* 0x80000004ff047210 */ /* 0x000fca0007ffe0ff */
[----:B------:R-:W0:Y:S06]  /*10e0*/  I2F.RP R2, UR12 ;  /* 0x0000000c00027d06 */ /* 0x000e2c0008209400 */
[----:B------:R-:W-:-:S06]  /*10f0*/  UIADD3 UR6, -UR10, UR6, URZ ;  /* 0x000000060a067290 */ /* 0x000fcc000fffe13f */
[----:B------:R-:W-:Y:S01]  /*1100*/  IMAD.U32 R0, RZ, RZ, UR6 ;  /* 0x00000006ff007e24 */ /* 0x000fe2000f8e00ff */
[----:B------:R-:W-:Y:S01]  /*1110*/  ULOP3.LUT UR6, UR6, UR11, URZ, 0x3c, !UPT ;  /* 0x0000000b06067292 */ /* 0x000fe2000f8e3c3f */
[----:B0-----:R-:W0:Y:S03]  /*1120*/  MUFU.RCP R2, R2 ;  /* 0x0000000200027308 */ /* 0x001e260000001000 */
[----:B------:R-:W-:-:S04]  /*1130*/  IABS R0, R0 ;  /* 0x0000000000007213 */ /* 0x000fc80000000000 */
[----:B------:R-:W-:Y:S01]  /*1140*/  R2UR UR9, R0 ;  /* 0x00000000000972ca */ /* 0x000fe200000e0000 */
[----:B------:R-:W-:Y:S02]  /*1150*/  IMAD.MOV.U32 R0, RZ, RZ, R4 ;  /* 0x000000ffff007224 */ /* 0x000fe400078e0004 */
[----:B0-----:R-:W-:-:S06]  /*1160*/  VIADD R3, R2, 0xffffffe ;  /* 0x0ffffffe02037836 */ /* 0x001fcc0000000000 */
        /* <DEDUP_REMOVED lines=18> */
.L_x_998:
[----:B------:R-:W-:Y:S02]  /*1290*/  UIMAD UR5, UR7, UR4, UR10 ;  /* 0x00000004070572a4 */ /* 0x000fe4000f8e020a */
[----:B------:R-:W-:Y:S01]  /*12a0*/  IMAD.U32 R0, RZ, RZ, UR4 ;  /* 0x00000004ff007e24 */ /* 0x000fe2000f8e00ff */
[----:B------:R-:W-:Y:S01]  /*12b0*/  PLOP3.LUT P0, PT, PT, PT, PT, 0x80, 0x0 ;  /* 0x000000000000781c */ /* 0x000fe20003f0f070 */
[----:B------:R-:W-:Y:S01]  /*12c0*/  IMAD.MOV.U32 R2, RZ, RZ, RZ ;  /* 0x000000ffff027224 */ /* 0x000fe200078e00ff */
[----:B------:R-:W-:Y:S02]  /*12d0*/  CS2R R150, SRZ ;  /* 0x0000000000967805 */ /* 0x000fe4000001ff00 */
[----:B------:R-:W-:Y:S02]  /*12e0*/  CS2R R148, SRZ ;  /* 0x0000000000947805 */ /* 0x000fe4000001ff00 */
[----:B------:R-:W-:Y:S01]  /*12f0*/  VIADDMNMX R203, R0, UR5, R203, PT ;  /* 0x0000000500cb7c46 */ /* 0x000fe2000b8001cb */
[----:B------:R-:W-:Y:S01]  /*1300*/  IMAD.MOV.U32 R0, RZ, RZ, RZ ;  /* 0x000000ffff007224 */ /* 0x000fe200078e00ff */
[----:B------:R-:W-:-:S02]  /*1310*/  MOV R200, UR5 ;  /* 0x0000000500c87c02 */ /* 0x000fc40008000f00 */
[----:B------:R-:W-:Y:S02]  /*1320*/  CS2R R146, SRZ ;  /* 0x0000000000927805 */ /* 0x000fe4000001ff00 */
[----:B------:R-:W-:Y:S02]  /*1330*/  ISETP.GT.AND P1, PT, R203, UR5, PT ;  /* 0x00000005cb007c0c */ /* 0x000fe4000bf24270 */
        /* <DEDUP_REMOVED lines=66> */
[----:B------:R-:W-:-:S05]  /*1760*/  SHF.R.S32.HI R58, RZ, 0x7, R57 ;  /* 0x00000007ff3a7819 */ /* 0x000fca0000011439 */
        /* <DEDUP_REMOVED lines=19> */
[----:B------:R-:W-:Y:S01]  /*18a0*/  MOV R5, UR5 ;  /* 0x0000000500057c02 */ /* 0x000fe20008000f00 */
[----:B------:R-:W-:Y:S01]  /*18b0*/  ULDC.64 UR4, c[0x4][0xb0] ;  /* 0x01002c0000047ab9 */ /* 0x000fe20000000a00 */
[----:B------:R-:W-:Y:S01]  /*18c0*/  IMAD.U32 R10, RZ, RZ, UR6 ;  /* 0x00000006ff0a7e24 */ /* 0x000fe2000f8e00ff */
[----:B------:R-:W-:Y:S01]  /*18d0*/  MOV R11, UR7 ;  /* 0x00000007000b7c02 */ /* 0x000fe20008000f00 */
[----:B------:R-:W-:Y:S02]  /*18e0*/  IMAD.U32 R6, RZ, RZ, UR4 ;  /* 0x00000004ff067e24 */ /* 0x000fe4000f8e00ff */
[----:B------:R-:W-:-:S02]  /*18f0*/  IMAD.U32 R7, RZ, RZ, UR5 ;  /* 0x00000005ff077e24 */ /* 0x000fc4000f8e00ff */
[----:B------:R-:W-:Y:S02]  /*1900*/  IMAD.MOV.U32 R8, RZ, RZ, 0x70 ;  /* 0x00000070ff087424 */ /* 0x000fe400078e00ff */
[----:B------:R-:W-:Y:S02]  /*1910*/  IMAD.MOV.U32 R12, RZ, RZ, 0x1 ;  /* 0x00000001ff0c7424 */ /* 0x000fe400078e00ff */
[----:B0-----:R-:W-:-:S07]  /*1920*/  IMAD.MOV.U32 R13, RZ, RZ, RZ ;  /* 0x000000ffff0d7224 */ /* 0x001fce00078e00ff */
[----:B------:R-:W-:-:S07]  /*1930*/  LEPC R20, `(.L_x_1000) ;  /* 0x000000001014794e */ /* 0x000fce0000000000 */
[----:B-1----:R-:W-:Y:S05]  /*1940*/  CALL.ABS.NOINC R2 ;  /* 0x0000000002007343 */ /* 0x002fea0003c00000 */
.L_x_1000:
[----:B------:R-:W-:Y:S02]  /*1950*/  R2UR UR4, R16 ;  /* 0x00000000100472ca */ /* 0x000fe400000e0000 */
[----:B------:R-:W-:-:S11]  /*1960*/  SHF.L.U32 R0, RZ, 0x1f, RZ ;  /* 0x0000001fff007819 */ /* 0x000fd600000006ff */
[----:B------:R-:W0:Y:S02]  /*1970*/  SYNCS.PHASECHK.TRANS64.TRYWAIT P0, [UR4+0x30800], R0 ;  /* 0x03080000ff0075a7 */ /* 0x000e240008000144 */
[----:B0-----:R-:W-:Y:S05]  /*1980*/  @!P0 BRA `(.L_x_1001) ;  /* 0x0000012400f88947 */ /* 0x001fea0003800000 */
.L_x_1134:
[----:B------:R-:W2:Y:S02]  /*1990*/  LDL R2, [R1+0x4] ;  /* 0x0000040001027983 */ /* 0x000ea40000100800 */
[----:B--2---:R-:W-:-:S13]  /*19a0*/  R2UR UR4, R2 ;  /* 0x00000000020472ca */ /* 0x004fda00000e0000 */
[----:B------:R-:W-:-:S06]  /*19b0*/  ULOP3.LUT UR4, UR4, 0x1, URZ, 0xfc, !UPT ;  /* 0x0000000104047892 */ /* 0x000fcc000f8efc3f */
[----:B------:R-:W-:-:S04]  /*19c0*/  MOV R2, UR4 ;  /* 0x0000000400027c02 */ /* 0x000fc80008000f00 */
[----:B------:R-:W-:-:S13]  /*19d0*/  ISETP.NE.AND P0, PT, R2, 0x3, PT ;  /* 0x000000030200780c */ /* 0x000fda0003f05270 */
[----:B------:R-:W-:Y:S05]  /*19e0*/  @!P0 BRA `(.L_x_1002) ;  /* 0x0000000000048947 */ /* 0x000fea0003800000 */
[----:B------:R-:W-:Y:S01]  /*19f0*/  BPT.TRAP 0x1 ;  /* 0x000000040000795c */ /* 0x000fe20000300000 */
.L_x_1002:
[----:B------:R-:W-:-:S13]  /*1a00*/  R2UR UR4, R16 ;  /* 0x00000000100472ca */ /* 0x000fda00000e0000 */
[----:B------:R1:W2:Y:S01]  /*1a10*/  SYNCS.PHASECHK.TRANS64.TRYWAIT P1, [UR4+0x30830], R0 ;  /* 0x03083000ff0075a7 */ /* 0x0002a20008020144 */
[----:B------:R-:W-:Y:S05]  /*1a20*/  @!P0 BRA `(.L_x_1003) ;  /* 0x0000000000048947 */ /* 0x000fea0003800000 */
[----:B------:R-:W-:Y:S01]  /*1a30*/  BPT.TRAP 0x1 ;  /* 0x000000040000795c */ /* 0x000fe20000300000 */
.L_x_1003:
[----:B------:R-:W-:-:S05]  /*1a40*/  IMAD.U32 R6, RZ, RZ, UR36 ;  /* 0x00000024ff067e24 */ /* 0x000fca000f8e00ff */
[----:B------:R-:W-:Y:S01]  /*1a50*/  LOP3.LUT R6, R6, 0x10000, RZ, 0xfc, !PT ;  /* 0x0001000006067812 */ /* 0x000fe200078efcff */
[----:B--2---:R-:W-:Y:S06]  /*1a60*/  @P1 BRA `(.L_x_1004) ;  /* 0x00000000000c1947 */ /* 0x004fec0003800000 */
[----:B------:R-:W-:-:S13]  /*1a70*/  R2UR UR4, R16 ;  /* 0x00000000100472ca */ /* 0x000fda00000e0000 */
[----:B------:R-:W2:Y:S02]  /*1a80*/  SYNCS.PHASECHK.TRANS64.TRYWAIT P1, [UR4+0x30830], R0 ;  /* 0x03083000ff0075a7 */ /* 0x000ea40008020144 */
[----:B--2---:R-:W-:Y:S05]  /*1a90*/  @!P1 BRA `(.L_x_1005) ;  /* 0x0000012400d09947 */ /* 0x004fea0003800000 */
.L_x_1004:
[----:B------:R-:W-:Y:S05]  /*1aa0*/  WARPSYNC.ALL ;  /* 0x0000000000007948 */ /* 0x000fea0003800000 */
[----:B------:R-:W-:Y:S01]  /*1ab0*/  IMAD.MOV.U32 R7, RZ, RZ, 0x40000040 ;  /* 0x40000040ff077424 */ /* 0x000fe200078e00ff */
[----:B------:R-:W-:Y:S01]  /*1ac0*/  R2UR UR4, R16 ;  /* 0x00000000100472ca */ /* 0x000fe200000e0000 */
[----:B------:R-:W-:Y:S01]  /*1ad0*/  WARPGROUP.ARRIVE ;  /* 0x00000000000079c5 */ /* 0x000fe20000000000 */
[----:B------:R-:W-:Y:S01]  /*1ae0*/  R2UR UR8, R6 ;  /* 0x00000000060872ca */ /* 0x000fe200000e0000 */
[----:B------:R-:W-:Y:S01]  /*1af0*/  UMOV UR11, 0x40000040 ;  /* 0x40000040000b7882 */ /* 0x000fe20000000000 */
[----:B------:R-:W-:Y:S01]  /*1b00*/  R2UR UR9, R7 ;  /* 0x00000000070972ca */ /* 0x000fe200000e0000 */
[----:B------:R-:W-:Y:S01]  /*1b10*/  UMOV UR13, 0x40000040 ;  /* 0x40000040000d7882 */ /* 0x000fe20000000000 */
[----:B------:R-:W-:Y:S01]  /*1b20*/  UMOV UR7, 0x40000040 ;  /* 0x4000004000077882 */ /* 0x000fe20000000000 */
[----:B------:R-:W-:Y:S01]  /*1b30*/  UMOV UR5, UR13 ;  /* 0x0000000d00057c82 */ /* 0x000fe20008000000 */
[----:B------:R-:W-:Y:S01]  /*1b40*/  IMAD.U32 R11, RZ, RZ, UR13 ;  /* 0x0000000dff0b7e24 */ /* 0x000fe2000f8e00ff */
[----:B------:R-:W-:Y:S01]  /*1b50*/  UMOV UR13, 0x40000040 ;  /* 0x40000040000d7882 */ /* 0x000fe20000000000 */
[----:B------:R-:W-:Y:S01]  /*1b60*/  UMOV UR15, 0x40000040 ;  /* 0x40000040000f7882 */ /* 0x000fe20000000000 */
[----:B------:R-:W-:Y:S01]  /*1b70*/  UMOV UR17, 0x40000040 ;  /* 0x4000004000117882 */ /* 0x000fe20000000000 */
[----:B------:R-:W-:Y:S01]  /*1b80*/  UMOV UR21, 0x40000040 ;  /* 0x4000004000157882 */ /* 0x000fe20000000000 */
[----:B------:R-:W-:Y:S01]  /*1b90*/  UIADD3 UR4, UR4, 0x20400, URZ ;  /* 0x0002040004047890 */ /* 0x000fe2000fffe03f */
[----:B------:R-:W-:Y:S01]  /*1ba0*/  UMOV UR25, 0x40000040 ;  /* 0x4000004000197882 */ /* 0x000fe20000000000 */
[----:B------:R-:W-:-:S02]  /*1bb0*/  UMOV UR29, 0x40000040 ;  /* 0x40000040001d7882 */ /* 0x000fc40000000000 */
[----:B------:R-:W-:Y:S01]  /*1bc0*/  USHF.R.U32.HI UR4, URZ, 0x4, UR4 ;  /* 0x000000043f047899 */ /* 0x000fe20008011604 */
[----:B------:R-:W-:Y:S01]  /*1bd0*/  UMOV UR33, 0x40000040 ;  /* 0x4000004000217882 */ /* 0x000fe20000000000 */
[----:B------:R-:W-:Y:S02]  /*1be0*/  UMOV UR37, 0x40000040 ;  /* 0x4000004000257882 */ /* 0x000fe40000000000 */
[----:B------:R-:W-:Y:S01]  /*1bf0*/  ULOP3.LUT UR4, UR4, 0x3fff, URZ, 0xc0, !UPT ;  /* 0x00003fff04047892 */ /* 0x000fe2000f8ec03f */
[----:B------:R-:W-:Y:S01]  /*1c00*/  UMOV UR41, 0x40000040 ;  /* 0x4000004000297882 */ /* 0x000fe20000000000 */
[----:B------:R-:W-:Y:S02]  /*1c10*/  UMOV UR45, 0x40000040 ;  /* 0x40000040002d7882 */ /* 0x000fe40000000000 */
[----:B------:R-:W-:Y:S01]  /*1c20*/  ULOP3.LUT UR18, UR4, 0x10000, URZ, 0xfc, !UPT ;  /* 0x0001000004127892 */ /* 0x000fe2000f8efc3f */
[----:B------:R-:W-:Y:S01]  /*1c30*/  UMOV UR49, 0x40000040 ;  /* 0x4000004000317882 */ /* 0x000fe20000000000 */
[----:B------:R-:W-:-:S02]  /*1c40*/  UMOV UR53, 0x40000040 ;  /* 0x4000004000357882 */ /* 0x000fc40000000000 */
[----:B------:R-:W-:Y:S02]  /*1c50*/  UIADD3 UR6, UR18, 0x2, URZ ;  /* 0x0000000212067890 */ /* 0x000fe4000fffe03f */
[----:B------:R-:W-:Y:S02]  /*1c60*/  UIADD3 UR14, UR18, 0x200, URZ ;  /* 0x00000200120e7890 */ /* 0x000fe4000fffe03f */
[----:B------:R-:W-:Y:S01]  /*1c70*/  IMAD.U32 R20, RZ, RZ, UR18 ;  /* 0x00000012ff147e24 */ /* 0x000fe2000f8e00ff */
[----:B------:R-:W-:Y:S02]  /*1c80*/  UMOV UR10, UR18 ;  /* 0x00000012000a7c82 */ /* 0x000fe40008000000 */
[----:B------:R-:W-:Y:S01]  /*1c90*/  HGMMA.64x64x16.F32 R24, gdesc[UR8], RZ, !UPT, gsb0 ;  /* 0x00e00000081879f0 */ /* 0x000fe2000c0008ff */
[----:B------:R-:W-:Y:S01]  /*1ca0*/  R2UR UR10, R6 ;  /* 0x00000000060a72ca */ /* 0x000fe200000e0000 */
[----:B------:R-:W-:Y:S02]  /*1cb0*/  UMOV UR9, 0x40000040 ;  /* 0x4000004000097882 */ /* 0x000fe40000000000 */
[----:B------:R-:W-:-:S10]  /*1cc0*/  IMAD.U32 R15, RZ, RZ, UR9 ;  /* 0x00000009ff0f7e24 */ /* 0x000fd4000f8e00ff */
[----:B------:R-:W-:Y:S02]  /*1cd0*/  UIADD3 UR4, UR10, 0x2, URZ ;  /* 0x000000020a047890 */ /* 0x000fe4000fffe03f */
[----:B------:R-:W-:Y:S02]  /*1ce0*/  UIADD3 UR16, UR10, 0x402, URZ ;  /* 0x000004020a107890 */ /* 0x000fe4000fffe03f */
[----:B------:R-:W-:Y:S02]  /*1cf0*/  UIADD3 UR20, UR10, 0x404, URZ ;  /* 0x000004040a147890 */ /* 0x000fe4000fffe03f */
[----:B------:R-:W-:Y:S01]  /*1d00*/  UIADD3 UR24, UR10, 0x406, URZ ;  /* 0x000004060a187890 */ /* 0x000fe2000fffe03f */
[----:B------:R-:W-:Y:S01]  /*1d10*/  UMOV UR12, UR4 ;  /* 0x00000004000c7c82 */ /* 0x000fe20008000000 */
[----:B------:R-:W-:Y:S01]  /*1d20*/  UIADD3 UR28, UR10, 0x800, URZ ;  /* 0x000008000a1c7890 */ /* 0x000fe2000fffe03f */
[----:B------:R-:W-:Y:S01]  /*1d30*/  MOV R10, UR12 ;  /* 0x0000000c000a7c02 */ /* 0x000fe20008000f00 */
[----:B------:R-:W-:Y:S01]  /*1d40*/  UMOV UR4, UR12 ;  /* 0x0000000c00047c82 */ /* 0x000fe20008000000 */
[----:B------:R-:W-:-:S02]  /*1d50*/  UIADD3 UR12, UR10, 0x400, URZ ;  /* 0x000004000a0c7890 */ /* 0x000fc4000fffe03f */
[----:B------:R-:W-:Y:S02]  /*1d60*/  UIADD3 UR32, UR10, 0x802, URZ ;  /* 0x000008020a207890 */ /* 0x000fe4000fffe03f */
[----:B------:R-:W-:Y:S02]  /*1d70*/  UIADD3 UR36, UR10, 0x804, URZ ;  /* 0x000008040a247890 */ /* 0x000fe4000fffe03f */
[----:B------:R-:W-:Y:S02]  /*1d80*/  UIADD3 UR40, UR10, 0x806, URZ ;  /* 0x000008060a287890 */ /* 0x000fe4000fffe03f */
[----:B------:R-:W-:Y:S02]  /*1d90*/  UIADD3 UR44, UR10, 0xc00, URZ ;  /* 0x00000c000a2c7890 */ /* 0x000fe4000fffe03f */
[----:B------:R-:W-:Y:S02]  /*1da0*/  UIADD3 UR48, UR10, 0xc02, URZ ;  /* 0x00000c020a307890 */ /* 0x000fe4000fffe03f */
[----:B------:R-:W-:Y:S01]  /*1db0*/  UIADD3 UR52, UR10, 0xc04, URZ ;  /* 0x00000c040a347890 */ /* 0x000fe2000fffe03f */
[----:B------:R-:W-:-:S02]  /*1dc0*/  WARPGROUP.DEPBAR.LE gsb0, 0x0 ;  /* 0x00008000000079c5 */ /* 0x000fc40000010000 */
[----:B------:R-:W-:-:S06]  /*1dd0*/  WARPGROUP.ARRIVE ;  /* 0x00000000000079c5 */ /* 0x000fcc0000000000 */
[----:B------:R-:W-:Y:S01]  /*1de0*/  HGMMA.64x64x16.F32 R24, gdesc[UR4], R24, gsb0 ;  /* 0x00e00000041879f0 */ /* 0x000fe20008000818 */
[----:B------:R-:W-:Y:S02]  /*1df0*/  UIADD3 UR4, UR10, 0x4, URZ ;  /* 0x000000040a047890 */ /* 0x000fe4000fffe03f */
[----:B------:R-:W-:Y:S01]  /*1e00*/  UIADD3 UR6, UR18, 0x4, URZ ;  /* 0x0000000412067890 */ /* 0x000fe2000fffe03f */
[----:B------:R-:W-:Y:S01]  /*1e10*/  UMOV UR5, UR9 ;  /* 0x0000000900057c82 */ /* 0x000fe20008000000 */
[----:B------:R-:W-:Y:S01]  /*1e20*/  UMOV UR7, 0x40000040 ;  /* 0x4000004000077882 */ /* 0x000fe20000000000 */
[----:B------:R-:W-:Y:S02]  /*1e30*/  UMOV UR9, 0x40000040 ;  /* 0x4000004000097882 */ /* 0x000fe40000000000 */
[----:B------:R-:W-:Y:S02]  /*1e40*/  UMOV UR8, UR4 ;  /* 0x0000000400087c82 */ /* 0x000fe40008000000 */
[----:B------:R-:W-:Y:S01]  /*1e50*/  UMOV UR4, UR8 ;  /* 0x0000000800047c82 */ /* 0x000fe20008000000 */
[----:B------:R-:W-:Y:S01]  /*1e60*/  IMAD.U32 R14, RZ, RZ, UR8 ;  /* 0x00000008ff0e7e24 */ /* 0x000fe2000f8e00ff */
[----:B------:R-:W-:-:S02]  /*1e70*/  UIADD3 UR8, UR10, 0x6, URZ ;  /* 0x000000060a087890 */ /* 0x000fc4000fffe03f */
[----:B------:R-:W-:Y:S01]  /*1e80*/  UIADD3 UR10, UR10, 0xc06, URZ ;  /* 0x00000c060a0a7890 */ /* 0x000fe2000fffe03f */
[----:B------:R-:W-:Y:S02]  /*1e90*/  WARPGROUP.DEPBAR.LE gsb0, 0x0 ;  /* 0x00008000000079c5 */ /* 0x000fe40000010000 */
[----:B------:R-:W-:-:S06]  /*1ea0*/  WARPGROUP.ARRIVE ;  /* 0x00000000000079c5 */ /* 0x000fcc0000000000 */
[----:B------:R-:W-:Y:S01]  /*1eb0*/  HGMMA.64x64x16.F32 R24, gdesc[UR4], R24, gsb0 ;  /* 0x00e00000041879f0 */ /* 0x000fe20008000818 */
[----:B------:R-:W-:Y:S01]  /*1ec0*/  UIADD3 UR6, UR18, 0x6, URZ ;  /* 0x0000000612067890 */ /* 0x000fe2000fffe03f */
[----:B------:R-:W-:Y:S01]  /*1ed0*/  UMOV UR4, UR8 ;  /* 0x0000000800047c82 */ /* 0x000fe20008000000 */
[----:B------:R-:W-:Y:S01]  /*1ee0*/  UMOV UR5, UR9 ;  /* 0x0000000900057c82 */ /* 0x000fe20008000000 */
[----:B------:R-:W-:Y:S01]  /*1ef0*/  UMOV UR7, 0x40000040 ;  /* 0x4000004000077882 */ /* 0x000fe20000000000 */
        /* <DEDUP_REMOVED lines=9> */
[----:B------:R-:W-:Y:S03]  /*1f90*/  HGMMA.64x64x16.F32 R24, gdesc[UR12], R24, gsb0 ;  /* 0x00e000000c1879f0 */ /* 0x000fe60008000818 */
        /* <DEDUP_REMOVED lines=68> */
[----:B------:R-:W-:Y:S01]  /*23e0*/  UMOV UR5, 0x40000040 ;  /* 0x4000004000057882 */ /* 0x000fe20000000000 */
[----:B------:R-:W-:Y:S01]  /*23f0*/  UMOV UR7, 0x40000040 ;  /* 0x4000004000077882 */ /* 0x000fe20000000000 */
[----:B------:R-:W-:Y:S01]  /*2400*/  MOV R12, UR4 ;  /* 0x00000004000c7c02 */ /* 0x000fe20008000f00 */
[----:B------:R-:W-:Y:S01]  /*2410*/  IMAD.U32 R13, RZ, RZ, UR5 ;  /* 0x00000005ff0d7e24 */ /* 0x000fe2000f8e00ff */
[----:B------:R-:W-:Y:S02]  /*2420*/  WARPGROUP.DEPBAR.LE gsb0, 0x0 ;  /* 0x00008000000079c5 */ /* 0x000fe40000010000 */
[----:B------:R-:W-:-:S06]  /*2430*/  WARPGROUP.ARRIVE ;  /* 0x00000000000079c5 */ /* 0x000fcc0000000000 */
[----:B------:R-:W-:Y:S03]  /*2440*/  HGMMA.64x64x16.F32 R24, gdesc[UR4], R24, gsb0 ;  /* 0x00e00000041879f0 */ /* 0x000fe60008000818 */
[----:B------:R-:W-:Y:S02]  /*2450*/  WARPGROUP.DEPBAR.LE gsb0, 0x0 ;  /* 0x00008000000079c5 */ /* 0x000fe40000010000 */
[----:B------:R-:W-:Y:S05]  /*2460*/  @!P0 BRA `(.L_x_1006) ;  /* 0x0000000000048947 */ /* 0x000fea0003800000 */
[----:B------:R-:W-:Y:S01]  /*2470*/  BPT.TRAP 0x1 ;  /* 0x000000040000795c */ /* 0x000fe20000300000 */
.L_x_1006:
[----:B01----:R-:W-:Y:S01]  /*2480*/  LOP3.LUT R0, R57, 0xffffff80, RZ, 0xc0, !PT ;  /* 0xffffff8039007812 */ /* 0x003fe200078ec0ff */
[----:B------:R-:W-:Y:S01]  /*2490*/  ULDC UR11, c[0x0][0x2f0] ;  /* 0x0000bc00000b7ab9 */ /* 0x000fe20000000800 */
[----:B------:R-:W-:Y:S01]  /*24a0*/  R2UR UR5, R23 ;  /* 0x00000000170572ca */ /* 0x000fe200000e0000 */
[----:B------:R-:W-:Y:S01]  /*24b0*/  ULDC UR14, c[0x0][0x9e0] ;  /* 0x00027800000e7ab9 */ /* 0x000fe20000000800 */
[----:B------:R-:W-:Y:S01]  /*24c0*/  LEA.HI R56, R56, R19, RZ, 0x2 ;  /* 0x0000001338387211 */ /* 0x000fe200078f10ff */
[----:B------:R-:W-:Y:S01]  /*24d0*/  IMAD.IADD R0, R19, 0x1, -R0 ;  /* 0x0000000113007824 */ /* 0x000fe200078e0a00 */
[----:B------:R-:W-:Y:S02]  /*24e0*/  LEA.HI R5, R58, R58, RZ, 0x1 ;  /* 0x0000003a3a057211 */ /* 0x000fe400078f08ff */
[----:B------:R-:W-:Y:S02]  /*24f0*/  LOP3.LUT R56, R56, 0xfffffffc, RZ, 0xc0, !PT ;  /* 0xfffffffc38387812 */ /* 0x000fe400078ec0ff */
[----:B------:R-:W-:-:S02]  /*2500*/  SHF.R.S32.HI R3, RZ, 0x1f, R0 ;  /* 0x0000001fff037819 */ /* 0x000fc40000011400 */
[----:B------:R-:W-:Y:S01]  /*2510*/  LOP3.LUT R5, R5, 0x3fffffe, RZ, 0xc0, !PT ;  /* 0x03fffffe05057812 */ /* 0x000fe200078ec0ff */
[----:B------:R-:W-:Y:S01]  /*2520*/  IMAD.IADD R56, R19, 0x1, -R56 ;  /* 0x0000000113387824 */ /* 0x000fe200078e0a38 */
[CC--:B------:R-:W-:Y:S01]  /*2530*/  LEA.HI R2, R3.reuse, R0.reuse, RZ, 0x2 ;  /* 0x0000000003027211 */ /* 0x0c0fe200078f10ff */
[----:B------:R-:W-:Y:S01]  /*2540*/  UISETP.NE.AND UP1, UPT, UR5, URZ, UPT ;  /* 0x0000003f0500728c */ /* 0x000fe2000bf25270 */
[----:B------:R-:W-:Y:S02]  /*2550*/  LEA.HI R4, R3, R0, RZ, 0x5 ;  /* 0x0000000003047211 */ /* 0x000fe400078f28ff */
[--C-:B------:R-:W-:Y:S01]  /*2560*/  SHF.R.S32.HI R3, RZ, 0x2, R2.reuse ;  /* 0x00000002ff037819 */ /* 0x100fe20000011402 */
[----:B------:R-:W-:Y:S01]  /*2570*/  ULDC UR5, c[0x0][0x9d8] ;  /* 0x0002760000057ab9 */ /* 0x000fe20000000800 */
[----:B------:R-:W-:Y:S01]  /*2580*/  SHF.R.S32.HI R8, RZ, 0x1f, R2 ;  /* 0x0000001fff087819 */ /* 0x000fe20000011402 */
[----:B------:R-:W-:Y:S01]  /*2590*/  FMUL.FTZ R26, R26, UR5 ;  /* 0x000000051a1a7c20 */ /* 0x000fe20008410000 */
[----:B------:R-:W-:Y:S01]  /*25a0*/  SHF.R.S32.HI R4, RZ, 0x5, R4 ;  /* 0x00000005ff047819 */ /* 0x000fe20000011404 */
[----:B------:R-:W-:Y:S01]  /*25b0*/  FMUL.FTZ R34, R34, UR5 ;  /* 0x0000000522227c20 */ /* 0x000fe20008410000 */
[-C--:B------:R-:W-:Y:S01]  /*25c0*/  LEA.HI R8, R8, R3.reuse, RZ, 0x3 ;  /* 0x0000000308087211 */ /* 0x080fe200078f18ff */
[----:B------:R-:W0:Y:S01]  /*25d0*/  MUFU.TANH R59, R26 ;  /* 0x0000001a003b7308 */ /* 0x000e220000002400 */
[----:B------:R-:W-:Y:S01]  /*25e0*/  LEA R9, R4, UR38, 0x4 ;  /* 0x0000002604097c11 */ /* 0x000fe2000f8e20ff */
[----:B------:R-:W-:Y:S01]  /*25f0*/  @UP1 ULDC UR6, c[0x0][0x450] ;  /* 0x0001140000061ab9 */ /* 0x000fe20000000800 */
[----:B------:R-:W-:Y:S01]  /*2600*/  LOP3.LUT R8, R8, 0xfffffff8, RZ, 0xc0, !PT ;  /* 0xfffffff808087812 */ /* 0x000fe200078ec0ff */
[----:B------:R-:W-:Y:S01]  /*2610*/  FMUL.FTZ R24, R24, UR5 ;  /* 0x0000000518187c20 */ /* 0x000fe20008410000 */
[----:B------:R-:W-:Y:S01]  /*2620*/  LEA.HI R4, R56, R56, RZ, 0x1 ;  /* 0x0000003838047211 */ /* 0x000fe200078f08ff */
[----:B------:R-:W-:Y:S01]  /*2630*/  FMUL.FTZ R25, R25, UR5 ;  /* 0x0000000519197c20 */ /* 0x000fe20008410000 */
[----:B------:R-:W-:Y:S01]  /*2640*/  R2UR UR4, R22 ;  /* 0x00000000160472ca */ /* 0x000fe200000e0000 */
[----:B------:R1:W2:Y:S01]  /*2650*/  MUFU.TANH R26, R34 ;  /* 0x00000022001a7308 */ /* 0x0002a20000002400 */
[----:B------:R-:W-:Y:S01]  /*2660*/  IADD3 R8, R9, R3, -R8 ;  /* 0x0000000309087210 */ /* 0x000fe20007ffe808 */
[----:B------:R-:W-:Y:S01]  /*2670*/  FMUL.FTZ R27, R27, UR5 ;  /* 0x000000051b1b7c20 */ /* 0x000fe20008410000 */
[----:B------:R-:W-:Y:S01]  /*2680*/  IADD3 R5, R58, -R5, RZ ;  /* 0x800000053a057210 */ /* 0x000fe20007ffe0ff */
[----:B------:R-:W-:Y:S01]  /*2690*/  FMUL.FTZ R28, R28, UR5 ;  /* 0x000000051c1c7c20 */ /* 0x000fe20008410000 */
[----:B------:R-:W-:Y:S01]  /*26a0*/  LOP3.LUT R3, R4, 0x1ffffffe, RZ, 0xc0, !PT ;  /* 0x1ffffffe04037812 */ /* 0x000fe200078ec0ff */
[----:B------:R-:W-:Y:S01]  /*26b0*/  FMUL.FTZ R29, R29, UR5 ;  /* 0x000000051d1d7c20 */ /* 0x000fe20008410000 */
[----:B------:R-:W-:Y:S01]  /*26c0*/  PLOP3.LUT P1, PT, PT, PT, UP1, 0x80, 0x0 ;  /* 0x000000000000781c */ /* 0x000fe20003f2f018 */
[----:B------:R-:W-:Y:S01]  /*26d0*/  IMAD R8, R5, 0x40, R8 ;  /* 0x0000004005087824 */ /* 0x000fe200078e0208 */
[----:B------:R-:W-:Y:S01]  /*26e0*/  R2UR UR7, R16 ;  /* 0x00000000100772ca */ /* 0x000fe200000e0000 */
[----:B------:R-:W-:Y:S01]  /*26f0*/  IMAD.IADD R3, R56, 0x1, -R3 ;  /* 0x0000000138037824 */ /* 0x000fe200078e0a03 */
[----:B------:R-:W-:Y:S01]  /*2700*/  PLOP3.LUT P2, PT, PT, PT, UP1, 0x80, 0x0 ;  /* 0x000000000000781c */ /* 0x000fe20003f4f018 */
[----:B------:R-:W-:Y:S01]  /*2710*/  UISETP.NE.AND UP0, UPT, UR4, URZ, UPT ;  /* 0x0000003f0400728c */ /* 0x000fe2000bf05270 */
[----:B------:R-:W-:Y:S01]  /*2720*/  LOP3.LUT R5, R2, 0x7ffffffc, RZ, 0xc0, !PT ;  /* 0x7ffffffc02057812 */ /* 0x000fe200078ec0ff */
[----:B------:R-:W-:Y:S01]  /*2730*/  IMAD R19, R3, 0x8, R8 ;  /* 0x0000000803137824 */ /* 0x000fe200078e0208 */
[----:B------:R-:W-:Y:S01]  /*2740*/  @UP1 ULDC UR4, c[0x0][0x44c] ;  /* 0x0001130000041ab9 */ /* 0x000fe20000000800 */
[----:B------:R-:W-:-:S02]  /*2750*/  IMAD.MOV.U32 R8, RZ, RZ, -0x40 ;  /* 0xffffffc0ff087424 */ /* 0x000fc400078e00ff */
[----:B------:R-:W-:Y:S01]  /*2760*/  FMUL.FTZ R30, R30, UR5 ;  /* 0x000000051e1e7c20 */ /* 0x000fe20008410000 */
[----:B------:R-:W-:Y:S01]  /*2770*/  IMAD.IADD R5, R0, 0x1, -R5 ;  /* 0x0000000100057824 */ /* 0x000fe200078e0a05 */
[----:B------:R-:W-:Y:S01]  /*2780*/  MOV R3, R19 ;  /* 0x0000001300037202 */ /* 0x000fe20000000f00 */
[----:B------:R-:W-:-:S04]  /*2790*/  @P1 IMAD.HI.U32 R4, R19, UR4, RZ ;  /* 0x0000000413041c27 */ /* 0x000fc8000f8e00ff */
[----:B------:R-:W-:Y:S01]  /*27a0*/  FMUL.FTZ R31, R31, UR5 ;  /* 0x000000051f1f7c20 */ /* 0x000fe20008410000 */
[----:B------:R-:W-:Y:S01]  /*27b0*/  UIADD3 UR4, UR7, 0x30840, URZ ;  /* 0x0003084007047890 */ /* 0x000fe2000fffe03f */
[----:B------:R-:W3:Y:S01]  /*27c0*/  S2UR UR7, SR_CgaCtaId ;  /* 0x00000000000779c3 */ /* 0x000ee20000008800 */
[----:B-1----:R-:W-:Y:S01]  /*27d0*/  IMAD R34, R203, R8, 0x40 ;  /* 0x00000040cb227424 */ /* 0x002fe200078e0208 */
[----:B------:R-:W-:Y:S01]  /*27e0*/  @P2 SHF.R.U32.HI R3, RZ, UR6, R4 ;  /* 0x00000006ff032c19 */ /* 0x000fe20008011604 */
[----:B------:R-:W-:Y:S01]  /*27f0*/  FMUL.FTZ R32, R32, UR5 ;  /* 0x0000000520207c20 */ /* 0x000fe20008410000 */
[----:B------:R-:W-:Y:S01]  /*2800*/  FMUL.FTZ R33, R33, UR5 ;  /* 0x0000000521217c20 */ /* 0x000fe20008410000 */
[----:B------:R-:W-:Y:S02]  /*2810*/  VIADD R0, R34, 0x1 ;  /* 0x0000000122007836 */ /* 0x000fe40000000000 */
[----:B------:R-:W-:Y:S01]  /*2820*/  FMUL.FTZ R35, R35, UR5 ;  /* 0x0000000523237c20 */ /* 0x000fe20008410000 */
[----:B------:R-:W1:Y:S01]  /*2830*/  SHFL.IDX PT, R4, R3, RZ, 0x1c1f ;  /* 0x001c1fff03047589 */ /* 0x000e6200000e0000 */
[----:B------:R-:W-:Y:S01]  /*2840*/  FMUL.FTZ R36, R36, UR5 ;  /* 0x0000000524247c20 */ /* 0x000fe20008410000 */
        /* <DEDUP_REMOVED lines=15> */
[----:B---3--:R-:W-:Y:S01]  /*2940*/  UPRMT UR4, UR7, 0x654, UR4 ;  /* 0x0000065407047896 */ /* 0x008fe20008000004 */
[----:B------:R-:W-:Y:S01]  /*2950*/  FMUL.FTZ R52, R52, UR5 ;  /* 0x0000000534347c20 */ /* 0x000fe20008410000 */
[----:B------:R-:W-:Y:S01]  /*2960*/  FMUL.FTZ R53, R53, UR5 ;  /* 0x0000000535357c20 */ /* 0x000fe20008410000 */
[----:B------:R-:W-:Y:S01]  /*2970*/  FMUL.FTZ R54, R54, UR5 ;  /* 0x0000000536367c20 */ /* 0x000fe20008410000 */
[----:B------:R-:W-:Y:S01]  /*2980*/  FMUL.FTZ R55, R55, UR5 ;  /* 0x0000000537377c20 */ /* 0x000fe20008410000 */
[----:B------:R-:W-:Y:S01]  /*2990*/  IMAD R0, R5, -0x2, R0 ;  /* 0xfffffffe05007824 */ /* 0x000fe200078e0200 */
[----:B------:R-:W-:Y:S01]  /*29a0*/  ULDC UR5, c[0x0][0x288] ;  /* 0x0000a20000057ab9 */ /* 0x000fe20000000800 */
[----:B------:R-:W-:Y:S01]  /*29b0*/  PLOP3.LUT P1, PT, PT, PT, UP0, 0x40, 0x0 ;  /* 0x000000000000781c */ /* 0x000fe20003f2e808 */
[----:B------:R-:W3:Y:S01]  /*29c0*/  MUFU.TANH R24, R24 ;  /* 0x0000001800187308 */ /* 0x000ee20000002400 */
[----:B------:R-:W-:Y:S01]  /*29d0*/  MOV R154, UR5 ;  /* 0x00000005009a7c02 */ /* 0x000fe20008000f00 */
[----:B------:R-:W-:Y:S01]  /*29e0*/  SYNCS.ARRIVE.TRANS64.RED.A1T0 RZ, [UR4], RZ ;  /* 0x000000ffffff79a7 */ /* 0x000fe20008100404 */
[C---:B------:R-:W-:Y:S01]  /*29f0*/  IMAD R9, R17.reuse, UR11, R0 ;  /* 0x0000000b11097c24 */ /* 0x040fe2000f8e0200 */
[----:B------:R-:W-:Y:S01]  /*2a00*/  ULDC UR4, c[0x0][0x9dc] ;  /* 0x0002770000047ab9 */ /* 0x000fe20000000800 */
[----:B------:R-:W-:Y:S01]  /*2a10*/  IMAD R0, R17, UR11, R34 ;  /* 0x0000000b11007c24 */ /* 0x000fe2000f8e0222 */
[----:B------:R-:W-:Y:S01]  /*2a20*/  ULOP3.LUT UR6, URZ, UR4, URZ, 0x33, !UPT ;  /* 0x000000043f067292 */ /* 0x000fe2000f8e333f */
[----:B------:R-:W-:Y:S01]  /*2a30*/  IMAD.IADD R9, R9, 0x1, -R154 ;  /* 0x0000000109097824 */ /* 0x000fe200078e0a9a */
[----:B------:R-:W4:Y:S01]  /*2a40*/  MUFU.TANH R25, R25 ;  /* 0x0000001900197308 */ /* 0x000f220000002400 */
[----:B------:R-:W-:Y:S01]  /*2a50*/  IMAD R56, R5, -0x2, R0 ;  /* 0xfffffffe05387824 */ /* 0x000fe200078e0200 */
[----:B------:R-:W-:Y:S01]  /*2a60*/  LEA R8, R203, 0xffffffc0, 0x6 ;  /* 0xffffffc0cb087811 */ /* 0x000fe200078e30ff */
[C---:B------:R-:W-:Y:S01]  /*2a70*/  VIADD R57, R9.reuse, UR14 ;  /* 0x0000000e09397c36 */ /* 0x040fe20008000000 */
[----:B------:R-:W-:Y:S01]  /*2a80*/  IADD3 R58, R9, UR6, RZ ;  /* 0x00000006093a7c10 */ /* 0x000fe2000fffe0ff */
[----:B------:R-:W-:-:S03]  /*2a90*/  IMAD.U32 R21, RZ, RZ, UR6 ;  /* 0x00000006ff157e24 */ /* 0x000fc6000f8e00ff */
[----:B------:R-:W0:Y:S01]  /*2aa0*/  MUFU.TANH R27, R27 ;  /* 0x0000001b001b7308 */ /* 0x000e220000002400 */
[----:B-1----:R-:W-:Y:S01]  /*2ab0*/  VIADDMNMX R0, R4, R57, R56, PT ;  /* 0x0000003904007246 */ /* 0x002fe20003800138 */
[----:B------:R-:W-:-:S06]  /*2ac0*/  IMAD.IADD R2, R58, 0x1, R4 ;  /* 0x000000013a027824 */ /* 0x000fcc00078e0204 */
[----:B------:R-:W1:Y:S08]  /*2ad0*/  MUFU.TANH R28, R28 ;  /* 0x0000001c001c7308 */ /* 0x000e700000002400 */
[----:B------:R-:W0:Y:S08]  /*2ae0*/  MUFU.TANH R29, R29 ;  /* 0x0000001d001d7308 */ /* 0x000e300000002400 */
        /* <DEDUP_REMOVED lines=24> */
[----:B------:R-:W0:Y:S01]  /*2c70*/  MUFU.TANH R55, R55 ;  /* 0x0000003700377308 */ /* 0x000e220000002400 */
[----:B-1234-:R-:W-:Y:S05]  /*2c80*/  @P1 BRA `(.L_x_1007) ;  /* 0x0000000000641947 */ /* 0x01efea0003800000 */
[----:B------:R-:W-:Y:S01]  /*2c90*/  IMAD R9, R17, UR11, R4 ;  /* 0x0000000b11097c24 */ /* 0x000fe2000f8e0204 */
[----:B------:R-:W-:Y:S03]  /*2ca0*/  BSSY B0, `(.L_x_1008) ;  /* 0x0000013000007945 */ /* 0x000fe60003800000 */
[----:B------:R-:W-:-:S05]  /*2cb0*/  IMAD.IADD R9, R9, 0x1, -R154 ;  /* 0x0000000109097824 */ /* 0x000fca00078e0a9a */
[----:B------:R-:W-:-:S13]  /*2cc0*/  ISETP.GT.AND P1, PT, R9, -0x1, PT ;  /* 0xffffffff0900780c */ /* 0x000fda0003f24270 */
[----:B------:R-:W-:Y:S05]  /*2cd0*/  @P1 BRA `(.L_x_1009) ;  /* 0x0000000000241947 */ /* 0x000fea0003800000 */
[----:B------:R-:W-:Y:S01]  /*2ce0*/  ULDC UR4, c[0x0][0x9e4] ;  /* 0x0002790000047ab9 */ /* 0x000fe20000000800 */
[----:B------:R-:W-:Y:S01]  /*2cf0*/  LOP3.LUT R9, RZ, R9, RZ, 0x33, !PT ;  /* 0x00000009ff097212 */ /* 0x000fe200078e33ff */
[----:B------:R-:W-:-:S05]  /*2d00*/  IMAD.U32 R60, RZ, RZ, UR4 ;  /* 0x00000004ff3c7e24 */ /* 0x000fca000f8e00ff */
[----:B------:R-:W-:-:S13]  /*2d10*/  ISETP.NE.AND P1, PT, R60, 0x1, PT ;  /* 0x000000013c00780c */ /* 0x000fda0003f25270 */
[----:B------:R-:W1:Y:S02]  /*2d20*/  @P1 LDC.64 R62, c[0x0][0x9e8] ;  /* 0x00027a00ff3e1b82 */ /* 0x000e640000000a00 */
[----:B-1----:R-:W-:-:S05]  /*2d30*/  @P1 IMAD.HI.U32 R4, R9, R62, RZ ;  /* 0x0000003e09041227 */ /* 0x002fca00078e00ff */
[----:B------:R-:W-:-:S04]  /*2d40*/  @P1 SHF.R.U32.HI R9, RZ, R63, R4 ;  /* 0x0000003fff091219 */ /* 0x000fc80000011604 */
[----:B------:R-:W-:Y:S01]  /*2d50*/  LOP3.LUT R9, RZ, R9, RZ, 0x33, !PT ;  /* 0x00000009ff097212 */ /* 0x000fe200078e33ff */
[----:B------:R-:W-:Y:S06]  /*2d60*/  BRA `(.L_x_1010) ;  /* 0x0000000000187947 */ /* 0x000fec0003800000 */
.L_x_1009:
[----:B------:R-:W-:Y:S02]  /*2d70*/  ULDC UR4, c[0x0][0x9e4] ;  /* 0x0002790000047ab9 */ /* 0x000fe40000000800 */
[----:B------:R-:W-:-:S04]  /*2d80*/  MOV R60, UR4 ;  /* 0x00000004003c7c02 */ /* 0x000fc80008000f00 */
[----:B------:R-:W-:-:S13]  /*2d90*/  ISETP.NE.AND P1, PT, R60, 0x1, PT ;  /* 0x000000013c00780c */ /* 0x000fda0003f25270 */
[----:B------:R-:W1:Y:S02]  /*2da0*/  @P1 LDC.64 R62, c[0x0][0x9e8] ;  /* 0x00027a00ff3e1b82 */ /* 0x000e640000000a00 */
[----:B-1----:R-:W-:-:S05]  /*2db0*/  @P1 IMAD.HI.U32 R4, R9, R62, RZ ;  /* 0x0000003e09041227 */ /* 0x002fca00078e00ff */
[----:B------:R-:W-:-:S07]  /*2dc0*/  @P1 SHF.R.U32.HI R9, RZ, R63, R4 ;  /* 0x0000003fff091219 */ /* 0x000fce0000011604 */
.L_x_1010:
[----:B------:R-:W-:Y:S05]  /*2dd0*/  BSYNC B0 ;  /* 0x0000000000007941 */ /* 0x000fea0003800000 */
.L_x_1008:
[----:B------:R-:W-:-:S04]  /*2de0*/  IMAD R4, R9, R60, -R8 ;  /* 0x0000003c09047224 */ /* 0x000fc800078e0a08 */
[----:B------:R-:W-:-:S05]  /*2df0*/  IMAD R9, R5, -0x2, R4 ;  /* 0xfffffffe05097824 */ /* 0x000fca00078e0204 */
[----:B------:R-:W-:Y:S02]  /*2e00*/  VIADDMNMX R0, R9, R60, R0, PT ;  /* 0x0000003c09007246 */ /* 0x000fe40003800100 */
[----:B------:R-:W-:-:S07]  /*2e10*/  VIMNMX R2, R2, R9, !PT ;  /* 0x0000000902027248 */ /* 0x000fce0007fe0100 */
.L_x_1007:
[C---:B------:R-:W-:Y:S01]  /*2e20*/  ISETP.GE.AND P2, PT, R34.reuse, 0x9, PT ;  /* 0x000000092200780c */ /* 0x040fe20003f46270 */
[----:B------:R-:W1:Y:S01]  /*2e30*/  SHFL.IDX PT, R3, R3, 0x1, 0x1c1f ;  /* 0x003c1f0003037f89 */ /* 0x000e6200000e0000 */
[----:B------:R-:W-:Y:S02]  /*2e40*/  ISETP.GE.AND P1, PT, R34, 0x2, PT ;  /* 0x000000022200780c */ /* 0x000fe40003f26270 */
[C---:B------:R-:W-:Y:S02]  /*2e50*/  ISETP.GT.AND P3, PT, R2.reuse, 0x8, !P2 ;  /* 0x000000080200780c */ /* 0x040fe40005764270 */
[----:B------:R-:W-:Y:S02]  /*2e60*/  ISETP.GT.AND P4, PT, R2, 0x1, !P1 ;  /* 0x000000010200780c */ /* 0x000fe40004f84270 */
[----:B------:R-:W-:Y:S02]  /*2e70*/  ISETP.LT.OR P3, PT, R0, 0x9, P3 ;  /* 0x000000090000780c */ /* 0x000fe40001f61670 */
[----:B------:R-:W-:-:S02]  /*2e80*/  ISETP.GE.AND P5, PT, R34, 0x11, PT ;  /* 0x000000112200780c */ /* 0x000fc40003fa6270 */
[----:B------:R-:W-:Y:S02]  /*2e90*/  FSEL R63, R28, -INF , !P3 ;  /* 0xff8000001c3f7808 */ /* 0x000fe40005800000 */
[----:B------:R-:W-:Y:S02]  /*2ea0*/  ISETP.LT.OR P4, PT, R0, 0x2, P4 ;  /* 0x000000020000780c */ /* 0x000fe40002781670 */
[----:B------:R-:W-:Y:S02]  /*2eb0*/  ISETP.GT.AND P3, PT, R2, 0x10, !P5 ;  /* 0x000000100200780c */ /* 0x000fe40006f64270 */
[----:B------:R-:W-:Y:S02]  /*2ec0*/  ISETP.GE.AND P6, PT, R34, 0xa, PT ;  /* 0x0000000a2200780c */ /* 0x000fe40003fc6270 */
[----:B------:R-:W-:Y:S02]  /*2ed0*/  FSEL R61, R25, -INF , !P4 ;  /* 0xff800000193d7808 */ /* 0x000fe40006000000 */
[----:B------:R-:W-:-:S02]  /*2ee0*/  P2R R62, PR, RZ, 0x20 ;  /* 0x00000020ff3e7803 */ /* 0x000fc40000000000 */
[----:B------:R-:W-:Y:S02]  /*2ef0*/  ISETP.LT.OR P3, PT, R0, 0x11, P3 ;  /* 0x000000110000780c */ /* 0x000fe40001f61670 */
[----:B------:R-:W-:Y:S02]  /*2f00*/  ISETP.GT.AND P4, PT, R2, 0x9, !P6 ;  /* 0x000000090200780c */ /* 0x000fe40007784270 */
[----:B------:R-:W-:Y:S02]  /*2f10*/  ISETP.GE.AND P5, PT, R34, 0x12, PT ;  /* 0x000000122200780c */ /* 0x000fe40003fa6270 */
[----:B0-----:R-:W-:Y:S02]  /*2f20*/  FSEL R67, R32, -INF , !P3 ;  /* 0xff80000020437808 */ /* 0x001fe40005800000 */
[----:B------:R-:W-:Y:S02]  /*2f30*/  ISETP.LT.OR P4, PT, R0, 0xa, P4 ;  /* 0x0000000a0000780c */ /* 0x000fe40002781670 */
[----:B------:R-:W-:-:S02]  /*2f40*/  ISETP.GT.AND P3, PT, R2, 0x11, !P5 ;  /* 0x000000110200780c */ /* 0x000fc40006f64270 */
[----:B------:R-:W-:Y:S02]  /*2f50*/  FSEL R65, R29, -INF , !P4 ;  /* 0xff8000001d417808 */ /* 0x000fe40006000000 */
[----:B------:R-:W-:Y:S02]  /*2f60*/  ISETP.LT.OR P3, PT, R0, 0x12, P3 ;  /* 0x000000120000780c */ /* 0x000fe40001f61670 */
[----:B------:R-:W-:Y:S02]  /*2f70*/  ISETP.GE.AND P4, PT, R34, 0x19, PT ;  /* 0x000000192200780c */ /* 0x000fe40003f86270 */
[----:B------:R-:W-:Y:S02]  /*2f80*/  FSEL R69, R33, -INF , !P3 ;  /* 0xff80000021457808 */ /* 0x000fe40005800000 */
[----:B------:R-:W-:Y:S02]  /*2f90*/  ISETP.GT.AND P3, PT, R2, 0x18, !P4 ;  /* 0x000000180200780c */ /* 0x000fe40006764270 */
[----:B------:R-:W-:-:S02]  /*2fa0*/  P2R R32, PR, RZ, 0x10 ;  /* 0x00000010ff207803 */ /* 0x000fc40000000000 */
[----:B------:R-:W-:Y:S02]  /*2fb0*/  ISETP.LT.OR P3, PT, R0, 0x19, P3 ;  /* 0x000000190000780c */ /* 0x000fe40001f61670 */
[----:B------:R-:W-:Y:S02]  /*2fc0*/  ISETP.GE.AND P4, PT, R34, 0x1a, PT ;  /* 0x0000001a2200780c */ /* 0x000fe40003f86270 */
[----:B------:R-:W-:Y:S02]  /*2fd0*/  FSEL R71, R36, -INF , !P3 ;  /* 0xff80000024477808 */ /* 0x000fe40005800000 */
[----:B------:R-:W-:Y:S02]  /*2fe0*/  ISETP.GT.AND P3, PT, R2, 0x19, !P4 ;  /* 0x000000190200780c */ /* 0x000fe40006764270 */
[----:B------:R-:W-:Y:S02]  /*2ff0*/  P2R R33, PR, RZ, 0x10 ;  /* 0x00000010ff217803 */ /* 0x000fe40000000000 */
[----:B------:R-:W-:-:S02]  /*3000*/  ISETP.LT.OR P3, PT, R0, 0x1a, P3 ;  /* 0x0000001a0000780c */ /* 0x000fc40001f61670 */
[----:B------:R-:W-:Y:S02]  /*3010*/  ISETP.GE.AND P4, PT, R34, 0x21, PT ;  /* 0x000000212200780c */ /* 0x000fe40003f86270 */
[----:B------:R-:W-:Y:S02]  /*3020*/  FSEL R73, R37, -INF , !P3 ;  /* 0xff80000025497808 */ /* 0x000fe40005800000 */
[----:B------:R-:W-:Y:S02]  /*3030*/  ISETP.GT.AND P3, PT, R2, 0x20, !P4 ;  /* 0x000000200200780c */ /* 0x000fe40006764270 */
[----:B------:R-:W-:Y:S02]  /*3040*/  P2R R36, PR, RZ, 0x10 ;  /* 0x00000010ff247803 */ /* 0x000fe40000000000 */
[----:B------:R-:W-:Y:S02]  /*3050*/  ISETP.LT.OR P3, PT, R0, 0x21, P3 ;  /* 0x000000210000780c */ /* 0x000fe40001f61670 */
[----:B------:R-:W-:-:S02]  /*3060*/  ISETP.GE.AND P4, PT, R34, 0x22, PT ;  /* 0x000000222200780c */ /* 0x000fc40003f86270 */
[----:B------:R-:W-:Y:S02]  /*3070*/  FSEL R75, R40, -INF , !P3 ;  /* 0xff800000284b7808 */ /* 0x000fe40005800000 */
[----:B------:R-:W-:Y:S02]  /*3080*/  ISETP.GT.AND P3, PT, R2, 0x21, !P4 ;  /* 0x000000210200780c */ /* 0x000fe40006764270 */
[----:B------:R-:W-:Y:S02]  /*3090*/  P2R R40, PR, RZ, 0x10 ;  /* 0x00000010ff287803 */ /* 0x000fe40000000000 */
[----:B------:R-:W-:Y:S02]  /*30a0*/  ISETP.LT.OR P3, PT, R0, 0x22, P3 ;  /* 0x000000220000780c */ /* 0x000fe40001f61670 */
[----:B------:R-:W-:Y:S02]  /*30b0*/  ISETP.GE.AND P4, PT, R34, 0x29, PT ;  /* 0x000000292200780c */ /* 0x000fe40003f86270 */
[----:B------:R-:W-:-:S02]  /*30c0*/  FSEL R77, R41, -INF , !P3 ;  /* 0xff800000294d7808 */ /* 0x000fc40005800000 */
[----:B------:R-:W-:Y:S02]  /*30d0*/  ISETP.GT.AND P3, PT, R2, 0x28, !P4 ;  /* 0x000000280200780c */ /* 0x000fe40006764270 */
[----:B------:R-:W-:Y:S02]  /*30e0*/  P2R R41, PR, RZ, 0x10 ;  /* 0x00000010ff297803 */ /* 0x000fe40000000000 */
[----:B------:R-:W-:Y:S02]  /*30f0*/  ISETP.LT.OR P3, PT, R0, 0x29, P3 ;  /* 0x000000290000780c */ /* 0x000fe40001f61670 */
[----:B------:R-:W-:Y:S02]  /*3100*/  ISETP.GE.AND P4, PT, R34, 0x2a, PT ;  /* 0x0000002a2200780c */ /* 0x000fe40003f86270 */
[----:B------:R-:W-:Y:S02]  /*3110*/  FSEL R79, R44, -INF , !P3 ;  /* 0xff8000002c4f7808 */ /* 0x000fe40005800000 */
[----:B------:R-:W-:-:S02]  /*3120*/  ISETP.GT.AND P3, PT, R2, 0x29, !P4 ;  /* 0x000000290200780c */ /* 0x000fc40006764270 */
[----:B------:R-:W-:Y:S02]  /*3130*/  P2R R44, PR, RZ, 0x10 ;  /* 0x00000010ff2c7803 */ /* 0x000fe40000000000 */
[----:B------:R-:W-:Y:S02]  /*3140*/  ISETP.LT.OR P3, PT, R0, 0x2a, P3 ;  /* 0x0000002a0000780c */ /* 0x000fe40001f61670 */
[----:B------:R-:W-:Y:S02]  /*3150*/  P2R R29, PR, RZ, 0x20 ;  /* 0x00000020ff1d7803 */ /* 0x000fe40000000000 */
[----:B------:R-:W-:Y:S02]  /*3160*/  FSEL R81, R45, -INF , !P3 ;  /* 0xff8000002d517808 */ /* 0x000fe40005800000 */
[----:B------:R-:W-:Y:S02]  /*3170*/  ISETP.GE.AND P3, PT, R34, 0x31, PT ;  /* 0x000000312200780c */ /* 0x000fe40003f66270 */
[----:B------:R-:W-:-:S02]  /*3180*/  P2R R60, PR, RZ, 0x40 ;  /* 0x00000040ff3c7803 */ /* 0x000fc40000000000 */
[----:B------:R-:W-:Y:S02]  /*3190*/  ISETP.GT.AND P4, PT, R2, 0x30, !P3 ;  /* 0x000000300200780c */ /* 0x000fe40005f84270 */
[----:B------:R-:W-:Y:S02]  /*31a0*/  R2UR UR4, R22 ;  /* 0x00000000160472ca */ /* 0x000fe400000e0000 */
[----:B------:R-:W-:-:S04]  /*31b0*/  ISETP.LT.OR P4, PT, R0, 0x31, P4 ;  /* 0x000000310000780c */ /* 0x000fc80002781670 */
[----:B------:R-:W-:Y:S02]  /*31c0*/  FSEL R83, R48, -INF , !P4 ;  /* 0xff80000030537808 */ /* 0x000fe40006000000 */
[----:B------:R-:W-:-:S04]  /*31d0*/  ISETP.GE.AND P4, PT, R34, 0x32, PT ;  /* 0x000000322200780c */ /* 0x000fc80003f86270 */
[----:B------:R-:W-:Y:S01]  /*31e0*/  ISETP.GT.AND P5, PT, R2, 0x31, !P4 ;  /* 0x000000310200780c */ /* 0x000fe200067a4270 */
[----:B------:R-:W-:-:S03]  /*31f0*/  UISETP.NE.AND UP0, UPT, UR4, URZ, UPT ;  /* 0x0000003f0400728c */ /* 0x000fc6000bf05270 */
[----:B------:R-:W-:-:S04]  /*3200*/  ISETP.LT.OR P5, PT, R0, 0x32, P5 ;  /* 0x000000320000780c */ /* 0x000fc80002fa1670 */
[----:B------:R-:W-:Y:S02]  /*3210*/  FSEL R85, R49, -INF , !P5 ;  /* 0xff80000031557808 */ /* 0x000fe40006800000 */
[----:B------:R-:W-:-:S04]  /*3220*/  ISETP.GE.AND P5, PT, R34, 0x39, PT ;  /* 0x000000392200780c */ /* 0x000fc80003fa6270 */
[----:B------:R-:W-:-:S04]  /*3230*/  ISETP.GT.AND P6, PT, R2, 0x38, !P5 ;  /* 0x000000380200780c */ /* 0x000fc80006fc4270 */
[----:B------:R-:W-:-:S04]  /*3240*/  ISETP.LT.OR P6, PT, R0, 0x39, P6 ;  /* 0x000000390000780c */ /* 0x000fc800037c1670 */
[----:B------:R-:W-:Y:S02]  /*3250*/  FSEL R87, R52, -INF , !P6 ;  /* 0xff80000034577808 */ /* 0x000fe40007000000 */
[----:B------:R-:W-:-:S04]  /*3260*/  ISETP.GE.AND P6, PT, R34, 0x1, PT ;  /* 0x000000012200780c */ /* 0x000fc80003fc6270 */
[----:B------:R-:W-:Y:S02]  /*3270*/  P2R R28, PR, RZ, 0x40 ;  /* 0x00000040ff1c7803 */ /* 0x000fe40000000000 */
[----:B------:R-:W-:-:S04]  /*3280*/  ISETP.GT.AND P6, PT, R2, RZ, !P6 ;  /* 0x000000ff0200720c */ /* 0x000fc800077c4270 */
[----:B------:R-:W-:-:S04]  /*3290*/  ISETP.LT.OR P6, PT, R0, 0x1, P6 ;  /* 0x000000010000780c */ /* 0x000fc800037c1670 */
[----:B------:R-:W-:Y:S02]  /*32a0*/  FSEL R37, R24, -INF , !P6 ;  /* 0xff80000018257808 */ /* 0x000fe40007000000 */
[----:B------:R-:W-:-:S04]  /*32b0*/  ISETP.GE.AND P6, PT, R34, 0x3a, PT ;  /* 0x0000003a2200780c */ /* 0x000fc80003fc6270 */
[----:B------:R-:W-:Y:S02]  /*32c0*/  P2R R34, PR, RZ, 0x40 ;  /* 0x00000040ff227803 */ /* 0x000fe40000000000 */
[----:B------:R-:W-:Y:S01]  /*32d0*/  ISETP.GT.AND P6, PT, R2, 0x39, !P6 ;  /* 0x000000390200780c */ /* 0x000fe200077c4270 */
[----:B-1----:R-:W-:-:S03]  /*32e0*/  IMAD.IADD R2, R58, 0x1, R3 ;  /* 0x000000013a027824 */ /* 0x002fc600078e0203 */
[----:B------:R-:W-:Y:S02]  /*32f0*/  ISETP.LT.OR P6, PT, R0, 0x3a, P6 ;  /* 0x0000003a0000780c */ /* 0x000fe400037c1670 */
[----:B------:R-:W-:Y:S02]  /*3300*/  VIADDMNMX R0, R3, R57, R56, PT ;  /* 0x0000003903007246 */ /* 0x000fe40003800138 */
[----:B------:R-:W-:Y:S02]  /*3310*/  FSEL R53, R53, -INF , !P6 ;  /* 0xff80000035357808 */ /* 0x000fe40007000000 */
[----:B------:R-:W-:-:S13]  /*3320*/  PLOP3.LUT P6, PT, PT, PT, UP0, 0x40, 0x0 ;  /* 0x000000000000781c */ /* 0x000fda0003fce808 */
[----:B------:R-:W-:Y:S05]  /*3330*/  @P6 BRA `(.L_x_1011) ;  /* 0x0000000000646947 */ /* 0x000fea0003800000 */
        /* <DEDUP_REMOVED lines=9> */
[----:B------:R-:W0:Y:S02]  /*33d0*/  @P6 LDC.64 R24, c[0x0][0x9e8] ;  /* 0x00027a00ff186b82 */ /* 0x000e240000000a00 */
[----:B0-----:R-:W-:-:S05]  /*33e0*/  @P6 IMAD.HI.U32 R4, R3, R24, RZ ;  /* 0x0000001803046227 */ /* 0x001fca00078e00ff */
[----:B------:R-:W-:-:S04]  /*33f0*/  @P6 SHF.R.U32.HI R3, RZ, R25, R4 ;  /* 0x00000019ff036219 */ /* 0x000fc80000011604 */
[----:B------:R-:W-:Y:S01]  /*3400*/  LOP3.LUT R3, RZ, R3, RZ, 0x33, !PT ;  /* 0x00000003ff037212 */ /* 0x000fe200078e33ff */
[----:B------:R-:W-:Y:S06]  /*3410*/  BRA `(.L_x_1014) ;  /* 0x0000000000187947 */ /* 0x000fec0003800000 */
.L_x_1013:
[----:B------:R-:W-:Y:S02]  /*3420*/  ULDC UR4, c[0x0][0x9e4] ;  /* 0x0002790000047ab9 */ /* 0x000fe40000000800 */
[----:B------:R-:W-:-:S04]  /*3430*/  MOV R9, UR4 ;  /* 0x0000000400097c02 */ /* 0x000fc80008000f00 */
[----:B------:R-:W-:-:S13]  /*3440*/  ISETP.NE.AND P6, PT, R9, 0x1, PT ;  /* 0x000000010900780c */ /* 0x000fda0003fc5270 */
[----:B------:R-:W0:Y:S02]  /*3450*/  @P6 LDC.64 R24, c[0x0][0x9e8] ;  /* 0x00027a00ff186b82 */ /* 0x000e240000000a00 */
[----:B0-----:R-:W-:-:S05]  /*3460*/  @P6 IMAD.HI.U32 R4, R3, R24, RZ ;  /* 0x0000001803046227 */ /* 0x001fca00078e00ff */
[----:B------:R-:W-:-:S07]  /*3470*/  @P6 SHF.R.U32.HI R3, RZ, R25, R4 ;  /* 0x00000019ff036219 */ /* 0x000fce0000011604 */
.L_x_1014:
[----:B------:R-:W-:Y:S05]  /*3480*/  BSYNC B0 ;  /* 0x0000000000007941 */ /* 0x000fea0003800000 */
.L_x_1012:
[----:B------:R-:W-:-:S04]  /*3490*/  IMAD R4, R3, R9, -R8 ;  /* 0x0000000903047224 */ /* 0x000fc800078e0a08 */
[----:B------:R-:W-:-:S05]  /*34a0*/  IMAD R3, R5, -0x2, R4 ;  /* 0xfffffffe05037824 */ /* 0x000fca00078e0204 */
[----:B------:R-:W-:Y:S02]  /*34b0*/  VIADDMNMX R0, R3, R9, R0, PT ;  /* 0x0000000903007246 */ /* 0x000fe40003800100 */
[----:B------:R-:W-:-:S07]  /*34c0*/  VIMNMX R2, R2, R3, !PT ;  /* 0x0000000302027248 */ /* 0x000fce0007fe0100 */
.L_x_1011:
[----:B------:R-:W-:Y:S01]  /*34d0*/  ISETP.GT.AND P1, PT, R2, 0x1, !P1 ;  /* 0x000000010200780c */ /* 0x000fe20004f24270 */
[----:B------:R-:W-:Y:S01]  /*34e0*/  ULDC UR10, c[0x0][0x988] ;  /* 0x00026200000a7ab9 */ /* 0x000fe20000000800 */
[----:B------:R-:W-:Y:S01]  /*34f0*/  FMNMX.FTZ R3, R37, R61, !PT ;  /* 0x0000003d25037209 */ /* 0x000fe20007810000 */
[----:B------:R-:W-:Y:S01]  /*3500*/  VIADD R203, R203, 0xfffffffe ;  /* 0xfffffffecbcb7836 */ /* 0x000fe20000000000 */
[----:B------:R-:W-:Y:S02]  /*3510*/  ISETP.LT.OR P1, PT, R0, 0x2, P1 ;  /* 0x000000020000780c */ /* 0x000fe40000f21670 */
[----:B------:R-:W-:Y:S02]  /*3520*/  FMNMX.FTZ R3, R63, R3, !PT ;  /* 0x000000033f037209 */ /* 0x000fe40007810000 */
[----:B------:R-:W-:Y:S02]  /*3530*/  FSEL R9, R27, -INF , !P1 ;  /* 0xff8000001b097808 */ /* 0x000fe40004800000 */
[----:B------:R-:W-:-:S02]  /*3540*/  ISETP.NE.AND P1, PT, R60, RZ, PT ;  /* 0x000000ff3c00720c */ /* 0x000fc40003f25270 */
[----:B------:R-:W-:Y:S02]  /*3550*/  FMNMX.FTZ R3, R65, R3, !PT ;  /* 0x0000000341037209 */ /* 0x000fe40007810000 */
[----:B------:R-:W-:Y:S02]  /*3560*/  ISETP.GT.AND P1, PT, R2, 0x9, !P1 ;  /* 0x000000090200780c */ /* 0x000fe40004f24270 */
[----:B------:R-:W-:Y:S02]  /*3570*/  FMNMX.FTZ R3, R67, R3, !PT ;  /* 0x0000000343037209 */ /* 0x000fe40007810000 */
[----:B------:R-:W-:Y:S02]  /*3580*/  ISETP.LT.OR P1, PT, R0, 0xa, P1 ;  /* 0x0000000a0000780c */ /* 0x000fe40000f21670 */
[----:B------:R-:W-:Y:S02]  /*3590*/  FMNMX.FTZ R3, R69, R3, !PT ;  /* 0x0000000345037209 */ /* 0x000fe40007810000 */
[----:B------:R-:W-:-:S02]  /*35a0*/  FSEL R25, R31, -INF , !P1 ;  /* 0xff8000001f197808 */ /* 0x000fc40004800000 */
[----:B------:R-:W-:Y:S02]  /*35b0*/  ISETP.NE.AND P1, PT, R62, RZ, PT ;  /* 0x000000ff3e00720c */ /* 0x000fe40003f25270 */
[----:B------:R-:W-:Y:S02]  /*35c0*/  FMNMX.FTZ R3, R71, R3, !PT ;  /* 0x0000000347037209 */ /* 0x000fe40007810000 */
[----:B------:R-:W-:Y:S02]  /*35d0*/  ISETP.GT.AND P1, PT, R2, 0x10, !P1 ;  /* 0x000000100200780c */ /* 0x000fe40004f24270 */
[----:B------:R-:W-:Y:S02]  /*35e0*/  FMNMX.FTZ R3, R73, R3, !PT ;  /* 0x0000000349037209 */ /* 0x000fe40007810000 */
[----:B------:R-:W-:Y:S02]  /*35f0*/  ISETP.LT.OR P1, PT, R0, 0x11, P1 ;  /* 0x000000110000780c */ /* 0x000fe40000f21670 */
[----:B------:R-:W-:-:S02]  /*3600*/  FMNMX.FTZ R3, R75, R3, !PT ;  /* 0x000000034b037209 */ /* 0x000fc40007810000 */
[----:B------:R-:W-:Y:S02]  /*3610*/  FSEL R26, R26, -INF , !P1 ;  /* 0xff8000001a1a7808 */ /* 0x000fe40004800000 */
[----:B------:R-:W-:Y:S02]  /*3620*/  ISETP.NE.AND P1, PT, R29, RZ, PT ;  /* 0x000000ff1d00720c */ /* 0x000fe40003f25270 */
[----:B------:R-:W-:Y:S02]  /*3630*/  FMNMX.FTZ R3, R77, R3, !PT ;  /* 0x000000034d037209 */ /* 0x000fe40007810000 */
[----:B------:R-:W-:Y:S02]  /*3640*/  ISETP.GT.AND P1, PT, R2, 0x11, !P1 ;  /* 0x000000110200780c */ /* 0x000fe40004f24270 */
[----:B------:R-:W-:Y:S02]  /*3650*/  FMNMX.FTZ R3, R79, R3, !PT ;  /* 0x000000034f037209 */ /* 0x000fe40007810000 */
[----:B------:R-:W-:-:S02]  /*3660*/  ISETP.LT.OR P1, PT, R0, 0x12, P1 ;  /* 0x000000120000780c */ /* 0x000fc40000f21670 */
[----:B------:R-:W-:Y:S02]  /*3670*/  FMNMX.FTZ R3, R81, R3, !PT ;  /* 0x0000000351037209 */ /* 0x000fe40007810000 */
[----:B------:R-:W-:Y:S02]  /*3680*/  FSEL R27, R35, -INF , !P1 ;  /* 0xff800000231b7808 */ /* 0x000fe40004800000 */
[----:B------:R-:W-:Y:S02]  /*3690*/  ISETP.NE.AND P1, PT, R32, RZ, PT ;  /* 0x000000ff2000720c */ /* 0x000fe40003f25270 */
[----:B------:R-:W-:Y:S02]  /*36a0*/  FMNMX.FTZ R3, R83, R3, !PT ;  /* 0x0000000353037209 */ /* 0x000fe40007810000 */
[----:B------:R-:W-:Y:S02]  /*36b0*/  ISETP.GT.AND P1, PT, R2, 0x18, !P1 ;  /* 0x000000180200780c */ /* 0x000fe40004f24270 */
[----:B------:R-:W-:-:S02]  /*36c0*/  ISETP.NE.AND P6, PT, R28, RZ, PT ;  /* 0x000000ff1c00720c */ /* 0x000fc40003fc5270 */
[----:B------:R-:W-:Y:S02]  /*36d0*/  ISETP.LT.OR P1, PT, R0, 0x19, P1 ;  /* 0x000000190000780c */ /* 0x000fe40000f21670 */
[----:B------:R-:W-:Y:S02]  /*36e0*/  FMNMX.FTZ R3, R85, R3, !PT ;  /* 0x0000000355037209 */ /* 0x000fe40007810000 */
[----:B------:R-:W-:Y:S02]  /*36f0*/  FSEL R28, R38, -INF , !P1 ;  /* 0xff800000261c7808 */ /* 0x000fe40004800000 */
[----:B------:R-:W-:Y:S02]  /*3700*/  ISETP.NE.AND P1, PT, R33, RZ, PT ;  /* 0x000000ff2100720c */ /* 0x000fe40003f25270 */
[----:B------:R-:W-:Y:S02]  /*3710*/  FMNMX.FTZ R3, R87, R3, !PT ;  /* 0x0000000357037209 */ /* 0x000fe40007810000 */
[----:B------:R-:W-:-:S02]  /*3720*/  ISETP.GT.AND P1, PT, R2, 0x19, !P1 ;  /* 0x000000190200780c */ /* 0x000fc40004f24270 */
[----:B------:R-:W-:Y:S02]  /*3730*/  FMNMX.FTZ R33, R53, R3, !PT ;  /* 0x0000000335217209 */ /* 0x000fe40007810000 */
[----:B------:R-:W-:Y:S02]  /*3740*/  ISETP.LT.OR P1, PT, R0, 0x1a, P1 ;  /* 0x0000001a0000780c */ /* 0x000fe40000f21670 */
[----:B------:R-:W-:Y:S01]  /*3750*/  ISETP.GT.AND P2, PT, R2, 0x8, !P2 ;  /* 0x000000080200780c */ /* 0x000fe20005744270 */
[----:B------:R-:W0:Y:S01]  /*3760*/  SHFL.BFLY PT, R4, R33, 0x2, 0x1f ;  /* 0x0c401f0021047f89 */ /* 0x000e2200000e0000 */
[----:B------:R-:W-:Y:S02]  /*3770*/  FSEL R29, R39, -INF , !P1 ;  /* 0xff800000271d7808 */ /* 0x000fe40004800000 */
[----:B------:R-:W-:Y:S02]  /*3780*/  ISETP.NE.AND P1, PT, R36, RZ, PT ;  /* 0x000000ff2400720c */ /* 0x000fe40003f25270 */
[----:B------:R-:W-:-:S02]  /*3790*/  ISETP.LT.OR P2, PT, R0, 0x9, P2 ;  /* 0x000000090000780c */ /* 0x000fc40001741670 */
[----:B------:R-:W-:Y:S02]  /*37a0*/  ISETP.GT.AND P1, PT, R2, 0x20, !P1 ;  /* 0x000000200200780c */ /* 0x000fe40004f24270 */
[----:B------:R-:W-:Y:S02]  /*37b0*/  FSEL R24, R30, -INF , !P2 ;  /* 0xff8000001e187808 */ /* 0x000fe40005000000 */
[----:B------:R-:W-:Y:S02]  /*37c0*/  ISETP.LT.OR P1, PT, R0, 0x21, P1 ;  /* 0x000000210000780c */ /* 0x000fe40000f21670 */
[----:B------:R-:W-:Y:S02]  /*37d0*/  ISETP.NE.AND P2, PT, R40, RZ, PT ;  /* 0x000000ff2800720c */ /* 0x000fe40003f45270 */
[----:B------:R-:W-:Y:S02]  /*37e0*/  FSEL R30, R42, -INF , !P1 ;  /* 0xff8000002a1e7808 */ /* 0x000fe40004800000 */
[----:B------:R-:W-:-:S02]  /*37f0*/  ISETP.GT.AND P1, PT, R2, 0x21, !P2 ;  /* 0x000000210200780c */ /* 0x000fc40005724270 */
[----:B------:R-:W-:Y:S02]  /*3800*/  ISETP.NE.AND P2, PT, R44, RZ, PT ;  /* 0x000000ff2c00720c */ /* 0x000fe40003f45270 */
[----:B------:R-:W-:Y:S02]  /*3810*/  ISETP.LT.OR P1, PT, R0, 0x22, P1 ;  /* 0x000000220000780c */ /* 0x000fe40000f21670 */
[C---:B------:R-:W-:Y:S02]  /*3820*/  ISETP.GT.AND P2, PT, R2.reuse, 0x29, !P2 ;  /* 0x000000290200780c */ /* 0x040fe40005744270 */
[----:B------:R-:W-:Y:S02]  /*3830*/  FSEL R31, R43, -INF , !P1 ;  /* 0xff8000002b1f7808 */ /* 0x000fe40004800000 */
[----:B------:R-:W-:Y:S02]  /*3840*/  ISETP.GT.AND P1, PT, R2, RZ, !P6 ;  /* 0x000000ff0200720c */ /* 0x000fe40007724270 */
[----:B------:R-:W-:-:S02]  /*3850*/  ISETP.NE.AND P6, PT, R34, RZ, PT ;  /* 0x000000ff2200720c */ /* 0x000fc40003fc5270 */
[----:B0-----:R-:W-:Y:S02]  /*3860*/  FMNMX.FTZ R34, R33, R4, !PT ;  /* 0x0000000421227209 */ /* 0x001fe40007810000 */
[----:B------:R-:W-:Y:S02]  /*3870*/  ISETP.LT.OR P1, PT, R0, 0x1, P1 ;  /* 0x000000010000780c */ /* 0x000fe40000f21670 */
[----:B------:R-:W-:Y:S01]  /*3880*/  ISETP.GT.AND P3, PT, R2, 0x30, !P3 ;  /* 0x000000300200780c */ /* 0x000fe20005f64270 */
[----:B------:R-:W0:Y:S01]  /*3890*/  SHFL.BFLY PT, R35, R34, 0x1, 0x1f ;  /* 0x0c201f0022237f89 */ /* 0x000e2200000e0000 */
[----:B------:R-:W-:Y:S02]  /*38a0*/  FSEL R8, R59, -INF , !P1 ;  /* 0xff8000003b087808 */ /* 0x000fe40004800000 */
[----:B------:R-:W-:Y:S02]  /*38b0*/  ISETP.NE.AND P1, PT, R41, RZ, PT ;  /* 0x000000ff2900720c */ /* 0x000fe40003f25270 */
[----:B------:R-:W-:-:S02]  /*38c0*/  FMNMX.FTZ R3, R8, R9, !PT ;  /* 0x0000000908037209 */ /* 0x000fc40007810000 */
[----:B------:R-:W-:Y:S02]  /*38d0*/  ISETP.GT.AND P1, PT, R2, 0x28, !P1 ;  /* 0x000000280200780c */ /* 0x000fe40004f24270 */
[----:B------:R-:W-:Y:S02]  /*38e0*/  FMNMX.FTZ R4, R24, R3, !PT ;  /* 0x0000000318047209 */ /* 0x000fe40007810000 */
[C---:B------:R-:W-:Y:S02]  /*38f0*/  ISETP.LT.OR P1, PT, R0.reuse, 0x29, P1 ;  /* 0x000000290000780c */ /* 0x040fe40000f21670 */
[----:B------:R-:W-:Y:S02]  /*3900*/  FMNMX.FTZ R3, R25, R4, !PT ;  /* 0x0000000419037209 */ /* 0x000fe40007810000 */
[----:B------:R-:W-:Y:S02]  /*3910*/  ISETP.LT.OR P2, PT, R0, 0x2a, P2 ;  /* 0x0000002a0000780c */ /* 0x000fe40001741670 */
[----:B------:R-:W-:-:S02]  /*3920*/  FMNMX.FTZ R32, R26, R3, !PT ;  /* 0x000000031a207209 */ /* 0x000fc40007810000 */
[----:B------:R-:W-:Y:S02]  /*3930*/  ISETP.GT.AND P4, PT, R2, 0x31, !P4 ;  /* 0x000000310200780c */ /* 0x000fe40006784270 */
[----:B------:R-:W-:Y:S02]  /*3940*/  FMNMX.FTZ R3, R27, R32, !PT ;  /* 0x000000201b037209 */ /* 0x000fe40007810000 */
[----:B------:R-:W-:Y:S02]  /*3950*/  FSEL R32, R46, -INF , !P1 ;  /* 0xff8000002e207808 */ /* 0x000fe40004800000 */
[----:B0-----:R-:W-:Y:S02]  /*3960*/  FMNMX.FTZ R4, R34, R35, !PT ;  /* 0x0000002322047209 */ /* 0x001fe40007810000 */
[----:B------:R-:W-:Y:S02]  /*3970*/  FMNMX.FTZ R34, R28, R3, !PT ;  /* 0x000000031c227209 */ /* 0x000fe40007810000 */
[C---:B------:R-:W-:Y:S01]  /*3980*/  FSETP.NEU.FTZ.AND P1, PT, R4.reuse, -INF , PT ;  /* 0xff8000000400780b */ /* 0x040fe20003f3d000 */
[----:B------:R-:W-:Y:S01]  /*3990*/  FMUL.FTZ R33, R4, UR10 ;  /* 0x0000000a04217c20 */ /* 0x000fe20008410000 */
[----:B------:R-:W-:-:S02]  /*39a0*/  FMNMX.FTZ R3, R29, R34, !PT ;  /* 0x000000221d037209 */ /* 0x000fc40007810000 */
[----:B------:R-:W-:Y:S02]  /*39b0*/  ISETP.GT.AND P5, PT, R2, 0x38, !P5 ;  /* 0x000000380200780c */ /* 0x000fe40006fa4270 */
[----:B------:R-:W-:Y:S02]  /*39c0*/  FMNMX.FTZ R34, R30, R3, !PT ;  /* 0x000000031e227209 */ /* 0x000fe40007810000 */
[----:B------:R-:W-:Y:S02]  /*39d0*/  FSEL R38, R33, RZ, P1 ;  /* 0x000000ff21267208 */ /* 0x000fe40000800000 */
[----:B------:R-:W-:Y:S02]  /*39e0*/  FMNMX.FTZ R3, R31, R34, !PT ;  /* 0x000000221f037209 */ /* 0x000fe40007810000 */
[----:B------:R-:W-:Y:S01]  /*39f0*/  ISETP.GT.AND P1, PT, R2, 0x39, !P6 ;  /* 0x000000390200780c */ /* 0x000fe20007724270 */
[--C-:B------:R-:W-:Y:S01]  /*3a00*/  FFMA.FTZ R37, R37, UR10, -R38.reuse ;  /* 0x0000000a25257c23 */ /* 0x100fe20008010826 */
[----:B------:R-:W-:Y:S01]  /*3a10*/  ISETP.LT.OR P3, PT, R0, 0x31, P3 ;  /* 0x000000310000780c */ /* 0x000fe20001f61670 */
[--C-:B------:R-:W-:Y:S01]  /*3a20*/  FFMA.FTZ R39, R61, UR10, -R38.reuse ;  /* 0x0000000a3d277c23 */ /* 0x100fe20008010826 */
[----:B------:R-:W-:Y:S01]  /*3a30*/  FSEL R2, R47, -INF , !P2 ;  /* 0xff8000002f027808 */ /* 0x000fe20005000000 */
[----:B------:R0:W-:Y:S01]  /*3a40*/  MUFU.EX2 R196, R37 ;  /* 0x0000002500c47308 */ /* 0x0001e20000000800 */
[----:B------:R-:W-:Y:S01]  /*3a50*/  FMNMX.FTZ R3, R32, R3, !PT ;  /* 0x0000000320037209 */ /* 0x000fe20007810000 */
[--C-:B------:R-:W-:Y:S01]  /*3a60*/  FFMA.FTZ R40, R65, UR10, -R38.reuse ;  /* 0x0000000a41287c23 */ /* 0x100fe20008010826 */
[----:B------:R-:W-:Y:S01]  /*3a70*/  ISETP.LT.OR P4, PT, R0, 0x32, P4 ;  /* 0x000000320000780c */ /* 0x000fe20002781670 */
[--C-:B------:R-:W-:Y:S01]  /*3a80*/  FFMA.FTZ R42, R67, UR10, -R38.reuse ;  /* 0x0000000a432a7c23 */ /* 0x100fe20008010826 */
[----:B------:R-:W-:Y:S01]  /*3a90*/  FSEL R33, R50, -INF , !P3 ;  /* 0xff80000032217808 */ /* 0x000fe20005800000 */
[--C-:B------:R-:W-:Y:S01]  /*3aa0*/  FFMA.FTZ R43, R69, UR10, -R38.reuse ;  /* 0x0000000a452b7c23 */ /* 0x100fe20008010826 */
[----:B------:R-:W-:Y:S01]  /*3ab0*/  FMNMX.FTZ R36, R2, R3, !PT ;  /* 0x0000000302247209 */ /* 0x000fe20007810000 */
[----:B------:R-:W1:Y:S01]  /*3ac0*/  MUFU.EX2 R39, R39 ;  /* 0x0000002700277308 */ /* 0x000e620000000800 */
[C---:B------:R-:W-:Y:S01]  /*3ad0*/  ISETP.LT.OR P5, PT, R0.reuse, 0x39, P5 ;  /* 0x000000390000780c */ /* 0x040fe20002fa1670 */
[--C-:B0-----:R-:W-:Y:S01]  /*3ae0*/  FFMA.FTZ R37, R63, UR10, -R38.reuse ;  /* 0x0000000a3f257c23 */ /* 0x101fe20008010826 */
[----:B------:R-:W-:Y:S01]  /*3af0*/  FSEL R34, R51, -INF , !P4 ;  /* 0xff80000033227808 */ /* 0x000fe20006000000 */
[--C-:B------:R-:W-:Y:S01]  /*3b00*/  FFMA.FTZ R44, R71, UR10, -R38.reuse ;  /* 0x0000000a472c7c23 */ /* 0x100fe20008010826 */
[----:B------:R-:W-:Y:S01]  /*3b10*/  FMNMX.FTZ R3, R33, R36, !PT ;  /* 0x0000002421037209 */ /* 0x000fe20007810000 */
[--C-:B------:R-:W-:Y:S01]  /*3b20*/  FFMA.FTZ R45, R73, UR10, -R38.reuse ;  /* 0x0000000a492d7c23 */ /* 0x100fe20008010826 */
[----:B------:R-:W-:Y:S01]  /*3b30*/  ISETP.LT.OR P1, PT, R0, 0x3a, P1 ;  /* 0x0000003a0000780c */ /* 0x000fe20000f21670 */
[----:B------:R-:W-:Y:S01]  /*3b40*/  MUFU.EX2 R198, R37 ;  /* 0x0000002500c67308 */ /* 0x000fe20000000800 */
[----:B------:R-:W-:Y:S01]  /*3b50*/  FSEL R0, R54, -INF , !P5 ;  /* 0xff80000036007808 */ /* 0x000fe20006800000 */
[--C-:B------:R-:W-:Y:S01]  /*3b60*/  FFMA.FTZ R46, R75, UR10, -R38.reuse ;  /* 0x0000000a4b2e7c23 */ /* 0x100fe20008010826 */
[----:B------:R-:W-:Y:S01]  /*3b70*/  FMNMX.FTZ R3, R34, R3, !PT ;  /* 0x0000000322037209 */ /* 0x000fe20007810000 */
[--C-:B------:R-:W-:Y:S01]  /*3b80*/  FFMA.FTZ R48, R79, UR10, -R38.reuse ;  /* 0x0000000a4f307c23 */ /* 0x100fe20008010826 */
[----:B------:R-:W-:Y:S01]  /*3b90*/  FSEL R35, R55, -INF , !P1 ;  /* 0xff80000037237808 */ /* 0x000fe20004800000 */
[--C-:B------:R-:W-:Y:S01]  /*3ba0*/  FFMA.FTZ R49, R81, UR10, -R38.reuse ;  /* 0x0000000a51317c23 */ /* 0x100fe20008010826 */
[----:B------:R-:W-:Y:S01]  /*3bb0*/  FMNMX.FTZ R36, R0, R3, !PT ;  /* 0x0000000300247209 */ /* 0x000fe20007810000 */
[----:B------:R0:W-:Y:S01]  /*3bc0*/  MUFU.EX2 R41, R40 ;  /* 0x0000002800297308 */ /* 0x0001e20000000800 */
[--C-:B------:R-:W-:Y:S01]  /*3bd0*/  FFMA.FTZ R50, R83, UR10, -R38.reuse ;  /* 0x0000000a53327c23 */ /* 0x100fe20008010826 */
[----:B------:R-:W-:Y:S01]  /*3be0*/  FFMA.FTZ R51, R85, UR10, -R38 ;  /* 0x0000000a55337c23 */ /* 0x000fe20008010826 */
[----:B------:R-:W-:Y:S01]  /*3bf0*/  FMNMX.FTZ R36, R35, R36, !PT ;  /* 0x0000002423247209 */ /* 0x000fe20007810000 */
[----:B-1----:R-:W-:Y:S01]  /*3c00*/  FADD.FTZ R55, R196, R39 ;  /* 0x00000027c4377221 */ /* 0x002fe20000010000 */
[----:B------:R-:W-:-:S02]  /*3c10*/  R2UR UR6, R18 ;  /* 0x00000000120672ca */ /* 0x000fc400000e0000 */
[----:B------:R-:W-:Y:S01]  /*3c20*/  R2UR UR5, R23 ;  /* 0x00000000170572ca */ /* 0x000fe200000e0000 */
[----:B------:R-:W1:Y:S01]  /*3c30*/  SHFL.BFLY PT, R3, R36, 0x2, 0x1f ;  /* 0x0c401f0024037f89 */ /* 0x000e6200000e0000 */
[----:B0-----:R-:W-:Y:S01]  /*3c40*/  FFMA.FTZ R40, R77, UR10, -R38 ;  /* 0x0000000a4d287c23 */ /* 0x001fe20008010826 */
[----:B------:R-:W-:Y:S01]  /*3c50*/  MUFU.EX2 R42, R42 ;  /* 0x0000002a002a7308 */ /* 0x000fe20000000800 */
[----:B------:R-:W-:Y:S02]  /*3c60*/  F2FP.F16.F32.PACK_AB R196, R39, R196 ;  /* 0x000000c427c4723e */ /* 0x000fe400000000ff */
[----:B------:R-:W-:-:S05]  /*3c70*/  R2UR UR4, R22 ;  /* 0x00000000160472ca */ /* 0x000fca00000e0000 */
[----:B------:R-:W0:Y:S02]  /*3c80*/  MUFU.EX2 R43, R43 ;  /* 0x0000002b002b7308 */ /* 0x000e240000000800 */
[----:B------:R-:W-:-:S06]  /*3c90*/  UISETP.NE.AND UP1, UPT, UR5, URZ, UPT ;  /* 0x0000003f0500728c */ /* 0x000fcc000bf25270 */
[----:B------:R-:W-:Y:S01]  /*3ca0*/  MUFU.EX2 R44, R44 ;  /* 0x0000002c002c7308 */ /* 0x000fe20000000800 */
[----:B------:R-:W-:-:S04]  /*3cb0*/  UISETP.NE.AND UP0, UPT, UR4, URZ, UPT ;  /* 0x0000003f0400728c */ /* 0x000fc8000bf05270 */
[----:B------:R-:W-:Y:S01]  /*3cc0*/  @UP1 ULDC UR4, c[0x0][0x44c] ;  /* 0x0001130000041ab9 */ /* 0x000fe20000000800 */
[----:B-1----:R-:W-:Y:S01]  /*3cd0*/  FMNMX.FTZ R37, R36, R3, !PT ;  /* 0x0000000324257209 */ /* 0x002fe20007810000 */
[----:B------:R-:W-:Y:S01]  /*3ce0*/  UIMAD.WIDE.U32 UR4, UR38, UR4, URZ ;  /* 0x00000004260472a5 */ /* 0x000fe2000f8e003f */
[----:B------:R-:W1:Y:S01]  /*3cf0*/  MUFU.EX2 R45, R45 ;  /* 0x0000002d002d7308 */ /* 0x000e620000000800 */
[----:B------:R-:W-:Y:S01]  /*3d00*/  @UP1 ULDC UR7, c[0x0][0x450] ;  /* 0x0001140000071ab9 */ /* 0x000fe20000000800 */
[----:B0-----:R-:W-:Y:S01]  /*3d10*/  F2FP.F16.F32.PACK_AB R192, R43, R42 ;  /* 0x0000002a2bc0723e */ /* 0x001fe200000000ff */
[----:B------:R-:W0:Y:S01]  /*3d20*/  SHFL.BFLY PT, R36, R37, 0x1, 0x1f ;  /* 0x0c201f0025247f89 */ /* 0x000e2200000e0000 */
[----:B------:R-:W-:-:S04]  /*3d30*/  @UP1 USHF.R.U32.HI UR38, URZ, UR7, UR5 ;  /* 0x000000073f261299 */ /* 0x000fc80008011605 */
[----:B------:R-:W-:Y:S01]  /*3d40*/  MUFU.EX2 R46, R46 ;  /* 0x0000002e002e7308 */ /* 0x000fe20000000800 */
[----:B------:R-:W-:-:S04]  /*3d50*/  UIADD3 UR38, UR6, UR38, URZ ;  /* 0x0000002606267290 */ /* 0x000fc8000fffe03f */
[----:B------:R-:W-:-:S03]  /*3d60*/  UIADD3 UR14, UR38, UR14, URZ ;  /* 0x0000000e260e7290 */ /* 0x000fc6000fffe03f */
[----:B------:R-:W2:Y:S01]  /*3d70*/  MUFU.EX2 R47, R40 ;  /* 0x00000028002f7308 */ /* 0x000ea20000000800 */
[----:B-1----:R-:W-:-:S07]  /*3d80*/  F2FP.F16.F32.PACK_AB R194, R45, R44 ;  /* 0x0000002c2dc2723e */ /* 0x002fce00000000ff */
[----:B------:R-:W-:Y:S01]  /*3d90*/  MUFU.EX2 R48, R48 ;  /* 0x0000003000307308 */ /* 0x000fe20000000800 */
[----:B0-----:R-:W-:Y:S01]  /*3da0*/  FMNMX.FTZ R3, R37, R36, !PT ;  /* 0x0000002425037209 */ /* 0x001fe20007810000 */
[--C-:B------:R-:W-:Y:S01]  /*3db0*/  FFMA.FTZ R36, R87, UR10, -R38.reuse ;  /* 0x0000000a57247c23 */ /* 0x100fe20008010826 */
[----:B------:R-:W-:Y:S02]  /*3dc0*/  FFMA.FTZ R38, R53, UR10, -R38 ;  /* 0x0000000a35267c23 */ /* 0x000fe40008010826 */
[C---:B------:R-:W-:Y:S01]  /*3dd0*/  FSETP.NEU.FTZ.AND P1, PT, R3.reuse, -INF , PT ;  /* 0xff8000000300780b */ /* 0x040fe20003f3d000 */
[----:B------:R-:W-:Y:S02]  /*3de0*/  FMUL.FTZ R37, R3, UR10 ;  /* 0x0000000a03257c20 */ /* 0x000fe40008410000 */
[----:B------:R-:W0:Y:S01]  /*3df0*/  MUFU.EX2 R49, R49 ;  /* 0x0000003100317308 */ /* 0x000e220000000800 */
[----:B--2---:R-:W-:Y:S02]  /*3e00*/  F2FP.F16.F32.PACK_AB R188, R47, R46 ;  /* 0x0000002e2fbc723e */ /* 0x004fe400000000ff */
[----:B------:R-:W-:-:S02]  /*3e10*/  FSEL R53, R37, RZ, P1 ;  /* 0x000000ff25357208 */ /* 0x000fc40000800000 */
[----:B------:R-:W-:-:S03]  /*3e20*/  PLOP3.LUT P1, PT, PT, PT, UP0, 0x40, 0x0 ;  /* 0x000000000000781c */ /* 0x000fc60003f2e808 */
[----:B------:R1:W-:Y:S01]  /*3e30*/  MUFU.EX2 R37, R38 ;  /* 0x0000002600257308 */ /* 0x0003e20000000800 */
[--C-:B------:R-:W-:Y:S01]  /*3e40*/  FFMA.FTZ R8, R8, UR10, -R53.reuse ;  /* 0x0000000a08087c23 */ /* 0x100fe20008010835 */
[--C-:B------:R-:W-:Y:S01]  /*3e50*/  FFMA.FTZ R9, R9, UR10, -R53.reuse ;  /* 0x0000000a09097c23 */ /* 0x100fe20008010835 */
[--C-:B------:R-:W-:Y:S01]  /*3e60*/  FFMA.FTZ R24, R24, UR10, -R53.reuse ;  /* 0x0000000a18187c23 */ /* 0x100fe20008010835 */
[--C-:B------:R-:W-:Y:S01]  /*3e70*/  FFMA.FTZ R25, R25, UR10, -R53.reuse ;  /* 0x0000000a19197c23 */ /* 0x100fe20008010835 */
[--C-:B------:R-:W-:Y:S01]  /*3e80*/  FFMA.FTZ R26, R26, UR10, -R53.reuse ;  /* 0x0000000a1a1a7c23 */ /* 0x100fe20008010835 */
[--C-:B------:R-:W-:Y:S01]  /*3e90*/  FFMA.FTZ R27, R27, UR10, -R53.reuse ;  /* 0x0000000a1b1b7c23 */ /* 0x100fe20008010835 */
[----:B------:R-:W-:Y:S01]  /*3ea0*/  FFMA.FTZ R28, R28, UR10, -R53 ;  /* 0x0000000a1c1c7c23 */ /* 0x000fe20008010835 */
[----:B------:R-:W-:Y:S01]  /*3eb0*/  MUFU.EX2 R8, R8 ;  /* 0x0000000800087308 */ /* 0x000fe20000000800 */
[----:B-1----:R-:W-:Y:S01]  /*3ec0*/  FADD.FTZ R38, R198, R55 ;  /* 0x00000037c6267221 */ /* 0x002fe20000010000 */
[--C-:B------:R-:W-:Y:S01]  /*3ed0*/  FFMA.FTZ R29, R29, UR10, -R53.reuse ;  /* 0x0000000a1d1d7c23 */ /* 0x100fe20008010835 */
[--C-:B------:R-:W-:Y:S01]  /*3ee0*/  FFMA.FTZ R30, R30, UR10, -R53.reuse ;  /* 0x0000000a1e1e7c23 */ /* 0x100fe20008010835 */
[--C-:B------:R-:W-:Y:S01]  /*3ef0*/  FFMA.FTZ R31, R31, UR10, -R53.reuse ;  /* 0x0000000a1f1f7c23 */ /* 0x100fe20008010835 */
[----:B------:R-:W-:Y:S01]  /*3f00*/  FADD.FTZ R55, R41, R38 ;  /* 0x0000002629377221 */ /* 0x000fe20000010000 */
[--C-:B------:R-:W-:Y:S01]  /*3f10*/  FFMA.FTZ R32, R32, UR10, -R53.reuse ;  /* 0x0000000a20207c23 */ /* 0x100fe20008010835 */
[----:B------:R-:W-:Y:S01]  /*3f20*/  FFMA.FTZ R2, R2, UR10, -R53 ;  /* 0x0000000a02027c23 */ /* 0x000fe20008010835 */
[----:B------:R-:W1:Y:S01]  /*3f30*/  MUFU.EX2 R9, R9 ;  /* 0x0000000900097308 */ /* 0x000e620000000800 */
[----:B------:R-:W-:Y:S01]  /*3f40*/  FADD.FTZ R38, R42, R55 ;  /* 0x000000372a267221 */ /* 0x000fe20000010000 */
[--C-:B------:R-:W-:Y:S01]  /*3f50*/  FFMA.FTZ R33, R33, UR10, -R53.reuse ;  /* 0x0000000a21217c23 */ /* 0x100fe20008010835 */
[--C-:B------:R-:W-:Y:S01]  /*3f60*/  FFMA.FTZ R34, R34, UR10, -R53.reuse ;  /* 0x0000000a22227c23 */ /* 0x100fe20008010835 */
[--C-:B------:R-:W-:Y:S01]  /*3f70*/  FFMA.FTZ R0, R0, UR10, -R53.reuse ;  /* 0x0000000a00007c23 */ /* 0x100fe20008010835 */
[----:B------:R-:W-:Y:S01]  /*3f80*/  FADD.FTZ R55, R43, R38 ;  /* 0x000000262b377221 */ /* 0x000fe20000010000 */
[----:B------:R-:W-:Y:S01]  /*3f90*/  FFMA.FTZ R35, R35, UR10, -R53 ;  /* 0x0000000a23237c23 */ /* 0x000fe20008010835 */
[----:B------:R-:W-:Y:S01]  /*3fa0*/  F2FP.F16.F32.PACK_AB R198, R41, R198 ;  /* 0x000000c629c6723e */ /* 0x000fe200000000ff */
[----:B------:R-:W2:Y:S01]  /*3fb0*/  MUFU.EX2 R24, R24 ;  /* 0x0000001800187308 */ /* 0x000ea20000000800 */
[----:B------:R-:W-:Y:S01]  /*3fc0*/  FADD.FTZ R38, R44, R55 ;  /* 0x000000372c267221 */ /* 0x000fe20000010000 */
[----:B0-----:R-:W-:-:S03]  /*3fd0*/  F2FP.F16.F32.PACK_AB R190, R49, R48 ;  /* 0x0000003031be723e */ /* 0x001fc600000000ff */
[----:B------:R-:W-:-:S03]  /*3fe0*/  FADD.FTZ R57, R45, R38 ;  /* 0x000000262d397221 */ /* 0x000fc60000010000 */
[----:B------:R-:W0:Y:S01]  /*3ff0*/  MUFU.EX2 R25, R25 ;  /* 0x0000001900197308 */ /* 0x000e220000000800 */
[----:B-1----:R-:W-:Y:S01]  /*4000*/  FADD.FTZ R55, R8, R9 ;  /* 0x0000000908377221 */ /* 0x002fe20000010000 */
[----:B------:R-:W-:Y:S01]  /*4010*/  FADD.FTZ R38, R46, R57 ;  /* 0x000000392e267221 */ /* 0x000fe20000010000 */
[----:B------:R-:W-:-:S03]  /*4020*/  F2FP.F16.F32.PACK_AB R197, R9, R8 ;  /* 0x0000000809c5723e */ /* 0x000fc600000000ff */
[----:B------:R-:W-:Y:S02]  /*4030*/  FADD.FTZ R57, R47, R38 ;  /* 0x000000262f397221 */ /* 0x000fe40000010000 */
[----:B------:R-:W1:Y:S01]  /*4040*/  MUFU.EX2 R26, R26 ;  /* 0x0000001a001a7308 */ /* 0x000e620000000800 */
[----:B--2---:R-:W-:Y:S01]  /*4050*/  FADD.FTZ R18, R24, R55 ;  /* 0x0000003718127221 */ /* 0x004fe20000010000 */
[----:B------:R-:W-:-:S04]  /*4060*/  FADD.FTZ R38, R48, R57 ;  /* 0x0000003930267221 */ /* 0x000fc80000010000 */
[----:B------:R-:W-:Y:S02]  /*4070*/  FADD.FTZ R53, R49, R38 ;  /* 0x0000002631357221 */ /* 0x000fe40000010000 */
[----:B------:R-:W2:Y:S01]  /*4080*/  MUFU.EX2 R27, R27 ;  /* 0x0000001b001b7308 */ /* 0x000ea20000000800 */
[C---:B0-----:R-:W-:Y:S01]  /*4090*/  FADD.FTZ R55, R25.reuse, R18 ;  /* 0x0000001219377221 */ /* 0x041fe20000010000 */
[----:B------:R-:W-:-:S06]  /*40a0*/  F2FP.F16.F32.PACK_AB R199, R25, R24 ;  /* 0x0000001819c7723e */ /* 0x000fcc00000000ff */
[----:B------:R-:W-:Y:S01]  /*40b0*/  MUFU.EX2 R28, R28 ;  /* 0x0000001c001c7308 */ /* 0x000fe20000000800 */
[----:B-1----:R-:W-:-:S07]  /*40c0*/  FADD.FTZ R18, R26, R55 ;  /* 0x000000371a127221 */ /* 0x002fce0000010000 */
[----:B------:R-:W0:Y:S01]  /*40d0*/  MUFU.EX2 R29, R29 ;  /* 0x0000001d001d7308 */ /* 0x000e220000000800 */
[C---:B--2---:R-:W-:Y:S01]  /*40e0*/  FADD.FTZ R39, R27.reuse, R18 ;  /* 0x000000121b277221 */ /* 0x044fe20000010000 */
[----:B------:R-:W-:-:S06]  /*40f0*/  F2FP.F16.F32.PACK_AB R193, R27, R26 ;  /* 0x0000001a1bc1723e */ /* 0x000fcc00000000ff */
[----:B------:R-:W-:Y:S08]  /*4100*/  MUFU.EX2 R30, R30 ;  /* 0x0000001e001e7308 */ /* 0x000ff00000000800 */
[----:B------:R-:W1:Y:S01]  /*4110*/  MUFU.EX2 R31, R31 ;  /* 0x0000001f001f7308 */ /* 0x000e620000000800 */
[----:B0-----:R-:W-:-:S07]  /*4120*/  F2FP.F16.F32.PACK_AB R195, R29, R28 ;  /* 0x0000001c1dc3723e */ /* 0x001fce00000000ff */
[----:B------:R-:W0:Y:S08]  /*4130*/  MUFU.EX2 R32, R32 ;  /* 0x0000002000207308 */ /* 0x000e300000000800 */
[----:B------:R2:W-:Y:S01]  /*4140*/  MUFU.EX2 R191, R2 ;  /* 0x0000000200bf7308 */ /* 0x0005e20000000800 */
[----:B-1----:R-:W-:-:S07]  /*4150*/  F2FP.F16.F32.PACK_AB R189, R31, R30 ;  /* 0x0000001e1fbd723e */ /* 0x002fce00000000ff */
[----:B------:R-:W1:Y:S01]  /*4160*/  MUFU.EX2 R50, R50 ;  /* 0x0000003200327308 */ /* 0x000e620000000800 */
[----:B--2---:R-:W-:-:S04]  /*4170*/  FADD.FTZ R2, R28, R39 ;  /* 0x000000271c027221 */ /* 0x004fc80000010000 */
[----:B------:R-:W-:-:S03]  /*4180*/  FADD.FTZ R39, R29, R2 ;  /* 0x000000021d277221 */ /* 0x000fc60000010000 */
[----:B------:R-:W2:Y:S01]  /*4190*/  MUFU.EX2 R33, R33 ;  /* 0x0000002100217308 */ /* 0x000ea20000000800 */
[----:B------:R-:W-:-:S04]  /*41a0*/  FADD.FTZ R2, R30, R39 ;  /* 0x000000271e027221 */ /* 0x000fc80000010000 */
[----:B------:R-:W-:-:S03]  /*41b0*/  FADD.FTZ R39, R31, R2 ;  /* 0x000000021f277221 */ /* 0x000fc60000010000 */
[----:B------:R-:W3:Y:S01]  /*41c0*/  MUFU.EX2 R51, R51 ;  /* 0x0000003300337308 */ /* 0x000ee20000000800 */
[----:B0-----:R-:W-:Y:S01]  /*41d0*/  FADD.FTZ R2, R32, R39 ;  /* 0x0000002720027221 */ /* 0x001fe20000010000 */
[----:B-1----:R-:W-:-:S03]  /*41e0*/  FADD.FTZ R18, R50, R53 ;  /* 0x0000003532127221 */ /* 0x002fc60000010000 */
[C---:B------:R-:W-:Y:S01]  /*41f0*/  FADD.FTZ R2, R191.reuse, R2 ;  /* 0x00000002bf027221 */ /* 0x040fe20000010000 */
[----:B------:R-:W-:Y:S02]  /*4200*/  F2FP.F16.F32.PACK_AB R191, R191, R32 ;  /* 0x00000020bfbf723e */ /* 0x000fe400000000ff */
[----:B------:R-:W0:Y:S01]  /*4210*/  MUFU.EX2 R34, R34 ;  /* 0x0000002200227308 */ /* 0x000e220000000800 */
[----:B--2---:R-:W-:-:S07]  /*4220*/  FADD.FTZ R9, R33, R2 ;  /* 0x0000000221097221 */ /* 0x004fce0000010000 */
[----:B------:R-:W1:Y:S01]  /*4230*/  MUFU.EX2 R36, R36 ;  /* 0x0000002400247308 */ /* 0x000e620000000800 */
[C---:B---3--:R-:W-:Y:S01]  /*4240*/  FADD.FTZ R41, R51.reuse, R18 ;  /* 0x0000001233297221 */ /* 0x048fe20000010000 */
[----:B------:R-:W-:-:S06]  /*4250*/  F2FP.F16.F32.PACK_AB R184, R51, R50 ;  /* 0x0000003233b8723e */ /* 0x000fcc00000000ff */
[----:B------:R-:W2:Y:S01]  /*4260*/  MUFU.EX2 R0, R0 ;  /* 0x0000000000007308 */ /* 0x000ea20000000800 */
[C---:B0-----:R-:W-:Y:S01]  /*4270*/  FADD.FTZ R9, R34.reuse, R9 ;  /* 0x0000000922097221 */ /* 0x041fe20000010000 */
[----:B------:R-:W-:-:S06]  /*4280*/  F2FP.F16.F32.PACK_AB R185, R34, R33 ;  /* 0x0000002122b9723e */ /* 0x000fcc00000000ff */
[----:B------:R-:W0:Y:S01]  /*4290*/  MUFU.EX2 R35, R35 ;  /* 0x0000002300237308 */ /* 0x000e220000000800 */
[----:B-1----:R-:W-:Y:S01]  /*42a0*/  FADD.FTZ R18, R36, R41 ;  /* 0x0000002924127221 */ /* 0x002fe20000010000 */
[----:B------:R-:W-:-:S03]  /*42b0*/  F2FP.F16.F32.PACK_AB R186, R37, R36 ;  /* 0x0000002425ba723e */ /* 0x000fc600000000ff */
[----:B------:R-:W-:Y:S01]  /*42c0*/  FADD.FTZ R18, R37, R18 ;  /* 0x0000001225127221 */ /* 0x000fe20000010000 */
[----:B--2---:R-:W-:-:S04]  /*42d0*/  FADD.FTZ R2, R0, R9 ;  /* 0x0000000900027221 */ /* 0x004fc80000010000 */
[C---:B0-----:R-:W-:Y:S01]  /*42e0*/  FADD.FTZ R9, R35.reuse, R2 ;  /* 0x0000000223097221 */ /* 0x041fe20000010000 */
[----:B------:R-:W-:Y:S01]  /*42f0*/  F2FP.F16.F32.PACK_AB R187, R35, R0 ;  /* 0x0000000023bb723e */ /* 0x000fe200000000ff */
[----:B------:R-:W-:Y:S06]  /*4300*/  @P1 BRA `(.L_x_1015) ;  /* 0x00000000004c1947 */ /* 0x000fec0003800000 */
[----:B------:R-:W-:Y:S01]  /*4310*/  ISETP.LT.AND P1, PT, RZ, UR38, PT ;  /* 0x00000026ff007c0c */ /* 0x000fe2000bf21270 */
[----:B------:R-:W-:-:S12]  /*4320*/  UIADD3 UR15, UR38, -0x1, URZ ;  /* 0xffffffff260f7890 */ /* 0x000fd8000fffe03f */
[----:B------:R-:W-:Y:S05]  /*4330*/  @P1 BRA `(.L_x_1016) ;  /* 0x0000000000201947 */ /* 0x000fea0003800000 */
[----:B------:R-:W-:Y:S01]  /*4340*/  ULDC UR18, c[0x0][0x9e4] ;  /* 0x0002790000127ab9 */ /* 0x000fe20000000800 */
[----:B------:R-:W-:Y:S02]  /*4350*/  UIADD3 UR15, -UR38, URZ, URZ ;  /* 0x0000003f260f7290 */ /* 0x000fe4000fffe13f */
[----:B------:R-:W-:-:S11]  /*4360*/  UISETP.NE.AND UP0, UPT, UR18, 0x1, UPT ;  /* 0x000000011200788c */ /* 0x000fd6000bf05270 */
[----:B------:R-:W-:Y:S02]  /*4370*/  @UP0 ULDC.64 UR4, c[0x0][0x9e8] ;  /* 0x00027a0000040ab9 */ /* 0x000fe40000000a00 */
[----:B------:R-:W-:-:S04]  /*4380*/  UIMAD.WIDE.U32 UR6, UR15, UR4, URZ ;  /* 0x000000040f0672a5 */ /* 0x000fc8000f8e003f */
[----:B------:R-:W-:-:S04]  /*4390*/  @UP0 USHF.R.U32.HI UR15, URZ, UR5, UR7 ;  /* 0x000000053f0f0299 */ /* 0x000fc80008011607 */
[----:B------:R-:W-:Y:S01]  /*43a0*/  ULOP3.LUT UR15, URZ, UR15, URZ, 0x33, !UPT ;  /* 0x0000000f3f0f7292 */ /* 0x000fe2000f8e333f */
[----:B------:R-:W-:Y:S11]  /*43b0*/  BRA `(.L_x_1017) ;  /* 0x0000000000147947 */ /* 0x000ff60003800000 */
.L_x_1016:
[----:B------:R-:W-:Y:S02]  /*43c0*/  ULDC UR18, c[0x0][0x9e4] ;  /* 0x0002790000127ab9 */ /* 0x000fe40000000800 */
[----:B------:R-:W-:-:S11]  /*43d0*/  UISETP.NE.AND UP0, UPT, UR18, 0x1, UPT ;  /* 0x000000011200788c */ /* 0x000fd6000bf05270 */
[----:B------:R-:W-:Y:S02]  /*43e0*/  @UP0 ULDC.64 UR4, c[0x0][0x9e8] ;  /* 0x00027a0000040ab9 */ /* 0x000fe40000000a00 */
[----:B------:R-:W-:-:S04]  /*43f0*/  UIMAD.WIDE.U32 UR6, UR15, UR4, URZ ;  /* 0x000000040f0672a5 */ /* 0x000fc8000f8e003f */
[----:B------:R-:W-:-:S12]  /*4400*/  @UP0 USHF.R.U32.HI UR15, URZ, UR5, UR7 ;  /* 0x000000053f0f0299 */ /* 0x000fd80008011607 */
.L_x_1017:
[----:B------:R-:W-:-:S04]  /*4410*/  UIMAD UR15, UR15, UR18, UR18 ;  /* 0x000000120f0f72a4 */ /* 0x000fc8000f8e0212 */
[----:B------:R-:W-:-:S04]  /*4420*/  UISETP.LT.AND UP0, UPT, UR14, UR15, UPT ;  /* 0x0000000f0e00728c */ /* 0x000fc8000bf01270 */
[----:B------:R-:W-:-:S12]  /*4430*/  USEL UR14, UR14, UR15, UP0 ;  /* 0x0000000f0e0e7287 */ /* 0x000fd80008000000 */
.L_x_1015:
[----:B------:R-:W-:Y:S01]  /*4440*/  R2UR UR5, R200 ;  /* 0x00000000c80572ca */ /* 0x000fe200000e0000 */
[----:B------:R-:W-:Y:S01]  /*4450*/  USHF.R.S32.HI UR4, URZ, 0x1f, UR14 ;  /* 0x0000001f3f047899 */ /* 0x000fe2000801140e */
[----:B------:R-:W-:Y:S01]  /*4460*/  IMAD.MOV.U32 R0, RZ, RZ, 0x3f800000 ;  /* 0x3f800000ff007424 */ /* 0x000fe200078e00ff */
[----:B------:R-:W-:Y:S01]  /*4470*/  CS2R R150, SRZ ;  /* 0x0000000000967805 */ /* 0x000fe2000001ff00 */
[----:B------:R-:W-:Y:S01]  /*4480*/  IMAD.MOV.U32 R2, RZ, RZ, 0x3f800000 ;  /* 0x3f800000ff027424 */ /* 0x000fe200078e00ff */
[----:B------:R-:W-:Y:S01]  /*4490*/  ULEA.HI UR4, UR4, UR14, URZ, 0x6 ;  /* 0x0000000e04047291 */ /* 0x000fe2000f8f303f */
[----:B------:R-:W-:Y:S02]  /*44a0*/  CS2R R148, SRZ ;  /* 0x0000000000947805 */ /* 0x000fe4000001ff00 */
[----:B------:R-:W-:Y:S02]  /*44b0*/  CS2R R146, SRZ ;  /* 0x0000000000927805 */ /* 0x000fe4000001ff00 */
[----:B------:R-:W-:Y:S01]  /*44c0*/  CS2R R144, SRZ ;  /* 0x0000000000907805 */ /* 0x000fe2000001ff00 */
[----:B------:R-:W-:Y:S01]  /*44d0*/  USHF.R.S32.HI UR4, URZ, 0x6, UR4 ;  /* 0x000000063f047899 */ /* 0x000fe20008011404 */
[----:B------:R-:W-:-:S02]  /*44e0*/  CS2R R142, SRZ ;  /* 0x00000000008e7805 */ /* 0x000fc4000001ff00 */
[----:B------:R-:W-:Y:S02]  /*44f0*/  CS2R R140, SRZ ;  /* 0x00000000008c7805 */ /* 0x000fe4000001ff00 */
[----:B------:R-:W-:Y:S01]  /*4500*/  CS2R R138, SRZ ;  /* 0x00000000008a7805 */ /* 0x000fe2000001ff00 */
[----:B------:R-:W-:Y:S01]  /*4510*/  UISETP.LT.AND UP0, UPT, UR5, UR4, UPT ;  /* 0x000000040500728c */ /* 0x000fe2000bf01270 */
[----:B------:R-:W-:Y:S02]  /*4520*/  CS2R R136, SRZ ;  /* 0x0000000000887805 */ /* 0x000fe4000001ff00 */
[----:B------:R-:W-:Y:S02]  /*4530*/  CS2R R134, SRZ ;  /* 0x0000000000867805 */ /* 0x000fe4000001ff00 */
[----:B------:R-:W-:Y:S01]  /*4540*/  CS2R R132, SRZ ;  /* 0x0000000000847805 */ /* 0x000fe2000001ff00 */
[----:B------:R-:W-:Y:S01]  /*4550*/  USEL UR5, UR5, UR4, !UP0 ;  /* 0x0000000405057287 */ /* 0x000fe2000c000000 */
[----:B------:R-:W-:-:S02]  /*4560*/  CS2R R130, SRZ ;  /* 0x0000000000827805 */ /* 0x000fc4000001ff00 */
[----:B------:R-:W-:Y:S01]  /*4570*/  CS2R R128, SRZ ;  /* 0x0000000000807805 */ /* 0x000fe2000001ff00 */
[----:B------:R-:W-:Y:S01]  /*4580*/  UMOV UR4, URZ ;  /* 0x0000003f00047c82 */ /* 0x000fe20008000000 */
[----:B------:R-:W-:Y:S02]  /*4590*/  CS2R R126, SRZ ;  /* 0x00000000007e7805 */ /* 0x000fe4000001ff00 */
[----:B------:R-:W-:Y:S02]  /*45a0*/  CS2R R124, SRZ ;  /* 0x00000000007c7805 */ /* 0x000fe4000001ff00 */
[----:B------:R-:W-:Y:S02]  /*45b0*/  ISETP.GE.AND P1, PT, R203, UR5, PT ;  /* 0x00000005cb007c0c */ /* 0x000fe4000bf26270 */
[----:B------:R-:W-:Y:S02]  /*45c0*/  CS2R R122, SRZ ;  /* 0x00000000007a7805 */ /* 0x000fe4000001ff00 */
[----:B------:R-:W-:Y:S01]  /*45d0*/  MOV R204, UR5 ;  /* 0x0000000500cc7c02 */ /* 0x000fe20008000f00 */
[----:B------:R-:W-:Y:S01]  /*45e0*/  UMOV UR5, URZ ;  /* 0x0000003f00057c82 */ /* 0x000fe20008000000 */
        /* <DEDUP_REMOVED lines=50> */
[----:B------:R-:W-:Y:S06]  /*4910*/  @!P1 BRA `(.L_x_1018) ;  /* 0x0000002c00789947 */ /* 0x000fec0003800000 */
[----:B------:R-:W-:Y:S01]  /*4920*/  UMOV UR4, URZ ;  /* 0x0000003f00047c82 */ /* 0x000fe20008000000 */
[----:B------:R-:W-:Y:S01]  /*4930*/  IMAD.MOV.U32 R202, RZ, RZ, R3 ;  /* 0x000000ffffca7224 */ /* 0x000fe200078e0003 */
[----:B------:R-:W-:Y:S01]  /*4940*/  MOV R205, UR4 ;  /* 0x0000000400cd7c02 */ /* 0x000fe20008000f00 */
[----:B------:R-:W-:Y:S01]  /*4950*/  IMAD.MOV.U32 R201, RZ, RZ, R4 ;  /* 0x000000ffffc97224 */ /* 0x000fe200078e0004 */
[----:B------:R-:W-:Y:S01]  /*4960*/  UMOV UR5, URZ ;  /* 0x0000003f00057c82 */ /* 0x000fe20008000000 */
[----:B------:R-:W-:Y:S01]  /*4970*/  IMAD.MOV.U32 R2, RZ, RZ, 0x3f800000 ;  /* 0x3f800000ff027424 */ /* 0x000fe200078e00ff */
[----:B------:R-:W-:Y:S01]  /*4980*/  ULDC UR7, c[0x0][0x9d8] ;  /* 0x0002760000077ab9 */ /* 0x000fe20000000800 */
[----:B------:R-:W-:Y:S02]  /*4990*/  IMAD.MOV.U32 R0, RZ, RZ, 0x3f800000 ;  /* 0x3f800000ff007424 */ /* 0x000fe400078e00ff */
[----:B------:R-:W-:-:S07]  /*49a0*/  IMAD.MOV.U32 R151, RZ, RZ, RZ ;  /* 0x000000ffff977224 */ /* 0x000fce00078e00ff */
.L_x_1037:
[----:B------:R-:W-:Y:S01]  /*49b0*/  R2UR UR6, R205 ;  /* 0x00000000cd0672ca */ /* 0x000fe200000e0000 */
[----:B------:R-:W-:-:S04]  /*49c0*/  UISETP.NE.AND UP0, UPT, UR5, 0x1, UPT ;  /* 0x000000010500788c */ /* 0x000fc8000bf05270 */
[----:B------:R-:W-:-:S08]  /*49d0*/  USEL UR4, URZ, 0x1, UP0 ;  /* 0x000000013f047887 */ /* 0x000fd00008000000 */
[----:B------:R-:W-:-:S06]  /*49e0*/  ULOP3.LUT UR4, UR6, UR4, URZ, 0x3c, !UPT ;  /* 0x0000000406047292 */ /* 0x000fcc000f8e3c3f */
[----:B------:R-:W-:Y:S01]  /*49f0*/  MOV R8, UR4 ;  /* 0x0000000400087c02 */ /* 0x000fe20008000f00 */
[----:B------:R-:W-:Y:S06]  /*4a00*/  @!P0 BRA `(.L_x_1019) ;  /* 0x0000000000048947 */ /* 0x000fec0003800000 */
[----:B------:R-:W-:Y:S01]  /*4a10*/  BPT.TRAP 0x1 ;  /* 0x000000040000795c */ /* 0x000fe20000300000 */
.L_x_1019:
[----:B------:R-:W-:Y:S01]  /*4a20*/  R2UR UR6, R16 ;  /* 0x00000000100672ca */ /* 0x000fe200000e0000 */
[----:B------:R-:W-:Y:S01]  /*4a30*/  UIADD3 UR4, UR5, 0x1, URZ ;  /* 0x0000000105047890 */ /* 0x000fe2000fffe03f */
[----:B------:R-:W-:-:S03]  /*4a40*/  R2UR UR10, R8 ;  /* 0x00000000080a72ca */ /* 0x000fc600000e0000 */
[----:B------:R-:W-:-:S04]  /*4a50*/  UISETP.NE.AND UP0, UPT, UR4, 0x2, UPT ;  /* 0x000000020400788c */ /* 0x000fc8000bf05270 */
[----:B------:R-:W-:-:S04]  /*4a60*/  USEL UR4, UR4, URZ, UP0 ;  /* 0x0000003f04047287 */ /* 0x000fc80008000000 */
[----:B------:R-:W-:Y:S02]  /*4a70*/  ULEA UR6, UR4, UR6, 0x3 ;  /* 0x0000000604067291 */ /* 0x000fe4000f8e183f */
[----:B------:R-:W-:-:S04]  /*4a80*/  IMAD.U32 R3, RZ, RZ, UR10 ;  /* 0x0000000aff037e24 */ /* 0x000fc8000f8e00ff */
[----:B------:R-:W-:Y:S01]  /*4a90*/  IMAD.U32 R206, RZ, RZ, UR6 ;  /* 0x00000006ffce7e24 */ /* 0x000fe2000f8e00ff */
[----:B------:R-:W-:-:S04]  /*4aa0*/  SHF.L.U32 R3, R3, 0x1f, RZ ;  /* 0x0000001f03037819 */ /* 0x000fc800000006ff */
[----:B------:R0:W1:Y:S01]  /*4ab0*/  SYNCS.PHASECHK.TRANS64.TRYWAIT P1, [UR6+0x30830], R3 ;  /* 0x03083003ff0075a7 */ /* 0x0000620008020146 */
[----:B------:R-:W-:Y:S05]  /*4ac0*/  @!P0 BRA `(.L_x_1020) ;  /* 0x0000000000048947 */ /* 0x000fea0003800000 */
[----:B------:R-:W-:Y:S01]  /*4ad0*/  BPT.TRAP 0x1 ;  /* 0x000000040000795c */ /* 0x000fe20000300000 */
.L_x_1020:
[----:B-1----:R-:W-:Y:S05]  /*4ae0*/  @P1 BRA `(.L_x_1021) ;  /* 0x00000000000c1947 */ /* 0x002fea0003800000 */
[----:B------:R-:W-:-:S13]  /*4af0*/  R2UR UR6, R206 ;  /* 0x00000000ce0672ca */ /* 0x000fda00000e0000 */
[----:B------:R-:W1:Y:S02]  /*4b00*/  SYNCS.PHASECHK.TRANS64.TRYWAIT P1, [UR6+0x30830], R3 ;  /* 0x03083003ff0075a7 */ /* 0x000e640008020146 */
[----:B-1----:R-:W-:Y:S05]  /*4b10*/  @!P1 BRA `(.L_x_1022) ;  /* 0x000000f400cc9947 */ /* 0x002fea0003800000 */
.L_x_1021:
[----:B------:R-:W-:Y:S01]  /*4b20*/  R2UR UR6, R20 ;  /* 0x00000000140672ca */ /* 0x000fe200000e0000 */
[----:B------:R-:W-:Y:S01]  /*4b30*/  WARPGROUP.ARRIVE ;  /* 0x00000000000079c5 */ /* 0x000fe20000000000 */
[----:B------:R-:W-:Y:S01]  /*4b40*/  R2UR UR56, R6 ;  /* 0x00000000063872ca */ /* 0x000fe200000e0000 */
[----:B------:R-:W-:Y:S01]  /*4b50*/  UMOV UR59, 0x40000040 ;  /* 0x40000040003b7882 */ /* 0x000fe20000000000 */
[----:B------:R-:W-:Y:S01]  /*4b60*/  R2UR UR57, R7 ;  /* 0x00000000073972ca */ /* 0x000fe200000e0000 */
[----:B------:R-:W-:Y:S01]  /*4b70*/  UMOV UR55, 0x40000040 ;  /* 0x4000004000377882 */ /* 0x000fe20000000000 */
[----:B01----:R-:W-:Y:S01]  /*4b80*/  MOV R3, UR53 ;  /* 0x0000003500037c02 */ /* 0x003fe20008000f00 */
[----:B------:R-:W-:Y:S01]  /*4b90*/  UMOV UR11, 0x40000040 ;  /* 0x40000040000b7882 */ /* 0x000fe20000000000 */
[----:B------:R-:W-:Y:S01]  /*4ba0*/  MOV R4, UR52 ;  /* 0x0000003400047c02 */ /* 0x000fe20008000f00 */
[----:B------:R-:W-:Y:S01]  /*4bb0*/  UMOV UR15, 0x40000040 ;  /* 0x40000040000f7882 */ /* 0x000fe20000000000 */
[----:B------:R-:W-:Y:S01]  /*4bc0*/  R2UR UR52, R10 ;  /* 0x000000000a3472ca */ /* 0x000fe200000e0000 */
[----:B------:R-:W-:Y:S01]  /*4bd0*/  UMOV UR19, 0x40000040 ;  /* 0x4000004000137882 */ /* 0x000fe20000000000 */
[----:B------:R-:W-:Y:S01]  /*4be0*/  R2UR UR53, R11 ;  /* 0x000000000b3572ca */ /* 0x000fe200000e0000 */
[----:B------:R-:W-:Y:S01]  /*4bf0*/  ULEA UR6, UR4, UR6, 0xb ;  /* 0x0000000604067291 */ /* 0x000fe2000f8e583f */
[-C--:B------:R-:W-:Y:S01]  /*4c00*/  FMUL.FTZ R24, R24, R0.reuse ;  /* 0x0000000018187220 */ /* 0x080fe20000410000 */
[----:B------:R-:W-:Y:S01]  /*4c10*/  UMOV UR23, 0x40000040 ;  /* 0x4000004000177882 */ /* 0x000fe20000000000 */
[----:B------:R-:W-:Y:S01]  /*4c20*/  UMOV UR27, 0x40000040 ;  /* 0x40000040001b7882 */ /* 0x000fe20000000000 */
[----:B------:R-:W-:Y:S01]  /*4c30*/  UIADD3 UR10, UR6, 0x2, URZ ;  /* 0x00000002060a7890 */ /* 0x000fe2000fffe03f */
[-C--:B------:R-:W-:Y:S01]  /*4c40*/  FMUL.FTZ R25, R25, R0.reuse ;  /* 0x0000000019197220 */ /* 0x080fe20000410000 */
[----:B------:R-:W-:Y:S01]  /*4c50*/  UIADD3 UR14, UR6, 0x200, URZ ;  /* 0x00000200060e7890 */ /* 0x000fe2000fffe03f */
[-C--:B------:R-:W-:Y:S01]  /*4c60*/  FMUL.FTZ R28, R28, R0.reuse ;  /* 0x000000001c1c7220 */ /* 0x080fe20000410000 */
[----:B------:R-:W-:Y:S01]  /*4c70*/  UMOV UR58, UR6 ;  /* 0x00000006003a7c82 */ /* 0x000fe20008000000 */
[----:B------:R-:W-:Y:S01]  /*4c80*/  UIADD3 UR18, UR6, 0x202, URZ ;  /* 0x0000020206127890 */ /* 0x000fe2000fffe03f */
[----:B------:R-:W-:Y:S01]  /*4c90*/  HGMMA.64x64x16.F32 R152, gdesc[UR56], RZ, !UPT, gsb0 ;  /* 0x00e00000389879f0 */ /* 0x000fe2000c0008ff */
[----:B------:R-:W-:Y:S01]  /*4ca0*/  UMOV UR54, UR10 ;  /* 0x0000000a00367c82 */ /* 0x000fe20008000000 */
[----:B------:R-:W-:Y:S01]  /*4cb0*/  R2UR UR56, R14 ;  /* 0x000000000e3872ca */ /* 0x000fe200000e0000 */
[----:B------:R-:W-:Y:S01]  /*4cc0*/  UIADD3 UR10, UR6, 0x4, URZ ;  /* 0x00000004060a7890 */ /* 0x000fe2000fffe03f */
[----:B------:R-:W-:Y:S01]  /*4cd0*/  R2UR UR57, R15 ;  /* 0x000000000f3972ca */ /* 0x000fe200000e0000 */
[----:B------:R-:W-:Y:S01]  /*4ce0*/  UMOV UR59, 0x40000040 ;  /* 0x40000040003b7882 */ /* 0x000fe20000000000 */
[----:B------:R-:W-:Y:S01]  /*4cf0*/  UIADD3 UR22, UR6, 0x204, URZ ;  /* 0x0000020406167890 */ /* 0x000fe2000fffe03f */
[-C--:B------:R-:W-:Y:S01]  /*4d00*/  FMUL.FTZ R29, R29, R0.reuse ;  /* 0x000000001d1d7220 */ /* 0x080fe20000410000 */
[----:B------:R-:W-:Y:S01]  /*4d10*/  UIADD3 UR26, UR6, 0x206, URZ ;  /* 0x00000206061a7890 */ /* 0x000fe2000fffe03f */
[-C--:B------:R-:W-:Y:S01]  /*4d20*/  FMUL.FTZ R32, R32, R0.reuse ;  /* 0x0000000020207220 */ /* 0x080fe20000410000 */
[----:B------:R-:W-:Y:S01]  /*4d30*/  UMOV UR58, UR10 ;  /* 0x0000000a003a7c82 */ /* 0x000fe20008000000 */
[----:B------:R-:W-:Y:S01]  /*4d40*/  UIADD3 UR10, UR6, 0x6, URZ ;  /* 0x00000006060a7890 */ /* 0x000fe2000fffe03f */
[-C--:B------:R-:W-:Y:S01]  /*4d50*/  FMUL.FTZ R33, R33, R0.reuse ;  /* 0x0000000021217220 */ /* 0x080fe20000410000 */
        /* <DEDUP_REMOVED lines=70> */
[----:B------:R-:W-:Y:S01]  /*51c0*/  HGMMA.64x64x16.F32 R152, gdesc[UR52], R152, gsb0 ;  /* 0x00e00000349879f0 */ /* 0x000fe20008000898 */
[----:B------:R-:W-:Y:S01]  /*51d0*/  R2UR UR53, R3 ;  /* 0x00000000033572ca */ /* 0x000fe200000e0000 */
[----:B------:R-:W-:Y:S01]  /*51e0*/  UIADD3 UR54, UR6, 0x604, URZ ;  /* 0x0000060406367890 */ /* 0x000fe2000fffe03f */
[----:B------:R-:W-:Y:S01]  /*51f0*/  R2UR UR52, R4 ;  /* 0x00000000043472ca */ /* 0x000fe200000e0000 */
[----:B------:R-:W-:Y:S01]  /*5200*/  UMOV UR55, 0x40000040 ;  /* 0x4000004000377882 */ /* 0x000fe20000000000 */
[----:B------:R-:W-:Y:S01]  /*5210*/  UIADD3 UR6, UR6, 0x606, URZ ;  /* 0x0000060606067890 */ /* 0x000fe2000fffe03f */
        /* <DEDUP_REMOVED lines=68> */
[----:B------:R-:W-:Y:S01]  /*5660*/  HGMMA.64x64x16.F32 R152, gdesc[UR56], R152, gsb0 ;  /* 0x00e00000389879f0 */ /* 0x000fe20008000898 */
[----:B------:R-:W-:Y:S01]  /*5670*/  R2UR UR56, R12 ;  /* 0x000000000c3872ca */ /* 0x000fe200000e0000 */
[----:B------:R-:W-:Y:S01]  /*5680*/  UMOV UR58, UR6 ;  /* 0x00000006003a7c82 */ /* 0x000fe20008000000 */
[----:B------:R-:W-:Y:S01]  /*5690*/  R2UR UR57, R13 ;  /* 0x000000000d3972ca */ /* 0x000fe200000e0000 */
[----:B------:R-:W-:Y:S01]  /*56a0*/  UMOV UR59, 0x40000040 ;  /* 0x40000040003b7882 */ /* 0x000fe20000000000 */
[----:B------:R-:W-:Y:S02]  /*56b0*/  WARPGROUP.DEPBAR.LE gsb0, 0x0 ;  /* 0x00008000000079c5 */ /* 0x000fe40000010000 */
[----:B------:R-:W-:-:S06]  /*56c0*/  WARPGROUP.ARRIVE ;  /* 0x00000000000079c5 */ /* 0x000fcc0000000000 */
[----:B------:R-:W-:Y:S03]  /*56d0*/  HGMMA.64x64x16.F32 R152, gdesc[UR8], R152, gsb0 ;  /* 0x00e00000089879f0 */ /* 0x000fe60008000898 */
        /* <DEDUP_REMOVED lines=37> */
[----:B------:R-:W-:Y:S05]  /*5930*/  @!P0 BRA `(.L_x_1023) ;  /* 0x0000000000048947 */ /* 0x000fea0003800000 */
[----:B------:R-:W-:Y:S01]  /*5940*/  BPT.TRAP 0x1 ;  /* 0x000000040000795c */ /* 0x000fe20000300000 */
.L_x_1023:
        /* <DEDUP_REMOVED lines=8> */
.L_x_1024:
[----:B-1----:R-:W-:Y:S05]  /*59d0*/  @P1 BRA `(.L_x_1025) ;  /* 0x0000000000081947 */ /* 0x002fea0003800000 */
[----:B------:R-:W1:Y:S02]  /*59e0*/  SYNCS.PHASECHK.TRANS64.TRYWAIT P1, [UR6+0x30850], R0 ;  /* 0x03085000ff0075a7 */ /* 0x000e640008020146 */
[----:B-1----:R-:W-:Y:S05]  /*59f0*/  @!P1 BRA `(.L_x_1026) ;  /* 0x000000e800309947 */ /* 0x002fea0003800000 */
.L_x_1025:
[----:B------:R-:W-:Y:S01]  /*5a00*/  R2UR UR10, R16 ;  /* 0x00000000100a72ca */ /* 0x000fe200000e0000 */
[----:B------:R-:W-:Y:S01]  /*5a10*/  WARPGROUP.ARRIVE ;  /* 0x00000000000079c5 */ /* 0x000fe20000000000 */
[----:B------:R-:W-:-:S11]  /*5a20*/  UMOV UR11, 0x40000040 ;  /* 0x40000040000b7882 */ /* 0x000fd60000000000 */
[----:B------:R-:W-:-:S04]  /*5a30*/  UIADD3 UR10, UR10, 0x400, URZ ;  /* 0x000004000a0a7890 */ /* 0x000fc8000fffe03f */
[----:B------:R-:W-:-:S04]  /*5a40*/  USHF.R.U32.HI UR10, URZ, 0x4, UR10 ;  /* 0x000000043f0a7899 */ /* 0x000fc8000801160a */
[----:B------:R-:W-:-:S04]  /*5a50*/  ULOP3.LUT UR10, UR10, 0x3fff, URZ, 0xc0, !UPT ;  /* 0x00003fff0a0a7892 */ /* 0x000fc8000f8ec03f */
[----:B------:R-:W-:-:S04]  /*5a60*/  ULOP3.LUT UR10, UR10, 0x2000000, URZ, 0xfc, !UPT ;  /* 0x020000000a0a7892 */ /* 0x000fc8000f8efc3f */
[----:B------:R-:W-:-:S07]  /*5a70*/  ULEA UR5, UR5, UR10, 0xb ;  /* 0x0000000a05057291 */ /* 0x000fce000f8e583f */
        /* <DEDUP_REMOVED lines=23> */
.L_x_1027:
[----:B------:R-:W-:Y:S01]  /*5bf0*/  R2UR UR10, R23 ;  /* 0x00000000170a72ca */ /* 0x000fe200000e0000 */
[----:B------:R-:W2:Y:S01]  /*5c00*/  S2UR UR11, SR_CgaCtaId ;  /* 0x00000000000b79c3 */ /* 0x000ea20000008800 */
[----:B------:R-:W-:Y:S01]  /*5c10*/  R2UR UR5, R22 ;  /* 0x00000000160572ca */ /* 0x000fe200000e0000 */
[----:B01----:R-:W-:Y:S01]  /*5c20*/  FMUL.FTZ R0, R154, UR7 ;  /* 0x000000079a007c20 */ /* 0x003fe20008410000 */
[----:B------:R-:W-:Y:S01]  /*5c30*/  R2UR UR14, R206 ;  /* 0x00000000ce0e72ca */ /* 0x000fe200000e0000 */
[----:B------:R-:W-:Y:S01]  /*5c40*/  FMUL.FTZ R188, R161, UR7 ;  /* 0x00000007a1bc7c20 */ /* 0x000fe20008410000 */
[----:B------:R-:W-:Y:S01]  /*5c50*/  FMUL.FTZ R161, R171, UR7 ;  /* 0x00000007aba17c20 */ /* 0x000fe20008410000 */
[----:B------:R-:W-:Y:S01]  /*5c60*/  FMUL.FTZ R171, R173, UR7 ;  /* 0x00000007adab7c20 */ /* 0x000fe20008410000 */
[----:B------:R-:W-:Y:S01]  /*5c70*/  FMUL.FTZ R185, R156, UR7 ;  /* 0x000000079cb97c20 */ /* 0x000fe20008410000 */
[----:B------:R-:W0:Y:S01]  /*5c80*/  LDC R154, c[0x0][0x288] ;  /* 0x0000a200ff9a7b82 */ /* 0x000e220000000800 */
[----:B------:R-:W-:Y:S01]  /*5c90*/  FMUL.FTZ R173, R177, UR7 ;  /* 0x00000007b1ad7c20 */ /* 0x000fe20008410000 */
[----:B------:R-:W-:Y:S01]  /*5ca0*/  FMUL.FTZ R156, R162, UR7 ;  /* 0x00000007a29c7c20 */ /* 0x000fe20008410000 */
[----:B------:R-:W-:Y:S01]  /*5cb0*/  MOV R177, R19 ;  /* 0x0000001300b17202 */ /* 0x000fe20000000f00 */
[----:B------:R-:W-:Y:S01]  /*5cc0*/  UISETP.NE.AND UP1, UPT, UR10, URZ, UPT ;  /* 0x0000003f0a00728c */ /* 0x000fe2000bf25270 */
[----:B------:R-:W-:Y:S01]  /*5cd0*/  FMUL.FTZ R162, R174, UR7 ;  /* 0x00000007aea27c20 */ /* 0x000fe20008410000 */
[----:B------:R-:W-:Y:S01]  /*5ce0*/  UISETP.NE.AND UP0, UPT, UR5, URZ, UPT ;  /* 0x0000003f0500728c */ /* 0x000fe2000bf05270 */
[----:B------:R-:W-:-:S02]  /*5cf0*/  IMAD.SHL.U32 R174, R203, 0x40, RZ ;  /* 0x00000040cbae7824 */ /* 0x000fc400078e00ff */
[----:B------:R-:W-:Y:S01]  /*5d00*/  FMUL.FTZ R189, R164, UR7 ;  /* 0x00000007a4bd7c20 */ /* 0x000fe20008410000 */
[----:B------:R-:W-:Y:S01]  /*5d10*/  FMUL.FTZ R164, R178, UR7 ;  /* 0x00000007b2a47c20 */ /* 0x000fe20008410000 */
[----:B------:R-:W-:Y:S01]  /*5d20*/  PLOP3.LUT P1, PT, PT, PT, UP1, 0x80, 0x0 ;  /* 0x000000000000781c */ /* 0x000fe20003f2f018 */
[----:B------:R-:W-:Y:S01]  /*5d30*/  FMUL.FTZ R4, R152, UR7 ;  /* 0x0000000798047c20 */ /* 0x000fe20008410000 */
[----:B------:R-:W-:Y:S01]  /*5d40*/  PLOP3.LUT P2, PT, PT, PT, UP1, 0x80, 0x0 ;  /* 0x000000000000781c */ /* 0x000fe20003f4f018 */
[----:B------:R-:W-:Y:S01]  /*5d50*/  FMUL.FTZ R187, R160, UR7 ;  /* 0x00000007a0bb7c20 */ /* 0x000fe20008410000 */
[----:B------:R-:W-:Y:S01]  /*5d60*/  FMUL.FTZ R184, R153, UR7 ;  /* 0x0000000799b87c20 */ /* 0x000fe20008410000 */
[----:B------:R-:W-:Y:S01]  /*5d70*/  @UP1 ULDC UR5, c[0x0][0x44c] ;  /* 0x0001130000051ab9 */ /* 0x000fe20000000800 */
[----:B------:R-:W-:Y:S01]  /*5d80*/  FMUL.FTZ R152, R155, UR7 ;  /* 0x000000079b987c20 */ /* 0x000fe20008410000 */
[----:B------:R-:W-:Y:S01]  /*5d90*/  FMUL.FTZ R186, R157, UR7 ;  /* 0x000000079dba7c20 */ /* 0x000fe20008410000 */
[----:B------:R-:W-:Y:S01]  /*5da0*/  FMUL.FTZ R160, R170, UR7 ;  /* 0x00000007aaa07c20 */ /* 0x000fe20008410000 */
[----:B------:R-:W-:Y:S01]  /*5db0*/  FMUL.FTZ R153, R158, UR7 ;  /* 0x000000079e997c20 */ /* 0x000fe20008410000 */
[----:B------:R-:W-:Y:S01]  /*5dc0*/  FMUL.FTZ R155, R159, UR7 ;  /* 0x000000079f9b7c20 */ /* 0x000fe20008410000 */
[----:B------:R-:W-:Y:S01]  /*5dd0*/  FMUL.FTZ R157, R163, UR7 ;  /* 0x00000007a39d7c20 */ /* 0x000fe20008410000 */
[----:B------:R-:W-:Y:S01]  /*5de0*/  FMUL.FTZ R170, R172, UR7 ;  /* 0x00000007acaa7c20 */ /* 0x000fe20008410000 */
[----:B------:R-:W-:Y:S01]  /*5df0*/  @P1 IMAD.HI.U32 R2, R19, UR5, RZ ;  /* 0x0000000513021c27 */ /* 0x000fe2000f8e00ff */
[----:B------:R-:W-:-:S03]  /*5e00*/  @UP1 ULDC UR5, c[0x0][0x450] ;  /* 0x0001140000051ab9 */ /* 0x000fc60000000800 */
[----:B------:R-:W-:Y:S01]  /*5e10*/  FMUL.FTZ R190, R165, UR7 ;  /* 0x00000007a5be7c20 */ /* 0x000fe20008410000 */
[----:B------:R-:W-:Y:S01]  /*5e20*/  FMUL.FTZ R158, R166, UR7 ;  /* 0x00000007a69e7c20 */ /* 0x000fe20008410000 */
[----:B------:R-:W-:Y:S01]  /*5e30*/  FMUL.FTZ R159, R167, UR7 ;  /* 0x00000007a79f7c20 */ /* 0x000fe20008410000 */
[----:B------:R-:W-:Y:S01]  /*5e40*/  @P2 SHF.R.U32.HI R177, RZ, UR5, R2 ;  /* 0x00000005ffb12c19 */ /* 0x000fe20008011602 */
[----:B------:R-:W-:Y:S01]  /*5e50*/  UIADD3 UR5, UR14, 0x30840, URZ ;  /* 0x000308400e057890 */ /* 0x000fe2000fffe03f */
[----:B------:R-:W-:Y:S01]  /*5e60*/  IADD3 R2, -R174, 0x1, RZ ;  /* 0x00000001ae027810 */ /* 0x000fe20007ffe1ff */
[----:B------:R-:W-:Y:S01]  /*5e70*/  FMUL.FTZ R163, R175, UR7 ;  /* 0x00000007afa37c20 */ /* 0x000fe20008410000 */
[----:B------:R-:W-:Y:S01]  /*5e80*/  FMUL.FTZ R172, R176, UR7 ;  /* 0x00000007b0ac7c20 */ /* 0x000fe20008410000 */
[----:B------:R-:W1:Y:S01]  /*5e90*/  SHFL.IDX PT, R178, R177, RZ, 0x1c1f ;  /* 0x001c1fffb1b27589 */ /* 0x000e6200000e0000 */
[----:B------:R-:W-:Y:S01]  /*5ea0*/  R2UR UR10, R21 ;  /* 0x00000000150a72ca */ /* 0x000fe200000e0000 */
[----:B------:R-:W-:Y:S01]  /*5eb0*/  FMUL.FTZ R168, R168, UR7 ;  /* 0x00000007a8a87c20 */ /* 0x000fe20008410000 */
[----:B------:R-:W-:Y:S01]  /*5ec0*/  FMUL.FTZ R169, R169, UR7 ;  /* 0x00000007a9a97c20 */ /* 0x000fe20008410000 */
[----:B------:R-:W-:Y:S01]  /*5ed0*/  FMUL.FTZ R165, R179, UR7 ;  /* 0x00000007b3a57c20 */ /* 0x000fe20008410000 */
[----:B------:R-:W-:Y:S01]  /*5ee0*/  FMUL.FTZ R175, R180, UR7 ;  /* 0x00000007b4af7c20 */ /* 0x000fe20008410000 */
[----:B------:R-:W-:Y:S01]  /*5ef0*/  FMUL.FTZ R176, R181, UR7 ;  /* 0x00000007b5b07c20 */ /* 0x000fe20008410000 */
[----:B------:R-:W-:Y:S01]  /*5f00*/  FMUL.FTZ R166, R182, UR7 ;  /* 0x00000007b6a67c20 */ /* 0x000fe20008410000 */
[----:B------:R-:W-:-:S02]  /*5f10*/  IMAD R2, R5, -0x2, R2 ;  /* 0xfffffffe05027824 */ /* 0x000fc400078e0202 */
[----:B------:R-:W-:Y:S01]  /*5f20*/  FMUL.FTZ R167, R183, UR7 ;  /* 0x00000007b7a77c20 */ /* 0x000fe20008410000 */
[----:B--2---:R-:W-:Y:S01]  /*5f30*/  UPRMT UR5, UR11, 0x654, UR5 ;  /* 0x000006540b057896 */ /* 0x004fe20008000005 */
[----:B------:R-:W-:Y:S01]  /*5f40*/  PLOP3.LUT P1, PT, PT, PT, UP0, 0x40, 0x0 ;  /* 0x000000000000781c */ /* 0x000fe20003f2e808 */
[----:B------:R-:W2:Y:S01]  /*5f50*/  MUFU.TANH R4, R4 ;  /* 0x0000000400047308 */ /* 0x000ea20000002400 */
[----:B------:R-:W-:Y:S01]  /*5f60*/  ULDC UR11, c[0x0][0x2f0] ;  /* 0x0000bc00000b7ab9 */ /* 0x000fe20000000800 */
[----:B------:R-:W-:Y:S01]  /*5f70*/  ULDC UR14, c[0x0][0x9e0] ;  /* 0x00027800000e7ab9 */ /* 0x000fe20000000800 */
[----:B------:R-:W-:-:S04]  /*5f80*/  IMAD R3, R17, UR11, R2 ;  /* 0x0000000b11037c24 */ /* 0x000fc8000f8e0202 */
[----:B0-----:R-:W-:Y:S01]  /*5f90*/  IMAD.IADD R3, R3, 0x1, -R154 ;  /* 0x0000000103037824 */ /* 0x001fe200078e0a9a */
[----:B------:R-:W0:Y:S01]  /*5fa0*/  MUFU.TANH R184, R184 ;  /* 0x000000b800b87308 */ /* 0x000e220000002400 */
[----:B------:R-:W-:Y:S02]  /*5fb0*/  SYNCS.ARRIVE.TRANS64.RED.A1T0 RZ, [UR5], RZ ;  /* 0x000000ffffff79a7 */ /* 0x000fe40008100405 */
[C---:B------:R-:W-:Y:S01]  /*5fc0*/  VIADD R182, R3.reuse, UR14 ;  /* 0x0000000e03b67c36 */ /* 0x040fe20008000000 */
[----:B------:R-:W-:-:S03]  /*5fd0*/  IADD3 R183, R3, UR10, RZ ;  /* 0x0000000a03b77c10 */ /* 0x000fc6000fffe0ff */
[--C-:B-1----:R-:W-:Y:S01]  /*5fe0*/  IMAD.IADD R179, R182, 0x1, R178.reuse ;  /* 0x00000001b6b37824 */ /* 0x102fe200078e02b2 */
[----:B------:R-:W1:Y:S01]  /*5ff0*/  MUFU.TANH R0, R0 ;  /* 0x0000000000007308 */ /* 0x000e620000002400 */
[----:B------:R-:W-:-:S07]  /*6000*/  IMAD.IADD R180, R183, 0x1, R178 ;  /* 0x00000001b7b47824 */ /* 0x000fce00078e02b2 */
[----:B------:R-:W3:Y:S08]  /*6010*/  MUFU.TANH R152, R152 ;  /* 0x0000009800987308 */ /* 0x000ef00000002400 */
[----:B------:R-:W4:Y:S08]  /*6020*/  MUFU.TANH R185, R185 ;  /* 0x000000b900b97308 */ /* 0x000f300000002400 */
        /* <DEDUP_REMOVED lines=34> */
[----:B------:R-:W-:Y:S02]  /*6250*/  LOP3.LUT R181, RZ, R181, RZ, 0x33, !PT ;  /* 0x000000b5ffb57212 */ /* 0x000fe400078e33ff */
[----:B------:R-:W-:-:S04]  /*6260*/  MOV R178, UR5 ;  /* 0x0000000500b27c02 */ /* 0x000fc80008000f00 */
[----:B------:R-:W-:-:S13]  /*6270*/  ISETP.NE.AND P1, PT, R178, 0x1, PT ;  /* 0x00000001b200780c */ /* 0x000fda0003f25270 */
[----:B------:R-:W1:Y:S02]  /*6280*/  @P1 LDC.64 R2, c[0x0][0x9e8] ;  /* 0x00027a00ff021b82 */ /* 0x000e640000000a00 */
[----:B-1----:R-:W-:-:S05]  /*6290*/  @P1 IMAD.HI.U32 R2, R181, R2, RZ ;  /* 0x00000002b5021227 */ /* 0x002fca00078e00ff */
[----:B------:R-:W-:-:S04]  /*62a0*/  @P1 SHF.R.U32.HI R181, RZ, R3, R2 ;  /* 0x00000003ffb51219 */ /* 0x000fc80000011602 */
[----:B------:R-:W-:Y:S01]  /*62b0*/  LOP3.LUT R181, RZ, R181, RZ, 0x33, !PT ;  /* 0x000000b5ffb57212 */ /* 0x000fe200078e33ff */
[----:B------:R-:W-:Y:S06]  /*62c0*/  BRA `(.L_x_1031) ;  /* 0x0000000000187947 */ /* 0x000fec0003800000 */
.L_x_1030:
[----:B------:R-:W-:Y:S02]  /*62d0*/  ULDC UR5, c[0x0][0x9e4] ;  /* 0x0002790000057ab9 */ /* 0x000fe40000000800 */
[----:B------:R-:W-:-:S05]  /*62e0*/  IMAD.U32 R178, RZ, RZ, UR5 ;  /* 0x00000005ffb27e24 */ /* 0x000fca000f8e00ff */
[----:B------:R-:W-:-:S13]  /*62f0*/  ISETP.NE.AND P1, PT, R178, 0x1, PT ;  /* 0x00000001b200780c */ /* 0x000fda0003f25270 */
[----:B------:R-:W1:Y:S02]  /*6300*/  @P1 LDC.64 R2, c[0x0][0x9e8] ;  /* 0x00027a00ff021b82 */ /* 0x000e640000000a00 */
[----:B-1----:R-:W-:-:S05]  /*6310*/  @P1 IMAD.HI.U32 R2, R181, R2, RZ ;  /* 0x00000002b5021227 */ /* 0x002fca00078e00ff */
[----:B------:R-:W-:-:S07]  /*6320*/  @P1 SHF.R.U32.HI R181, RZ, R3, R2 ;  /* 0x00000003ffb51219 */ /* 0x000fce0000011602 */
.L_x_1031:
[----:B------:R-:W-:Y:S05]  /*6330*/  BSYNC B0 ;  /* 0x0000000000007941 */ /* 0x000fea0003800000 */
.L_x_1029:
[----:B------:R-:W-:-:S04]  /*6340*/  IMAD R2, R181, R178, -R174 ;  /* 0x000000b2b5027224 */ /* 0x000fc800078e0aae */
[----:B------:R-:W-:-:S05]  /*6350*/  IMAD R2, R5, -0x2, R2 ;  /* 0xfffffffe05027824 */ /* 0x000fca00078e0202 */
[----:B------:R-:W-:Y:S02]  /*6360*/  VIADDMNMX R179, R2, R178, R179, PT ;  /* 0x000000b202b37246 */ /* 0x000fe400038001b3 */
[----:B------:R-:W-:-:S07]  /*6370*/  VIMNMX R180, R180, R2, !PT ;  /* 0x00000002b4b47248 */ /* 0x000fce0007fe0100 */
.L_x_1028:
[----:B------:R-:W-:Y:S01]  /*6380*/  ISETP.GT.AND P1, PT, R203, -0x1, PT ;  /* 0xffffffffcb00780c */ /* 0x000fe20003f24270 */
[----:B------:R-:W1:Y:S01]  /*6390*/  SHFL.IDX PT, R2, R177, 0x1, 0x1c1f ;  /* 0x003c1f00b1027f89 */ /* 0x000e6200000e0000 */
[----:B------:R-:W-:Y:S02]  /*63a0*/  R2UR UR5, R22 ;  /* 0x00000000160572ca */ /* 0x000fe400000e0000 */
[C---:B------:R-:W-:Y:S02]  /*63b0*/  ISETP.GT.AND P4, PT, R180.reuse, 0x1, P1 ;  /* 0x00000001b400780c */ /* 0x040fe40000f84270 */
[----:B------:R-:W-:Y:S02]  /*63c0*/  ISETP.GT.AND P5, PT, R180, RZ, P1 ;  /* 0x000000ffb400720c */ /* 0x000fe40000fa4270 */
[C---:B------:R-:W-:Y:S02]  /*63d0*/  ISETP.LT.OR P4, PT, R179.reuse, 0x2, P4 ;  /* 0x00000002b300780c */ /* 0x040fe40002781670 */
[----:B------:R-:W-:-:S02]  /*63e0*/  ISETP.LT.OR P5, PT, R179, 0x1, P5 ;  /* 0x00000001b300780c */ /* 0x000fc40002fa1670 */
[----:B0-----:R-:W-:Y:S02]  /*63f0*/  FSEL R184, R184, -INF , !P4 ;  /* 0xff800000b8b87808 */ /* 0x001fe40006000000 */
[----:B------:R-:W-:Y:S01]  /*6400*/  ISETP.GT.AND P4, PT, R180, 0x18, P1 ;  /* 0x00000018b400780c */ /* 0x000fe20000f84270 */
[----:B------:R-:W-:Y:S01]  /*6410*/  UISETP.NE.AND UP0, UPT, UR5, URZ, UPT ;  /* 0x0000003f0500728c */ /* 0x000fe2000bf05270 */
[----:B------:R-:W-:Y:S02]  /*6420*/  FSEL R178, R4, -INF , !P5 ;  /* 0xff80000004b27808 */ /* 0x000fe40006800000 */
[----:B------:R-:W-:Y:S02]  /*6430*/  ISETP.LT.OR P4, PT, R179, 0x19, P4 ;  /* 0x00000019b300780c */ /* 0x000fe40002781670 */
[C---:B------:R-:W-:Y:S02]  /*6440*/  ISETP.GT.AND P6, PT, R180.reuse, 0x8, P1 ;  /* 0x00000008b400780c */ /* 0x040fe40000fc4270 */
[----:B------:R-:W-:-:S02]  /*6450*/  ISETP.GT.AND P2, PT, R180, 0x9, P1 ;  /* 0x00000009b400780c */ /* 0x000fc40000f44270 */
[----:B------:R-:W-:Y:S01]  /*6460*/  ISETP.GT.AND P3, PT, R180, 0x10, P1 ;  /* 0x00000010b400780c */ /* 0x000fe20000f64270 */
[----:B-1----:R-:W-:Y:S01]  /*6470*/  IMAD.IADD R177, R182, 0x1, R2 ;  /* 0x00000001b6b17824 */ /* 0x002fe200078e0202 */
[C---:B------:R-:W-:Y:S02]  /*6480*/  ISETP.GT.AND P5, PT, R180.reuse, 0x11, P1 ;  /* 0x00000011b400780c */ /* 0x040fe40000fa4270 */
[----:B------:R-:W-:Y:S02]  /*6490*/  FSEL R189, R189, -INF , !P4 ;  /* 0xff800000bdbd7808 */ /* 0x000fe40006000000 */
[----:B------:R-:W-:Y:S02]  /*64a0*/  ISETP.GT.AND P4, PT, R180, 0x29, P1 ;  /* 0x00000029b400780c */ /* 0x000fe40000f84270 */
[C---:B------:R-:W-:Y:S02]  /*64b0*/  ISETP.LT.OR P6, PT, R179.reuse, 0x9, P6 ;  /* 0x00000009b300780c */ /* 0x040fe400037c1670 */
[----:B------:R-:W-:-:S02]  /*64c0*/  ISETP.LT.OR P2, PT, R179, 0xa, P2 ;  /* 0x0000000ab300780c */ /* 0x000fc40001741670 */
[C---:B------:R-:W-:Y:S02]  /*64d0*/  ISETP.LT.OR P3, PT, R179.reuse, 0x11, P3 ;  /* 0x00000011b300780c */ /* 0x040fe40001f61670 */
[C---:B------:R-:W-:Y:S02]  /*64e0*/  ISETP.LT.OR P5, PT, R179.reuse, 0x12, P5 ;  /* 0x00000012b300780c */ /* 0x040fe40002fa1670 */
[----:B------:R-:W-:Y:S02]  /*64f0*/  ISETP.LT.OR P4, PT, R179, 0x2a, P4 ;  /* 0x0000002ab300780c */ /* 0x000fe40002781670 */
[----:B------:R-:W-:Y:S02]  /*6500*/  FSEL R185, R185, -INF , !P6 ;  /* 0xff800000b9b97808 */ /* 0x000fe40007000000 */
[----:B------:R-:W-:Y:S02]  /*6510*/  FSEL R186, R186, -INF , !P2 ;  /* 0xff800000baba7808 */ /* 0x000fe40005000000 */
[----:B------:R-:W-:-:S02]  /*6520*/  FSEL R187, R187, -INF , !P3 ;  /* 0xff800000bbbb7808 */ /* 0x000fc40005800000 */
[----:B------:R-:W-:Y:S02]  /*6530*/  FSEL R188, R188, -INF , !P5 ;  /* 0xff800000bcbc7808 */ /* 0x000fe40006800000 */
[C---:B------:R-:W-:Y:S02]  /*6540*/  ISETP.GT.AND P6, PT, R180.reuse, 0x19, P1 ;  /* 0x00000019b400780c */ /* 0x040fe40000fc4270 */
[C---:B------:R-:W-:Y:S02]  /*6550*/  ISETP.GT.AND P2, PT, R180.reuse, 0x20, P1 ;  /* 0x00000020b400780c */ /* 0x040fe40000f44270 */
[C---:B------:R-:W-:Y:S02]  /*6560*/  ISETP.GT.AND P3, PT, R180.reuse, 0x21, P1 ;  /* 0x00000021b400780c */ /* 0x040fe40000f64270 */
[----:B------:R-:W-:Y:S02]  /*6570*/  ISETP.GT.AND P5, PT, R180, 0x28, P1 ;  /* 0x00000028b400780c */ /* 0x000fe40000fa4270 */
[----:B------:R-:W-:-:S02]  /*6580*/  FSEL R171, R171, -INF , !P4 ;  /* 0xff800000abab7808 */ /* 0x000fc40006000000 */
[----:B------:R-:W-:Y:S02]  /*6590*/  PLOP3.LUT P4, PT, PT, PT, UP0, 0x40, 0x0 ;  /* 0x000000000000781c */ /* 0x000fe40003f8e808 */
[C---:B------:R-:W-:Y:S02]  /*65a0*/  ISETP.LT.OR P6, PT, R179.reuse, 0x1a, P6 ;  /* 0x0000001ab300780c */ /* 0x040fe400037c1670 */
[C---:B------:R-:W-:Y:S02]  /*65b0*/  ISETP.LT.OR P2, PT, R179.reuse, 0x21, P2 ;  /* 0x00000021b300780c */ /* 0x040fe40001741670 */
[C---:B------:R-:W-:Y:S02]  /*65c0*/  ISETP.LT.OR P3, PT, R179.reuse, 0x22, P3 ;  /* 0x00000022b300780c */ /* 0x040fe40001f61670 */
[----:B------:R-:W-:Y:S02]  /*65d0*/  ISETP.LT.OR P5, PT, R179, 0x29, P5 ;  /* 0x00000029b300780c */ /* 0x000fe40002fa1670 */
[----:B------:R-:W-:-:S02]  /*65e0*/  FSEL R190, R190, -INF , !P6 ;  /* 0xff800000bebe7808 */ /* 0x000fc40007000000 */
[----:B------:R-:W-:Y:S02]  /*65f0*/  FSEL R168, R168, -INF , !P2 ;  /* 0xff800000a8a87808 */ /* 0x000fe40005000000 */
[----:B------:R-:W-:Y:S02]  /*6600*/  FSEL R169, R169, -INF , !P3 ;  /* 0xff800000a9a97808 */ /* 0x000fe40005800000 */
[----:B------:R-:W-:Y:S02]  /*6610*/  FSEL R170, R170, -INF , !P5 ;  /* 0xff800000aaaa7808 */ /* 0x000fe40006800000 */
[C---:B------:R-:W-:Y:S02]  /*6620*/  ISETP.GT.AND P6, PT, R180.reuse, 0x30, P1 ;  /* 0x00000030b400780c */ /* 0x040fe40000fc4270 */
[C---:B------:R-:W-:Y:S02]  /*6630*/  ISETP.GT.AND P2, PT, R180.reuse, 0x31, P1 ;  /* 0x00000031b400780c */ /* 0x040fe40000f44270 */
[----:B------:R-:W-:-:S02]  /*6640*/  ISETP.GT.AND P3, PT, R180, 0x38, P1 ;  /* 0x00000038b400780c */ /* 0x000fc40000f64270 */
[----:B------:R-:W-:Y:S02]  /*6650*/  ISETP.GT.AND P5, PT, R180, 0x39, P1 ;  /* 0x00000039b400780c */ /* 0x000fe40000fa4270 */
[C---:B------:R-:W-:Y:S02]  /*6660*/  ISETP.LT.OR P6, PT, R179.reuse, 0x31, P6 ;  /* 0x00000031b300780c */ /* 0x040fe400037c1670 */
[C---:B------:R-:W-:Y:S02]  /*6670*/  ISETP.LT.OR P2, PT, R179.reuse, 0x32, P2 ;  /* 0x00000032b300780c */ /* 0x040fe40001741670 */
[C---:B------:R-:W-:Y:S02]  /*6680*/  ISETP.LT.OR P3, PT, R179.reuse, 0x39, P3 ;  /* 0x00000039b300780c */ /* 0x040fe40001f61670 */
[----:B------:R-:W-:Y:S01]  /*6690*/  ISETP.LT.OR P5, PT, R179, 0x3a, P5 ;  /* 0x0000003ab300780c */ /* 0x000fe20002fa1670 */
[----:B------:R-:W-:Y:S01]  /*66a0*/  IMAD.IADD R179, R183, 0x1, R2 ;  /* 0x00000001b7b37824 */ /* 0x000fe200078e0202 */
[----:B------:R-:W-:-:S02]  /*66b0*/  FSEL R172, R172, -INF , !P6 ;  /* 0xff800000acac7808 */ /* 0x000fc40007000000 */
[----:B------:R-:W-:Y:S02]  /*66c0*/  FSEL R173, R173, -INF , !P2 ;  /* 0xff800000adad7808 */ /* 0x000fe40005000000 */
[----:B------:R-:W-:Y:S02]  /*66d0*/  FSEL R175, R175, -INF , !P3 ;  /* 0xff800000afaf7808 */ /* 0x000fe40005800000 */
[----:B------:R-:W-:Y:S01]  /*66e0*/  FSEL R176, R176, -INF , !P5 ;  /* 0xff800000b0b07808 */ /* 0x000fe20006800000 */
[----:B------:R-:W-:Y:S06]  /*66f0*/  @P4 BRA `(.L_x_1032) ;  /* 0x0000000000644947 */ /* 0x000fec0003800000 */
[----:B------:R-:W-:Y:S01]  /*6700*/  IMAD R3, R17, UR11, R2 ;  /* 0x0000000b11037c24 */ /* 0x000fe2000f8e0202 */
[----:B------:R-:W-:Y:S04]  /*6710*/  BSSY B0, `(.L_x_1033) ;  /* 0x0000013000007945 */ /* 0x000fe80003800000 */
[----:B------:R-:W-:-:S04]  /*6720*/  IADD3 R181, R3, -R154, RZ ;  /* 0x8000009a03b57210 */ /* 0x000fc80007ffe0ff */
        /* <DEDUP_REMOVED lines=11> */
.L_x_1034:
[----:B------:R-:W-:Y:S02]  /*67e0*/  ULDC UR5, c[0x0][0x9e4] ;  /* 0x0002790000057ab9 */ /* 0x000fe40000000800 */
[----:B------:R-:W-:-:S05]  /*67f0*/  IMAD.U32 R4, RZ, RZ, UR5 ;  /* 0x00000005ff047e24 */ /* 0x000fca000f8e00ff */
[----:B------:R-:W-:-:S13]  /*6800*/  ISETP.NE.AND P2, PT, R4, 0x1, PT ;  /* 0x000000010400780c */ /* 0x000fda0003f45270 */
[----:B------:R-:W0:Y:S02]  /*6810*/  @P2 LDC.64 R2, c[0x0][0x9e8] ;  /* 0x00027a00ff022b82 */ /* 0x000e240000000a00 */
[----:B0-----:R-:W-:-:S05]  /*6820*/  @P2 IMAD.HI.U32 R2, R181, R2, RZ ;  /* 0x00000002b5022227 */ /* 0x001fca00078e00ff */
[----:B------:R-:W-:-:S07]  /*6830*/  @P2 SHF.R.U32.HI R181, RZ, R3, R2 ;  /* 0x00000003ffb52219 */ /* 0x000fce0000011602 */
.L_x_1035:
[----:B------:R-:W-:Y:S05]  /*6840*/  BSYNC B0 ;  /* 0x0000000000007941 */ /* 0x000fea0003800000 */
.L_x_1033:
[----:B------:R-:W-:-:S04]  /*6850*/  IMAD R174, R181, R4, -R174 ;  /* 0x00000004b5ae7224 */ /* 0x000fc800078e0aae */
[----:B------:R-:W-:-:S05]  /*6860*/  IMAD R174, R5, -0x2, R174 ;  /* 0xfffffffe05ae7824 */ /* 0x000fca00078e02ae */
[----:B------:R-:W-:Y:S02]  /*6870*/  VIADDMNMX R177, R174, R4, R177, PT ;  /* 0x00000004aeb17246 */ /* 0x000fe400038001b1 */
[----:B------:R-:W-:-:S07]  /*6880*/  VIMNMX R179, R179, R174, !PT ;  /* 0x000000aeb3b37248 */ /* 0x000fce0007fe0100 */
.L_x_1032:
[----:B------:R-:W-:Y:S01]  /*6890*/  FMNMX.FTZ R3, R178, R201, !PT ;  /* 0x000000c9b2037209 */ /* 0x000fe20007810000 */
[----:B------:R-:W-:Y:S01]  /*68a0*/  ULDC UR5, c[0x0][0x988] ;  /* 0x0002620000057ab9 */ /* 0x000fe20000000800 */
[C---:B------:R-:W-:Y:S01]  /*68b0*/  ISETP.GT.AND P3, PT, R179.reuse, RZ, P1 ;  /* 0x000000ffb300720c */ /* 0x040fe20000f64270 */
[----:B------:R-:W-:Y:S01]  /*68c0*/  UMOV UR10, UR5 ;  /* 0x00000005000a7c82 */ /* 0x000fe20008000000 */
[----:B------:R-:W-:Y:S02]  /*68d0*/  FMNMX.FTZ R2, R184, R3, !PT ;  /* 0x00000003b8027209 */ /* 0x000fe40007810000 */
[----:B------:R-:W-:Y:S02]  /*68e0*/  ISETP.GT.AND P4, PT, R179, 0x1, P1 ;  /* 0x00000001b300780c */ /* 0x000fe40000f84270 */
[----:B------:R-:W-:Y:S02]  /*68f0*/  FMNMX.FTZ R3, R185, R2, !PT ;  /* 0x00000002b9037209 */ /* 0x000fe40007810000 */
[----:B------:R-:W-:-:S02]  /*6900*/  ISETP.LT.OR P3, PT, R177, 0x1, P3 ;  /* 0x00000001b100780c */ /* 0x000fc40001f61670 */
[----:B------:R-:W-:Y:S02]  /*6910*/  FMNMX.FTZ R2, R186, R3, !PT ;  /* 0x00000003ba027209 */ /* 0x000fe40007810000 */
[----:B------:R-:W-:Y:S02]  /*6920*/  ISETP.GT.AND P6, PT, R179, 0x8, P1 ;  /* 0x00000008b300780c */ /* 0x000fe40000fc4270 */
[----:B------:R-:W-:Y:S02]  /*6930*/  FMNMX.FTZ R3, R187, R2, !PT ;  /* 0x00000002bb037209 */ /* 0x000fe40007810000 */
[----:B------:R-:W-:Y:S02]  /*6940*/  ISETP.LT.OR P4, PT, R177, 0x2, P4 ;  /* 0x00000002b100780c */ /* 0x000fe40002781670 */
[----:B------:R-:W-:Y:S02]  /*6950*/  FMNMX.FTZ R2, R188, R3, !PT ;  /* 0x00000003bc027209 */ /* 0x000fe40007810000 */
[----:B------:R-:W-:-:S02]  /*6960*/  ISETP.GT.AND P2, PT, R179, 0x9, P1 ;  /* 0x00000009b300780c */ /* 0x000fc40000f44270 */
[----:B------:R-:W-:Y:S02]  /*6970*/  FMNMX.FTZ R3, R189, R2, !PT ;  /* 0x00000002bd037209 */ /* 0x000fe40007810000 */
[----:B------:R-:W-:Y:S02]  /*6980*/  ISETP.LT.OR P6, PT, R177, 0x9, P6 ;  /* 0x00000009b100780c */ /* 0x000fe400037c1670 */
[----:B------:R-:W-:Y:S02]  /*6990*/  FMNMX.FTZ R3, R190, R3, !PT ;  /* 0x00000003be037209 */ /* 0x000fe40007810000 */
[----:B------:R-:W-:Y:S02]  /*69a0*/  FSEL R152, R152, -INF , !P4 ;  /* 0xff80000098987808 */ /* 0x000fe40006000000 */
        /* <DEDUP_REMOVED lines=9> */
[----:B------:R-:W-:Y:S02]  /*6a40*/  FSEL R155, R155, -INF , !P2 ;  /* 0xff8000009b9b7808 */ /* 0x000fe40005000000 */
[----:B------:R-:W-:Y:S02]  /*6a50*/  FMNMX.FTZ R2, R173, R2, !PT ;  /* 0x00000002ad027209 */ /* 0x000fe40007810000 */
[----:B------:R-:W-:Y:S02]  /*6a60*/  ISETP.LT.OR P5, PT, R177, 0x11, P5 ;  /* 0x00000011b100780c */ /* 0x000fe40002fa1670 */
[----:B------:R-:W-:Y:S02]  /*6a70*/  FMNMX.FTZ R3, R175, R2, !PT ;  /* 0x00000002af037209 */ /* 0x000fe40007810000 */
[----:B------:R-:W-:-:S02]  /*6a80*/  ISETP.GT.AND P6, PT, R179, 0x18, P1 ;  /* 0x00000018b300780c */ /* 0x000fc40000fc4270 */
[----:B------:R-:W-:Y:S02]  /*6a90*/  FMNMX.FTZ R3, R176, R3, !PT ;  /* 0x00000003b0037209 */ /* 0x000fe40007810000 */
[----:B------:R-:W-:Y:S02]  /*6aa0*/  ISETP.LT.OR P4, PT, R177, 0x12, P4 ;  /* 0x00000012b100780c */ /* 0x000fe40002781670 */
[----:B------:R-:W-:Y:S01]  /*6ab0*/  FSEL R156, R156, -INF , !P5 ;  /* 0xff8000009c9c7808 */ /* 0x000fe20006800000 */
[----:B------:R-:W0:Y:S01]  /*6ac0*/  SHFL.BFLY PT, R2, R3, 0x2, 0x1f ;  /* 0x0c401f0003027f89 */ /* 0x000e2200000e0000 */
[----:B------:R-:W-:Y:S02]  /*6ad0*/  ISETP.GT.AND P2, PT, R179, 0x19, P1 ;  /* 0x00000019b300780c */ /* 0x000fe40000f44270 */
[----:B------:R-:W-:Y:S02]  /*6ae0*/  ISETP.LT.OR P6, PT, R177, 0x19, P6 ;  /* 0x00000019b100780c */ /* 0x000fe400037c1670 */
[----:B------:R-:W-:-:S02]  /*6af0*/  FSEL R157, R157, -INF , !P4 ;  /* 0xff8000009d9d7808 */ /* 0x000fc40006000000 */
[----:B------:R-:W-:Y:S02]  /*6b00*/  FSEL R158, R158, -INF , !P6 ;  /* 0xff8000009e9e7808 */ /* 0x000fe40007000000 */
[----:B------:R-:W-:Y:S02]  /*6b10*/  ISETP.LT.OR P2, PT, R177, 0x1a, P2 ;  /* 0x0000001ab100780c */ /* 0x000fe40001741670 */
[----:B------:R-:W-:Y:S02]  /*6b20*/  ISETP.GT.AND P5, PT, R179, 0x21, P1 ;  /* 0x00000021b300780c */ /* 0x000fe40000fa4270 */
[----:B------:R-:W-:Y:S02]  /*6b30*/  FSEL R159, R159, -INF , !P2 ;  /* 0xff8000009f9f7808 */ /* 0x000fe40005000000 */
[----:B------:R-:W-:Y:S02]  /*6b40*/  ISETP.GT.AND P4, PT, R179, 0x28, P1 ;  /* 0x00000028b300780c */ /* 0x000fe40000f84270 */
[----:B------:R-:W-:-:S02]  /*6b50*/  ISETP.LT.OR P5, PT, R177, 0x22, P5 ;  /* 0x00000022b100780c */ /* 0x000fc40002fa1670 */
[----:B------:R-:W-:Y:S02]  /*6b60*/  ISETP.GT.AND P6, PT, R179, 0x29, P1 ;  /* 0x00000029b300780c */ /* 0x000fe40000fc4270 */
[----:B------:R-:W-:Y:S02]  /*6b70*/  ISETP.LT.OR P4, PT, R177, 0x29, P4 ;  /* 0x00000029b100780c */ /* 0x000fe40002781670 */
[----:B------:R-:W-:Y:S02]  /*6b80*/  FSEL R174, R161, -INF , !P5 ;  /* 0xff800000a1ae7808 */ /* 0x000fe40006800000 */
[----:B0-----:R-:W-:Y:S02]  /*6b90*/  FMNMX.FTZ R2, R3, R2, !PT ;  /* 0x0000000203027209 */ /* 0x001fe40007810000 */
[----:B------:R-:W-:Y:S02]  /*6ba0*/  ISETP.GT.AND P2, PT, R179, 0x30, P1 ;  /* 0x00000030b300780c */ /* 0x000fe40000f44270 */
[----:B------:R-:W-:Y:S01]  /*6bb0*/  FSEL R162, R162, -INF , !P4 ;  /* 0xff800000a2a27808 */ /* 0x000fe20006000000 */
[----:B------:R-:W0:Y:S01]  /*6bc0*/  SHFL.BFLY PT, R181, R2, 0x1, 0x1f ;  /* 0x0c201f0002b57f89 */ /* 0x000e2200000e0000 */
[----:B------:R-:W-:-:S02]  /*6bd0*/  ISETP.LT.OR P6, PT, R177, 0x2a, P6 ;  /* 0x0000002ab100780c */ /* 0x000fc400037c1670 */
[----:B------:R-:W-:Y:S02]  /*6be0*/  ISETP.GT.AND P5, PT, R179, 0x31, P1 ;  /* 0x00000031b300780c */ /* 0x000fe40000fa4270 */
[----:B------:R-:W-:Y:S02]  /*6bf0*/  ISETP.LT.OR P2, PT, R177, 0x31, P2 ;  /* 0x00000031b100780c */ /* 0x000fe40001741670 */
[----:B------:R-:W-:Y:S02]  /*6c00*/  FSEL R163, R163, -INF , !P6 ;  /* 0xff800000a3a37808 */ /* 0x000fe40007000000 */
[----:B------:R-:W-:Y:S02]  /*6c10*/  ISETP.GT.AND P4, PT, R179, 0x38, P1 ;  /* 0x00000038b300780c */ /* 0x000fe40000f84270 */
[----:B------:R-:W-:Y:S02]  /*6c20*/  ISETP.LT.OR P5, PT, R177, 0x32, P5 ;  /* 0x00000032b100780c */ /* 0x000fe40002fa1670 */
[----:B------:R-:W-:-:S02]  /*6c30*/  FSEL R164, R164, -INF , !P2 ;  /* 0xff800000a4a47808 */ /* 0x000fc40005000000 */
[----:B------:R-:W-:Y:S02]  /*6c40*/  ISETP.LT.OR P4, PT, R177, 0x39, P4 ;  /* 0x00000039b100780c */ /* 0x000fe40002781670 */
[----:B------:R-:W-:Y:S02]  /*6c50*/  FSEL R165, R165, -INF , !P5 ;  /* 0xff800000a5a57808 */ /* 0x000fe40006800000 */
[----:B------:R-:W-:Y:S02]  /*6c60*/  FSEL R166, R166, -INF , !P4 ;  /* 0xff800000a6a67808 */ /* 0x000fe40006000000 */
[----:B0-----:R-:W-:Y:S02]  /*6c70*/  FMNMX.FTZ R4, R2, R181, !PT ;  /* 0x000000b502047209 */ /* 0x001fe40007810000 */
[----:B------:R-:W-:Y:S02]  /*6c80*/  FSEL R181, R0, -INF , !P3 ;  /* 0xff80000000b57808 */ /* 0x000fe40005800000 */
        /* <DEDUP_REMOVED lines=8> */
[----:B------:R-:W-:Y:S02]  /*6d10*/  FSETP.NEU.FTZ.AND P3, PT, R4, -INF , PT ;  /* 0xff8000000400780b */ /* 0x000fe40003f7d000 */
[----:B------:R-:W-:Y:S01]  /*6d20*/  FMNMX.FTZ R0, R156, R3, !PT ;  /* 0x000000039c007209 */ /* 0x000fe20007810000 */
[----:B------:R-:W-:Y:S01]  /*6d30*/  FMUL.FTZ R3, R4, UR10 ;  /* 0x0000000a04037c20 */ /* 0x000fe20008410000 */
[----:B------:R-:W-:Y:S02]  /*6d40*/  ISETP.LT.OR P1, PT, R177, 0x3a, P1 ;  /* 0x0000003ab100780c */ /* 0x000fe40000f21670 */
[----:B------:R-:W-:Y:S02]  /*6d50*/  FMNMX.FTZ R183, R157, R0, !PT ;  /* 0x000000009db77209 */ /* 0x000fe40007810000 */
[----:B------:R-:W-:-:S02]  /*6d60*/  FSEL R3, R3, RZ, P3 ;  /* 0x000000ff03037208 */ /* 0x000fc40001800000 */
[----:B------:R-:W-:Y:S02]  /*6d70*/  FMNMX.FTZ R0, R158, R183, !PT ;  /* 0x000000b79e007209 */ /* 0x000fe40007810000 */
[----:B------:R-:W-:Y:S01]  /*6d80*/  FSEL R2, R4, RZ, P3 ;  /* 0x000000ff04027208 */ /* 0x000fe20001800000 */
        /* <DEDUP_REMOVED lines=8> */
[--C-:B------:R-:W-:Y:S01]  /*6e10*/  FFMA.FTZ R192, R187, UR10, -R3.reuse ;  /* 0x0000000abbc07c23 */ /* 0x100fe20008010803 */
[----:B------:R-:W-:Y:S01]  /*6e20*/  FMNMX.FTZ R183, R174, R183, !PT ;  /* 0x000000b7aeb77209 */ /* 0x000fe20007810000 */
[--C-:B------:R-:W-:Y:S01]  /*6e30*/  FFMA.FTZ R194, R189, UR10, -R3.reuse ;  /* 0x0000000abdc27c23 */ /* 0x100fe20008010803 */
[--C-:B------:R-:W-:Y:S01]  /*6e40*/  FFMA.FTZ R169, R169, UR10, -R3.reuse ;  /* 0x0000000aa9a97c23 */ /* 0x100fe20008010803 */
[--C-:B------:R-:W-:Y:S01]  /*6e50*/  FFMA.FTZ R171, R171, UR10, -R3.reuse ;  /* 0x0000000aabab7c23 */ /* 0x100fe20008010803 */
[----:B------:R-:W-:Y:S01]  /*6e60*/  FMNMX.FTZ R0, R162, R183, !PT ;  /* 0x000000b7a2007209 */ /* 0x000fe20007810000 */
[--C-:B------:R-:W-:Y:S01]  /*6e70*/  FFMA.FTZ R184, R172, UR10, -R3.reuse ;  /* 0x0000000aacb87c23 */ /* 0x100fe20008010803 */
[--C-:B0-----:R-:W-:Y:S01]  /*6e80*/  FFMA.FTZ R186, R175, UR10, -R3.reuse ;  /* 0x0000000aafba7c23 */ /* 0x101fe20008010803 */
[--C-:B------:R-:W-:Y:S01]  /*6e90*/  FFMA.FTZ R173, R173, UR10, -R3.reuse ;  /* 0x0000000aadad7c23 */ /* 0x100fe20008010803 */
[----:B------:R-:W-:Y:S01]  /*6ea0*/  FMNMX.FTZ R179, R163, R0, !PT ;  /* 0x00000000a3b37209 */ /* 0x000fe20007810000 */
[----:B------:R-:W-:Y:S01]  /*6eb0*/  FFMA.FTZ R175, R176, UR10, -R3 ;  /* 0x0000000ab0af7c23 */ /* 0x000fe20008010803 */
[----:B------:R-:W-:Y:S01]  /*6ec0*/  FADD.FTZ R2, -R2, R201 ;  /* 0x000000c902027221 */ /* 0x000fe20000010100 */
[----:B------:R-:W-:Y:S01]  /*6ed0*/  MUFU.EX2 R161, R161 ;  /* 0x000000a100a17308 */ /* 0x000fe20000000800 */
[----:B------:R-:W-:Y:S01]  /*6ee0*/  FMNMX.FTZ R0, R164, R179, !PT ;  /* 0x000000b3a4007209 */ /* 0x000fe20007810000 */
[--C-:B------:R-:W-:Y:S01]  /*6ef0*/  FFMA.FTZ R179, R190, UR10, -R3.reuse ;  /* 0x0000000abeb37c23 */ /* 0x100fe20008010803 */
[----:B------:R-:W-:Y:S01]  /*6f00*/  FFMA.FTZ R190, R170, UR10, -R3 ;  /* 0x0000000aaabe7c23 */ /* 0x000fe20008010803 */
[----:B------:R-:W-:Y:S01]  /*6f10*/  FMUL.FTZ R2, R2, UR10 ;  /* 0x0000000a02027c20 */ /* 0x000fe20008410000 */
[----:B------:R-:W-:-:S03]  /*6f20*/  FMNMX.FTZ R177, R165, R0, !PT ;  /* 0x00000000a5b17209 */ /* 0x000fc60007810000 */
[----:B------:R-:W-:Y:S01]  /*6f30*/  MUFU.EX2 R196, R196 ;  /* 0x000000c400c47308 */ /* 0x000fe20000000800 */
[----:B------:R-:W-:-:S04]  /*6f40*/  FMNMX.FTZ R177, R166, R177, !PT ;  /* 0x000000b1a6b17209 */ /* 0x000fc80007810000 */
[----:B------:R-:W-:Y:S01]  /*6f50*/  FMNMX.FTZ R0, R178, R177, !PT ;  /* 0x000000b1b2007209 */ /* 0x000fe20007810000 */
[--C-:B------:R-:W-:Y:S01]  /*6f60*/  FFMA.FTZ R177, R188, UR10, -R3.reuse ;  /* 0x0000000abcb17c23 */ /* 0x100fe20008010803 */
[----:B------:R-:W-:Y:S01]  /*6f70*/  FFMA.FTZ R188, R168, UR10, -R3 ;  /* 0x0000000aa8bc7c23 */ /* 0x000fe20008010803 */
[----:B------:R-:W-:Y:S02]  /*6f80*/  MUFU.EX2 R198, R198 ;  /* 0x000000c600c67308 */ /* 0x000fe40000000800 */
[----:B------:R-:W0:Y:S06]  /*6f90*/  SHFL.BFLY PT, R183, R0, 0x2, 0x1f ;  /* 0x0c401f0000b77f89 */ /* 0x000e2c00000e0000 */
[----:B------:R-:W-:Y:S08]  /*6fa0*/  MUFU.EX2 R192, R192 ;  /* 0x000000c000c07308 */ /* 0x000ff00000000800 */
[----:B------:R-:W-:Y:S08]  /*6fb0*/  MUFU.EX2 R177, R177 ;  /* 0x000000b100b17308 */ /* 0x000ff00000000800 */
[----:B------:R-:W-:Y:S01]  /*6fc0*/  MUFU.EX2 R194, R194 ;  /* 0x000000c200c27308 */ /* 0x000fe20000000800 */
[----:B0-----:R-:W-:-:S05]  /*6fd0*/  FMNMX.FTZ R183, R0, R183, !PT ;  /* 0x000000b700b77209 */ /* 0x001fca0007810000 */
[----:B------:R-:W0:Y:S02]  /*6fe0*/  SHFL.BFLY PT, R0, R183, 0x1, 0x1f ;  /* 0x0c201f00b7007f89 */ /* 0x000e2400000e0000 */
[----:B------:R-:W-:Y:S08]  /*6ff0*/  MUFU.EX2 R179, R179 ;  /* 0x000000b300b37308 */ /* 0x000ff00000000800 */
[----:B------:R-:W-:Y:S08]  /*7000*/  MUFU.EX2 R188, R188 ;  /* 0x000000bc00bc7308 */ /* 0x000ff00000000800 */
[----:B------:R-:W-:Y:S01]  /*7010*/  MUFU.EX2 R169, R169 ;  /* 0x000000a900a97308 */ /* 0x000fe20000000800 */
[----:B0-----:R-:W-:-:S07]  /*7020*/  FMNMX.FTZ R3, R183, R0, !PT ;  /* 0x00000000b7037209 */ /* 0x001fce0007810000 */
[----:B------:R-:W-:Y:S01]  /*7030*/  MUFU.EX2 R190, R190 ;  /* 0x000000be00be7308 */ /* 0x000fe20000000800 */
[C---:B------:R-:W-:Y:S01]  /*7040*/  FSETP.NEU.FTZ.AND P1, PT, R3.reuse, -INF , PT ;  /* 0xff8000000300780b */ /* 0x040fe20003f3d000 */
[----:B------:R-:W-:-:S06]  /*7050*/  FMUL.FTZ R183, R3, UR10 ;  /* 0x0000000a03b77c20 */ /* 0x000fcc0008410000 */
[----:B------:R-:W0:Y:S01]  /*7060*/  MUFU.EX2 R0, R2 ;  /* 0x0000000200007308 */ /* 0x000e220000000800 */
[----:B------:R-:W-:-:S05]  /*7070*/  FSEL R183, R183, RZ, P1 ;  /* 0x000000ffb7b77208 */ /* 0x000fca0000800000 */
[--C-:B------:R-:W-:Y:S01]  /*7080*/  FFMA.FTZ R199, R153, UR10, -R183.reuse ;  /* 0x0000000a99c77c23 */ /* 0x100fe200080108b7 */
[----:B------:R-:W-:Y:S01]  /*7090*/  FSEL R153, R3, RZ, P1 ;  /* 0x000000ff03997208 */ /* 0x000fe20000800000 */
[--C-:B------:R-:W-:Y:S01]  /*70a0*/  FFMA.FTZ R197, R181, UR10, -R183.reuse ;  /* 0x0000000ab5c57c23 */ /* 0x100fe200080108b7 */
[--C-:B------:R-:W-:Y:S01]  /*70b0*/  FFMA.FTZ R152, R152, UR10, -R183.reuse ;  /* 0x0000000a98987c23 */ /* 0x100fe200080108b7 */
[--C-:B------:R-:W-:Y:S01]  /*70c0*/  FFMA.FTZ R168, R155, UR10, -R183.reuse ;  /* 0x0000000a9ba87c23 */ /* 0x100fe200080108b7 */
[--C-:B------:R-:W-:Y:S01]  /*70d0*/  FFMA.FTZ R193, R156, UR10, -R183.reuse ;  /* 0x0000000a9cc17c23 */ /* 0x100fe200080108b7 */
[----:B------:R-:W-:Y:S01]  /*70e0*/  FADD.FTZ R153, -R153, R202 ;  /* 0x000000ca99997221 */ /* 0x000fe20000010100 */
[----:B------:R-:W-:Y:S01]  /*70f0*/  MUFU.EX2 R199, R199 ;  /* 0x000000c700c77308 */ /* 0x000fe20000000800 */
[--C-:B------:R-:W-:Y:S01]  /*7100*/  FFMA.FTZ R156, R157, UR10, -R183.reuse ;  /* 0x0000000a9d9c7c23 */ /* 0x100fe200080108b7 */
[----:B------:R-:W-:Y:S01]  /*7110*/  FFMA.FTZ R195, R158, UR10, -R183 ;  /* 0x0000000a9ec37c23 */ /* 0x000fe200080108b7 */
[----:B------:R-:W-:Y:S01]  /*7120*/  FMUL.FTZ R153, R153, UR10 ;  /* 0x0000000a99997c20 */ /* 0x000fe20008410000 */
[----:B0-----:R-:W-:Y:S01]  /*7130*/  FFMA.FTZ R155, R0, R18, R161 ;  /* 0x00000012009b7223 */ /* 0x001fe200000100a1 */
[--C-:B------:R-:W-:Y:S01]  /*7140*/  FFMA.FTZ R158, R159, UR10, -R183.reuse ;  /* 0x0000000a9f9e7c23 */ /* 0x100fe200080108b7 */
[--C-:B------:R-:W-:Y:S01]  /*7150*/  FFMA.FTZ R189, R160, UR10, -R183.reuse ;  /* 0x0000000aa0bd7c23 */ /* 0x100fe200080108b7 */
[----:B------:R-:W-:Y:S01]  /*7160*/  FFMA.FTZ R160, R174, UR10, -R183 ;  /* 0x0000000aaea07c23 */ /* 0x000fe200080108b7 */
[----:B------:R-:W-:Y:S01]  /*7170*/  MUFU.EX2 R197, R197 ;  /* 0x000000c500c57308 */ /* 0x000fe20000000800 */
[----:B------:R-:W-:Y:S01]  /*7180*/  FADD.FTZ R155, R196, R155 ;  /* 0x0000009bc49b7221 */ /* 0x000fe20000010000 */
[--C-:B------:R-:W-:Y:S01]  /*7190*/  FFMA.FTZ R185, R164, UR10, -R183.reuse ;  /* 0x0000000aa4b97c23 */ /* 0x100fe200080108b7 */
[--C-:B------:R-:W-:Y:S01]  /*71a0*/  FFMA.FTZ R191, R162, UR10, -R183.reuse ;  /* 0x0000000aa2bf7c23 */ /* 0x100fe200080108b7 */
[----:B------:R-:W-:Y:S01]  /*71b0*/  FFMA.FTZ R162, R163, UR10, -R183 ;  /* 0x0000000aa3a27c23 */ /* 0x000fe200080108b7 */
[----:B------:R-:W-:Y:S01]  /*71c0*/  FADD.FTZ R170, R198, R155 ;  /* 0x0000009bc6aa7221 */ /* 0x000fe20000010000 */
[--C-:B------:R-:W-:Y:S01]  /*71d0*/  FFMA.FTZ R165, R165, UR10, -R183.reuse ;  /* 0x0000000aa5a57c23 */ /* 0x100fe200080108b7 */
[--C-:B------:R-:W-:Y:S01]  /*71e0*/  FFMA.FTZ R166, R166, UR10, -R183.reuse ;  /* 0x0000000aa6a67c23 */ /* 0x100fe200080108b7 */
[----:B------:R0:W1:Y:S01]  /*71f0*/  MUFU.EX2 R2, R153 ;  /* 0x0000009900027308 */ /* 0x0000620000000800 */
[----:B------:R-:W-:-:S07]  /*7200*/  FFMA.FTZ R178, R178, UR10, -R183 ;  /* 0x0000000ab2b27c23 */ /* 0x000fce00080108b7 */
[----:B------:R-:W2:Y:S01]  /*7210*/  MUFU.EX2 R152, R152 ;  /* 0x0000009800987308 */ /* 0x000ea20000000800 */
[----:B0-----:R-:W-:-:S04]  /*7220*/  FADD.FTZ R153, R167, R170 ;  /* 0x000000aaa7997221 */ /* 0x001fc80000010000 */
[----:B------:R-:W-:-:S03]  /*7230*/  FADD.FTZ R164, R192, R153 ;  /* 0x00000099c0a47221 */ /* 0x000fc60000010000 */
[----:B------:R-:W0:Y:S01]  /*7240*/  MUFU.EX2 R168, R168 ;  /* 0x000000a800a87308 */ /* 0x000e220000000800 */
[----:B-1----:R-:W-:Y:S01]  /*7250*/  FFMA.FTZ R9, R2, R9, R197 ;  /* 0x0000000902097223 */ /* 0x002fe200000100c5 */
[----:B------:R-:W-:-:S04]  /*7260*/  FADD.FTZ R153, R177, R164 ;  /* 0x000000a4b1997221 */ /* 0x000fc80000010000 */
[----:B------:R-:W-:Y:S02]  /*7270*/  FADD.FTZ R164, R194, R153 ;  /* 0x00000099c2a47221 */ /* 0x000fe40000010000 */
[----:B------:R-:W1:Y:S01]  /*7280*/  MUFU.EX2 R193, R193 ;  /* 0x000000c100c17308 */ /* 0x000e620000000800 */
[----:B--2---:R-:W-:Y:S01]  /*7290*/  FADD.FTZ R18, R152, R9 ;  /* 0x0000000998127221 */ /* 0x004fe20000010000 */
[----:B------:R-:W-:-:S03]  /*72a0*/  FADD.FTZ R153, R179, R164 ;  /* 0x000000a4b3997221 */ /* 0x000fc60000010000 */
[----:B------:R-:W-:Y:S01]  /*72b0*/  FADD.FTZ R9, R199, R18 ;  /* 0x00000012c7097221 */ /* 0x000fe20000010000 */
[----:B------:R-:W-:Y:S02]  /*72c0*/  FADD.FTZ R164, R188, R153 ;  /* 0x00000099bca47221 */ /* 0x000fe40000010000 */
[----:B------:R-:W2:Y:S01]  /*72d0*/  MUFU.EX2 R156, R156 ;  /* 0x0000009c009c7308 */ /* 0x000ea20000000800 */
[----:B0-----:R-:W-:Y:S01]  /*72e0*/  FADD.FTZ R18, R168, R9 ;  /* 0x00000009a8127221 */ /* 0x001fe20000010000 */
[----:B------:R-:W-:-:S04]  /*72f0*/  FADD.FTZ R153, R169, R164 ;  /* 0x000000a4a9997221 */ /* 0x000fc80000010000 */
[----:B------:R-:W-:Y:S02]  /*7300*/  FADD.FTZ R164, R190, R153 ;  /* 0x00000099bea47221 */ /* 0x000fe40000010000 */
        /* <DEDUP_REMOVED lines=34> */
.L_x_1036:
[----:B------:R-:W0:Y:S01]  /*7530*/  S2UR UR14, SR_CgaCtaId ;  /* 0x00000000000e79c3 */ /* 0x000e220000008800 */
[----:B------:R-:W-:Y:S01]  /*7540*/  UIADD3 UR6, UR6, 0x30860, URZ ;  /* 0x0003086006067890 */ /* 0x000fe2000fffe03f */
[----:B------:R-:W-:Y:S01]  /*7550*/  R2UR UR5, R204 ;  /* 0x00000000cc0572ca */ /* 0x000fe200000e0000 */
[----:B------:R-:W-:Y:S01]  /*7560*/  IMAD.MOV.U32 R201, RZ, RZ, R4 ;  /* 0x000000ffffc97224 */ /* 0x000fe200078e0004 */
[----:B------:R-:W-:Y:S02]  /*7570*/  F2FP.F16.F32.PACK_AB R196, R196, R161 ;  /* 0x000000a1c4c4723e */ /* 0x000fe400000000ff */
[----:B------:R-:W-:Y:S02]  /*7580*/  F2FP.F16.F32.PACK_AB R197, R152, R197 ;  /* 0x000000c598c5723e */ /* 0x000fe400000000ff */
[----:B------:R-:W-:Y:S02]  /*7590*/  F2FP.F16.F32.PACK_AB R198, R167, R198 ;  /* 0x000000c6a7c6723e */ /* 0x000fe400000000ff */
[----:B------:R-:W-:-:S02]  /*75a0*/  F2FP.F16.F32.PACK_AB R199, R168, R199 ;  /* 0x000000c7a8c7723e */ /* 0x000fc400000000ff */
[----:B------:R-:W-:Y:S02]  /*75b0*/  F2FP.F16.F32.PACK_AB R192, R177, R192 ;  /* 0x000000c0b1c0723e */ /* 0x000fe400000000ff */
[----:B------:R-:W-:Y:S02]  /*75c0*/  F2FP.F16.F32.PACK_AB R193, R156, R193 ;  /* 0x000000c19cc1723e */ /* 0x000fe400000000ff */
[----:B------:R-:W-:Y:S01]  /*75d0*/  ISETP.GT.AND P1, PT, R203, UR5, PT ;  /* 0x00000005cb007c0c */ /* 0x000fe2000bf24270 */
[----:B------:R-:W-:Y:S01]  /*75e0*/  UMOV UR5, UR4 ;  /* 0x0000000400057c82 */ /* 0x000fe20008000000 */
[----:B------:R-:W-:Y:S01]  /*75f0*/  F2FP.F16.F32.PACK_AB R194, R179, R194 ;  /* 0x000000c2b3c2723e */ /* 0x000fe200000000ff */
[----:B------:R-:W-:Y:S01]  /*7600*/  VIADD R203, R203, 0xffffffff ;  /* 0xffffffffcbcb7836 */ /* 0x000fe20000000000 */
[----:B------:R-:W-:Y:S02]  /*7610*/  F2FP.F16.F32.PACK_AB R195, R158, R195 ;  /* 0x000000c39ec3723e */ /* 0x000fe400000000ff */
[----:B------:R-:W-:Y:S01]  /*7620*/  F2FP.F16.F32.PACK_AB R188, R169, R188 ;  /* 0x000000bca9bc723e */ /* 0x000fe200000000ff */
[----:B0-----:R-:W-:Y:S01]  /*7630*/  UPRMT UR6, UR14, 0x654, UR6 ;  /* 0x000006540e067896 */ /* 0x001fe20008000006 */
[----:B------:R-:W-:-:S02]  /*7640*/  F2FP.F16.F32.PACK_AB R189, R160, R189 ;  /* 0x000000bda0bd723e */ /* 0x000fc400000000ff */
        /* <DEDUP_REMOVED lines=8> */
[----:B------:R-:W-:-:S05]  /*76d0*/  MOV R202, R3 ;  /* 0x0000000300ca7202 */ /* 0x000fca0000000f00 */
[----:B------:R-:W-:Y:S01]  /*76e0*/  IMAD.U32 R205, RZ, RZ, UR6 ;  /* 0x00000006ffcd7e24 */ /* 0x000fe2000f8e00ff */
[----:B------:R-:W-:Y:S06]  /*76f0*/  @P1 BRA `(.L_x_1037) ;  /* 0xffffffd000ac1947 */ /* 0x000fec000383ffff */
.L_x_1018:
[----:B------:R-:W-:Y:S02]  /*7700*/  R2UR UR5, R22 ;  /* 0x00000000160572ca */ /* 0x000fe400000e0000 */
[----:B------:R-:W-:Y:S02]  /*7710*/  R2UR UR6, R23 ;  /* 0x00000000170672ca */ /* 0x000fe400000e0000 */
[----:B------:R-:W-:-:S05]  /*7720*/  IADD3 R154, -R154, 0x1, RZ ;  /* 0x000000019a9a7810 */ /* 0x000fca0007ffe1ff */
[----:B------:R-:W-:-:S04]  /*7730*/  IMAD R154, R17, UR11, R154 ;  /* 0x0000000b119a7c24 */ /* 0x000fc8000f8e029a */
[----:B------:R-:W-:Y:S01]  /*7740*/  UISETP.NE.AND UP0, UPT, UR5, URZ, UPT ;  /* 0x0000003f0500728c */ /* 0x000fe2000bf05270 */
[----:B------:R-:W0:Y:S01]  /*7750*/  S2UR UR5, SR_CTAID.X ;  /* 0x00000000000579c3 */ /* 0x000e220000002500 */
[----:B------:R-:W-:Y:S01]  /*7760*/  UISETP.NE.AND UP1, UPT, UR6, URZ, UPT ;  /* 0x0000003f0600728c */ /* 0x000fe2000bf25270 */
[----:B------:R-:W-:-:S03]  /*7770*/  R2UR UR11, R154 ;  /* 0x000000009a0b72ca */ /* 0x000fc600000e0000 */
[----:B------:R-:W-:-:S07]  /*7780*/  PLOP3.LUT P1, PT, PT, PT, UP0, 0x40, 0x0 ;  /* 0x000000000000781c */ /* 0x000fce0003f2e808 */
[----:B------:R-:W-:Y:S01]  /*7790*/  @UP1 ULDC UR6, c[0x0][0x44c] ;  /* 0x0001130000061ab9 */ /* 0x000fe20000000800 */
[----:B------:R-:W-:Y:S01]  /*77a0*/  @UP1 ULDC UR14, c[0x0][0x450] ;  /* 0x00011400000e1ab9 */ /* 0x000fe20000000800 */
[----:B0-----:R-:W-:-:S04]  /*77b0*/  ULEA UR5, UR5, 0x7f, 0x7 ;  /* 0x0000007f05057891 */ /* 0x001fc8000f8e383f */
[----:B------:R-:W-:-:S04]  /*77c0*/  UIMAD.WIDE.U32 UR6, UR5, UR6, URZ ;  /* 0x00000006050672a5 */ /* 0x000fc8000f8e003f */
[----:B------:R-:W-:-:S04]  /*77d0*/  @UP1 USHF.R.U32.HI UR5, URZ, UR14, UR7 ;  /* 0x0000000e3f051299 */ /* 0x000fc80008011607 */
[----:B------:R-:W-:-:S03]  /*77e0*/  UIADD3 UR6, UR11, UR5, URZ ;  /* 0x000000050b067290 */ /* 0x000fc6000fffe03f */
[----:B------:R-:W-:Y:S02]  /*77f0*/  ULDC UR5, c[0x0][0x9dc] ;  /* 0x0002770000057ab9 */ /* 0x000fe40000000800 */
[----:B------:R-:W-:Y:S01]  /*7800*/  UIADD3 UR5, UR6, -UR5, URZ ;  /* 0x8000000506057290 */ /* 0x000fe2000fffe03f */
[----:B------:R-:W-:Y:S11]  /*7810*/  @P1 BRA `(.L_x_1038) ;  /* 0x0000000000501947 */ /* 0x000ff60003800000 */
[----:B------:R-:W-:Y:S02]  /*7820*/  UMOV UR11, UR6 ;  /* 0x00000006000b7c82 */ /* 0x000fe40008000000 */
[----:B------:R-:W-:-:S06]  /*7830*/  UISETP.GT.AND UP0, UPT, UR11, -0x1, UPT ;  /* 0xffffffff0b00788c */ /* 0x000fcc000bf04270 */
[----:B------:R-:W-:-:S13]  /*7840*/  PLOP3.LUT P1, PT, PT, PT, UP0, 0x80, 0x0 ;  /* 0x000000000000781c */ /* 0x000fda0003f2f008 */
[----:B------:R-:W-:Y:S05]  /*7850*/  @P1 BRA `(.L_x_1039) ;  /* 0x0000000000201947 */ /* 0x000fea0003800000 */
[----:B------:R-:W-:Y:S01]  /*7860*/  ULDC UR18, c[0x0][0x9e4] ;  /* 0x0002790000127ab9 */ /* 0x000fe20000000800 */
[----:B------:R-:W-:Y:S02]  /*7870*/  ULOP3.LUT UR11, URZ, UR11, URZ, 0x33, !UPT ;  /* 0x0000000b3f0b7292 */ /* 0x000fe4000f8e333f */
[----:B------:R-:W-:-:S11]  /*7880*/  UISETP.NE.AND UP0, UPT, UR18, 0x1, UPT ;  /* 0x000000011200788c */ /* 0x000fd6000bf05270 */
[----:B------:R-:W-:Y:S02]  /*7890*/  @UP0 ULDC.64 UR6, c[0x0][0x9e8] ;  /* 0x00027a0000060ab9 */ /* 0x000fe40000000a00 */
[----:B------:R-:W-:-:S04]  /*78a0*/  UIMAD.WIDE.U32 UR14, UR11, UR6, URZ ;  /* 0x000000060b0e72a5 */ /* 0x000fc8000f8e003f */
[----:B------:R-:W-:-:S04]  /*78b0*/  @UP0 USHF.R.U32.HI UR11, URZ, UR7, UR15 ;  /* 0x000000073f0b0299 */ /* 0x000fc8000801160f */
[----:B------:R-:W-:Y:S01]  /*78c0*/  ULOP3.LUT UR11, URZ, UR11, URZ, 0x33, !UPT ;  /* 0x0000000b3f0b7292 */ /* 0x000fe2000f8e333f */
[----:B------:R-:W-:Y:S11]  /*78d0*/  BRA `(.L_x_1040) ;  /* 0x0000000000147947 */ /* 0x000ff60003800000 */
.L_x_1039:
[----:B------:R-:W-:Y:S02]  /*78e0*/  ULDC UR18, c[0x0][0x9e4] ;  /* 0x0002790000127ab9 */ /* 0x000fe40000000800 */
[----:B------:R-:W-:-:S11]  /*78f0*/  UISETP.NE.AND UP0, UPT, UR18, 0x1, UPT ;  /* 0x000000011200788c */ /* 0x000fd6000bf05270 */
[----:B------:R-:W-:Y:S02]  /*7900*/  @UP0 ULDC.64 UR6, c[0x0][0x9e8] ;  /* 0x00027a0000060ab9 */ /* 0x000fe40000000a00 */
[----:B------:R-:W-:-:S04]  /*7910*/  UIMAD.WIDE.U32 UR14, UR11, UR6, URZ ;  /* 0x000000060b0e72a5 */ /* 0x000fc8000f8e003f */
[----:B------:R-:W-:-:S12]  /*7920*/  @UP0 USHF.R.U32.HI UR11, URZ, UR7, UR15 ;  /* 0x000000073f0b0299 */ /* 0x000fd8000801160f */
.L_x_1040:
[----:B------:R-:W-:-:S04]  /*7930*/  UIMAD UR11, UR11, UR18, URZ ;  /* 0x000000120b0b72a4 */ /* 0x000fc8000f8e023f */
[----:B------:R-:W-:-:S04]  /*7940*/  UISETP.LT.AND UP0, UPT, UR5, UR11, UPT ;  /* 0x0000000b0500728c */ /* 0x000fc8000bf01270 */
[----:B------:R-:W-:-:S12]  /*7950*/  USEL UR5, UR5, UR11, !UP0 ;  /* 0x0000000b05057287 */ /* 0x000fd8000c000000 */
.L_x_1038:
[----:B------:R-:W-:Y:S01]  /*7960*/  UIADD3 UR5, UR5, 0x3f, URZ ;  /* 0x0000003f05057890 */ /* 0x000fe2000fffe03f */
[----:B------:R-:W-:-:S03]  /*7970*/  R2UR UR7, R200 ;  /* 0x00000000c80772ca */ /* 0x000fc600000e0000 */
[----:B------:R-:W-:-:S04]  /*7980*/  USHF.R.S32.HI UR6, URZ, 0x1f, UR5 ;  /* 0x0000001f3f067899 */ /* 0x000fc80008011405 */
[----:B------:R-:W-:-:S04]  /*7990*/  ULEA.HI UR6, UR6, UR5, URZ, 0x6 ;  /* 0x0000000506067291 */ /* 0x000fc8000f8f303f */
[----:B------:R-:W-:-:S04]  /*79a0*/  USHF.R.S32.HI UR6, URZ, 0x6, UR6 ;  /* 0x000000063f067899 */ /* 0x000fc80008011406 */
[----:B------:R-:W-:-:S04]  /*79b0*/  UISETP.LT.AND UP0, UPT, UR7, UR6, UPT ;  /* 0x000000060700728c */ /* 0x000fc8000bf01270 */
[----:B------:R-:W-:-:S06]  /*79c0*/  USEL UR5, UR7, UR6, !UP0 ;  /* 0x0000000607057287 */ /* 0x000fcc000c000000 */
[----:B------:R-:W-:Y:S01]  /*79d0*/  ISETP.GE.AND P1, PT, R203, UR5, PT ;  /* 0x00000005cb007c0c */ /* 0x000fe2000bf26270 */
[----:B------:R-:W-:-:S12]  /*79e0*/  IMAD.U32 R204, RZ, RZ, UR5 ;  /* 0x00000005ffcc7e24 */ /* 0x000fd8000f8e00ff */
[----:B------:R-:W-:Y:S05]  /*79f0*/  @!P1 BRA `(.L_x_1041) ;  /* 0x00000020005c9947 */ /* 0x000fea0003800000 */
[----:B------:R-:W-:Y:S01]  /*7a00*/  R2UR UR5, R8 ;  /* 0x00000000080572ca */ /* 0x000fe200000e0000 */
[----:B------:R-:W-:Y:S01]  /*7a10*/  IMAD.MOV.U32 R201, RZ, RZ, R4 ;  /* 0x000000ffffc97224 */ /* 0x000fe200078e0004 */
[----:B------:R-:W-:Y:S01]  /*7a20*/  MOV R202, R3 ;  /* 0x0000000300ca7202 */ /* 0x000fe20000000f00 */
[----:B------:R-:W-:Y:S01]  /*7a30*/  UMOV UR7, UR4 ;  /* 0x0000000400077c82 */ /* 0x000fe20008000000 */
[----:B------:R-:W-:-:S09]  /*7a40*/  ULDC UR6, c[0x0][0x9d8] ;  /* 0x0002760000067ab9 */ /* 0x000fd20000000800 */
[----:B------:R-:W-:-:S07]  /*7a50*/  IMAD.U32 R205, RZ, RZ, UR5 ;  /* 0x00000005ffcd7e24 */ /* 0x000fce000f8e00ff */
.L_x_1052:
[----:B------:R-:W-:Y:S01]  /*7a60*/  R2UR UR10, R205 ;  /* 0x00000000cd0a72ca */ /* 0x000fe200000e0000 */
[----:B------:R-:W-:-:S04]  /*7a70*/  UIADD3 UR4, UR7, 0x1, URZ ;  /* 0x0000000107047890 */ /* 0x000fc8000fffe03f */
[----:B------:R-:W-:-:S04]  /*7a80*/  UISETP.NE.AND UP0, UPT, UR4, 0x2, UPT ;  /* 0x000000020400788c */ /* 0x000fc8000bf05270 */
[----:B------:R-:W-:Y:S02]  /*7a90*/  USEL UR5, URZ, 0x1, UP0 ;  /* 0x000000013f057887 */ /* 0x000fe40008000000 */
[----:B------:R-:W-:Y:S02]  /*7aa0*/  USEL UR4, UR4, URZ, UP0 ;  /* 0x0000003f04047287 */ /* 0x000fe40008000000 */
[----:B------:R-:W-:-:S06]  /*7ab0*/  ULOP3.LUT UR5, UR10, UR5, URZ, 0x3c, !UPT ;  /* 0x000000050a057292 */ /* 0x000fcc000f8e3c3f */
[----:B------:R-:W-:Y:S01]  /*7ac0*/  IMAD.U32 R8, RZ, RZ, UR5 ;  /* 0x00000005ff087e24 */ /* 0x000fe2000f8e00ff */
[----:B------:R-:W-:Y:S06]  /*7ad0*/  @!P0 BRA `(.L_x_1042) ;  /* 0x0000000000048947 */ /* 0x000fec0003800000 */
[----:B------:R-:W-:Y:S01]  /*7ae0*/  BPT.TRAP 0x1 ;  /* 0x000000040000795c */ /* 0x000fe20000300000 */
.L_x_1042:
[----:B------:R-:W-:Y:S02]  /*7af0*/  R2UR UR5, R16 ;  /* 0x00000000100572ca */ /* 0x000fe400000e0000 */
[----:B------:R-:W-:-:S11]  /*7b00*/  R2UR UR10, R8 ;  /* 0x00000000080a72ca */ /* 0x000fd600000e0000 */
[----:B------:R-:W-:Y:S02]  /*7b10*/  ULEA UR5, UR4, UR5, 0x3 ;  /* 0x0000000504057291 */ /* 0x000fe4000f8e183f */
[----:B------:R-:W-:-:S04]  /*7b20*/  MOV R3, UR10 ;  /* 0x0000000a00037c02 */ /* 0x000fc80008000f00 */
[----:B------:R-:W-:-:S04]  /*7b30*/  SHF.L.U32 R3, R3, 0x1f, RZ ;  /* 0x0000001f03037819 */ /* 0x000fc800000006ff */
[----:B------:R0:W1:Y:S01]  /*7b40*/  SYNCS.PHASECHK.TRANS64.TRYWAIT P1, [UR5+0x30830], R3 ;  /* 0x03083003ff0075a7 */ /* 0x0000620008020145 */
[----:B------:R-:W-:Y:S05]  /*7b50*/  @!P0 BRA `(.L_x_1043) ;  /* 0x0000000000048947 */ /* 0x000fea0003800000 */
[----:B------:R-:W-:Y:S01]  /*7b60*/  BPT.TRAP 0x1 ;  /* 0x000000040000795c */ /* 0x000fe20000300000 */
.L_x_1043:
[----:B-1----:R-:W-:Y:S05]  /*7b70*/  @P1 BRA `(.L_x_1044) ;  /* 0x0000000000081947 */ /* 0x002fea0003800000 */
[----:B------:R-:W1:Y:S02]  /*7b80*/  SYNCS.PHASECHK.TRANS64.TRYWAIT P1, [UR5+0x30830], R3 ;  /* 0x03083003ff0075a7 */ /* 0x000e640008020145 */
[----:B-1----:R-:W-:Y:S05]  /*7b90*/  @!P1 BRA `(.L_x_1045) ;  /* 0x000000c400e09947 */ /* 0x002fea0003800000 */
.L_x_1044:
[----:B------:R-:W-:Y:S01]  /*7ba0*/  R2UR UR5, R20 ;  /* 0x00000000140572ca */ /* 0x000fe200000e0000 */
[----:B------:R-:W-:Y:S01]  /*7bb0*/  WARPGROUP.ARRIVE ;  /* 0x00000000000079c5 */ /* 0x000fe20000000000 */
[----:B------:R-:W-:Y:S01]  /*7bc0*/  R2UR UR56, R6 ;  /* 0x00000000063872ca */ /* 0x000fe200000e0000 */
[----:B------:R-:W-:Y:S01]  /*7bd0*/  UMOV UR59, 0x40000040 ;  /* 0x40000040003b7882 */ /* 0x000fe20000000000 */
[----:B------:R-:W-:Y:S01]  /*7be0*/  R2UR UR57, R7 ;  /* 0x00000000073972ca */ /* 0x000fe200000e0000 */
[----:B------:R-:W-:Y:S01]  /*7bf0*/  UMOV UR11, 0x40000040 ;  /* 0x40000040000b7882 */ /* 0x000fe20000000000 */
[----:B------:R-:W-:Y:S01]  /*7c00*/  UMOV UR15, 0x40000040 ;  /* 0x40000040000f7882 */ /* 0x000fe20000000000 */
[----:B------:R-:W-:Y:S01]  /*7c10*/  UMOV UR19, 0x40000040 ;  /* 0x4000004000137882 */ /* 0x000fe20000000000 */
[----:B------:R-:W-:Y:S01]  /*7c20*/  UMOV UR23, 0x40000040 ;  /* 0x4000004000177882 */ /* 0x000fe20000000000 */
[----:B------:R-:W-:Y:S01]  /*7c30*/  UMOV UR27, 0x40000040 ;  /* 0x40000040001b7882 */ /* 0x000fe20000000000 */
[----:B------:R-:W-:Y:S01]  /*7c40*/  UMOV UR31, 0x40000040 ;  /* 0x40000040001f7882 */ /* 0x000fe20000000000 */
[----:B------:R-:W-:Y:S01]  /*7c50*/  UMOV UR35, 0x40000040 ;  /* 0x4000004000237882 */ /* 0x000fe20000000000 */
[----:B------:R-:W-:Y:S01]  /*7c60*/  UMOV UR39, 0x40000040 ;  /* 0x4000004000277882 */ /* 0x000fe20000000000 */
        /* <DEDUP_REMOVED lines=88> */
[----:B------:R-:W-:Y:S01]  /*81f0*/  FMUL.FTZ R149, R149, R0 ;  /* 0x0000000095957220 */ /* 0x000fe20000410000 */
        /* <DEDUP_REMOVED lines=73> */
[----:B------:R-:W-:Y:S01]  /*8690*/  UIADD3 UR58, UR5, 0x606, URZ ;  /* 0x00000606053a7890 */ /* 0x000fe2000fffe03f */
        /* <DEDUP_REMOVED lines=44> */
.L_x_1046:
[----:B------:R-:W-:Y:S02]  /*8960*/  R2UR UR5, R16 ;  /* 0x00000000100572ca */ /* 0x000fe400000e0000 */
[----:B------:R-:W-:-:S11]  /*8970*/  R2UR UR10, R205 ;  /* 0x00000000cd0a72ca */ /* 0x000fd600000e0000 */
[----:B------:R-:W-:Y:S02]  /*8980*/  ULEA UR5, UR7, UR5, 0x3 ;  /* 0x0000000507057291 */ /* 0x000fe4000f8e183f */
[----:B------:R-:W-:-:S05]  /*8990*/  IMAD.U32 R0, RZ, RZ, UR10 ;  /* 0x0000000aff007e24 */ /* 0x000fca000f8e00ff */
[----:B------:R-:W-:-:S04]  /*89a0*/  SHF.L.U32 R0, R0, 0x1f, RZ ;  /* 0x0000001f00007819 */ /* 0x000fc800000006ff */
[----:B------:R2:W3:Y:S01]  /*89b0*/  SYNCS.PHASECHK.TRANS64.TRYWAIT P1, [UR5+0x30850], R0 ;  /* 0x03085000ff0075a7 */ /* 0x0004e20008020145 */
[----:B------:R-:W-:Y:S05]  /*89c0*/  @!P0 BRA `(.L_x_1047) ;  /* 0x0000000000048947 */ /* 0x000fea0003800000 */
[----:B------:R-:W-:Y:S01]  /*89d0*/  BPT.TRAP 0x1 ;  /* 0x000000040000795c */ /* 0x000fe20000300000 */
.L_x_1047:
[----:B---3--:R-:W-:Y:S05]  /*89e0*/  @P1 BRA `(.L_x_1048) ;  /* 0x0000000000081947 */ /* 0x008fea0003800000 */
[----:B------:R-:W3:Y:S02]  /*89f0*/  SYNCS.PHASECHK.TRANS64.TRYWAIT P1, [UR5+0x30850], R0 ;  /* 0x03085000ff0075a7 */ /* 0x000ee40008020145 */
[----:B---3--:R-:W-:Y:S05]  /*8a00*/  @!P1 BRA `(.L_x_1049) ;  /* 0x000000b8005c9947 */ /* 0x008fea0003800000 */
.L_x_1048:
        /* <DEDUP_REMOVED lines=31> */
.L_x_1050:
        /* <DEDUP_REMOVED lines=23> */
[----:B0-2---:R-:W-:Y:S01]  /*8d70*/  FMNMX.FTZ R0, R184, R201, !PT ;  /* 0x000000c9b8007209 */ /* 0x005fe20007810000 */
[----:B------:R-:W-:Y:S01]  /*8d80*/  FMUL.FTZ R171, R173, UR6 ;  /* 0x00000006adab7c20 */ /* 0x000fe20008410000 */
[----:B------:R-:W-:Y:S01]  /*8d90*/  FMUL.FTZ R173, R177, UR6 ;  /* 0x00000006b1ad7c20 */ /* 0x000fe20008410000 */
[----:B------:R-:W-:Y:S01]  /*8da0*/  FMUL.FTZ R170, R172, UR6 ;  /* 0x00000006acaa7c20 */ /* 0x000fe20008410000 */
[----:B------:R-:W-:Y:S01]  /*8db0*/  FMUL.FTZ R162, R174, UR6 ;  /* 0x00000006aea27c20 */ /* 0x000fe20008410000 */
[----:B------:R-:W-:Y:S01]  /*8dc0*/  FMUL.FTZ R164, R175, UR6 ;  /* 0x00000006afa47c20 */ /* 0x000fe20008410000 */
[----:B------:R-:W-:Y:S01]  /*8dd0*/  FMUL.FTZ R172, R176, UR6 ;  /* 0x00000006b0ac7c20 */ /* 0x000fe20008410000 */
[----:B------:R-:W0:Y:S01]  /*8de0*/  MUFU.TANH R152, R152 ;  /* 0x0000009800987308 */ /* 0x000e220000002400 */
[----:B-1----:R-:W-:Y:S01]  /*8df0*/  FMNMX.FTZ R3, R153, R202, !PT ;  /* 0x000000ca99037209 */ /* 0x002fe20007810000 */
[----:B------:R-:W-:Y:S01]  /*8e00*/  FMUL.FTZ R167, R178, UR6 ;  /* 0x00000006b2a77c20 */ /* 0x000fe20008410000 */
[----:B------:R-:W-:Y:S01]  /*8e10*/  FMUL.FTZ R175, R180, UR6 ;  /* 0x00000006b4af7c20 */ /* 0x000fe20008410000 */
[----:B------:R-:W-:Y:S01]  /*8e20*/  FMUL.FTZ R174, R182, UR6 ;  /* 0x00000006b6ae7c20 */ /* 0x000fe20008410000 */
[----:B------:R-:W-:Y:S01]  /*8e30*/  FMUL.FTZ R176, R183, UR6 ;  /* 0x00000006b7b07c20 */ /* 0x000fe20008410000 */
[----:B------:R-:W-:Y:S01]  /*8e40*/  ULDC UR7, c[0x0][0x988] ;  /* 0x0002620000077ab9 */ /* 0x000fe20000000800 */
[----:B------:R-:W1:Y:S01]  /*8e50*/  S2UR UR11, SR_CgaCtaId ;  /* 0x00000000000b79c3 */ /* 0x000e620000008800 */
[----:B------:R-:W2:Y:S01]  /*8e60*/  MUFU.TANH R186, R186 ;  /* 0x000000ba00ba7308 */ /* 0x000ea20000002400 */
[----:B---3--:R-:W-:Y:S01]  /*8e70*/  FMNMX.FTZ R169, R185, R0, !PT ;  /* 0x00000000b9a97209 */ /* 0x008fe20007810000 */
[----:B------:R-:W-:Y:S01]  /*8e80*/  UMOV UR10, UR7 ;  /* 0x00000007000a7c82 */ /* 0x000fe20008000000 */
[----:B------:R-:W-:-:S05]  /*8e90*/  R2UR UR7, R16 ;  /* 0x00000000100772ca */ /* 0x000fca00000e0000 */
[----:B------:R-:W3:Y:S01]  /*8ea0*/  MUFU.TANH R154, R154 ;  /* 0x0000009a009a7308 */ /* 0x000ee20000002400 */
[----:B0-----:R-:W-:-:S07]  /*8eb0*/  FMNMX.FTZ R3, R152, R3, !PT ;  /* 0x0000000398037209 */ /* 0x001fce0007810000 */
[----:B------:R-:W0:Y:S01]  /*8ec0*/  MUFU.TANH R187, R187 ;  /* 0x000000bb00bb7308 */ /* 0x000e220000002400 */
[----:B--2---:R-:W-:Y:S01]  /*8ed0*/  FMNMX.FTZ R0, R186, R169, !PT ;  /* 0x000000a9ba007209 */ /* 0x004fe20007810000 */
[----:B------:R-:W-:Y:S01]  /*8ee0*/  FMUL.FTZ R169, R179, UR6 ;  /* 0x00000006b3a97c20 */ /* 0x000fe20008410000 */
[----:B------:R-:W-:-:S04]  /*8ef0*/  ULEA UR7, UR4, UR7, 0x3 ;  /* 0x0000000704077291 */ /* 0x000fc8000f8e183f */
[----:B------:R-:W-:Y:S01]  /*8f00*/  UIADD3 UR7, UR7, 0x30840, URZ ;  /* 0x0003084007077890 */ /* 0x000fe2000fffe03f */
[----:B------:R-:W2:Y:S01]  /*8f10*/  MUFU.TANH R155, R155 ;  /* 0x0000009b009b7308 */ /* 0x000ea20000002400 */
[----:B---3--:R-:W-:Y:S02]  /*8f20*/  FMNMX.FTZ R2, R154, R3, !PT ;  /* 0x000000039a027209 */ /* 0x008fe40007810000 */
[----:B-1----:R-:W-:-:S05]  /*8f30*/  UPRMT UR7, UR11, 0x654, UR7 ;  /* 0x000006540b077896 */ /* 0x002fca0008000007 */
[----:B------:R-:W1:Y:S01]  /*8f40*/  MUFU.TANH R188, R188 ;  /* 0x000000bc00bc7308 */ /* 0x000e620000002400 */
[----:B0-----:R-:W-:-:S03]  /*8f50*/  FMNMX.FTZ R3, R187, R0, !PT ;  /* 0x00000000bb037209 */ /* 0x001fc60007810000 */
[----:B------:R-:W-:Y:S04]  /*8f60*/  SYNCS.ARRIVE.TRANS64.RED.A1T0 RZ, [UR7], RZ ;  /* 0x000000ffffff79a7 */ /* 0x000fe80008100407 */
[----:B------:R-:W0:Y:S01]  /*8f70*/  MUFU.TANH R156, R156 ;  /* 0x0000009c009c7308 */ /* 0x000e220000002400 */
[----:B--2---:R-:W-:-:S07]  /*8f80*/  FMNMX.FTZ R177, R155, R2, !PT ;  /* 0x000000029bb17209 */ /* 0x004fce0007810000 */
[----:B------:R-:W2:Y:S01]  /*8f90*/  MUFU.TANH R189, R189 ;  /* 0x000000bd00bd7308 */ /* 0x000ea20000002400 */
[----:B-1----:R-:W-:-:S07]  /*8fa0*/  FMNMX.FTZ R0, R188, R3, !PT ;  /* 0x00000003bc007209 */ /* 0x002fce0007810000 */
[----:B------:R-:W1:Y:S01]  /*8fb0*/  MUFU.TANH R157, R157 ;  /* 0x0000009d009d7308 */ /* 0x000e620000002400 */
[----:B0-----:R-:W-:Y:S01]  /*8fc0*/  FMNMX.FTZ R2, R156, R177, !PT ;  /* 0x000000b19c027209 */ /* 0x001fe20007810000 */
[----:B------:R-:W-:-:S06]  /*8fd0*/  FMUL.FTZ R177, R181, UR6 ;  /* 0x00000006b5b17c20 */ /* 0x000fcc0008410000 */
        /* <DEDUP_REMOVED lines=39> */
[----:B-1----:R-:W-:Y:S02]  /*9250*/  FMNMX.FTZ R3, R174, R3, !PT ;  /* 0x00000003ae037209 */ /* 0x002fe40007810000 */
[----:B0-----:R-:W-:Y:S02]  /*9260*/  FMNMX.FTZ R2, R177, R2, !PT ;  /* 0x00000002b1027209 */ /* 0x001fe40007810000 */
[----:B--2---:R-:W-:-:S03]  /*9270*/  FMNMX.FTZ R0, R176, R3, !PT ;  /* 0x00000003b0007209 */ /* 0x004fc60007810000 */
[----:B------:R-:W0:Y:S04]  /*9280*/  SHFL.BFLY PT, R3, R2, 0x2, 0x1f ;  /* 0x0c401f0002037f89 */ /* 0x000e2800000e0000 */
[----:B------:R-:W1:Y:S01]  /*9290*/  SHFL.BFLY PT, R179, R0, 0x2, 0x1f ;  /* 0x0c401f0000b37f89 */ /* 0x000e6200000e0000 */
[----:B0-----:R-:W-:Y:S02]  /*92a0*/  FMNMX.FTZ R178, R2, R3, !PT ;  /* 0x0000000302b27209 */ /* 0x001fe40007810000 */
[----:B-1----:R-:W-:-:S03]  /*92b0*/  FMNMX.FTZ R179, R0, R179, !PT ;  /* 0x000000b300b37209 */ /* 0x002fc60007810000 */
[----:B------:R-:W0:Y:S04]  /*92c0*/  SHFL.BFLY PT, R3, R178, 0x1, 0x1f ;  /* 0x0c201f00b2037f89 */ /* 0x000e2800000e0000 */
[----:B------:R-:W1:Y:S01]  /*92d0*/  SHFL.BFLY PT, R180, R179, 0x1, 0x1f ;  /* 0x0c201f00b3b47f89 */ /* 0x000e6200000e0000 */
[----:B0-----:R-:W-:Y:S02]  /*92e0*/  FMNMX.FTZ R4, R178, R3, !PT ;  /* 0x00000003b2047209 */ /* 0x001fe40007810000 */
[----:B-1----:R-:W-:-:S03]  /*92f0*/  FMNMX.FTZ R3, R179, R180, !PT ;  /* 0x000000b4b3037209 */ /* 0x002fc60007810000 */
[C---:B------:R-:W-:Y:S01]  /*9300*/  FMUL.FTZ R182, R4.reuse, UR10 ;  /* 0x0000000a04b67c20 */ /* 0x040fe20008410000 */
[----:B------:R-:W-:-:S03]  /*9310*/  FADD.FTZ R180, -R4, R201 ;  /* 0x000000c904b47221 */ /* 0x000fc60000010100 */
[--C-:B------:R-:W-:Y:S01]  /*9320*/  FFMA.FTZ R198, R186, UR10, -R182.reuse ;  /* 0x0000000abac67c23 */ /* 0x100fe200080108b6 */
[--C-:B------:R-:W-:Y:S01]  /*9330*/  FFMA.FTZ R186, R175, UR10, -R182.reuse ;  /* 0x0000000aafba7c23 */ /* 0x100fe200080108b6 */
[----:B------:R-:W-:Y:S01]  /*9340*/  FFMA.FTZ R175, R177, UR10, -R182 ;  /* 0x0000000ab1af7c23 */ /* 0x000fe200080108b6 */
[C---:B------:R-:W-:Y:S01]  /*9350*/  FADD.FTZ R2, -R3.reuse, R202 ;  /* 0x000000ca03027221 */ /* 0x040fe20000010100 */
[----:B------:R-:W-:Y:S01]  /*9360*/  FMUL.FTZ R177, R3, UR10 ;  /* 0x0000000a03b17c20 */ /* 0x000fe20008410000 */
[--C-:B------:R-:W-:Y:S01]  /*9370*/  FFMA.FTZ R179, R184, UR10, -R182.reuse ;  /* 0x0000000ab8b37c23 */ /* 0x100fe200080108b6 */
[----:B------:R-:W-:Y:S01]  /*9380*/  FMUL.FTZ R180, R180, UR10 ;  /* 0x0000000ab4b47c20 */ /* 0x000fe20008410000 */
[----:B------:R-:W-:Y:S01]  /*9390*/  FMUL.FTZ R2, R2, UR10 ;  /* 0x0000000a02027c20 */ /* 0x000fe20008410000 */
        /* <DEDUP_REMOVED lines=26> */
[----:B------:R-:W-:Y:S01]  /*9540*/  FFMA.FTZ R185, R167, UR10, -R177 ;  /* 0x0000000aa7b97c23 */ /* 0x000fe200080108b1 */
[----:B------:R-:W1:Y:S01]  /*9550*/  MUFU.EX2 R197, R197 ;  /* 0x000000c500c57308 */ /* 0x000e620000000800 */
[----:B0-----:R-:W-:Y:S01]  /*9560*/  FFMA.FTZ R153, R0, R18, R179 ;  /* 0x0000001200997223 */ /* 0x001fe200000100b3 */
[----:B------:R-:W-:Y:S01]  /*9570*/  FFMA.FTZ R173, R173, UR10, -R182 ;  /* 0x0000000aadad7c23 */ /* 0x000fe200080108b6 */
[--C-:B------:R-:W-:Y:S01]  /*9580*/  FFMA.FTZ R169, R169, UR10, -R177.reuse ;  /* 0x0000000aa9a97c23 */ /* 0x100fe200080108b1 */
[--C-:B------:R-:W-:Y:S01]  /*9590*/  FFMA.FTZ R174, R174, UR10, -R177.reuse ;  /* 0x0000000aaeae7c23 */ /* 0x100fe200080108b1 */
[----:B------:R-:W-:-:S03]  /*95a0*/  FFMA.FTZ R176, R176, UR10, -R177 ;  /* 0x0000000ab0b07c23 */ /* 0x000fc600080108b1 */
        /* <DEDUP_REMOVED lines=58> */
[----:B0-----:R-:W-:Y:S01]  /*9950*/  FADD.FTZ R9, R187, R18 ;  /* 0x00000012bb097221 */ /* 0x001fe20000010000 */
[----:B--2---:R-:W-:-:S03]  /*9960*/  FADD.FTZ R18, R175, R164 ;  /* 0x000000a4af127221 */ /* 0x004fc60000010000 */
[----:B-1----:R-:W-:Y:S01]  /*9970*/  FADD.FTZ R9, R176, R9 ;  /* 0x00000009b0097221 */ /* 0x002fe20000010000 */
[----:B------:R-:W-:Y:S06]  /*9980*/  @!P0 BRA `(.L_x_1051) ;  /* 0x0000000000048947 */ /* 0x000fec0003800000 */
[----:B------:R-:W-:Y:S01]  /*9990*/  BPT.TRAP 0x1 ;  /* 0x000000040000795c */ /* 0x000fe20000300000 */
.L_x_1051:
        /* <DEDUP_REMOVED lines=29> */
.L_x_1041:
[----:B------:R-:W-:-:S13]  /*9b70*/  R2UR UR5, R200 ;  /* 0x00000000c80572ca */ /* 0x000fda00000e0000 */
[----:B------:R-:W-:-:S13]  /*9b80*/  ISETP.GE.AND P1, PT, R203, UR5, PT ;  /* 0x00000005cb007c0c */ /* 0x000fda000bf26270 */
[----:B------:R-:W-:Y:S05]  /*9b90*/  @!P1 BRA `(.L_x_1053) ;  /* 0x0000002c005c9947 */ /* 0x000fea0003800000 */
[----:B------:R-:W-:Y:S01]  /*9ba0*/  R2UR UR5, R8 ;  /* 0x00000000080572ca */ /* 0x000fe200000e0000 */
[----:B------:R-:W-:Y:S01]  /*9bb0*/  IMAD.MOV.U32 R202, RZ, RZ, R3 ;  /* 0x000000ffffca7224 */ /* 0x000fe200078e0003 */
[----:B------:R-:W-:Y:S01]  /*9bc0*/  UMOV UR7, UR4 ;  /* 0x0000000400077c82 */ /* 0x000fe20008000000 */
[----:B------:R-:W-:Y:S01]  /*9bd0*/  IMAD.MOV.U32 R201, RZ, RZ, R4 ;  /* 0x000000ffffc97224 */ /* 0x000fe200078e0004 */
[----:B------:R-:W-:-:S09]  /*9be0*/  ULDC UR6, c[0x0][0x9d8] ;  /* 0x0002760000067ab9 */ /* 0x000fd20000000800 */
[----:B------:R-:W-:-:S07]  /*9bf0*/  MOV R204, UR5 ;  /* 0x0000000500cc7c02 */ /* 0x000fce0008000f00 */
.L_x_1072:
        /* <DEDUP_REMOVED lines=9> */
.L_x_1054:
[----:B------:R-:W-:Y:S02]  /*9c90*/  R2UR UR5, R16 ;  /* 0x00000000100572ca */ /* 0x000fe400000e0000 */
[----:B------:R-:W-:-:S11]  /*9ca0*/  R2UR UR10, R8 ;  /* 0x00000000080a72ca */ /* 0x000fd600000e0000 */
[----:B------:R-:W-:Y:S02]  /*9cb0*/  ULEA UR5, UR4, UR5, 0x3 ;  /* 0x0000000504057291 */ /* 0x000fe4000f8e183f */
[----:B------:R-:W-:-:S04]  /*9cc0*/  IMAD.U32 R3, RZ, RZ, UR10 ;  /* 0x0000000aff037e24 */ /* 0x000fc8000f8e00ff */
[----:B------:R-:W-:Y:S01]  /*9cd0*/  IMAD.U32 R205, RZ, RZ, UR5 ;  /* 0x00000005ffcd7e24 */ /* 0x000fe2000f8e00ff */
[----:B------:R-:W-:-:S04]  /*9ce0*/  SHF.L.U32 R3, R3, 0x1f, RZ ;  /* 0x0000001f03037819 */ /* 0x000fc800000006ff */
[----:B------:R0:W1:Y:S01]  /*9cf0*/  SYNCS.PHASECHK.TRANS64.TRYWAIT P1, [UR5+0x30830], R3 ;  /* 0x03083003ff0075a7 */ /* 0x0000620008020145 */
[----:B------:R-:W-:Y:S05]  /*9d00*/  @!P0 BRA `(.L_x_1055) ;  /* 0x0000000000048947 */ /* 0x000fea0003800000 */
[----:B------:R-:W-:Y:S01]  /*9d10*/  BPT.TRAP 0x1 ;  /* 0x000000040000795c */ /* 0x000fe20000300000 */
.L_x_1055:
[----:B-1----:R-:W-:Y:S05]  /*9d20*/  @P1 BRA `(.L_x_1056) ;  /* 0x00000000000c1947 */ /* 0x002fea0003800000 */
[----:B------:R-:W-:-:S13]  /*9d30*/  R2UR UR5, R205 ;  /* 0x00000000cd0572ca */ /* 0x000fda00000e0000 */
[----:B------:R-:W1:Y:S02]  /*9d40*/  SYNCS.PHASECHK.TRANS64.TRYWAIT P1, [UR5+0x30830], R3 ;  /* 0x03083003ff0075a7 */ /* 0x000e640008020145 */
[----:B-1----:R-:W-:Y:S05]  /*9d50*/  @!P1 BRA `(.L_x_1057) ;  /* 0x000000a400a09947 */ /* 0x002fea0003800000 */
.L_x_1056:
        /* <DEDUP_REMOVED lines=220> */
.L_x_1058:
[----:B------:R-:W-:Y:S02]  /*ab20*/  R2UR UR5, R16 ;  /* 0x00000000100572ca */ /* 0x000fe400000e0000 */
[----:B------:R-:W-:-:S11]  /*ab30*/  R2UR UR10, R204 ;  /* 0x00000000cc0a72ca */ /* 0x000fd600000e0000 */
[----:B------:R-:W-:Y:S02]  /*ab40*/  ULEA UR5, UR7, UR5, 0x3 ;  /* 0x0000000507057291 */ /* 0x000fe4000f8e183f */
[----:B------:R-:W-:-:S04]  /*ab50*/  MOV R0, UR10 ;  /* 0x0000000a00007c02 */ /* 0x000fc80008000f00 */
[----:B------:R-:W-:-:S04]  /*ab60*/  SHF.L.U32 R0, R0, 0x1f, RZ ;  /* 0x0000001f00007819 */ /* 0x000fc800000006ff */
[----:B------:R2:W3:Y:S01]  /*ab70*/  SYNCS.PHASECHK.TRANS64.TRYWAIT P1, [UR5+0x30850], R0 ;  /* 0x03085000ff0075a7 */ /* 0x0004e20008020145 */
[----:B------:R-:W-:Y:S05]  /*ab80*/  @!P0 BRA `(.L_x_1059) ;  /* 0x0000000000048947 */ /* 0x000fea0003800000 */
[----:B------:R-:W-:Y:S01]  /*ab90*/  BPT.TRAP 0x1 ;  /* 0x000000040000795c */ /* 0x000fe20000300000 */
.L_x_1059:
[----:B---3--:R-:W-:Y:S05]  /*aba0*/  @P1 BRA `(.L_x_1060) ;  /* 0x0000000000081947 */ /* 0x008fea0003800000 */
[----:B------:R-:W3:Y:S02]  /*abb0*/  SYNCS.PHASECHK.TRANS64.TRYWAIT P1, [UR5+0x30850], R0 ;  /* 0x03085000ff0075a7 */ /* 0x000ee40008020145 */
[----:B---3--:R-:W-:Y:S05]  /*abc0*/  @!P1 BRA `(.L_x_1061) ;  /* 0x0000009800209947 */ /* 0x008fea0003800000 */
.L_x_1060:
        /* <DEDUP_REMOVED lines=31> */
.L_x_1062:
[----:B------:R-:W-:Y:S01]  /*adc0*/  R2UR UR10, R23 ;  /* 0x00000000170a72ca */ /* 0x000fe200000e0000 */
[----:B------:R-:W3:Y:S01]  /*add0*/  S2UR UR11, SR_CgaCtaId ;  /* 0x00000000000b79c3 */ /* 0x000ee20000008800 */
[----:B------:R-:W-:Y:S01]  /*ade0*/  R2UR UR7, R22 ;  /* 0x00000000160772ca */ /* 0x000fe200000e0000 */
[----:B------:R-:W-:Y:S01]  /*adf0*/  FMUL.FTZ R184, R153, UR6 ;  /* 0x0000000699b87c20 */ /* 0x000fe20008410000 */
[----:B------:R-:W-:Y:S01]  /*ae00*/  FMUL.FTZ R153, R158, UR6 ;  /* 0x000000069e997c20 */ /* 0x000fe20008410000 */
[----:B------:R-:W-:Y:S01]  /*ae10*/  FMUL.FTZ R158, R167, UR6 ;  /* 0x00000006a79e7c20 */ /* 0x000fe20008410000 */
[----:B------:R-:W-:Y:S01]  /*ae20*/  R2UR UR14, R205 ;  /* 0x00000000cd0e72ca */ /* 0x000fe200000e0000 */
[----:B------:R-:W-:Y:S01]  /*ae30*/  FMUL.FTZ R167, R168, UR6 ;  /* 0x00000006a8a77c20 */ /* 0x000fe20008410000 */
[----:B------:R-:W-:Y:S01]  /*ae40*/  FMUL.FTZ R168, R169, UR6 ;  /* 0x00000006a9a87c20 */ /* 0x000fe20008410000 */
[----:B0-2---:R-:W-:Y:S01]  /*ae50*/  FMUL.FTZ R0, R154, UR6 ;  /* 0x000000069a007c20 */ /* 0x005fe20008410000 */
[----:B------:R-:W-:Y:S01]  /*ae60*/  FMUL.FTZ R169, R172, UR6 ;  /* 0x00000006aca97c20 */ /* 0x000fe20008410000 */
[----:B------:R-:W-:Y:S01]  /*ae70*/  FMUL.FTZ R154, R159, UR6 ;  /* 0x000000069f9a7c20 */ /* 0x000fe20008410000 */
[----:B------:R-:W-:Y:S01]  /*ae80*/  FMUL.FTZ R172, R177, UR6 ;  /* 0x00000006b1ac7c20 */ /* 0x000fe20008410000 */
[----:B------:R-:W-:Y:S01]  /*ae90*/  UISETP.NE.AND UP1, UPT, UR10, URZ, UPT ;  /* 0x0000003f0a00728c */ /* 0x000fe2000bf25270 */
[----:B------:R-:W-:Y:S01]  /*aea0*/  FMUL.FTZ R159, R170, UR6 ;  /* 0x00000006aa9f7c20 */ /* 0x000fe20008410000 */
[----:B------:R-:W-:Y:S01]  /*aeb0*/  UISETP.NE.AND UP0, UPT, UR7, URZ, UPT ;  /* 0x0000003f0700728c */ /* 0x000fe2000bf05270 */
[----:B------:R-:W-:-:S02]  /*aec0*/  IMAD.MOV.U32 R177, RZ, RZ, R19 ;  /* 0x000000ffffb17224 */ /* 0x000fc400078e0013 */
[----:B------:R-:W-:Y:S01]  /*aed0*/  FMUL.FTZ R170, R173, UR6 ;  /* 0x00000006adaa7c20 */ /* 0x000fe20008410000 */
[----:B------:R-:W-:Y:S01]  /*aee0*/  IMAD.SHL.U32 R173, R203, 0x40, RZ ;  /* 0x00000040cbad7824 */ /* 0x000fe200078e00ff */
[----:B------:R-:W-:Y:S01]  /*aef0*/  PLOP3.LUT P1, PT, PT, PT, UP1, 0x80, 0x0 ;  /* 0x000000000000781c */ /* 0x000fe20003f2f018 */
[----:B-1----:R-:W-:Y:S01]  /*af00*/  FMUL.FTZ R4, R152, UR6 ;  /* 0x0000000698047c20 */ /* 0x002fe20008410000 */
        /* <DEDUP_REMOVED lines=21> */
[----:B------:R-:W0:Y:S01]  /*b060*/  SHFL.IDX PT, R3, R177, RZ, 0x1c1f ;  /* 0x001c1fffb1037589 */ /* 0x000e2200000e0000 */
[----:B------:R-:W-:Y:S01]  /*b070*/  FMUL.FTZ R163, R178, UR6 ;  /* 0x00000006b2a37c20 */ /* 0x000fe20008410000 */
[----:B------:R-:W-:Y:S01]  /*b080*/  FMUL.FTZ R164, R179, UR6 ;  /* 0x00000006b3a47c20 */ /* 0x000fe20008410000 */
[----:B------:R-:W-:Y:S01]  /*b090*/  FMUL.FTZ R174, R180, UR6 ;  /* 0x00000006b4ae7c20 */ /* 0x000fe20008410000 */
[----:B------:R-:W-:Y:S01]  /*b0a0*/  FMUL.FTZ R175, R181, UR6 ;  /* 0x00000006b5af7c20 */ /* 0x000fe20008410000 */
[----:B------:R-:W-:Y:S01]  /*b0b0*/  FMUL.FTZ R166, R182, UR6 ;  /* 0x00000006b6a67c20 */ /* 0x000fe20008410000 */
[----:B------:R-:W-:-:S02]  /*b0c0*/  IMAD R2, R5, -0x2, R2 ;  /* 0xfffffffe05027824 */ /* 0x000fc400078e0202 */
[----:B------:R-:W-:Y:S01]  /*b0d0*/  FMUL.FTZ R165, R183, UR6 ;  /* 0x00000006b7a57c20 */ /* 0x000fe20008410000 */
[----:B------:R-:W-:Y:S01]  /*b0e0*/  R2UR UR10, R21 ;  /* 0x00000000150a72ca */ /* 0x000fe200000e0000 */
[----:B---3--:R-:W-:Y:S01]  /*b0f0*/  UPRMT UR7, UR11, 0x654, UR7 ;  /* 0x000006540b077896 */ /* 0x008fe20008000007 */
[----:B------:R-:W-:Y:S01]  /*b100*/  PLOP3.LUT P1, PT, PT, PT, UP0, 0x40, 0x0 ;  /* 0x000000000000781c */ /* 0x000fe20003f2e808 */
[----:B------:R-:W1:Y:S01]  /*b110*/  MUFU.TANH R4, R4 ;  /* 0x0000000400047308 */ /* 0x000e620000002400 */
[----:B------:R-:W-:Y:S01]  /*b120*/  ULDC UR11, c[0x0][0x2f0] ;  /* 0x0000bc00000b7ab9 */ /* 0x000fe20000000800 */
[----:B------:R-:W-:Y:S01]  /*b130*/  ULDC UR14, c[0x0][0x288] ;  /* 0x0000a200000e7ab9 */ /* 0x000fe20000000800 */
[----:B------:R-:W-:Y:S01]  /*b140*/  IMAD R2, R17, UR11, R2 ;  /* 0x0000000b11027c24 */ /* 0x000fe2000f8e0202 */
[----:B------:R-:W-:-:S03]  /*b150*/  ULDC UR11, c[0x0][0x9e0] ;  /* 0x00027800000b7ab9 */ /* 0x000fc60000000800 */
[----:B------:R-:W-:Y:S01]  /*b160*/  VIADD R2, R2, -UR14 ;  /* 0x8000000e02027c36 */ /* 0x000fe20008000000 */
[----:B------:R-:W2:Y:S01]  /*b170*/  MUFU.TANH R184, R184 ;  /* 0x000000b800b87308 */ /* 0x000ea20000002400 */
[----:B------:R-:W-:Y:S02]  /*b180*/  SYNCS.ARRIVE.TRANS64.RED.A1T0 RZ, [UR7], RZ ;  /* 0x000000ffffff79a7 */ /* 0x000fe40008100407 */
[C---:B------:R-:W-:Y:S01]  /*b190*/  VIADD R182, R2.reuse, UR10 ;  /* 0x0000000a02b67c36 */ /* 0x040fe20008000000 */
[----:B------:R-:W-:-:S03]  /*b1a0*/  IADD3 R180, R2, UR11, RZ ;  /* 0x0000000b02b47c10 */ /* 0x000fc6000fffe0ff */
[--C-:B0-----:R-:W-:Y:S01]  /*b1b0*/  IMAD.IADD R179, R182, 0x1, R3.reuse ;  /* 0x00000001b6b37824 */ /* 0x101fe200078e0203 */
[----:B------:R-:W0:Y:S01]  /*b1c0*/  MUFU.TANH R0, R0 ;  /* 0x0000000000007308 */ /* 0x000e220000002400 */
        /* <DEDUP_REMOVED lines=31> */
[----:B------:R-:W-:Y:S01]  /*b3c0*/  ULDC UR10, c[0x0][0x2f0] ;  /* 0x0000bc00000a7ab9 */ /* 0x000fe20000000800 */
[----:B------:R-:W-:Y:S01]  /*b3d0*/  ULDC UR7, c[0x0][0x288] ;  /* 0x0000a20000077ab9 */ /* 0x000fe20000000800 */
[----:B------:R-:W-:Y:S01]  /*b3e0*/  IMAD R2, R17, UR10, R3 ;  /* 0x0000000a11027c24 */ /* 0x000fe2000f8e0203 */
[----:B------:R-:W-:Y:S04]  /*b3f0*/  BSSY B0, `(.L_x_1064) ;  /* 0x0000013000007945 */ /* 0x000fe80003800000 */
[----:B------:R-:W-:-:S04]  /*b400*/  IADD3 R176, R2, -UR7, RZ ;  /* 0x8000000702b07c10 */ /* 0x000fc8000fffe0ff */
        /* <DEDUP_REMOVED lines=11> */
.L_x_1065:
[----:B------:R-:W-:Y:S02]  /*b4c0*/  ULDC UR7, c[0x0][0x9e4] ;  /* 0x0002790000077ab9 */ /* 0x000fe40000000800 */
[----:B------:R-:W-:-:S05]  /*b4d0*/  IMAD.U32 R183, RZ, RZ, UR7 ;  /* 0x00000007ffb77e24 */ /* 0x000fca000f8e00ff */
[----:B------:R-:W-:-:S13]  /*b4e0*/  ISETP.NE.AND P1, PT, R183, 0x1, PT ;  /* 0x00000001b700780c */ /* 0x000fda0003f25270 */
[----:B------:R-:W1:Y:S02]  /*b4f0*/  @P1 LDC.64 R2, c[0x0][0x9e8] ;  /* 0x00027a00ff021b82 */ /* 0x000e640000000a00 */
[----:B-1----:R-:W-:-:S05]  /*b500*/  @P1 IMAD.HI.U32 R2, R176, R2, RZ ;  /* 0x00000002b0021227 */ /* 0x002fca00078e00ff */
[----:B------:R-:W-:-:S07]  /*b510*/  @P1 SHF.R.U32.HI R176, RZ, R3, R2 ;  /* 0x00000003ffb01219 */ /* 0x000fce0000011602 */
.L_x_1066:
[----:B------:R-:W-:Y:S05]  /*b520*/  BSYNC B0 ;  /* 0x0000000000007941 */ /* 0x000fea0003800000 */
.L_x_1064:
[----:B------:R-:W-:-:S04]  /*b530*/  IMAD R176, R176, R183, -R173 ;  /* 0x000000b7b0b07224 */ /* 0x000fc800078e0aad */
[----:B------:R-:W-:-:S05]  /*b540*/  IMAD R176, R5, -0x2, R176 ;  /* 0xfffffffe05b07824 */ /* 0x000fca00078e02b0 */
[----:B------:R-:W-:Y:S02]  /*b550*/  VIADDMNMX R178, R176, R183, R178, PT ;  /* 0x000000b7b0b27246 */ /* 0x000fe400038001b2 */
[----:B------:R-:W-:-:S07]  /*b560*/  VIMNMX R179, R179, R176, !PT ;  /* 0x000000b0b3b37248 */ /* 0x000fce0007fe0100 */
.L_x_1063:
[----:B------:R-:W-:Y:S01]  /*b570*/  ISETP.GT.AND P1, PT, R203, -0x1, PT ;  /* 0xffffffffcb00780c */ /* 0x000fe20003f24270 */
[----:B------:R-:W1:Y:S01]  /*b580*/  SHFL.IDX PT, R3, R177, 0x1, 0x1c1f ;  /* 0x003c1f00b1037f89 */ /* 0x000e6200000e0000 */
[----:B------:R-:W-:Y:S02]  /*b590*/  R2UR UR7, R22 ;  /* 0x00000000160772ca */ /* 0x000fe400000e0000 */
[C---:B------:R-:W-:Y:S02]  /*b5a0*/  ISETP.GT.AND P4, PT, R179.reuse, 0x1, P1 ;  /* 0x00000001b300780c */ /* 0x040fe40000f84270 */
[----:B------:R-:W-:Y:S02]  /*b5b0*/  ISETP.GT.AND P5, PT, R179, RZ, P1 ;  /* 0x000000ffb300720c */ /* 0x000fe40000fa4270 */
[C---:B------:R-:W-:Y:S02]  /*b5c0*/  ISETP.LT.OR P4, PT, R178.reuse, 0x2, P4 ;  /* 0x00000002b200780c */ /* 0x040fe40002781670 */
[----:B------:R-:W-:-:S02]  /*b5d0*/  ISETP.LT.OR P5, PT, R178, 0x1, P5 ;  /* 0x00000001b200780c */ /* 0x000fc40002fa1670 */
[----:B------:R-:W-:Y:S02]  /*b5e0*/  FSEL R184, R184, -INF , !P4 ;  /* 0xff800000b8b87808 */ /* 0x000fe40006000000 */
[C---:B------:R-:W-:Y:S01]  /*b5f0*/  ISETP.GT.AND P4, PT, R179.reuse, 0x18, P1 ;  /* 0x00000018b300780c */ /* 0x040fe20000f84270 */
[----:B------:R-:W-:Y:S01]  /*b600*/  UISETP.NE.AND UP0, UPT, UR7, URZ, UPT ;  /* 0x0000003f0700728c */ /* 0x000fe2000bf05270 */
[----:B------:R-:W-:Y:S02]  /*b610*/  FSEL R176, R4, -INF , !P5 ;  /* 0xff80000004b07808 */ /* 0x000fe40006800000 */
[----:B------:R-:W-:Y:S02]  /*b620*/  ISETP.LT.OR P4, PT, R178, 0x19, P4 ;  /* 0x00000019b200780c */ /* 0x000fe40002781670 */
[C---:B------:R-:W-:Y:S02]  /*b630*/  ISETP.GT.AND P6, PT, R179.reuse, 0x8, P1 ;  /* 0x00000008b300780c */ /* 0x040fe40000fc4270 */
[----:B------:R-:W-:-:S02]  /*b640*/  ISETP.GT.AND P2, PT, R179, 0x9, P1 ;  /* 0x00000009b300780c */ /* 0x000fc40000f44270 */
[C---:B------:R-:W-:Y:S01]  /*b650*/  ISETP.GT.AND P3, PT, R179.reuse, 0x10, P1 ;  /* 0x00000010b300780c */ /* 0x040fe20000f64270 */
[----:B-1----:R-:W-:Y:S01]  /*b660*/  IMAD.IADD R177, R180, 0x1, R3 ;  /* 0x00000001b4b17824 */ /* 0x002fe200078e0203 */
[----:B------:R-:W-:Y:S02]  /*b670*/  ISETP.GT.AND P5, PT, R179, 0x11, P1 ;  /* 0x00000011b300780c */ /* 0x000fe40000fa4270 */
[----:B0-----:R-:W-:Y:S02]  /*b680*/  FSEL R189, R189, -INF , !P4 ;  /* 0xff800000bdbd7808 */ /* 0x001fe40006000000 */
        /* <DEDUP_REMOVED lines=31> */
[----:B------:R-:W-:Y:S02]  /*b880*/  ISETP.LT.OR P5, PT, R178, 0x3a, P5 ;  /* 0x0000003ab200780c */ /* 0x000fe40002fa1670 */
[----:B------:R-:W-:-:S02]  /*b890*/  IADD3 R178, R182, R3, RZ ;  /* 0x00000003b6b27210 */ /* 0x000fc40007ffe0ff */
[----:B------:R-:W-:Y:S02]  /*b8a0*/  FSEL R171, R171, -INF , !P6 ;  /* 0xff800000abab7808 */ /* 0x000fe40007000000 */
[----:B------:R-:W-:Y:S02]  /*b8b0*/  FSEL R172, R172, -INF , !P2 ;  /* 0xff800000acac7808 */ /* 0x000fe40005000000 */
[----:B------:R-:W-:Y:S02]  /*b8c0*/  FSEL R174, R174, -INF , !P3 ;  /* 0xff800000aeae7808 */ /* 0x000fe40005800000 */
[----:B------:R-:W-:Y:S01]  /*b8d0*/  FSEL R175, R175, -INF , !P5 ;  /* 0xff800000afaf7808 */ /* 0x000fe20006800000 */
[----:B------:R-:W-:Y:S06]  /*b8e0*/  @P4 BRA `(.L_x_1067) ;  /* 0x00000000006c4947 */ /* 0x000fec0003800000 */
[----:B------:R-:W-:Y:S01]  /*b8f0*/  ULDC UR10, c[0x0][0x2f0] ;  /* 0x0000bc00000a7ab9 */ /* 0x000fe20000000800 */
[----:B------:R-:W-:Y:S01]  /*b900*/  ULDC UR7, c[0x0][0x288] ;  /* 0x0000a20000077ab9 */ /* 0x000fe20000000800 */
[----:B------:R-:W-:Y:S01]  /*b910*/  IMAD R2, R17, UR10, R3 ;  /* 0x0000000a11027c24 */ /* 0x000fe2000f8e0203 */
[----:B------:R-:W-:Y:S03]  /*b920*/  BSSY B0, `(.L_x_1068) ;  /* 0x0000013000007945 */ /* 0x000fe60003800000 */
[----:B------:R-:W-:-:S05]  /*b930*/  VIADD R4, R2, -UR7 ;  /* 0x8000000702047c36 */ /* 0x000fca0008000000 */
        /* <DEDUP_REMOVED lines=11> */
.L_x_1069:
[----:B------:R-:W-:Y:S02]  /*b9f0*/  ULDC UR7, c[0x0][0x9e4] ;  /* 0x0002790000077ab9 */ /* 0x000fe40000000800 */
[----:B------:R-:W-:-:S05]  /*ba00*/  IMAD.U32 R180, RZ, RZ, UR7 ;  /* 0x00000007ffb47e24 */ /* 0x000fca000f8e00ff */
[----:B------:R-:W-:-:S13]  /*ba10*/  ISETP.NE.AND P2, PT, R180, 0x1, PT ;  /* 0x00000001b400780c */ /* 0x000fda0003f45270 */
[----:B------:R-:W0:Y:S02]  /*ba20*/  @P2 LDC.64 R2, c[0x0][0x9e8] ;  /* 0x00027a00ff022b82 */ /* 0x000e240000000a00 */
[----:B0-----:R-:W-:-:S05]  /*ba30*/  @P2 IMAD.HI.U32 R2, R4, R2, RZ ;  /* 0x0000000204022227 */ /* 0x001fca00078e00ff */
[----:B------:R-:W-:-:S07]  /*ba40*/  @P2 SHF.R.U32.HI R4, RZ, R3, R2 ;  /* 0x00000003ff042219 */ /* 0x000fce0000011602 */
.L_x_1070:
[----:B------:R-:W-:Y:S05]  /*ba50*/  BSYNC B0 ;  /* 0x0000000000007941 */ /* 0x000fea0003800000 */
.L_x_1068:
[----:B------:R-:W-:-:S04]  /*ba60*/  IMAD R4, R4, R180, -R173 ;  /* 0x000000b404047224 */ /* 0x000fc800078e0aad */
[----:B------:R-:W-:-:S05]  /*ba70*/  IMAD R4, R5, -0x2, R4 ;  /* 0xfffffffe05047824 */ /* 0x000fca00078e0204 */
[----:B------:R-:W-:Y:S02]  /*ba80*/  VIADDMNMX R177, R4, R180, R177, PT ;  /* 0x000000b404b17246 */ /* 0x000fe400038001b1 */
[----:B------:R-:W-:-:S07]  /*ba90*/  VIMNMX R178, R178, R4, !PT ;  /* 0x00000004b2b27248 */ /* 0x000fce0007fe0100 */
.L_x_1067:
[----:B------:R-:W-:Y:S01]  /*baa0*/  FMNMX.FTZ R3, R176, R201, !PT ;  /* 0x000000c9b0037209 */ /* 0x000fe20007810000 */
[----:B------:R-:W-:Y:S01]  /*bab0*/  ULDC UR7, c[0x0][0x988] ;  /* 0x0002620000077ab9 */ /* 0x000fe20000000800 */
[----:B------:R-:W-:Y:S01]  /*bac0*/  ISETP.GT.AND P3, PT, R178, RZ, P1 ;  /* 0x000000ffb200720c */ /* 0x000fe20000f64270 */
        /* <DEDUP_REMOVED lines=10> */
[----:B------:R-:W-:-:S02]  /*bb70*/  FSEL R173, R0, -INF , !P3 ;  /* 0xff80000000ad7808 */ /* 0x000fc40005800000 */
        /* <DEDUP_REMOVED lines=15> */
[----:B------:R-:W-:Y:S02]  /*bc70*/  FSEL R154, R154, -INF , !P2 ;  /* 0xff8000009a9a7808 */ /* 0x000fe40005000000 */
[----:B------:R-:W-:Y:S02]  /*bc80*/  FMNMX.FTZ R2, R174, R3, !PT ;  /* 0x00000003ae027209 */ /* 0x000fe40007810000 */
[----:B------:R-:W-:-:S02]  /*bc90*/  ISETP.LT.OR P5, PT, R177, 0x11, P5 ;  /* 0x00000011b100780c */ /* 0x000fc40002fa1670 */
[----:B------:R-:W-:Y:S02]  /*bca0*/  FMNMX.FTZ R2, R175, R2, !PT ;  /* 0x00000002af027209 */ /* 0x000fe40007810000 */
[C---:B------:R-:W-:Y:S02]  /*bcb0*/  ISETP.GT.AND P6, PT, R178.reuse, 0x18, P1 ;  /* 0x00000018b200780c */ /* 0x040fe40000fc4270 */
[----:B------:R-:W-:Y:S01]  /*bcc0*/  ISETP.LT.OR P4, PT, R177, 0x12, P4 ;  /* 0x00000012b100780c */ /* 0x000fe20002781670 */
[----:B------:R-:W0:Y:S01]  /*bcd0*/  SHFL.BFLY PT, R3, R2, 0x2, 0x1f ;  /* 0x0c401f0002037f89 */ /* 0x000e2200000e0000 */
[----:B------:R-:W-:Y:S02]  /*bce0*/  FSEL R155, R155, -INF , !P5 ;  /* 0xff8000009b9b7808 */ /* 0x000fe40006800000 */
[----:B------:R-:W-:Y:S02]  /*bcf0*/  ISETP.GT.AND P2, PT, R178, 0x19, P1 ;  /* 0x00000019b200780c */ /* 0x000fe40000f44270 */
[----:B------:R-:W-:-:S02]  /*bd00*/  ISETP.LT.OR P6, PT, R177, 0x19, P6 ;  /* 0x00000019b100780c */ /* 0x000fc400037c1670 */
[----:B------:R-:W-:Y:S02]  /*bd10*/  FSEL R156, R156, -INF , !P4 ;  /* 0xff8000009c9c7808 */ /* 0x000fe40006000000 */
[C---:B------:R-:W-:Y:S02]  /*bd20*/  ISETP.GT.AND P3, PT, R178.reuse, 0x20, P1 ;  /* 0x00000020b200780c */ /* 0x040fe40000f64270 */
[----:B------:R-:W-:Y:S02]  /*bd30*/  FSEL R157, R157, -INF , !P6 ;  /* 0xff8000009d9d7808 */ /* 0x000fe40007000000 */
[C---:B------:R-:W-:Y:S02]  /*bd40*/  ISETP.LT.OR P2, PT, R177.reuse, 0x1a, P2 ;  /* 0x0000001ab100780c */ /* 0x040fe40001741670 */
[----:B------:R-:W-:Y:S02]  /*bd50*/  ISETP.LT.OR P3, PT, R177, 0x21, P3 ;  /* 0x00000021b100780c */ /* 0x000fe40001f61670 */
[----:B------:R-:W-:-:S02]  /*bd60*/  ISETP.GT.AND P5, PT, R178, 0x21, P1 ;  /* 0x00000021b200780c */ /* 0x000fc40000fa4270 */
[----:B------:R-:W-:Y:S02]  /*bd70*/  FSEL R158, R158, -INF , !P2 ;  /* 0xff8000009e9e7808 */ /* 0x000fe40005000000 */
[----:B------:R-:W-:Y:S02]  /*bd80*/  FSEL R159, R159, -INF , !P3 ;  /* 0xff8000009f9f7808 */ /* 0x000fe40005800000 */
[----:B------:R-:W-:Y:S02]  /*bd90*/  ISETP.GT.AND P4, PT, R178, 0x28, P1 ;  /* 0x00000028b200780c */ /* 0x000fe40000f84270 */
[----:B0-----:R-:W-:Y:S02]  /*bda0*/  FMNMX.FTZ R3, R2, R3, !PT ;  /* 0x0000000302037209 */ /* 0x001fe40007810000 */
[C---:B------:R-:W-:Y:S02]  /*bdb0*/  ISETP.LT.OR P5, PT, R177.reuse, 0x22, P5 ;  /* 0x00000022b100780c */ /* 0x040fe40002fa1670 */
[----:B------:R-:W-:Y:S01]  /*bdc0*/  ISETP.GT.AND P6, PT, R178, 0x29, P1 ;  /* 0x00000029b200780c */ /* 0x000fe20000fc4270 */
[----:B------:R-:W0:Y:S01]  /*bdd0*/  SHFL.BFLY PT, R4, R3, 0x1, 0x1f ;  /* 0x0c201f0003047f89 */ /* 0x000e2200000e0000 */
[----:B------:R-:W-:-:S02]  /*bde0*/  ISETP.LT.OR P4, PT, R177, 0x29, P4 ;  /* 0x00000029b100780c */ /* 0x000fc40002781670 */
[----:B------:R-:W-:Y:S02]  /*bdf0*/  FSEL R160, R160, -INF , !P5 ;  /* 0xff800000a0a07808 */ /* 0x000fe40006800000 */
[C---:B------:R-:W-:Y:S02]  /*be00*/  ISETP.GT.AND P2, PT, R178.reuse, 0x30, P1 ;  /* 0x00000030b200780c */ /* 0x040fe40000f44270 */
[C---:B------:R-:W-:Y:S02]  /*be10*/  ISETP.LT.OR P6, PT, R177.reuse, 0x2a, P6 ;  /* 0x0000002ab100780c */ /* 0x040fe400037c1670 */
[----:B------:R-:W-:Y:S02]  /*be20*/  ISETP.GT.AND P5, PT, R178, 0x31, P1 ;  /* 0x00000031b200780c */ /* 0x000fe40000fa4270 */
[----:B------:R-:W-:Y:S02]  /*be30*/  ISETP.LT.OR P2, PT, R177, 0x31, P2 ;  /* 0x00000031b100780c */ /* 0x000fe40001741670 */
[----:B------:R-:W-:-:S02]  /*be40*/  FSEL R162, R162, -INF , !P6 ;  /* 0xff800000a2a27808 */ /* 0x000fc40007000000 */
[----:B------:R-:W-:Y:S02]  /*be50*/  ISETP.LT.OR P5, PT, R177, 0x32, P5 ;  /* 0x00000032b100780c */ /* 0x000fe40002fa1670 */
[----:B------:R-:W-:Y:S02]  /*be60*/  FSEL R163, R163, -INF , !P2 ;  /* 0xff800000a3a37808 */ /* 0x000fe40005000000 */
[----:B------:R-:W-:Y:S02]  /*be70*/  FSEL R164, R164, -INF , !P5 ;  /* 0xff800000a4a47808 */ /* 0x000fe40006800000 */
[----:B0-----:R-:W-:Y:S02]  /*be80*/  FMNMX.FTZ R4, R3, R4, !PT ;  /* 0x0000000403047209 */ /* 0x001fe40007810000 */
[----:B------:R-:W-:Y:S02]  /*be90*/  FMNMX.FTZ R3, R173, R202, !PT ;  /* 0x000000caad037209 */ /* 0x000fe40007810000 */
[C---:B------:R-:W-:Y:S01]  /*bea0*/  FSETP.NEU.FTZ.AND P3, PT, R4.reuse, -INF , PT ;  /* 0xff8000000400780b */ /* 0x040fe20003f7d000 */
[----:B------:R-:W-:Y:S01]  /*beb0*/  FMUL.FTZ R2, R4, UR10 ;  /* 0x0000000a04027c20 */ /* 0x000fe20008410000 */
[----:B------:R-:W-:-:S04]  /*bec0*/  FMNMX.FTZ R0, R152, R3, !PT ;  /* 0x0000000398007209 */ /* 0x000fc80007810000 */
[----:B------:R-:W-:-:S04]  /*bed0*/  FMNMX.FTZ R3, R153, R0, !PT ;  /* 0x0000000099037209 */ /* 0x000fc80007810000 */
[----:B------:R-:W-:-:S04]  /*bee0*/  FMNMX.FTZ R0, R154, R3, !PT ;  /* 0x000000039a007209 */ /* 0x000fc80007810000 */
[----:B------:R-:W-:-:S04]  /*bef0*/  FMNMX.FTZ R3, R155, R0, !PT ;  /* 0x000000009b037209 */ /* 0x000fc80007810000 */
[----:B------:R-:W-:Y:S02]  /*bf00*/  FMNMX.FTZ R0, R156, R3, !PT ;  /* 0x000000039c007209 */ /* 0x000fe40007810000 */
[----:B------:R-:W-:Y:S02]  /*bf10*/  FSEL R3, R2, RZ, P3 ;  /* 0x000000ff02037208 */ /* 0x000fe40001800000 */
[----:B------:R-:W-:-:S03]  /*bf20*/  FMNMX.FTZ R179, R157, R0, !PT ;  /* 0x000000009db37209 */ /* 0x000fc60007810000 */
[--C-:B------:R-:W-:Y:S01]  /*bf30*/  FFMA.FTZ R2, R176, UR10, -R3.reuse ;  /* 0x0000000ab0027c23 */ /* 0x100fe20008010803 */
[----:B------:R-:W-:Y:S01]  /*bf40*/  FMNMX.FTZ R0, R158, R179, !PT ;  /* 0x000000b39e007209 */ /* 0x000fe20007810000 */
[--C-:B------:R-:W-:Y:S01]  /*bf50*/  FFMA.FTZ R186, R186, UR10, -R3.reuse ;  /* 0x0000000ababa7c23 */ /* 0x100fe20008010803 */
[----:B------:R-:W-:Y:S01]  /*bf60*/  FSEL R176, R161, -INF , !P4 ;  /* 0xff800000a1b07808 */ /* 0x000fe20006000000 */
[--C-:B------:R-:W-:Y:S01]  /*bf70*/  FFMA.FTZ R196, R184, UR10, -R3.reuse ;  /* 0x0000000ab8c47c23 */ /* 0x100fe20008010803 */
[----:B------:R-:W-:Y:S01]  /*bf80*/  FMNMX.FTZ R179, R159, R0, !PT ;  /* 0x000000009fb37209 */ /* 0x000fe20007810000 */
[--C-:B------:R-:W-:Y:S01]  /*bf90*/  FFMA.FTZ R181, R190, UR10, -R3.reuse ;  /* 0x0000000abeb57c23 */ /* 0x100fe20008010803 */
[----:B------:R-:W-:Y:S01]  /*bfa0*/  ISETP.GT.AND P4, PT, R178, 0x38, P1 ;  /* 0x00000038b200780c */ /* 0x000fe20000f84270 */
[--C-:B------:R-:W-:Y:S01]  /*bfb0*/  FFMA.FTZ R190, R169, UR10, -R3.reuse ;  /* 0x0000000aa9be7c23 */ /* 0x100fe20008010803 */
[----:B------:R-:W-:Y:S01]  /*bfc0*/  FMNMX.FTZ R179, R160, R179, !PT ;  /* 0x000000b3a0b37209 */ /* 0x000fe20007810000 */
[--C-:B------:R-:W-:Y:S01]  /*bfd0*/  FFMA.FTZ R184, R171, UR10, -R3.reuse ;  /* 0x0000000aabb87c23 */ /* 0x100fe20008010803 */
[----:B------:R-:W-:Y:S01]  /*bfe0*/  ISETP.GT.AND P1, PT, R178, 0x39, P1 ;  /* 0x00000039b200780c */ /* 0x000fe20000f24270 */
[--C-:B------:R-:W-:Y:S01]  /*bff0*/  FFMA.FTZ R198, R185, UR10, -R3.reuse ;  /* 0x0000000ab9c67c23 */ /* 0x100fe20008010803 */
[----:B------:R-:W-:Y:S01]  /*c000*/  FMNMX.FTZ R179, R176, R179, !PT ;  /* 0x000000b3b0b37209 */ /* 0x000fe20007810000 */
[--C-:B------:R-:W-:Y:S01]  /*c010*/  FFMA.FTZ R192, R187, UR10, -R3.reuse ;  /* 0x0000000abbc07c23 */ /* 0x100fe20008010803 */
[----:B------:R-:W-:Y:S01]  /*c020*/  ISETP.LT.OR P4, PT, R177, 0x39, P4 ;  /* 0x00000039b100780c */ /* 0x000fe20002781670 */
[--C-:B------:R-:W-:Y:S01]  /*c030*/  FFMA.FTZ R194, R189, UR10, -R3.reuse ;  /* 0x0000000abdc27c23 */ /* 0x100fe20008010803 */
[----:B------:R-:W-:Y:S01]  /*c040*/  FMNMX.FTZ R0, R162, R179, !PT ;  /* 0x000000b3a2007209 */ /* 0x000fe20007810000 */
[--C-:B------:R-:W-:Y:S01]  /*c050*/  FFMA.FTZ R169, R170, UR10, -R3.reuse ;  /* 0x0000000aaaa97c23 */ /* 0x100fe20008010803 */
[----:B------:R-:W-:Y:S01]  /*c060*/  ISETP.LT.OR P1, PT, R177, 0x3a, P1 ;  /* 0x0000003ab100780c */ /* 0x000fe20000f21670 */
[--C-:B------:R-:W-:Y:S01]  /*c070*/  FFMA.FTZ R171, R172, UR10, -R3.reuse ;  /* 0x0000000aacab7c23 */ /* 0x100fe20008010803 */
[----:B------:R-:W-:Y:S01]  /*c080*/  FMNMX.FTZ R179, R163, R0, !PT ;  /* 0x00000000a3b37209 */ /* 0x000fe20007810000 */
[----:B------:R-:W-:Y:S01]  /*c090*/  FFMA.FTZ R175, R175, UR10, -R3 ;  /* 0x0000000aafaf7c23 */ /* 0x000fe20008010803 */
[----:B------:R-:W-:Y:S01]  /*c0a0*/  FSEL R166, R166, -INF , !P4 ;  /* 0xff800000a6a67808 */ /* 0x000fe20006000000 */
[----:B------:R0:W-:Y:S01]  /*c0b0*/  MUFU.EX2 R161, R2 ;  /* 0x0000000200a17308 */ /* 0x0001e20000000800 */
[----:B------:R-:W-:-:S02]  /*c0c0*/  FMNMX.FTZ R179, R164, R179, !PT ;  /* 0x000000b3a4b37209 */ /* 0x000fc40007810000 */
[----:B------:R-:W-:Y:S02]  /*c0d0*/  FSEL R177, R165, -INF , !P1 ;  /* 0xff800000a5b17808 */ /* 0x000fe40004800000 */
[----:B------:R-:W-:Y:S01]  /*c0e0*/  FMNMX.FTZ R0, R166, R179, !PT ;  /* 0x000000b3a6007209 */ /* 0x000fe20007810000 */
[--C-:B------:R-:W-:Y:S01]  /*c0f0*/  FFMA.FTZ R179, R188, UR10, -R3.reuse ;  /* 0x0000000abcb37c23 */ /* 0x100fe20008010803 */
[--C-:B------:R-:W-:Y:S01]  /*c100*/  FFMA.FTZ R188, R167, UR10, -R3.reuse ;  /* 0x0000000aa7bc7c23 */ /* 0x100fe20008010803 */
[----:B------:R1:W-:Y:S01]  /*c110*/  MUFU.EX2 R165, R186 ;  /* 0x000000ba00a57308 */ /* 0x0003e20000000800 */
[----:B------:R-:W-:Y:S01]  /*c120*/  FMNMX.FTZ R0, R177, R0, !PT ;  /* 0x00000000b1007209 */ /* 0x000fe20007810000 */
[----:B------:R-:W-:Y:S01]  /*c130*/  FFMA.FTZ R167, R168, UR10, -R3 ;  /* 0x0000000aa8a77c23 */ /* 0x000fe20008010803 */
[----:B0-----:R-:W-:-:S03]  /*c140*/  FSEL R2, R4, RZ, P3 ;  /* 0x000000ff04027208 */ /* 0x001fc60001800000 */
[----:B------:R-:W0:Y:S02]  /*c150*/  SHFL.BFLY PT, R183, R0, 0x2, 0x1f ;  /* 0x0c401f0000b77f89 */ /* 0x000e2400000e0000 */
[----:B------:R-:W-:Y:S01]  /*c160*/  FADD.FTZ R2, -R2, R201 ;  /* 0x000000c902027221 */ /* 0x000fe20000010100 */
[----:B-1----:R-:W-:Y:S01]  /*c170*/  FFMA.FTZ R186, R174, UR10, -R3 ;  /* 0x0000000aaeba7c23 */ /* 0x002fe20008010803 */
[----:B------:R-:W-:Y:S02]  /*c180*/  MUFU.EX2 R196, R196 ;  /* 0x000000c400c47308 */ /* 0x000fe40000000800 */
[----:B------:R-:W-:-:S06]  /*c190*/  FMUL.FTZ R2, R2, UR10 ;  /* 0x0000000a02027c20 */ /* 0x000fcc0008410000 */
[----:B------:R-:W-:Y:S08]  /*c1a0*/  MUFU.EX2 R198, R198 ;  /* 0x000000c600c67308 */ /* 0x000ff00000000800 */
[----:B------:R-:W-:Y:S01]  /*c1b0*/  MUFU.EX2 R192, R192 ;  /* 0x000000c000c07308 */ /* 0x000fe20000000800 */
[----:B0-----:R-:W-:-:S07]  /*c1c0*/  FMNMX.FTZ R183, R0, R183, !PT ;  /* 0x000000b700b77209 */ /* 0x001fce0007810000 */
[----:B------:R-:W-:Y:S01]  /*c1d0*/  MUFU.EX2 R179, R179 ;  /* 0x000000b300b37308 */ /* 0x000fe20000000800 */
[----:B------:R-:W0:Y:S07]  /*c1e0*/  SHFL.BFLY PT, R0, R183, 0x1, 0x1f ;  /* 0x0c201f00b7007f89 */ /* 0x000e2e00000e0000 */
[----:B------:R-:W-:Y:S08]  /*c1f0*/  MUFU.EX2 R194, R194 ;  /* 0x000000c200c27308 */ /* 0x000ff00000000800 */
[----:B------:R-:W-:Y:S08]  /*c200*/  MUFU.EX2 R181, R181 ;  /* 0x000000b500b57308 */ /* 0x000ff00000000800 */
[----:B------:R-:W-:Y:S01]  /*c210*/  MUFU.EX2 R188, R188 ;  /* 0x000000bc00bc7308 */ /* 0x000fe20000000800 */
[----:B0-----:R-:W-:-:S04]  /*c220*/  FMNMX.FTZ R3, R183, R0, !PT ;  /* 0x00000000b7037209 */ /* 0x001fc80007810000 */
[C---:B------:R-:W-:Y:S01]  /*c230*/  FSETP.NEU.FTZ.AND P1, PT, R3.reuse, -INF , PT ;  /* 0xff8000000300780b */ /* 0x040fe20003f3d000 */
[----:B------:R-:W-:Y:S02]  /*c240*/  FMUL.FTZ R183, R3, UR10 ;  /* 0x0000000a03b77c20 */ /* 0x000fe40008410000 */
[----:B------:R-:W0:Y:S03]  /*c250*/  MUFU.EX2 R0, R2 ;  /* 0x0000000200007308 */ /* 0x000e260000000800 */
        /* <DEDUP_REMOVED lines=9> */
[----:B------:R-:W-:Y:S01]  /*c2f0*/  FFMA.FTZ R156, R156, UR10, -R183 ;  /* 0x0000000a9c9c7c23 */ /* 0x000fe200080108b7 */
[----:B0-----:R-:W-:Y:S01]  /*c300*/  FFMA.FTZ R155, R0, R18, R161 ;  /* 0x00000012009b7223 */ /* 0x001fe200000100a1 */
[----:B------:R-:W-:Y:S01]  /*c310*/  FMUL.FTZ R153, R153, UR10 ;  /* 0x0000000a99997c20 */ /* 0x000fe20008410000 */
[--C-:B------:R-:W-:Y:S01]  /*c320*/  FFMA.FTZ R195, R157, UR10, -R183.reuse ;  /* 0x0000000a9dc37c23 */ /* 0x100fe200080108b7 */
[----:B------:R-:W-:Y:S01]  /*c330*/  FFMA.FTZ R158, R158, UR10, -R183 ;  /* 0x0000000a9e9e7c23 */ /* 0x000fe200080108b7 */
[----:B------:R-:W-:Y:S01]  /*c340*/  FADD.FTZ R155, R196, R155 ;  /* 0x0000009bc49b7221 */ /* 0x000fe20000010000 */
[--C-:B------:R-:W-:Y:S01]  /*c350*/  FFMA.FTZ R189, R159, UR10, -R183.reuse ;  /* 0x0000000a9fbd7c23 */ /* 0x100fe200080108b7 */
[----:B------:R-:W-:Y:S01]  /*c360*/  MUFU.EX2 R197, R197 ;  /* 0x000000c500c57308 */ /* 0x000fe20000000800 */
[----:B------:R-:W-:Y:S01]  /*c370*/  FFMA.FTZ R160, R160, UR10, -R183 ;  /* 0x0000000aa0a07c23 */ /* 0x000fe200080108b7 */
[----:B------:R-:W-:Y:S01]  /*c380*/  FADD.FTZ R168, R198, R155 ;  /* 0x0000009bc6a87221 */ /* 0x000fe20000010000 */
[--C-:B------:R-:W-:Y:S01]  /*c390*/  FFMA.FTZ R191, R176, UR10, -R183.reuse ;  /* 0x0000000ab0bf7c23 */ /* 0x100fe200080108b7 */
[--C-:B------:R-:W-:Y:S01]  /*c3a0*/  FFMA.FTZ R162, R162, UR10, -R183.reuse ;  /* 0x0000000aa2a27c23 */ /* 0x100fe200080108b7 */
[--C-:B------:R-:W-:Y:S01]  /*c3b0*/  FFMA.FTZ R163, R163, UR10, -R183.reuse ;  /* 0x0000000aa3a37c23 */ /* 0x100fe200080108b7 */
        /* <DEDUP_REMOVED lines=51> */
[----:B--2---:R-:W-:Y:S01]  /*c6f0*/  FADD.FTZ R9, R166, R9 ;  /* 0x00000009a6097221 */ /* 0x004fe20000010000 */
[----:B0-----:R-:W-:-:S03]  /*c700*/  FADD.FTZ R18, R175, R18 ;  /* 0x00000012af127221 */ /* 0x001fc60000010000 */
[----:B-1----:R-:W-:Y:S01]  /*c710*/  FADD.FTZ R9, R177, R9 ;  /* 0x00000009b1097221 */ /* 0x002fe20000010000 */
[----:B------:R-:W-:Y:S06]  /*c720*/  @!P0 BRA `(.L_x_1071) ;  /* 0x0000000000048947 */ /* 0x000fec0003800000 */
[----:B------:R-:W-:Y:S01]  /*c730*/  BPT.TRAP 0x1 ;  /* 0x000000040000795c */ /* 0x000fe20000300000 */
.L_x_1071:
[----:B------:R-:W0:Y:S01]  /*c740*/  S2UR UR11, SR_CgaCtaId ;  /* 0x00000000000b79c3 */ /* 0x000e220000008800 */
[----:B------:R-:W-:Y:S01]  /*c750*/  UIADD3 UR5, UR5, 0x30860, URZ ;  /* 0x0003086005057890 */ /* 0x000fe2000fffe03f */
[----:B------:R-:W-:Y:S01]  /*c760*/  R2UR UR7, R200 ;  /* 0x00000000c80772ca */ /* 0x000fe200000e0000 */
[----:B------:R-:W-:Y:S01]  /*c770*/  IMAD.MOV.U32 R202, RZ, RZ, R3 ;  /* 0x000000ffffca7224 */ /* 0x000fe200078e0003 */
[----:B------:R-:W-:Y:S01]  /*c780*/  F2FP.F16.F32.PACK_AB R196, R196, R161 ;  /* 0x000000a1c4c4723e */ /* 0x000fe200000000ff */
[----:B------:R-:W-:Y:S01]  /*c790*/  IMAD.MOV.U32 R201, RZ, RZ, R4 ;  /* 0x000000ffffc97224 */ /* 0x000fe200078e0004 */
[----:B------:R-:W-:Y:S02]  /*c7a0*/  F2FP.F16.F32.PACK_AB R197, R152, R197 ;  /* 0x000000c598c5723e */ /* 0x000fe400000000ff */
[----:B------:R-:W-:Y:S02]  /*c7b0*/  F2FP.F16.F32.PACK_AB R198, R165, R198 ;  /* 0x000000c6a5c6723e */ /* 0x000fe400000000ff */
[----:B------:R-:W-:-:S02]  /*c7c0*/  F2FP.F16.F32.PACK_AB R199, R154, R199 ;  /* 0x000000c79ac7723e */ /* 0x000fc400000000ff */
[----:B------:R-:W-:Y:S02]  /*c7d0*/  F2FP.F16.F32.PACK_AB R192, R179, R192 ;  /* 0x000000c0b3c0723e */ /* 0x000fe400000000ff */
[----:B------:R-:W-:Y:S02]  /*c7e0*/  F2FP.F16.F32.PACK_AB R193, R156, R193 ;  /* 0x000000c19cc1723e */ /* 0x000fe400000000ff */
[----:B------:R-:W-:Y:S01]  /*c7f0*/  ISETP.GT.AND P1, PT, R203, UR7, PT ;  /* 0x00000007cb007c0c */ /* 0x000fe2000bf24270 */
[----:B------:R-:W-:Y:S01]  /*c800*/  UMOV UR7, UR4 ;  /* 0x0000000400077c82 */ /* 0x000fe20008000000 */
[----:B------:R-:W-:Y:S02]  /*c810*/  F2FP.F16.F32.PACK_AB R194, R181, R194 ;  /* 0x000000c2b5c2723e */ /* 0x000fe400000000ff */
        /* <DEDUP_REMOVED lines=11> */
[----:B------:R-:W-:Y:S02]  /*c8d0*/  IADD3 R203, R203, -0x1, RZ ;  /* 0xffffffffcbcb7810 */ /* 0x000fe40007ffe0ff */
[----:B------:R-:W-:-:S05]  /*c8e0*/  F2FP.F16.F32.PACK_AB R187, R177, R166 ;  /* 0x000000a6b1bb723e */ /* 0x000fca00000000ff */
[----:B------:R-:W-:Y:S01]  /*c8f0*/  IMAD.U32 R204, RZ, RZ, UR5 ;  /* 0x00000005ffcc7e24 */ /* 0x000fe2000f8e00ff */
[----:B------:R-:W-:Y:S06]  /*c900*/  @P1 BRA `(.L_x_1072) ;  /* 0xffffffd000bc1947 */ /* 0x000fec000383ffff */
.L_x_1053:
        /* <DEDUP_REMOVED lines=131> */
.L_x_1073:
        /* <DEDUP_REMOVED lines=8> */
.L_x_1074:
[----:B-1----:R-:W-:Y:S05]  /*d1c0*/  @P1 BRA `(.L_x_1075) ;  /* 0x0000000000081947 */ /* 0x002fea0003800000 */
[----:B------:R-:W1:Y:S02]  /*d1d0*/  SYNCS.PHASECHK.TRANS64.TRYWAIT P1, [UR5+0x30850], R0 ;  /* 0x03085000ff0075a7 */ /* 0x000e640008020145 */
[----:B-1----:R-:W-:Y:S05]  /*d1e0*/  @!P1 BRA `(.L_x_1076) ;  /* 0x0000007000b09947 */ /* 0x002fea0003800000 */
.L_x_1075:
[----:B------:R-:W-:Y:S01]  /*d1f0*/  R2UR UR6, R16 ;  /* 0x00000000100672ca */ /* 0x000fe200000e0000 */
[----:B------:R-:W-:Y:S01]  /*d200*/  WARPGROUP.ARRIVE ;  /* 0x00000000000079c5 */ /* 0x000fe20000000000 */
[----:B------:R-:W-:Y:S01]  /*d210*/  UMOV UR7, 0x40000040 ;  /* 0x4000004000077882 */ /* 0x000fe20000000000 */
[----:B-1----:R-:W0:Y:S01]  /*d220*/  SHFL.BFLY PT, R5, R18, 0x2, 0x1f ;  /* 0x0c401f0012057f89 */ /* 0x002e2200000e0000 */
[----:B------:R-:W-:-:S03]  /*d230*/  IMAD.MOV.U32 R6, RZ, RZ, RZ ;  /* 0x000000ffff067224 */ /* 0x000fc600078e00ff */
[----:B------:R-:W1:Y:S06]  /*d240*/  SHFL.BFLY PT, R2, R9, 0x2, 0x1f ;  /* 0x0c401f0009027f89 */ /* 0x000e6c00000e0000 */
[----:B------:R-:W-:-:S04]  /*d250*/  UIADD3 UR6, UR6, 0x400, URZ ;  /* 0x0000040006067890 */ /* 0x000fc8000fffe03f */
[----:B------:R-:W-:-:S04]  /*d260*/  USHF.R.U32.HI UR6, URZ, 0x4, UR6 ;  /* 0x000000043f067899 */ /* 0x000fc80008011606 */
[----:B------:R-:W-:-:S04]  /*d270*/  ULOP3.LUT UR6, UR6, 0x3fff, URZ, 0xc0, !UPT ;  /* 0x00003fff06067892 */ /* 0x000fc8000f8ec03f */
[----:B------:R-:W-:Y:S01]  /*d280*/  ULOP3.LUT UR6, UR6, 0x2000000, URZ, 0xfc, !UPT ;  /* 0x0200000006067892 */ /* 0x000fe2000f8efc3f */
[----:B0-----:R-:W-:-:S03]  /*d290*/  FADD.FTZ R0, R5, R18 ;  /* 0x0000001205007221 */ /* 0x001fc60000010000 */
[----:B------:R-:W-:Y:S01]  /*d2a0*/  ULEA UR4, UR4, UR6, 0xb ;  /* 0x0000000604047291 */ /* 0x000fe2000f8e583f */
[----:B-1----:R-:W-:Y:S01]  /*d2b0*/  FADD.FTZ R2, R2, R9 ;  /* 0x0000000902027221 */ /* 0x002fe20000010000 */
[----:B------:R-:W0:Y:S01]  /*d2c0*/  SHFL.BFLY PT, R5, R0, 0x1, 0x1f ;  /* 0x0c201f0000057f89 */ /* 0x000e2200000e0000 */
[----:B------:R-:W-:-:S04]  /*d2d0*/  MOV R9, UR10 ;  /* 0x0000000a00097c02 */ /* 0x000fc80008000f00 */
[----:B------:R-:W-:Y:S01]  /*d2e0*/  UMOV UR6, UR4 ;  /* 0x0000000400067c82 */ /* 0x000fe20008000000 */
[----:B------:R-:W1:Y:S01]  /*d2f0*/  SHFL.BFLY PT, R7, R2, 0x1, 0x1f ;  /* 0x0c201f0002077f89 */ /* 0x000e6200000e0000 */
[----:B------:R-:W-:Y:S01]  /*d300*/  HGMMA.64x256x16.F32 R24, R196, gdesc[UR4].tnspB, R24, gsb0 ;  /* 0x43e00004c4187df0 */ /* 0x000fe20008000818 */
[----:B------:R-:W-:Y:S01]  /*d310*/  UIADD3 UR6, UR4, 0x80, URZ ;  /* 0x0000008004067890 */ /* 0x000fe2000fffe03f */
[----:B------:R-:W-:Y:S01]  /*d320*/  UMOV UR7, 0x40000040 ;  /* 0x4000004000077882 */ /* 0x000fe20000000000 */
[----:B0-----:R-:W-:Y:S01]  /*d330*/  FADD.FTZ R11, R0, R5 ;  /* 0x00000005000b7221 */ /* 0x001fe20000010000 */
[----:B------:R-:W-:Y:S02]  /*d340*/  IMAD.MOV.U32 R5, RZ, RZ, RZ ;  /* 0x000000ffff057224 */ /* 0x000fe400078e00ff */
[----:B------:R-:W-:Y:S02]  /*d350*/  IMAD.MOV.U32 R0, RZ, RZ, -0x800000 ;  /* 0xff800000ff007424 */ /* 0x000fe400078e00ff */
[----:B-1----:R-:W-:Y:S01]  /*d360*/  FADD.FTZ R12, R2, R7 ;  /* 0x00000007020c7221 */ /* 0x002fe20000010000 */
[----:B------:R-:W-:Y:S01]  /*d370*/  FSETP.NE.FTZ.AND P1, PT, R11, RZ, PT ;  /* 0x000000ff0b00720b */ /* 0x000fe20003f35000 */
[----:B------:R-:W-:-:S02]  /*d380*/  IMAD.U32 R7, RZ, RZ, UR10 ;  /* 0x0000000aff077e24 */ /* 0x000fc4000f8e00ff */
[----:B------:R-:W-:Y:S01]  /*d390*/  IMAD.MOV.U32 R2, RZ, RZ, -0x800000 ;  /* 0xff800000ff027424 */ /* 0x000fe200078e00ff */
[----:B------:R-:W-:-:S09]  /*d3a0*/  FSETP.NE.FTZ.AND P2, PT, R12, RZ, PT ;  /* 0x000000ff0c00720b */ /* 0x000fd20003f55000 */
[----:B------:R-:W0:Y:S01]  /*d3b0*/  @P1 MUFU.LG2 R8, R11 ;  /* 0x0000000b00081308 */ /* 0x000e220000000c00 */
[----:B------:R-:W-:-:S03]  /*d3c0*/  @P1 FMUL.FTZ R7, R7, 0.69314718246459960938 ;  /* 0x3f31721807071820 */ /* 0x000fc60000410000 */
[----:B------:R-:W-:-:S04]  /*d3d0*/  @P2 FMUL.FTZ R9, R9, 0.69314718246459960938 ;  /* 0x3f31721809092820 */ /* 0x000fc80000410000 */
[----:B------:R-:W1:Y:S08]  /*d3e0*/  @P2 MUFU.LG2 R10, R12 ;  /* 0x0000000c000a2308 */ /* 0x000e700000000c00 */
        /* <DEDUP_REMOVED lines=9> */
[----:B------:R-:W-:Y:S01]  /*d480*/  UIADD3 UR6, UR4, 0x100, URZ ;  /* 0x0000010004067890 */ /* 0x000fe2000fffe03f */
[----:B------:R-:W-:Y:S01]  /*d490*/  UMOV UR7, 0x40000040 ;  /* 0x4000004000077882 */ /* 0x000fe20000000000 */
[----:B------:R-:W-:Y:S01]  /*d4a0*/  UIADD3 UR4, UR4, 0x180, URZ ;  /* 0x0000018004047890 */ /* 0x000fe2000fffe03f */
[----:B------:R-:W-:Y:S02]  /*d4b0*/  WARPGROUP.DEPBAR.LE gsb0, 0x0 ;  /* 0x00008000000079c5 */ /* 0x000fe40000010000 */
[----:B------:R-:W-:-:S15]  /*d4c0*/  WARPGROUP.ARRIVE ;  /* 0x00000000000079c5 */ /* 0x000fde0000000000 */
[----:B------:R-:W-:-:S07]  /*d4d0*/  NOP ;  /* 0x0000000000007918 */ /* 0x000fce0000000000 */
        /* <DEDUP_REMOVED lines=10> */
.L_x_1077:
        /* <DEDUP_REMOVED lines=133> */
.L_x_999:
[----:B------:R-:W-:Y:S05]  /*ddd0*/  @P0 BRA `(.L_x_1078) ;  /* 0x0000002000540947 */ /* 0x000fea0003800000 */
[----:B------:R-:W2:Y:S01]  /*dde0*/  LDL R3, [R1] ;  /* 0x0000000001037983 */ /* 0x000ea20000100800 */
[----:B------:R-:W0:Y:S01]  /*ddf0*/  S2UR UR12, SR_CTAID.Z ;  /* 0x00000000000c79c3 */ /* 0x000e220000002700 */
[----:B------:R-:W-:Y:S01]  /*de00*/  ULDC.64 UR8, c[0x0][0xbd0] ;  /* 0x0002f40000087ab9 */ /* 0x000fe20000000a00 */
[----:B------:R-:W-:Y:S06]  /*de10*/  BSSY B0, `(.L_x_1079) ;  /* 0x000014d000007945 */ /* 0x000fec0003800000 */
[----:B------:R-:W1:Y:S08]  /*de20*/  LDC.64 R18, c[0x0][0xbd8] ;  /* 0x0002f600ff127b82 */ /* 0x000e700000000a00 */
[----:B------:R-:W3:Y:S08]  /*de30*/  S2UR UR11, SR_CTAID.Y ;  /* 0x00000000000b79c3 */ /* 0x000ef00000002600 */
[----:B------:R-:W3:Y:S01]  /*de40*/  LDC R23, c[0x0][0xc50] ;  /* 0x00031400ff177b82 */ /* 0x000ee20000000800 */
[----:B0-----:R-:W-:-:S07]  /*de50*/  USHF.R.S32.HI UR10, URZ, 0x1f, UR12 ;  /* 0x0000001f3f0a7899 */ /* 0x001fce000801140c */
[----:B------:R-:W0:Y:S08]  /*de60*/  LDC.64 R20, c[0x0][0xb40] ;  /* 0x0002d000ff147b82 */ /* 0x000e300000000a00 */
[----:B------:R-:W-:Y:S01]  /*de70*/  BAR.SYNC.DEFER_BLOCKING 0x1, 0x100 ;  /* 0x0044000000007b1d */ /* 0x000fe20000010000 */
[----:B--2---:R-:W-:-:S05]  /*de80*/  R2UR UR13, R3 ;  /* 0x00000000030d72ca */ /* 0x004fca00000e0000 */
[----:B------:R-:W2:Y:S08]  /*de90*/  S2R R3, SR_TID.X ;  /* 0x0000000000037919 */ /* 0x000eb00000002100 */
[----:B------:R-:W-:Y:S02]  /*dea0*/  USHF.R.S32.HI UR7, URZ, 0x1f, UR13 ;  /* 0x0000001f3f077899 */ /* 0x000fe4000801140d */
[----:B------:R-:W-:-:S02]  /*deb0*/  UIMAD.WIDE.U32 UR4, UR13, UR8, URZ ;  /* 0x000000080d0472a5 */ /* 0x000fc4000f8e003f */
[----:B------:R-:W-:-:S04]  /*dec0*/  UIMAD UR6, UR7, UR8, URZ ;  /* 0x00000008070672a4 */ /* 0x000fc8000f8e023f */
[----:B------:R-:W-:-:S03]  /*ded0*/  UIMAD UR6, UR13, UR9, UR6 ;  /* 0x000000090d0672a4 */ /* 0x000fc6000f8e0206 */
[----:B------:R-:W-:Y:S01]  /*dee0*/  ULDC.64 UR8, c[0x0][0xb38] ;  /* 0x0002ce0000087ab9 */ /* 0x000fe20000000a00 */
[----:B------:R-:W-:Y:S02]  /*def0*/  UIADD3 UR6, UR5, UR6, URZ ;  /* 0x0000000605067290 */ /* 0x000fe4000fffe03f */
[----:B------:R-:W-:Y:S01]  /*df00*/  UIMAD UR7, UR7, UR8, URZ ;  /* 0x00000008070772a4 */ /* 0x000fe2000f8e023f */
[----:B--2---:R-:W-:-:S05]  /*df10*/  VIADD R5, R3, 0xffffff80 ;  /* 0xffffff8003057836 */ /* 0x004fca0000000000 */
[----:B------:R-:W-:-:S04]  /*df20*/  SHF.R.S32.HI R4, RZ, 0x1f, R5 ;  /* 0x0000001fff047819 */ /* 0x000fc80000011405 */
[CC--:B------:R-:W-:Y:S02]  /*df30*/  LEA.HI R6, R4.reuse, R5.reuse, RZ, 0x7 ;  /* 0x0000000504067211 */ /* 0x0c0fe400078f38ff */
[----:B------:R-:W-:Y:S02]  /*df40*/  LEA.HI R11, R4, R5, RZ, 0x2 ;  /* 0x00000005040b7211 */ /* 0x000fe400078f10ff */
[C---:B------:R-:W-:Y:S02]  /*df50*/  LOP3.LUT R8, R6.reuse, 0xffffff80, RZ, 0xc0, !PT ;  /* 0xffffff8006087812 */ /* 0x040fe400078ec0ff */
[----:B------:R-:W-:Y:S02]  /*df60*/  SHF.R.S32.HI R7, RZ, 0x7, R6 ;  /* 0x00000007ff077819 */ /* 0x000fe40000011406 */
[----:B------:R-:W-:Y:S02]  /*df70*/  IADD3 R3, R5, -R8, RZ ;  /* 0x8000000805037210 */ /* 0x000fe40007ffe0ff */
[----:B------:R-:W2:Y:S01]  /*df80*/  LDC R8, c[0x0][0xbe8] ;  /* 0x0002fa00ff087b82 */ /* 0x000ea20000000800 */
[----:B------:R-:W-:-:S02]  /*df90*/  LEA.HI R4, R6, R7, RZ, 0x1 ;  /* 0x0000000706047211 */ /* 0x000fc400078f08ff */
[----:B------:R-:W-:Y:S02]  /*dfa0*/  SHF.R.S32.HI R12, RZ, 0x1f, R3 ;  /* 0x0000001fff0c7819 */ /* 0x000fe40000011403 */
[----:B------:R-:W-:Y:S02]  /*dfb0*/  LOP3.LUT R6, R11, 0xfffffffc, RZ, 0xc0, !PT ;  /* 0xfffffffc0b067812 */ /* 0x000fe400078ec0ff */
[----:B------:R-:W-:Y:S02]  /*dfc0*/  LEA.HI R10, R12, R3, RZ, 0x2 ;  /* 0x000000030c0a7211 */ /* 0x000fe400078f10ff */
[----:B------:R-:W-:Y:S01]  /*dfd0*/  LOP3.LUT R4, R4, 0x3fffffe, RZ, 0xc0, !PT ;  /* 0x03fffffe04047812 */ /* 0x000fe200078ec0ff */
[----:B------:R-:W-:Y:S01]  /*dfe0*/  IMAD.IADD R5, R5, 0x1, -R6 ;  /* 0x0000000105057824 */ /* 0x000fe200078e0a06 */
[--C-:B------:R-:W-:Y:S02]  /*dff0*/  SHF.R.S32.HI R9, RZ, 0x2, R10.reuse ;  /* 0x00000002ff097819 */ /* 0x100fe4000001140a */
[----:B------:R-:W-:Y:S01]  /*e000*/  SHF.R.S32.HI R14, RZ, 0x1f, R10 ;  /* 0x0000001fff0e7819 */ /* 0x000fe2000001140a */
[----:B------:R-:W-:Y:S01]  /*e010*/  IMAD.IADD R6, R7, 0x1, -R4 ;  /* 0x0000000107067824 */ /* 0x000fe200078e0a04 */
[----:B------:R-:W-:-:S02]  /*e020*/  LEA.HI R7, R5, R5, RZ, 0x1 ;  /* 0x0000000505077211 */ /* 0x000fc400078f08ff */
[----:B------:R-:W-:Y:S02]  /*e030*/  LEA.HI R14, R14, R9, RZ, 0x3 ;  /* 0x000000090e0e7211 */ /* 0x000fe400078f18ff */
[----:B------:R-:W-:Y:S02]  /*e040*/  LEA.HI R12, R12, R3, RZ, 0x5 ;  /* 0x000000030c0c7211 */ /* 0x000fe400078f28ff */
[----:B------:R-:W-:Y:S02]  /*e050*/  LOP3.LUT R14, R14, 0xfffffff8, RZ, 0xc0, !PT ;  /* 0xfffffff80e0e7812 */ /* 0x000fe400078ec0ff */
[----:B------:R-:W-:Y:S02]  /*e060*/  LOP3.LUT R10, R10, 0x7ffffffc, RZ, 0xc0, !PT ;  /* 0x7ffffffc0a0a7812 */ /* 0x000fe400078ec0ff */
[----:B--2---:R-:W-:Y:S01]  /*e070*/  ISETP.NE.AND P0, PT, R8, 0x1, PT ;  /* 0x000000010800780c */ /* 0x004fe20003f05270 */
[----:B------:R-:W-:Y:S01]  /*e080*/  IMAD.IADD R4, R9, 0x1, -R14 ;  /* 0x0000000109047824 */ /* 0x000fe200078e0a0e */
[----:B------:R-:W-:Y:S01]  /*e090*/  LOP3.LUT R14, R7, 0x1ffffffe, RZ, 0xc0, !PT ;  /* 0x1ffffffe070e7812 */ /* 0x000fe200078ec0ff */
[----:B------:R-:W2:Y:S01]  /*e0a0*/  S2R R9, SR_CTAID.X ;  /* 0x0000000000097919 */ /* 0x000ea20000002500 */
[----:B------:R-:W-:Y:S01]  /*e0b0*/  SHF.R.S32.HI R7, RZ, 0x5, R12 ;  /* 0x00000005ff077819 */ /* 0x000fe2000001140c */
[----:B-1----:R-:W-:Y:S01]  /*e0c0*/  IMAD R12, R18, UR10, RZ ;  /* 0x0000000a120c7c24 */ /* 0x002fe2000f8e02ff */
[----:B------:R-:W-:Y:S01]  /*e0d0*/  IADD3 R11, R5, -R14, RZ ;  /* 0x8000000e050b7210 */ /* 0x000fe20007ffe0ff */
[----:B------:R-:W-:Y:S01]  /*e0e0*/  IMAD.U32 R5, RZ, RZ, UR5 ;  /* 0x00000005ff057e24 */ /* 0x000fe2000f8e00ff */
[----:B------:R-:W-:Y:S01]  /*e0f0*/  MOV R5, UR6 ;  /* 0x0000000600057c02 */ /* 0x000fe20008000f00 */
[----:B------:R-:W-:Y:S01]  /*e100*/  IMAD R7, R7, 0x10, R4 ;  /* 0x0000001007077824 */ /* 0x000fe200078e0204 */
[----:B------:R-:W-:Y:S01]  /*e110*/  UIMAD UR6, UR13, UR9, UR7 ;  /* 0x000000090d0672a4 */ /* 0x000fe2000f8e0207 */
[----:B------:R-:W-:Y:S01]  /*e120*/  IMAD.U32 R4, RZ, RZ, UR4 ;  /* 0x00000004ff047e24 */ /* 0x000fe2000f8e00ff */
[----:B------:R-:W-:Y:S01]  /*e130*/  UIMAD.WIDE.U32 UR4, UR13, UR8, URZ ;  /* 0x000000080d0472a5 */ /* 0x000fe2000f8e003f */
[----:B------:R-:W1:Y:S01]  /*e140*/  @P0 LDC R14, c[0x0][0xbec] ;  /* 0x0002fb00ff0e0b82 */ /* 0x000e620000000800 */
[----:B------:R-:W-:Y:S01]  /*e150*/  IMAD R16, R6, 0x40, R7 ;  /* 0x0000004006107824 */ /* 0x000fe200078e0207 */
[----:B------:R-:W-:Y:S01]  /*e160*/  ULDC.64 UR8, c[0x0][0xb28] ;  /* 0x0002ca0000087ab9 */ /* 0x000fe20000000a00 */
[----:B------:R-:W-:Y:S01]  /*e170*/  UIADD3 UR6, UR5, UR6, URZ ;  /* 0x0000000605067290 */ /* 0x000fe2000fffe03f */
[----:B------:R-:W-:-:S04]  /*e180*/  IMAD.WIDE.U32 R4, R18, UR12, R4 ;  /* 0x0000000c12047c25 */ /* 0x000fc8000f8e0004 */
[----:B------:R-:W4:Y:S01]  /*e190*/  @P0 LDC R17, c[0x0][0xbf0] ;  /* 0x0002fc00ff110b82 */ /* 0x000f220000000800 */
[----:B------:R-:W-:Y:S02]  /*e1a0*/  IMAD R6, R11, 0x8, R16 ;  /* 0x000000080b067824 */ /* 0x000fe400078e0210 */
[----:B------:R-:W-:Y:S02]  /*e1b0*/  IMAD R18, RZ, RZ, -UR13 ;  /* 0x8000000dff127e24 */ /* 0x000fe4000f8e02ff */
[----:B------:R-:W-:Y:S02]  /*e1c0*/  IMAD R15, R19, UR12, R12 ;  /* 0x0000000c130f7c24 */ /* 0x000fe4000f8e020c */
[----:B------:R-:W-:Y:S01]  /*e1d0*/  IMAD.U32 R7, RZ, RZ, UR5 ;  /* 0x00000005ff077e24 */ /* 0x000fe2000f8e00ff */
[----:B------:R-:W5:Y:S01]  /*e1e0*/  @P0 LDC R22, c[0x0][0xbec] ;  /* 0x0002fb00ff160b82 */ /* 0x000f620000000800 */
[----:B---3--:R-:W-:Y:S02]  /*e1f0*/  IMAD R23, R23, R18, UR11 ;  /* 0x0000000b17177e24 */ /* 0x008fe4000f8e0212 */
[----:B------:R-:W-:Y:S01]  /*e200*/  IMAD.U32 R7, RZ, RZ, UR6 ;  /* 0x00000006ff077e24 */ /* 0x000fe2000f8e00ff */
[----:B------:R-:W-:Y:S01]  /*e210*/  ULDC.64 UR6, c[0x0][0xb48] ;  /* 0x0002d20000067ab9 */ /* 0x000fe20000000a00 */
[----:B------:R-:W-:-:S02]  /*e220*/  IMAD.IADD R5, R5, 0x1, R15 ;  /* 0x0000000105057824 */ /* 0x000fc400078e020f */
[----:B--2---:R-:W-:Y:S01]  /*e230*/  IMAD R11, R9, 0x80, R6 ;  /* 0x00000080090b7824 */ /* 0x004fe200078e0206 */
[----:B------:R-:W2:Y:S01]  /*e240*/  @P0 LDC R153, c[0x0][0xbf0] ;  /* 0x0002fc00ff990b82 */ /* 0x000ea20000000800 */
[----:B------:R-:W-:Y:S01]  /*e250*/  MOV R6, UR4 ;  /* 0x0000000400067c02 */ /* 0x000fe20008000f00 */
[----:B------:R-:W-:Y:S01]  /*e260*/  ULDC.64 UR4, c[0x0][0xbe0] ;  /* 0x0002f80000047ab9 */ /* 0x000fe20000000a00 */
[----:B-1----:R-:W-:Y:S01]  /*e270*/  @P0 IMAD.HI.U32 R12, R11, R14, RZ ;  /* 0x0000000e0b0c0227 */ /* 0x002fe200078e00ff */
[----:B------:R-:W-:-:S03]  /*e280*/  MOV R13, R11 ;  /* 0x0000000b000d7202 */ /* 0x000fc60000000f00 */
[C---:B0-----:R-:W-:Y:S01]  /*e290*/  IMAD R14, R20.reuse, UR10, RZ ;  /* 0x0000000a140e7c24 */ /* 0x041fe2000f8e02ff */
[----:B----4-:R-:W-:Y:S01]  /*e2a0*/  @P0 SHF.R.U32.HI R13, RZ, R17, R12 ;  /* 0x00000011ff0d0219 */ /* 0x010fe2000001160c */
[----:B------:R-:W-:-:S04]  /*e2b0*/  IMAD.WIDE.U32 R6, R20, UR12, R6 ;  /* 0x0000000c14067c25 */ /* 0x000fc8000f8e0006 */
[----:B------:R-:W-:Y:S01]  /*e2c0*/  IMAD R17, R21, UR12, R14 ;  /* 0x0000000c15117c24 */ /* 0x000fe2000f8e020e */
[----:B------:R-:W-:Y:S01]  /*e2d0*/  SHF.R.S32.HI R14, RZ, 0x1f, R23 ;  /* 0x0000001fff0e7819 */ /* 0x000fe20000011417 */
[----:B------:R-:W-:-:S04]  /*e2e0*/  IMAD.WIDE.U32 R4, R23, UR4, R4 ;  /* 0x0000000417047c25 */ /* 0x000fc8000f8e0004 */
[----:B-----5:R-:W-:-:S04]  /*e2f0*/  @P0 IMAD.HI.U32 R22, R11, R22, RZ ;  /* 0x000000160b160227 */ /* 0x020fc800078e00ff */
[----:B------:R-:W-:Y:S02]  /*e300*/  IMAD.IADD R7, R7, 0x1, R17 ;  /* 0x0000000107077824 */ /* 0x000fe400078e0211 */
[C---:B------:R-:W-:Y:S02]  /*e310*/  IMAD R17, R14.reuse, UR6, RZ ;  /* 0x000000060e117c24 */ /* 0x040fe4000f8e02ff */
[----:B------:R-:W-:Y:S01]  /*e320*/  IMAD.MOV.U32 R15, RZ, RZ, R11 ;  /* 0x000000ffff0f7224 */ /* 0x000fe200078e000b */
[----:B--2---:R-:W-:Y:S01]  /*e330*/  @P0 SHF.R.U32.HI R15, RZ, R153, R22 ;  /* 0x00000099ff0f0219 */ /* 0x004fe20000011616 */
[----:B------:R-:W-:Y:S01]  /*e340*/  IMAD R12, R14, UR4, RZ ;  /* 0x000000040e0c7c24 */ /* 0x000fe2000f8e02ff */
[----:B------:R-:W-:Y:S01]  /*e350*/  IADD3 R4, P0, R13, R4, RZ ;  /* 0x000000040d047210 */ /* 0x000fe20007f1e0ff */
[C---:B------:R-:W-:Y:S01]  /*e360*/  IMAD R19, R23.reuse, UR7, R17 ;  /* 0x0000000717137c24 */ /* 0x040fe2000f8e0211 */
[----:B------:R-:W-:Y:S01]  /*e370*/  SHF.R.S32.HI R17, RZ, 0x1f, R13 ;  /* 0x0000001fff117819 */ /* 0x000fe2000001140d */
[----:B------:R-:W-:Y:S01]  /*e380*/  IMAD R14, R23, UR5, R12 ;  /* 0x00000005170e7c24 */ /* 0x000fe2000f8e020c */
[--C-:B------:R-:W-:Y:S01]  /*e390*/  SHF.R.S32.HI R12, RZ, 0x1f, R15.reuse ;  /* 0x0000001fff0c7819 */ /* 0x100fe2000001140f */
[----:B------:R-:W-:Y:S01]  /*e3a0*/  ULDC.64 UR4, c[0x0][0xb30] ;  /* 0x0002cc0000047ab9 */ /* 0x000fe20000000a00 */
[----:B------:R-:W-:Y:S01]  /*e3b0*/  IADD3 R13, -R13, RZ, RZ ;  /* 0x000000ff0d0d7210 */ /* 0x000fe20007ffe1ff */
[----:B------:R-:W-:Y:S01]  /*e3c0*/  IMAD.MOV R18, RZ, RZ, -R15 ;  /* 0x000000ffff127224 */ /* 0x000fe200078e0a0f */
[----:B------:R-:W-:Y:S01]  /*e3d0*/  IADD3.X R5, R17, R5, R14, P0, !PT ;  /* 0x0000000511057210 */ /* 0x000fe200007fe40e */
[----:B------:R-:W-:-:S02]  /*e3e0*/  IMAD R12, R12, UR4, RZ ;  /* 0x000000040c0c7c24 */ /* 0x000fc4000f8e02ff */
[----:B------:R-:W-:Y:S02]  /*e3f0*/  IMAD R13, R8, R13, R11 ;  /* 0x0000000d080d7224 */ /* 0x000fe400078e020b */
[----:B------:R-:W-:Y:S01]  /*e400*/  IMAD.WIDE.U32 R6, R23, UR6, R6 ;  /* 0x0000000617067c25 */ /* 0x000fe2000f8e0006 */
[----:B------:R-:W-:-:S03]  /*e410*/  ULDC.64 UR6, c[0x0][0xbc8] ;  /* 0x0002f20000067ab9 */ /* 0x000fc60000000a00 */
[----:B------:R-:W-:Y:S02]  /*e420*/  IMAD R11, R8, R18, R11 ;  /* 0x00000012080b7224 */ /* 0x000fe400078e020b */
[----:B------:R-:W-:Y:S01]  /*e430*/  IMAD R17, R15, UR5, R12 ;  /* 0x000000050f117c24 */ /* 0x000fe2000f8e020c */
[----:B------:R-:W-:Y:S01]  /*e440*/  SHF.R.S32.HI R12, RZ, 0x1f, R13 ;  /* 0x0000001fff0c7819 */ /* 0x000fe2000001140d */
[----:B------:R-:W-:Y:S01]  /*e450*/  IMAD.IADD R7, R7, 0x1, R19 ;  /* 0x0000000107077824 */ /* 0x000fe200078e0213 */
[----:B------:R-:W-:Y:S01]  /*e460*/  SHF.R.S32.HI R14, RZ, 0x1f, R11 ;  /* 0x0000001fff0e7819 */ /* 0x000fe2000001140b */
[----:B------:R-:W0:Y:S01]  /*e470*/  S2UR UR5, SR_CgaCtaId ;  /* 0x00000000000579c3 */ /* 0x000e220000008800 */
[----:B------:R-:W-:-:S04]  /*e480*/  IMAD.WIDE.U32 R4, R13, UR6, R4 ;  /* 0x000000060d047c25 */ /* 0x000fc8000f8e0004 */
[----:B------:R-:W-:Y:S01]  /*e490*/  IMAD.WIDE.U32 R6, R15, UR4, R6 ;  /* 0x000000040f067c25 */ /* 0x000fe2000f8e0006 */
[----:B------:R-:W-:-:S03]  /*e4a0*/  UMOV UR4, 0x400 ;  /* 0x0000040000047882 */ /* 0x000fc60000000000 */
[----:B------:R-:W-:Y:S02]  /*e4b0*/  IMAD R12, R12, UR6, RZ ;  /* 0x000000060c0c7c24 */ /* 0x000fe4000f8e02ff */
[----:B------:R-:W-:Y:S02]  /*e4c0*/  IMAD.IADD R7, R7, 0x1, R17 ;  /* 0x0000000107077824 */ /* 0x000fe400078e0211 */
[----:B------:R-:W-:Y:S02]  /*e4d0*/  IMAD R14, R14, UR8, RZ ;  /* 0x000000080e0e7c24 */ /* 0x000fe4000f8e02ff */
[----:B------:R-:W-:Y:S01]  /*e4e0*/  IMAD R15, R13, UR7, R12 ;  /* 0x000000070d0f7c24 */ /* 0x000fe2000f8e020c */
[----:B------:R-:W-:Y:S01]  /*e4f0*/  ULDC.64 UR6, c[0x0][0xba8] ;  /* 0x0002ea0000067ab9 */ /* 0x000fe20000000a00 */
[C---:B------:R-:W-:Y:S01]  /*e500*/  IMAD R17, R11.reuse, UR9, R14 ;  /* 0x000000090b117c24 */ /* 0x040fe2000f8e020e */
[----:B------:R-:W-:Y:S01]  /*e510*/  LEA R18, P0, R4, UR6, 0x2 ;  /* 0x0000000604127c11 */ /* 0x000fe2000f8010ff */
[----:B------:R-:W-:Y:S01]  /*e520*/  IMAD.WIDE.U32 R12, R11, UR8, R6 ;  /* 0x000000080b0c7c25 */ /* 0x000fe2000f8e0006 */
[----:B------:R-:W-:Y:S01]  /*e530*/  IADD3 R5, R5, R15, RZ ;  /* 0x0000000f05057210 */ /* 0x000fe20007ffe0ff */
[----:B------:R-:W-:Y:S01]  /*e540*/  ULDC.64 UR8, c[0x0][0xb00] ;  /* 0x0002c00000087ab9 */ /* 0x000fe20000000a00 */
[----:B------:R-:W-:Y:S01]  /*e550*/  ULDC UR6, c[0x0][0xa88] ;  /* 0x0002a20000067ab9 */ /* 0x000fe20000000800 */
[----:B------:R-:W-:Y:S01]  /*e560*/  IMAD.IADD R7, R13, 0x1, R17 ;  /* 0x000000010d077824 */ /* 0x000fe200078e0211 */
[----:B------:R-:W-:Y:S01]  /*e570*/  LEA R6, P1, R12, UR8, 0x2 ;  /* 0x000000080c067c11 */ /* 0x000fe2000f8210ff */
[----:B------:R-:W-:Y:S01]  /*e580*/  SHFL.IDX PT, R14, R18, 0x1, 0x1c1f ;  /* 0x003c1f00120e7f89 */ /* 0x000fe200000e0000 */
[----:B------:R-:W-:Y:S01]  /*e590*/  LEA.HI.X R17, R4, UR7, R5, 0x2, P0 ;  /* 0x0000000704117c11 */ /* 0x000fe200080f1405 */
[----:B------:R-:W-:Y:S01]  /*e5a0*/  IMAD R11, R9, 0x80, R16 ;  /* 0x00000080090b7824 */ /* 0x000fe200078e0210 */
[----:B------:R-:W-:Y:S01]  /*e5b0*/  LEA.HI.X R7, R12, UR9, R7, 0x2, P1 ;  /* 0x000000090c077c11 */ /* 0x000fe200088f1407 */
[----:B0-----:R-:W-:Y:S01]  /*e5c0*/  ULEA UR4, UR5, UR4, 0x18 ;  /* 0x0000000405047291 */ /* 0x001fe2000f8ec03f */
[----:B------:R-:W-:Y:S01]  /*e5d0*/  SHFL.IDX PT, R12, R18, RZ, 0x1c1f ;  /* 0x001c1fff120c7589 */ /* 0x000fe200000e0000 */
[----:B------:R-:W-:Y:S01]  /*e5e0*/  IMAD R8, R8, UR6, RZ ;  /* 0x0000000608087c24 */ /* 0x000fe2000f8e02ff */
[----:B------:R-:W-:Y:S01]  /*e5f0*/  LOP3.LUT P0, RZ, R3, 0x3, RZ, 0xc0, !PT ;  /* 0x0000000303ff7812 */ /* 0x000fe2000780c0ff */
[C---:B------:R-:W-:Y:S01]  /*e600*/  VIADD R9, R11.reuse, 0x8 ;  /* 0x000000080b097836 */ /* 0x040fe20000000000 */
[----:B------:R-:W0:Y:S01]  /*e610*/  SHFL.IDX PT, R13, R17, RZ, 0x1c1f ;  /* 0x001c1fff110d7589 */ /* 0x000e2200000e0000 */
[----:B------:R-:W-:Y:S01]  /*e620*/  UIADD3 UR4, UR4, 0x30820, URZ ;  /* 0x0003082004047890 */ /* 0x000fe2000fffe03f */
[----:B------:R-:W-:-:S02]  /*e630*/  ISETP.GE.OR P1, PT, R11, R8, P0 ;  /* 0x000000080b00720c */ /* 0x000fc40000726670 */
[----:B------:R-:W1:Y:S01]  /*e640*/  SHFL.IDX PT, R15, R17, 0x1, 0x1c1f ;  /* 0x003c1f00110f7f89 */ /* 0x000e6200000e0000 */
[-C--:B------:R-:W-:Y:S01]  /*e650*/  ISETP.GE.OR P0, PT, R9, R8.reuse, P0 ;  /* 0x000000080900720c */ /* 0x080fe20000706670 */
[----:B------:R-:W-:Y:S01]  /*e660*/  UPRMT UR4, URZ, 0x654, UR4 ;  /* 0x000006543f047896 */ /* 0x000fe20008000004 */
[----:B------:R-:W-:Y:S01]  /*e670*/  ISETP.GE.AND P2, PT, R11, R8, PT ;  /* 0x000000080b00720c */ /* 0x000fe20003f46270 */
[----:B------:R2:W3:Y:S01]  /*e680*/  SHFL.IDX PT, R4, R6, RZ, 0x1c1f ;  /* 0x001c1fff06047589 */ /* 0x0004e200000e0000 */
[----:B------:R-:W-:-:S03]  /*e690*/  IADD3 R3, R3, -R10, RZ ;  /* 0x8000000a03037210 */ /* 0x000fc60007ffe0ff */
[----:B------:R2:W4:Y:S02]  /*e6a0*/  SHFL.IDX PT, R5, R7, RZ, 0x1c1f ;  /* 0x001c1fff07057589 */ /* 0x00052400000e0000 */
[----:B------:R-:W-:Y:S01]  /*e6b0*/  IMAD.SHL.U32 R3, R3, 0x2, RZ ;  /* 0x0000000203037824 */ /* 0x000fe200078e00ff */
[----:B------:R-:W-:Y:S01]  /*e6c0*/  SYNCS.ARRIVE.TRANS64.RED.A1T0 RZ, [UR4], RZ ;  /* 0x000000ffffff79a7 */ /* 0x000fe20008100404 */
        /* <DEDUP_REMOVED lines=11> */
[C---:B------:R-:W-:Y:S01]  /*e780*/  VIADD R20, R3.reuse, 0x40 ;  /* 0x0000004003147836 */ /* 0x040fe20000000000 */
[----:B------:R-:W-:Y:S01]  /*e790*/  ISETP.GE.AND P5, PT, R10, UR4, PT ;  /* 0x000000040a007c0c */ /* 0x000fe2000bfa6270 */
[C---:B------:R-:W-:Y:S01]  /*e7a0*/  VIADD R21, R3.reuse, 0x48 ;  /* 0x0000004803157836 */ /* 0x040fe20000000000 */
[C---:B------:R-:W-:Y:S01]  /*e7b0*/  ISETP.GE.AND P2, PT, R3.reuse, UR4, PT ;  /* 0x0000000403007c0c */ /* 0x040fe2000bf46270 */
[----:B------:R-:W-:Y:S01]  /*e7c0*/  VIADD R22, R3, 0x50 ;  /* 0x0000005003167836 */ /* 0x000fe20000000000 */
[----:B------:R-:W-:-:S02]  /*e7d0*/  ISETP.GE.AND P0, PT, R18, UR4, PT ;  /* 0x0000000412007c0c */ /* 0x000fc4000bf06270 */
[----:B------:R-:W-:Y:S02]  /*e7e0*/  ISETP.GE.AND P1, PT, R19, UR4, PT ;  /* 0x0000000413007c0c */ /* 0x000fe4000bf26270 */
[----:B------:R-:W-:Y:S02]  /*e7f0*/  ISETP.GE.AND P6, PT, R22, UR4, PT ;  /* 0x0000000416007c0c */ /* 0x000fe4000bfc6270 */
[----:B------:R-:W-:Y:S02]  /*e800*/  @!P3 LEA.HI R0, R0, R0, RZ, 0x1 ;  /* 0x000000000000b211 */ /* 0x000fe400078f08ff */
[----:B------:R-:W-:Y:S02]  /*e810*/  @!P4 LEA.HI R2, R2, R2, RZ, 0x1 ;  /* 0x000000020202c211 */ /* 0x000fe400078f08ff */
[----:B------:R-:W-:Y:S02]  /*e820*/  @!P5 LEA.HI R10, R10, R10, RZ, 0x1 ;  /* 0x0000000a0a0ad211 */ /* 0x000fe400078f08ff */
[----:B------:R-:W-:Y:S01]  /*e830*/  @!P3 LOP3.LUT R13, R0, 0xfffffffe, RZ, 0xc0, !PT ;  /* 0xfffffffe000db812 */ /* 0x000fe200078ec0ff */
[----:B------:R-:W-:Y:S01]  /*e840*/  VIADD R0, R3, 0x30 ;  /* 0x0000003003007836 */ /* 0x000fe20000000000 */
[----:B------:R-:W-:-:S02]  /*e850*/  @!P4 LOP3.LUT R15, R2, 0xfffffffe, RZ, 0xc0, !PT ;  /* 0xfffffffe020fc812 */ /* 0x000fc400078ec0ff */
[----:B------:R-:W-:Y:S01]  /*e860*/  @!P5 LOP3.LUT R17, R10, 0xfffffffe, RZ, 0xc0, !PT ;  /* 0xfffffffe0a11d812 */ /* 0x000fe200078ec0ff */
[C-C-:B---34-:R-:W-:Y:S01]  /*e870*/  @!P2 IMAD.WIDE R10, R3.reuse, 0x4, R4.reuse ;  /* 0x00000004030aa825 */ /* 0x158fe200078e0204 */
[----:B------:R-:W-:Y:S02]  /*e880*/  IADD3 R2, R3, 0x38, RZ ;  /* 0x0000003803027810 */ /* 0x000fe40007ffe0ff */
[----:B------:R-:W-:Y:S01]  /*e890*/  @!P0 LEA.HI R18, R18, R18, RZ, 0x1 ;  /* 0x0000001212128211 */ /* 0x000fe200078f08ff */
        /* <DEDUP_REMOVED lines=13> */
[----:B------:R-:W-:Y:S02]  /*e970*/  @!P0 LOP3.LUT R11, R18, 0xfffffffe, RZ, 0xc0, !PT ;  /* 0xfffffffe120b8812 */ /* 0x000fe400078ec0ff */
[----:B------:R-:W-:-:S02]  /*e980*/  @!P2 LEA.HI R0, R0, R0, RZ, 0x1 ;  /* 0x000000000000a211 */ /* 0x000fc400078f08ff */
[----:B-1----:R-:W-:Y:S01]  /*e990*/  @!P1 LOP3.LUT R13, R19, 0xfffffffe, RZ, 0xc0, !PT ;  /* 0xfffffffe130d9812 */ /* 0x002fe200078ec0ff */
[--C-:B------:R-:W-:Y:S01]  /*e9a0*/  @!P0 IMAD.WIDE R10, R11, 0x4, R4.reuse ;  /* 0x000000040b0a8825 */ /* 0x100fe200078e0204 */
[----:B------:R-:W-:Y:S02]  /*e9b0*/  @!P3 LEA.HI R2, R2, R2, RZ, 0x1 ;  /* 0x000000020202b211 */ /* 0x000fe400078f08ff */
        /* <DEDUP_REMOVED lines=9> */
[----:B------:R-:W-:Y:S01]  /*ea50*/  @!P4 LOP3.LUT R19, R20, 0xfffffffe, RZ, 0xc0, !PT ;  /* 0xfffffffe1413c812 */ /* 0x000fe200078ec0ff */
        /* <DEDUP_REMOVED lines=23> */
[----:B------:R-:W-:Y:S02]  /*ebd0*/  ISETP.GE.AND P4, PT, R21, UR4, PT ;  /* 0x0000000415007c0c */ /* 0x000fe4000bf86270 */
[----:B------:R-:W-:Y:S02]  /*ebe0*/  ISETP.GE.AND P3, PT, R22, UR4, PT ;  /* 0x0000000416007c0c */ /* 0x000fe4000bf66270 */
[----:B------:R-:W-:Y:S02]  /*ebf0*/  @!P0 LEA.HI R25, R25, R25, RZ, 0x1 ;  /* 0x0000001919198211 */ /* 0x000fe400078f08ff */
[----:B0-----:R-:W-:Y:S01]  /*ec00*/  @!P1 LOP3.LUT R11, R24, 0xfffffffe, RZ, 0xc0, !PT ;  /* 0xfffffffe180b9812 */ /* 0x001fe200078ec0ff */
[----:B------:R-:W-:Y:S01]  /*ec10*/  VIADD R24, R3, 0x90 ;  /* 0x0000009003187836 */ /* 0x000fe20000000000 */
[----:B-1----:R-:W-:Y:S02]  /*ec20*/  @!P0 LOP3.LUT R13, R25, 0xfffffffe, RZ, 0xc0, !PT ;  /* 0xfffffffe190d8812 */ /* 0x002fe400078ec0ff */
[----:B------:R-:W-:Y:S01]  /*ec30*/  @!P2 LEA.HI R0, R0, R0, RZ, 0x1 ;  /* 0x000000000000a211 */ /* 0x000fe200078f08ff */
[----:B------:R-:W-:Y:S01]  /*ec40*/  @!P1 IMAD.WIDE R10, R11, 0x4, R4 ;  /* 0x000000040b0a9825 */ /* 0x000fe200078e0204 */
[----:B------:R-:W-:-:S02]  /*ec50*/  @!P6 LEA.HI R2, R2, R2, RZ, 0x1 ;  /* 0x000000020202e211 */ /* 0x000fc400078f08ff */
[----:B------:R-:W-:Y:S01]  /*ec60*/  @!P5 LEA.HI R20, R20, R20, RZ, 0x1 ;  /* 0x000000141414d211 */ /* 0x000fe200078f08ff */
[--C-:B------:R-:W-:Y:S01]  /*ec70*/  @!P0 IMAD.WIDE R12, R13, 0x4, R4.reuse ;  /* 0x000000040d0c8825 */ /* 0x100fe200078e0204 */
        /* <DEDUP_REMOVED lines=9> */
[----:B------:R-:W-:Y:S01]  /*ed10*/  @!P4 LOP3.LUT R21, R21, 0xfffffffe, RZ, 0xc0, !PT ;  /* 0xfffffffe1515c812 */ /* 0x000fe200078ec0ff */
[C---:B------:R-:W-:Y:S01]  /*ed20*/  VIADD R20, R3.reuse, 0xb0 ;  /* 0x000000b003147836 */ /* 0x040fe20000000000 */
[----:B------:R-:W-:Y:S01]  /*ed30*/  @!P3 LOP3.LUT R23, R22, 0xfffffffe, RZ, 0xc0, !PT ;  /* 0xfffffffe1617b812 */ /* 0x000fe200078ec0ff */
[C---:B------:R-:W-:Y:S01]  /*ed40*/  VIADD R22, R3.reuse, 0xc0 ;  /* 0x000000c003167836 */ /* 0x040fe20000000000 */
        /* <DEDUP_REMOVED lines=13> */
[----:B------:R-:W-:Y:S01]  /*ee20*/  @!P3 IMAD.WIDE R18, R23, 0x4, R4 ;  /* 0x000000041712b825 */ /* 0x000fe200078e0204 */
[----:B------:R3:W-:Y:S01]  /*ee30*/  @!P4 ST.E.64 desc[UR60][R16.64], R88 ;  /* 0x000000581000c985 */ /* 0x0007e2000c101b3c */
[----:B------:R-:W-:Y:S02]  /*ee40*/  ISETP.GE.AND P4, PT, R20, UR4, PT ;  /* 0x0000000414007c0c */ /* 0x000fe4000bf86270 */
[----:B------:R-:W-:Y:S01]  /*ee50*/  ISETP.GE.AND P5, PT, R21, UR4, PT ;  /* 0x0000000415007c0c */ /* 0x000fe2000bfa6270 */
[----:B------:R4:W-:Y:S01]  /*ee60*/  @!P3 ST.E.64 desc[UR60][R18.64], R92 ;  /* 0x0000005c1200b985 */ /* 0x0009e2000c101b3c */
[----:B------:R-:W-:Y:S02]  /*ee70*/  ISETP.GE.AND P3, PT, R2, UR4, PT ;  /* 0x0000000402007c0c */ /* 0x000fe4000bf66270 */
[----:B------:R-:W-:Y:S02]  /*ee80*/  @!P0 LEA.HI R24, R24, R24, RZ, 0x1 ;  /* 0x0000001818188211 */ /* 0x000fe400078f08ff */
[----:B------:R-:W-:-:S02]  /*ee90*/  @!P1 LEA.HI R25, R25, R25, RZ, 0x1 ;  /* 0x0000001919199211 */ /* 0x000fc400078f08ff */
[----:B0-----:R-:W-:Y:S02]  /*eea0*/  @!P0 LOP3.LUT R11, R24, 0xfffffffe, RZ, 0xc0, !PT ;  /* 0xfffffffe180b8812 */ /* 0x001fe400078ec0ff */
[----:B------:R-:W-:Y:S02]  /*eeb0*/  @!P2 LEA.HI R0, R0, R0, RZ, 0x1 ;  /* 0x000000000000a211 */ /* 0x000fe400078f08ff */
[----:B-1----:R-:W-:Y:S01]  /*eec0*/  @!P1 LOP3.LUT R13, R25, 0xfffffffe, RZ, 0xc0, !PT ;  /* 0xfffffffe190d9812 */ /* 0x002fe200078ec0ff */
[--C-:B------:R-:W-:Y:S01]  /*eed0*/  @!P0 IMAD.WIDE R10, R11, 0x4, R4.reuse ;  /* 0x000000040b0a8825 */ /* 0x100fe200078e0204 */
[----:B------:R-:W-:Y:S02]  /*eee0*/  @!P4 LEA.HI R20, R20, R20, RZ, 0x1 ;  /* 0x000000141414c211 */ /* 0x000fe400078f08ff */
[----:B------:R-:W-:Y:S01]  /*eef0*/  @!P3 LEA.HI R2, R2, R2, RZ, 0x1 ;  /* 0x000000020202b211 */ /* 0x000fe200078f08ff */
[--C-:B------:R-:W-:Y:S01]  /*ef00*/  @!P1 IMAD.WIDE R12, R13, 0x4, R4.reuse ;  /* 0x000000040d0c9825 */ /* 0x100fe200078e0204 */
[----:B--2---:R-:W-:Y:S01]  /*ef10*/  @!P2 LOP3.LUT R15, R0, 0xfffffffe, RZ, 0xc0, !PT ;  /* 0xfffffffe000fa812 */ /* 0x004fe200078ec0ff */
[----:B------:R0:W-:Y:S01]  /*ef20*/  @!P0 ST.E.64 desc[UR60][R10.64], R96 ;  /* 0x000000600a008985 */ /* 0x0001e2000c101b3c */
[----:B------:R-:W-:Y:S01]  /*ef30*/  @!P5 LEA.HI R21, R21, R21, RZ, 0x1 ;  /* 0x000000151515d211 */ /* 0x000fe200078f08ff */
[----:B------:R-:W-:Y:S01]  /*ef40*/  VIADD R0, R3, 0xc8 ;  /* 0x000000c803007836 */ /* 0x000fe20000000000 */
[----:B---3--:R-:W-:Y:S01]  /*ef50*/  @!P3 LOP3.LUT R17, R2, 0xfffffffe, RZ, 0xc0, !PT ;  /* 0xfffffffe0211b812 */ /* 0x008fe200078ec0ff */
[----:B------:R-:W-:Y:S01]  /*ef60*/  @!P2 IMAD.WIDE R14, R15, 0x4, R4 ;  /* 0x000000040f0ea825 */ /* 0x000fe200078e0204 */
[----:B------:R-:W-:Y:S01]  /*ef70*/  @!P6 LEA.HI R22, R22, R22, RZ, 0x1 ;  /* 0x000000161616e211 */ /* 0x000fe200078f08ff */
[----:B------:R1:W-:Y:S01]  /*ef80*/  @!P1 ST.E.64 desc[UR60][R12.64], R100 ;  /* 0x000000640c009985 */ /* 0x0003e2000c101b3c */
[----:B----4-:R-:W-:Y:S01]  /*ef90*/  @!P4 LOP3.LUT R19, R20, 0xfffffffe, RZ, 0xc0, !PT ;  /* 0xfffffffe1413c812 */ /* 0x010fe200078ec0ff */
[----:B------:R-:W-:Y:S01]  /*efa0*/  VIADD R2, R3, 0xd0 ;  /* 0x000000d003027836 */ /* 0x000fe20000000000 */
[----:B------:R-:W-:Y:S01]  /*efb0*/  @!P5 LOP3.LUT R21, R21, 0xfffffffe, RZ, 0xc0, !PT ;  /* 0xfffffffe1515d812 */ /* 0x000fe200078ec0ff */
[----:B------:R2:W-:Y:S01]  /*efc0*/  @!P2 ST.E.64 desc[UR60][R14.64], R104 ;  /* 0x000000680e00a985 */ /* 0x0005e2000c101b3c */
[----:B------:R-:W-:-:S02]  /*efd0*/  @!P6 LOP3.LUT R23, R22, 0xfffffffe, RZ, 0xc0, !PT ;  /* 0xfffffffe1617e812 */ /* 0x000fc400078ec0ff */
[----:B------:R-:W-:Y:S01]  /*efe0*/  IADD3 R20, R3, 0xd8, RZ ;  /* 0x000000d803147810 */ /* 0x000fe20007ffe0ff */
[--C-:B0-----:R-:W-:Y:S01]  /*eff0*/  @!P3 IMAD.WIDE R10, R17, 0x4, R4.reuse ;  /* 0x00000004110ab825 */ /* 0x101fe200078e0204 */
[----:B------:R-:W-:Y:S02]  /*f000*/  ISETP.GE.AND P0, PT, R0, UR4, PT ;  /* 0x0000000400007c0c */ /* 0x000fe4000bf06270 */
[----:B------:R-:W-:Y:S01]  /*f010*/  ISETP.GE.AND P1, PT, R2, UR4, PT ;  /* 0x0000000402007c0c */ /* 0x000fe2000bf26270 */
[--C-:B------:R-:W-:Y:S01]  /*f020*/  @!P5 IMAD.WIDE R16, R21, 0x4, R4.reuse ;  /* 0x000000041510d825 */ /* 0x100fe200078e0204 */
[----:B------:R0:W-:Y:S01]  /*f030*/  @!P3 ST.E.64 desc[UR60][R10.64], R108 ;  /* 0x0000006c0a00b985 */ /* 0x0001e2000c101b3c */
[----:B------:R-:W-:Y:S02]  /*f040*/  ISETP.GE.AND P2, PT, R20, UR4, PT ;  /* 0x0000000414007c0c */ /* 0x000fe4000bf46270 */
[----:B-1----:R-:W-:-:S04]  /*f050*/  @!P4 IMAD.WIDE R12, R19, 0x4, R4 ;  /* 0x00000004130cc825 */ /* 0x002fc800078e0204 */
[----:B------:R-:W-:Y:S01]  /*f060*/  @!P6 IMAD.WIDE R18, R23, 0x4, R4 ;  /* 0x000000041712e825 */ /* 0x000fe200078e0204 */
[----:B------:R1:W-:Y:S01]  /*f070*/  @!P4 ST.E.64 desc[UR60][R12.64], R112 ;  /* 0x000000700c00c985 */ /* 0x0003e2000c101b3c */
[----:B------:R-:W-:Y:S02]  /*f080*/  @!P0 LEA.HI R0, R0, R0, RZ, 0x1 ;  /* 0x0000000000008211 */ /* 0x000fe400078f08ff */
[C---:B------:R-:W-:Y:S01]  /*f090*/  VIADD R21, R3.reuse, 0xe0 ;  /* 0x000000e003157836 */ /* 0x040fe20000000000 */
[----:B------:R3:W-:Y:S01]  /*f0a0*/  @!P5 ST.E.64 desc[UR60][R16.64], R116 ;  /* 0x000000741000d985 */ /* 0x0007e2000c101b3c */
[C---:B--2---:R-:W-:Y:S01]  /*f0b0*/  VIADD R14, R3.reuse, 0xe8 ;  /* 0x000000e8030e7836 */ /* 0x044fe20000000000 */
[C---:B0-----:R-:W-:Y:S01]  /*f0c0*/  IADD3 R11, R3.reuse, 0xf8, RZ ;  /* 0x000000f8030b7810 */ /* 0x041fe20007ffe0ff */
[----:B------:R-:W-:Y:S01]  /*f0d0*/  VIADD R15, R3, 0xf0 ;  /* 0x000000f0030f7836 */ /* 0x000fe20000000000 */
[----:B------:R0:W-:Y:S01]  /*f0e0*/  @!P6 ST.E.64 desc[UR60][R18.64], R120 ;  /* 0x000000781200e985 */ /* 0x0001e2000c101b3c */
[----:B------:R-:W-:-:S02]  /*f0f0*/  ISETP.GE.AND P3, PT, R21, UR4, PT ;  /* 0x0000000415007c0c */ /* 0x000fc4000bf66270 */
[----:B------:R-:W-:Y:S02]  /*f100*/  ISETP.GE.AND P6, PT, R11, UR4, PT ;  /* 0x000000040b007c0c */ /* 0x000fe4000bfc6270 */
[----:B------:R-:W-:Y:S02]  /*f110*/  ISETP.GE.AND P4, PT, R14, UR4, PT ;  /* 0x000000040e007c0c */ /* 0x000fe4000bf86270 */
[----:B------:R-:W-:Y:S02]  /*f120*/  ISETP.GE.AND P5, PT, R15, UR4, PT ;  /* 0x000000040f007c0c */ /* 0x000fe4000bfa6270 */
[----:B------:R-:W-:Y:S02]  /*f130*/  @!P1 LEA.HI R2, R2, R2, RZ, 0x1 ;  /* 0x0000000202029211 */ /* 0x000fe400078f08ff */
[----:B------:R-:W-:Y:S02]  /*f140*/  @!P2 LEA.HI R20, R20, R20, RZ, 0x1 ;  /* 0x000000141414a211 */ /* 0x000fe400078f08ff */
[----:B-1----:R-:W-:-:S02]  /*f150*/  @!P1 LOP3.LUT R13, R2, 0xfffffffe, RZ, 0xc0, !PT ;  /* 0xfffffffe020d9812 */ /* 0x002fc400078ec0ff */
[----:B------:R-:W-:Y:S02]  /*f160*/  @!P3 LEA.HI R21, R21, R21, RZ, 0x1 ;  /* 0x000000151515b211 */ /* 0x000fe400078f08ff */
[----:B------:R-:W-:Y:S02]  /*f170*/  @!P6 LEA.HI R12, R11, R11, RZ, 0x1 ;  /* 0x0000000b0b0ce211 */ /* 0x000fe400078f08ff */
[----:B------:R-:W-:Y:S02]  /*f180*/  @!P4 LEA.HI R14, R14, R14, RZ, 0x1 ;  /* 0x0000000e0e0ec211 */ /* 0x000fe400078f08ff */
[----:B------:R-:W-:Y:S02]  /*f190*/  @!P5 LEA.HI R10, R15, R15, RZ, 0x1 ;  /* 0x0000000f0f0ad211 */ /* 0x000fe400078f08ff */
[----:B------:R-:W-:Y:S02]  /*f1a0*/  @!P0 LOP3.LUT R11, R0, 0xfffffffe, RZ, 0xc0, !PT ;  /* 0xfffffffe000b8812 */ /* 0x000fe400078ec0ff */
[----:B------:R-:W-:-:S02]  /*f1b0*/  @!P2 LOP3.LUT R15, R20, 0xfffffffe, RZ, 0xc0, !PT ;  /* 0xfffffffe140fa812 */ /* 0x000fc400078ec0ff */
[----:B---3--:R-:W-:Y:S02]  /*f1c0*/  @!P3 LOP3.LUT R17, R21, 0xfffffffe, RZ, 0xc0, !PT ;  /* 0xfffffffe1511b812 */ /* 0x008fe400078ec0ff */
[----:B0-----:R-:W-:Y:S01]  /*f1d0*/  @!P4 LOP3.LUT R19, R14, 0xfffffffe, RZ, 0xc0, !PT ;  /* 0xfffffffe0e13c812 */ /* 0x001fe200078ec0ff */
[--C-:B------:R-:W-:Y:S01]  /*f1e0*/  @!P2 IMAD.WIDE R14, R15, 0x4, R4.reuse ;  /* 0x000000040f0ea825 */ /* 0x100fe200078e0204 */
[----:B------:R-:W-:Y:S02]  /*f1f0*/  @!P5 LOP3.LUT R21, R10, 0xfffffffe, RZ, 0xc0, !PT ;  /* 0xfffffffe0a15d812 */ /* 0x000fe400078ec0ff */
        /* <DEDUP_REMOVED lines=14> */
.L_x_1080:
[----:B------:R-:W-:Y:S05]  /*f2e0*/  BSYNC B0 ;  /* 0x0000000000007941 */ /* 0x000fea0003800000 */
.L_x_1079:
[----:B------:R-:W-:Y:S01]  /*f2f0*/  ISETP.GE.AND P0, PT, R9, R8, PT ;  /* 0x000000080900720c */ /* 0x000fe20003f06270 */
[----:B0---4-:R4:W0:Y:S04]  /*f300*/  SHFL.IDX PT, R5, R7, 0x1, 0x1c1f ;  /* 0x003c1f0007057f89 */ /* 0x01182800000e0000 */
[----:B---3--:R4:W3:Y:S08]  /*f310*/  SHFL.IDX PT, R4, R6, 0x1, 0x1c1f ;  /* 0x003c1f0006047f89 */ /* 0x0088f000000e0000 */
[----:B----4-:R-:W-:Y:S05]  /*f320*/  @P0 BRA `(.L_x_991) ;  /* 0x0000004c00880947 */ /* 0x010fea0003800000 */
[C---:B--2---:R-:W-:Y:S01]  /*f330*/  VIADD R0, R3.reuse, 0x8 ;  /* 0x0000000803007836 */ /* 0x044fe20000000000 */
[----:B------:R-:W-:Y:S01]  /*f340*/  ULDC UR4, c[0x0][0xac8] ;  /* 0x0002b20000047ab9 */ /* 0x000fe20000000800 */
[C---:B------:R-:W-:Y:S01]  /*f350*/  VIADD R2, R3.reuse, 0x10 ;  /* 0x0000001003027836 */ /* 0x040fe20000000000 */
[C---:B------:R-:W-:Y:S01]  /*f360*/  ISETP.GE.AND P0, PT, R3.reuse, UR4, PT ;  /* 0x0000000403007c0c */ /* 0x040fe2000bf06270 */
[C---:B------:R-:W-:Y:S01]  /*f370*/  VIADD R12, R3.reuse, 0x18 ;  /* 0x00000018030c7836 */ /* 0x040fe20000000000 */
[----:B------:R-:W-:Y:S01]  /*f380*/  ISETP.GE.AND P1, PT, R0, UR4, PT ;  /* 0x0000000400007c0c */ /* 0x000fe2000bf26270 */
[C---:B------:R-:W-:Y:S01]  /*f390*/  VIADD R14, R3.reuse, 0x38 ;  /* 0x00000038030e7836 */ /* 0x040fe20000000000 */
[----:B------:R-:W-:Y:S01]  /*f3a0*/  ISETP.GE.AND P2, PT, R2, UR4, PT ;  /* 0x0000000402007c0c */ /* 0x000fe2000bf46270 */
[C---:B------:R-:W-:Y:S01]  /*f3b0*/  VIADD R16, R3.reuse, 0x48 ;  /* 0x0000004803107836 */ /* 0x040fe20000000000 */
[C---:B------:R-:W-:Y:S01]  /*f3c0*/  IADD3 R13, R3.reuse, 0x20, RZ ;  /* 0x00000020030d7810 */ /* 0x040fe20007ffe0ff */
[C---:B------:R-:W-:Y:S01]  /*f3d0*/  VIADD R18, R3.reuse, 0x50 ;  /* 0x0000005003127836 */ /* 0x040fe20000000000 */
[----:B------:R-:W-:Y:S01]  /*f3e0*/  ISETP.GE.AND P5, PT, R12, UR4, PT ;  /* 0x000000040c007c0c */ /* 0x000fe2000bfa6270 */
[----:B------:R-:W-:Y:S01]  /*f3f0*/  VIADD R20, R3, 0x58 ;  /* 0x0000005803147836 */ /* 0x000fe20000000000 */
[----:B------:R-:W-:-:S02]  /*f400*/  ISETP.GE.AND P6, PT, R13, UR4, PT ;  /* 0x000000040d007c0c */ /* 0x000fc4000bfc6270 */
[C---:B------:R-:W-:Y:S01]  /*f410*/  IADD3 R15, R3.reuse, 0x40, RZ ;  /* 0x00000040030f7810 */ /* 0x040fe20007ffe0ff */
[C-C-:B0--3--:R-:W-:Y:S01]  /*f420*/  @!P0 IMAD.WIDE R6, R3.reuse, 0x4, R4.reuse ;  /* 0x0000000403068825 */ /* 0x149fe200078e0204 */
[----:B------:R-:W-:Y:S02]  /*f430*/  ISETP.GE.AND P4, PT, R16, UR4, PT ;  /* 0x0000000410007c0c */ /* 0x000fe4000bf86270 */
[----:B------:R-:W-:Y:S02]  /*f440*/  @!P1 LEA.HI R0, R0, R0, RZ, 0x1 ;  /* 0x0000000000009211 */ /* 0x000fe400078f08ff */
[----:B------:R-:W-:Y:S01]  /*f450*/  @!P2 LEA.HI R2, R2, R2, RZ, 0x1 ;  /* 0x000000020202a211 */ /* 0x000fe200078f08ff */
[----:B------:R0:W-:Y:S01]  /*f460*/  @!P0 ST.E.64 desc[UR60][R6.64], R26 ;  /* 0x0000001a06008985 */ /* 0x0001e2000c101b3c */
[----:B------:R-:W-:Y:S01]  /*f470*/  @!P1 LOP3.LUT R9, R0, 0xfffffffe, RZ, 0xc0, !PT ;  /* 0xfffffffe00099812 */ /* 0x000fe200078ec0ff */
[C---:B------:R-:W-:Y:S01]  /*f480*/  VIADD R0, R3.reuse, 0x28 ;  /* 0x0000002803007836 */ /* 0x040fe20000000000 */
[----:B------:R-:W-:Y:S01]  /*f490*/  @!P2 LOP3.LUT R11, R2, 0xfffffffe, RZ, 0xc0, !PT ;  /* 0xfffffffe020ba812 */ /* 0x000fe200078ec0ff */
[----:B------:R-:W-:Y:S01]  /*f4a0*/  VIADD R2, R3, 0x30 ;  /* 0x0000003003027836 */ /* 0x000fe20000000000 */
[----:B------:R-:W-:Y:S01]  /*f4b0*/  ISETP.GE.AND P3, PT, R15, UR4, PT ;  /* 0x000000040f007c0c */ /* 0x000fe2000bf66270 */
[----:B------:R-:W-:Y:S01]  /*f4c0*/  @!P1 IMAD.WIDE R8, R9, 0x4, R4 ;  /* 0x0000000409089825 */ /* 0x000fe200078e0204 */
[----:B------:R-:W-:-:S02]  /*f4d0*/  ISETP.GE.AND P0, PT, R0, UR4, PT ;  /* 0x0000000400007c0c */ /* 0x000fc4000bf06270 */
[----:B------:R-:W-:Y:S01]  /*f4e0*/  @!P5 LEA.HI R12, R12, R12, RZ, 0x1 ;  /* 0x0000000c0c0cd211 */ /* 0x000fe200078f08ff */
        /* <DEDUP_REMOVED lines=10> */
[----:B-1----:R-:W-:Y:S02]  /*f590*/  @!P6 LOP3.LUT R9, R13, 0xfffffffe, RZ, 0xc0, !PT ;  /* 0xfffffffe0d09e812 */ /* 0x002fe400078ec0ff */
[----:B------:R-:W-:Y:S02]  /*f5a0*/  @!P1 LEA.HI R2, R2, R2, RZ, 0x1 ;  /* 0x0000000202029211 */ /* 0x000fe400078f08ff */
[----:B------:R0:W-:Y:S01]  /*f5b0*/  @!P5 ST.E.64 desc[UR60][R6.64], R38 ;  /* 0x000000260600d985 */ /* 0x0001e2000c101b3c */
[----:B------:R-:W-:Y:S01]  /*f5c0*/  @!P2 LEA.HI R14, R14, R14, RZ, 0x1 ;  /* 0x0000000e0e0ea211 */ /* 0x000fe200078f08ff */
[----:B------:R-:W-:Y:S01]  /*f5d0*/  @!P6 IMAD.WIDE R8, R9, 0x4, R4 ;  /* 0x000000040908e825 */ /* 0x000fe200078e0204 */
[----:B--2---:R-:W-:Y:S02]  /*f5e0*/  @!P3 LEA.HI R10, R15, R15, RZ, 0x1 ;  /* 0x0000000f0f0ab211 */ /* 0x004fe400078f08ff */
[----:B------:R-:W-:-:S02]  /*f5f0*/  @!P0 LOP3.LUT R11, R0, 0xfffffffe, RZ, 0xc0, !PT ;  /* 0xfffffffe000b8812 */ /* 0x000fc400078ec0ff */
[----:B------:R-:W-:Y:S01]  /*f600*/  @!P1 LOP3.LUT R13, R2, 0xfffffffe, RZ, 0xc0, !PT ;  /* 0xfffffffe020d9812 */ /* 0x000fe200078ec0ff */
[----:B------:R1:W-:Y:S01]  /*f610*/  @!P6 ST.E.64 desc[UR60][R8.64], R42 ;  /* 0x0000002a0800e985 */ /* 0x0003e2000c101b3c */
[----:B------:R-:W-:Y:S01]  /*f620*/  @!P2 LOP3.LUT R15, R14, 0xfffffffe, RZ, 0xc0, !PT ;  /* 0xfffffffe0e0fa812 */ /* 0x000fe200078ec0ff */
[----:B------:R-:W-:Y:S01]  /*f630*/  VIADD R2, R3, 0x68 ;  /* 0x0000006803027836 */ /* 0x000fe20000000000 */
[----:B------:R-:W-:Y:S02]  /*f640*/  @!P3 LOP3.LUT R17, R10, 0xfffffffe, RZ, 0xc0, !PT ;  /* 0xfffffffe0a11b812 */ /* 0x000fe400078ec0ff */
[----:B------:R-:W-:Y:S01]  /*f650*/  @!P4 LOP3.LUT R19, R16, 0xfffffffe, RZ, 0xc0, !PT ;  /* 0xfffffffe1013c812 */ /* 0x000fe200078ec0ff */
[--C-:B0-----:R-:W-:Y:S01]  /*f660*/  @!P0 IMAD.WIDE R6, R11, 0x4, R4.reuse ;  /* 0x000000040b068825 */ /* 0x101fe200078e0204 */
[----:B------:R-:W-:Y:S02]  /*f670*/  ISETP.GE.AND P5, PT, R18, UR4, PT ;  /* 0x0000000412007c0c */ /* 0x000fe4000bfa6270 */
[----:B------:R-:W-:Y:S01]  /*f680*/  ISETP.GE.AND P6, PT, R20, UR4, PT ;  /* 0x0000000414007c0c */ /* 0x000fe2000bfc6270 */
[----:B------:R-:W-:Y:S01]  /*f690*/  @!P2 IMAD.WIDE R10, R15, 0x4, R4 ;  /* 0x000000040f0aa825 */ /* 0x000fe200078e0204 */
[----:B------:R0:W-:Y:S01]  /*f6a0*/  @!P0 ST.E.64 desc[UR60][R6.64], R46 ;  /* 0x0000002e06008985 */ /* 0x0001e2000c101b3c */
[----:B------:R-:W-:-:S02]  /*f6b0*/  IADD3 R0, R3, 0x60, RZ ;  /* 0x0000006003007810 */ /* 0x000fc40007ffe0ff */
[----:B-1----:R-:W-:-:S04]  /*f6c0*/  @!P1 IMAD.WIDE R8, R13, 0x4, R4 ;  /* 0x000000040d089825 */ /* 0x002fc800078e0204 */
[--C-:B------:R-:W-:Y:S01]  /*f6d0*/  @!P3 IMAD.WIDE R12, R17, 0x4, R4.reuse ;  /* 0x00000004110cb825 */ /* 0x100fe200078e0204 */
[----:B------:R1:W-:Y:S01]  /*f6e0*/  @!P1 ST.E.64 desc[UR60][R8.64], R50 ;  /* 0x0000003208009985 */ /* 0x0003e2000c101b3c */
[----:B------:R-:W-:Y:S02]  /*f6f0*/  @!P5 LEA.HI R18, R18, R18, RZ, 0x1 ;  /* 0x000000121212d211 */ /* 0x000fe400078f08ff */
[----:B------:R-:W-:Y:S01]  /*f700*/  @!P4 IMAD.WIDE R14, R19, 0x4, R4 ;  /* 0x00000004130ec825 */ /* 0x000fe200078e0204 */
[----:B------:R2:W-:Y:S01]  /*f710*/  @!P2 ST.E.64 desc[UR60][R10.64], R54 ;  /* 0x000000360a00a985 */ /* 0x0005e2000c101b3c */
[C---:B------:R-:W-:Y:S02]  /*f720*/  IADD3 R19, R3.reuse, 0x80, RZ ;  /* 0x0000008003137810 */ /* 0x040fe40007ffe0ff */
        /* <DEDUP_REMOVED lines=8> */
[----:B------:R-:W-:Y:S02]  /*f7b0*/  ISETP.GE.AND P0, PT, R19, UR4, PT ;  /* 0x0000000413007c0c */ /* 0x000fe4000bf06270 */
[----:B------:R-:W-:Y:S02]  /*f7c0*/  @!P6 LEA.HI R20, R20, R20, RZ, 0x1 ;  /* 0x000000141414e211 */ /* 0x000fe400078f08ff */
[----:B0-----:R-:W-:Y:S01]  /*f7d0*/  @!P5 LOP3.LUT R7, R18, 0xfffffffe, RZ, 0xc0, !PT ;  /* 0xfffffffe1207d812 */ /* 0x001fe200078ec0ff */
[C---:B------:R-:W-:Y:S01]  /*f7e0*/  VIADD R18, R3.reuse, 0x88 ;  /* 0x0000008803127836 */ /* 0x040fe20000000000 */
        /* <DEDUP_REMOVED lines=17> */
[----:B------:R-:W-:Y:S02]  /*f900*/  @!P0 LOP3.LUT R19, R19, 0xfffffffe, RZ, 0xc0, !PT ;  /* 0xfffffffe13138812 */ /* 0x000fe400078ec0ff */
[----:B------:R-:W-:Y:S01]  /*f910*/  ISETP.GE.AND P6, PT, R18, UR4, PT ;  /* 0x0000000412007c0c */ /* 0x000fe2000bfc6270 */
[--C-:B0-----:R-:W-:Y:S01]  /*f920*/  @!P4 IMAD.WIDE R6, R11, 0x4, R4.reuse ;  /* 0x000000040b06c825 */ /* 0x101fe200078e0204 */
[----:B------:R-:W-:Y:S02]  /*f930*/  ISETP.GE.AND P5, PT, R20, UR4, PT ;  /* 0x0000000414007c0c */ /* 0x000fe4000bfa6270 */
[----:B------:R-:W-:Y:S01]  /*f940*/  IADD3 R2, R3, 0xa0, RZ ;  /* 0x000000a003027810 */ /* 0x000fe20007ffe0ff */
[--C-:B-1----:R-:W-:Y:S01]  /*f950*/  @!P3 IMAD.WIDE R8, R13, 0x4, R4.reuse ;  /* 0x000000040d08b825 */ /* 0x102fe200078e0204 */
[----:B------:R0:W-:Y:S02]  /*f960*/  @!P4 ST.E.64 desc[UR60][R6.64], R74 ;  /* 0x0000004a0600c985 */ /* 0x0001e4000c101b3c */
[----:B------:R-:W-:Y:S01]  /*f970*/  ISETP.GE.AND P4, PT, R2, UR4, PT ;  /* 0x0000000402007c0c */ /* 0x000fe2000bf86270 */
        /* <DEDUP_REMOVED lines=8> */
[----:B------:R-:W-:Y:S02]  /*fa00*/  @!P5 LEA.HI R20, R20, R20, RZ, 0x1 ;  /* 0x000000141414d211 */ /* 0x000fe400078f08ff */
[C---:B------:R-:W-:Y:S01]  /*fa10*/  VIADD R17, R3.reuse, 0xb0 ;  /* 0x000000b003117836 */ /* 0x040fe20000000000 */
[----:B------:R4:W-:Y:S01]  /*fa20*/  @!P0 ST.E.64 desc[UR60][R14.64], R90 ;  /* 0x0000005a0e008985 */ /* 0x0009e2000c101b3c */
[----:B------:R-:W-:Y:S01]  /*fa30*/  VIADD R19, R3, 0xb8 ;  /* 0x000000b803137836 */ /* 0x000fe20000000000 */
[----:B------:R-:W-:-:S02]  /*fa40*/  ISETP.GE.AND P0, PT, R0, UR4, PT ;  /* 0x0000000400007c0c */ /* 0x000fc4000bf06270 */
[----:B------:R-:W-:Y:S02]  /*fa50*/  ISETP.GE.AND P2, PT, R17, UR4, PT ;  /* 0x0000000411007c0c */ /* 0x000fe4000bf46270 */
[----:B------:R-:W-:Y:S02]  /*fa60*/  ISETP.GE.AND P1, PT, R19, UR4, PT ;  /* 0x0000000413007c0c */ /* 0x000fe4000bf26270 */
        /* <DEDUP_REMOVED lines=42> */
[----:B0-----:R-:W-:Y:S02]  /*fd10*/  @!P5 LOP3.LUT R7, R18, 0xfffffffe, RZ, 0xc0, !PT ;  /* 0xfffffffe1207d812 */ /* 0x001fe400078ec0ff */
[----:B-1----:R-:W-:Y:S02]  /*fd20*/  @!P6 LOP3.LUT R9, R20, 0xfffffffe, RZ, 0xc0, !PT ;  /* 0xfffffffe1409e812 */ /* 0x002fe400078ec0ff */
        /* <DEDUP_REMOVED lines=10> */
[----:B---3--:R-:W-:Y:S02]  /*fdd0*/  @!P1 LOP3.LUT R13, R2, 0xfffffffe, RZ, 0xc0, !PT ;  /* 0xfffffffe020d9812 */ /* 0x008fe400078ec0ff */
[----:B----4-:R-:W-:-:S02]  /*fde0*/  @!P2 LOP3.LUT R15, R16, 0xfffffffe, RZ, 0xc0, !PT ;  /* 0xfffffffe100fa812 */ /* 0x010fc400078ec0ff */
[----:B------:R-:W-:Y:S02]  /*fdf0*/  @!P3 LOP3.LUT R17, R17, 0xfffffffe, RZ, 0xc0, !PT ;  /* 0xfffffffe1111b812 */ /* 0x000fe400078ec0ff */
[----:B------:R-:W-:Y:S02]  /*fe00*/  @!P4 LOP3.LUT R19, R19, 0xfffffffe, RZ, 0xc0, !PT ;  /* 0xfffffffe1313c812 */ /* 0x000fe400078ec0ff */
[----:B------:R-:W-:Y:S01]  /*fe10*/  IADD3 R3, R3, 0xf8, RZ ;  /* 0x000000f803037810 */ /* 0x000fe20007ffe0ff */
[----:B0-----:R-:W-:-:S04]  /*fe20*/  @!P0 IMAD.WIDE R6, R11, 0x4, R4 ;  /* 0x000000040b068825 */ /* 0x001fc800078e0204 */
[--C-:B-1----:R-:W-:Y:S01]  /*fe30*/  @!P1 IMAD.WIDE R8, R13, 0x4, R4.reuse ;  /* 0x000000040d089825 */ /* 0x102fe200078e0204 */
[----:B------:R4:W-:Y:S01]  /*fe40*/  @!P0 ST.E.64 desc[UR60][R6.64], R130 ;  /* 0x0000008206008985 */ /* 0x0009e2000c101b3c */
[----:B------:R-:W-:Y:S02]  /*fe50*/  ISETP.GE.AND P0, PT, R3, UR4, PT ;  /* 0x0000000403007c0c */ /* 0x000fe4000bf06270 */
[--C-:B------:R-:W-:Y:S01]  /*fe60*/  @!P2 IMAD.WIDE R10, R15, 0x4, R4.reuse ;  /* 0x000000040f0aa825 */ /* 0x100fe200078e0204 */
[----:B------:R4:W-:Y:S03]  /*fe70*/  @!P1 ST.E.64 desc[UR60][R8.64], R134 ;  /* 0x0000008608009985 */ /* 0x0009e6000c101b3c */
[--C-:B------:R-:W-:Y:S01]  /*fe80*/  @!P3 IMAD.WIDE R12, R17, 0x4, R4.reuse ;  /* 0x00000004110cb825 */ /* 0x100fe200078e0204 */
[----:B------:R4:W-:Y:S03]  /*fe90*/  @!P2 ST.E.64 desc[UR60][R10.64], R138 ;  /* 0x0000008a0a00a985 */ /* 0x0009e6000c101b3c */
[----:B------:R-:W-:Y:S01]  /*fea0*/  @!P4 IMAD.WIDE R14, R19, 0x4, R4 ;  /* 0x00000004130ec825 */ /* 0x000fe200078e0204 */
[----:B------:R4:W-:Y:S04]  /*feb0*/  @!P3 ST.E.64 desc[UR60][R12.64], R142 ;  /* 0x0000008e0c00b985 */ /* 0x0009e8000c101b3c */
[----:B------:R4:W-:Y:S01]  /*fec0*/  @!P4 ST.E.64 desc[UR60][R14.64], R146 ;  /* 0x000000920e00c985 */ /* 0x0009e2000c101b3c */
[----:B------:R-:W-:Y:S05]  /*fed0*/  @P0 BRA `(.L_x_991) ;  /* 0x00000040009c0947 */ /* 0x000fea0003800000 */
[----:B------:R-:W-:-:S04]  /*fee0*/  LEA.HI R3, R3, R3, RZ, 0x1 ;  /* 0x0000000303037211 */ /* 0x000fc800078f08ff */
[----:B------:R-:W-:-:S05]  /*fef0*/  LOP3.LUT R3, R3, 0xfffffffe, RZ, 0xc0, !PT ;  /* 0xfffffffe03037812 */ /* 0x000fca00078ec0ff */
[----:B------:R-:W-:-:S05]  /*ff00*/  IMAD.WIDE R4, R3, 0x4, R4 ;  /* 0x0000000403047825 */ /* 0x000fca00078e0204 */
[----:B------:R0:W-:Y:S01]  /*ff10*/  ST.E.64 desc[UR60][R4.64], R150 ;  /* 0x0000009604007985 */ /* 0x0001e2000c101b3c */
[----:B------:R-:W-:Y:S05]  /*ff20*/  BRA `(.L_x_991) ;  /* 0x0000004000887947 */ /* 0x000fea0003800000 */
.L_x_1078:
[----:B------:R-:W0:Y:S02]  /*ff30*/  S2R R0, SR_TID.X ;  /* 0x0000000000007919 */ /* 0x000e240000002100 */
[----:B0-----:R-:W-:-:S05]  /*ff40*/  VIADD R2, R0, 0xffffff80 ;  /* 0xffffff8000027836 */ /* 0x001fca0000000000 */
[----:B------:R-:W-:-:S13]  /*ff50*/  ISETP.GT.AND P0, PT, R2, 0x7f, PT ;  /* 0x0000007f0200780c */ /* 0x000fda0003f04270 */
[----:B------:R-:W-:Y:S05]  /*ff60*/  @P0 BRA `(.L_x_991) ;  /* 0x0000004000780947 */ /* 0x000fea0003800000 */
[----:B------:R-:W0:Y:S01]  /*ff70*/  S2R R3, SR_CTAID.X ;  /* 0x0000000000037919 */ /* 0x000e220000002500 */
[----:B------:R-:W1:Y:S01]  /*ff80*/  LDC R6, c[0x0][0xbe8] ;  /* 0x0002fa00ff067b82 */ /* 0x000e620000000800 */
[----:B------:R-:W-:Y:S01]  /*ff90*/  ULDC UR4, c[0x0][0xa88] ;  /* 0x0002a20000047ab9 */ /* 0x000fe20000000800 */
[----:B0-----:R-:W-:Y:S02]  /*ffa0*/  IMAD R0, R3, 0x80, R0 ;  /* 0x0000008003007824 */ /* 0x001fe400078e0200 */
[----:B-1----:R-:W-:-:S03]  /*ffb0*/  IMAD R3, R6, UR4, RZ ;  /* 0x0000000406037c24 */ /* 0x002fc6000f8e02ff */
[----:B------:R-:W-:-:S04]  /*ffc0*/  IADD3 R0, R0, -0x80, RZ ;  /* 0xffffff8000007810 */ /* 0x000fc80007ffe0ff */
[----:B------:R-:W-:-:S13]  /*ffd0*/  ISETP.GE.AND P0, PT, R0, R3, PT ;  /* 0x000000030000720c */ /* 0x000fda0003f06270 */
[----:B------:R-:W-:Y:S05]  /*ffe0*/  @P0 BRA `(.L_x_991) ;  /* 0x0000004000580947 */ /* 0x000fea0003800000 */
[----:B------:R-:W2:Y:S01]  /*fff0*/  LDL R4, [R1] ;  /* 0x0000000001047983 */ /* 0x000ea20000100800 */
[----:B------:R-:W-:Y:S01]  /*10000*/  ISETP.NE.AND P0, PT, R6, 0x1, PT ;  /* 0x000000010600780c */ /* 0x000fe20003f05270 */
[----:B------:R-:W-:Y:S01]  /*10010*/  S2UR UR7, SR_CTAID.Z ;  /* 0x00000000000779c3 */ /* 0x000fe20000002700 */
[----:B------:R-:W-:Y:S01]  /*10020*/  ULDC.64 UR8, c[0x0][0xbd0] ;  /* 0x0002f40000087ab9 */ /* 0x000fe20000000a00 */
[----:B------:R-:W-:-:S06]  /*10030*/  IMAD.MOV.U32 R5, RZ, RZ, R0 ;  /* 0x000000ffff057224 */ /* 0x000fcc00078e0000 */
[----:B------:R-:W0:Y:S08]  /*10040*/  LDC.64 R10, c[0x0][0xbd8] ;  /* 0x0002f600ff0a7b82 */ /* 0x000e300000000a00 */
[----:B------:R-:W1:Y:S08]  /*10050*/  @P0 LDC R7, c[0x0][0xbec] ;  /* 0x0002fb00ff070b82 */ /* 0x000e700000000800 */
[----:B------:R-:W3:Y:S08]  /*10060*/  @P0 LDC R9, c[0x0][0xbf0] ;  /* 0x0002fc00ff090b82 */ /* 0x000ef00000000800 */
[----:B------:R-:W4:Y:S08]  /*10070*/  S2UR UR10, SR_CTAID.Y ;  /* 0x00000000000a79c3 */ /* 0x000f300000002600 */
[----:B------:R-:W4:Y:S01]  /*10080*/  LDC R8, c[0x0][0xc50] ;  /* 0x00031400ff087b82 */ /* 0x000f220000000800 */
[----:B--2---:R-:W-:Y:S01]  /*10090*/  R2UR UR11, R4 ;  /* 0x00000000040b72ca */ /* 0x004fe200000e0000 */
[----:B-1----:R-:W-:-:S05]  /*100a0*/  @P0 IMAD.HI.U32 R4, R0, R7, RZ ;  /* 0x0000000700040227 */ /* 0x002fca00078e00ff */
[----:B---3--:R-:W-:-:S07]  /*100b0*/  @P0 SHF.R.U32.HI R5, RZ, R9, R4 ;  /* 0x00000009ff050219 */ /* 0x008fce0000011604 */
[----:B------:R-:W-:Y:S02]  /*100c0*/  USHF.R.S32.HI UR6, URZ, 0x1f, UR11 ;  /* 0x0000001f3f067899 */ /* 0x000fe4000801140b */
[----:B------:R-:W-:Y:S01]  /*100d0*/  IMAD R7, RZ, RZ, -UR11 ;  /* 0x8000000bff077e24 */ /* 0x000fe2000f8e02ff */
[----:B------:R-:W-:Y:S02]  /*100e0*/  UIMAD.WIDE.U32 UR4, UR11, UR8, URZ ;  /* 0x000000080b0472a5 */ /* 0x000fe4000f8e003f */
[----:B------:R-:W-:Y:S01]  /*100f0*/  UIMAD UR6, UR6, UR8, URZ ;  /* 0x00000008060672a4 */ /* 0x000fe2000f8e023f */
[----:B----4-:R-:W-:Y:S01]  /*10100*/  IMAD R9, R8, R7, UR10 ;  /* 0x0000000a08097e24 */ /* 0x010fe2000f8e0207 */
[----:B------:R-:W-:Y:S01]  /*10110*/  USHF.R.S32.HI UR8, URZ, 0x1f, UR7 ;  /* 0x0000001f3f087899 */ /* 0x000fe20008011407 */
[----:B------:R-:W-:Y:S01]  /*10120*/  IADD3 R7, -R5, RZ, RZ ;  /* 0x000000ff05077210 */ /* 0x000fe20007ffe1ff */
[----:B------:R-:W-:Y:S01]  /*10130*/  UIMAD UR6, UR11, UR9, UR6 ;  /* 0x000000090b0672a4 */ /* 0x000fe2000f8e0206 */
[----:B------:R-:W-:Y:S01]  /*10140*/  MOV R3, UR5 ;  /* 0x0000000500037c02 */ /* 0x000fe20008000f00 */
[----:B------:R-:W-:Y:S01]  /*10150*/  IMAD.U32 R2, RZ, RZ, UR4 ;  /* 0x00000004ff027e24 */ /* 0x000fe2000f8e00ff */
[----:B------:R-:W-:Y:S01]  /*10160*/  SHF.R.S32.HI R4, RZ, 0x1f, R9 ;  /* 0x0000001fff047819 */ /* 0x000fe20000011409 */
[----:B------:R-:W-:Y:S01]  /*10170*/  UIADD3 UR6, UR5, UR6, URZ ;  /* 0x0000000605067290 */ /* 0x000fe2000fffe03f */
[----:B0-----:R-:W-:-:S02]  /*10180*/  IMAD R12, R10, UR8, RZ ;  /* 0x000000080a0c7c24 */ /* 0x001fc4000f8e02ff */
[----:B------:R-:W-:Y:S01]  /*10190*/  ULDC.64 UR4, c[0x0][0xbe0] ;  /* 0x0002f80000047ab9 */ /* 0x000fe20000000a00 */
[----:B------:R-:W-:Y:S02]  /*101a0*/  IMAD R7, R6, R7, R0 ;  /* 0x0000000706077224 */ /* 0x000fe400078e0200 */
[----:B------:R-:W-:Y:S02]  /*101b0*/  IMAD.U32 R3, RZ, RZ, UR6 ;  /* 0x00000006ff037e24 */ /* 0x000fe4000f8e00ff */
[----:B------:R-:W-:Y:S01]  /*101c0*/  IMAD R11, R11, UR7, R12 ;  /* 0x000000070b0b7c24 */ /* 0x000fe2000f8e020c */
[----:B------:R-:W-:Y:S01]  /*101d0*/  SHF.R.S32.HI R0, RZ, 0x1f, R7 ;  /* 0x0000001fff007819 */ /* 0x000fe20000011407 */
[----:B------:R-:W-:-:S04]  /*101e0*/  IMAD.WIDE.U32 R2, R10, UR7, R2 ;  /* 0x000000070a027c25 */ /* 0x000fc8000f8e0002 */
[----:B------:R-:W-:Y:S02]  /*101f0*/  IMAD.IADD R3, R11, 0x1, R3 ;  /* 0x000000010b037824 */ /* 0x000fe400078e0203 */
[----:B------:R-:W-:Y:S02]  /*10200*/  IMAD R4, R4, UR4, RZ ;  /* 0x0000000404047c24 */ /* 0x000fe4000f8e02ff */
[----:B------:R-:W-:-:S04]  /*10210*/  IMAD.WIDE.U32 R2, R9, UR4, R2 ;  /* 0x0000000409027c25 */ /* 0x000fc8000f8e0002 */
[----:B------:R-:W-:Y:S01]  /*10220*/  IMAD R4, R9, UR5, R4 ;  /* 0x0000000509047c24 */ /* 0x000fe2000f8e0204 */
[----:B------:R-:W-:Y:S01]  /*10230*/  SHF.R.S32.HI R9, RZ, 0x1f, R5 ;  /* 0x0000001fff097819 */ /* 0x000fe20000011405 */
[----:B------:R-:W-:Y:S01]  /*10240*/  ULDC.64 UR4, c[0x0][0xbc8] ;  /* 0x0002f20000047ab9 */ /* 0x000fe20000000a00 */
[----:B------:R-:W-:Y:S01]  /*10250*/  IADD3 R2, P0, R5, R2, RZ ;  /* 0x0000000205027210 */ /* 0x000fe20007f1e0ff */
[----:B------:R-:W-:-:S03]  /*10260*/  IMAD R0, R0, UR4, RZ ;  /* 0x0000000400007c24 */ /* 0x000fc6000f8e02ff */
[----:B------:R-:W-:Y:S01]  /*10270*/  IADD3.X R3, R9, R3, R4, P0, !PT ;  /* 0x0000000309037210 */ /* 0x000fe200007fe404 */
[C---:B------:R-:W-:Y:S02]  /*10280*/  IMAD R5, R7.reuse, UR5, R0 ;  /* 0x0000000507057c24 */ /* 0x040fe4000f8e0200 */
[----:B------:R-:W-:Y:S01]  /*10290*/  IMAD.WIDE.U32 R2, R7, UR4, R2 ;  /* 0x0000000407027c25 */ /* 0x000fe2000f8e0002 */
[----:B------:R-:W-:-:S03]  /*102a0*/  ULDC.64 UR4, c[0x0][0xba8] ;  /* 0x0002ea0000047ab9 */ /* 0x000fc60000000a00 */
[----:B------:R-:W-:Y:S01]  /*102b0*/  IMAD.IADD R3, R3, 0x1, R5 ;  /* 0x0000000103037824 */ /* 0x000fe200078e0205 */
[----:B------:R-:W-:-:S04]  /*102c0*/  LEA R4, P0, R2, UR4, 0x2 ;  /* 0x0000000402047c11 */ /* 0x000fc8000f8010ff */
[----:B------:R-:W-:Y:S02]  /*102d0*/  LEA.HI.X R5, R2, UR5, R3, 0x2, P0 ;  /* 0x0000000502057c11 */ /* 0x000fe400080f1403 */
[----:B------:R-:W-:-:S05]  /*102e0*/  MOV R3, 0xff800000 ;  /* 0xff80000000037802 */ /* 0x000fca0000000f00 */
[----:B------:R0:W-:Y:S01]  /*102f0*/  STG.E desc[UR60][R4.64], R3 ;  /* 0x0000000304007986 */ /* 0x0001e2000c10193c */
[----:B------:R-:W-:Y:S05]  /*10300*/  BRA `(.L_x_991) ;  /* 0x0000003c00907947 */ /* 0x000fea0003800000 */
.L_x_989:
        /* <DEDUP_REMOVED lines=18> */
.L_x_1081:
[----:B------:R-:W-:Y:S01]  /*10430*/  ULDC UR7, c[0x0][0xc50] ;  /* 0x0003140000077ab9 */ /* 0x000fe20000000800 */
[----:B------:R-:W-:Y:S01]  /*10440*/  UMOV UR39, UR6 ;  /* 0x0000000600277c82 */ /* 0x000fe20008000000 */
[----:B------:R-:W-:-:S11]  /*10450*/  UISETP.NE.AND UP0, UPT, UR7, 0x1, UPT ;  /* 0x000000010700788c */ /* 0x000fd6000bf05270 */
[----:B------:R-:W-:Y:S01]  /*10460*/  @UP0 ULDC UR4, c[0x0][0xc54] ;  /* 0x0003150000040ab9 */ /* 0x000fe20000000800 */
[----:B------:R-:W-:Y:S01]  /*10470*/  @UP0 ULDC UR8, c[0x0][0xc58] ;  /* 0x0003160000080ab9 */ /* 0x000fe20000000800 */
[----:B------:R-:W-:-:S04]  /*10480*/  UIMAD.WIDE.U32 UR4, UR6, UR4, URZ ;  /* 0x00000004060472a5 */ /* 0x000fc8000f8e003f */
[----:B------:R-:W-:-:S12]  /*10490*/  @UP0 USHF.R.U32.HI UR39, URZ, UR8, UR5 ;  /* 0x000000083f270299 */ /* 0x000fd80008011605 */
.L_x_1082:
[----:B------:R-:W-:Y:S01]  /*104a0*/  ISETP.GE.AND P0, PT, R23, RZ, PT ;  /* 0x000000ff1700720c */ /* 0x000fe20003f06270 */
[----:B------:R-:W-:Y:S01]  /*104b0*/  UIADD3 UR44, -UR39, URZ, URZ ;  /* 0x0000003f272c7290 */ /* 0x000fe2000fffe13f */
[----:B------:R-:W-:Y:S01]  /*104c0*/  IMAD.MOV.U32 R0, RZ, RZ, 0x1 ;  /* 0x00000001ff007424 */ /* 0x000fe200078e00ff */
[----:B------:R-:W-:Y:S01]  /*104d0*/  MOV R6, 0x1 ;  /* 0x0000000100067802 */ /* 0x000fe20000000f00 */
[----:B------:R-:W-:Y:S01]  /*104e0*/  IMAD.MOV.U32 R2, RZ, RZ, RZ ;  /* 0x000000ffff027224 */ /* 0x000fe200078e00ff */
[----:B------:R-:W-:-:S08]  /*104f0*/  UIMAD UR44, UR7, UR44, UR6 ;  /* 0x0000002c072c72a4 */ /* 0x000fd0000f8e0206 */
[----:B------:R-:W-:Y:S05]  /*10500*/  @!P0 BRA `(.L_x_1083) ;  /* 0x0000003800488947 */ /* 0x000fea0003800000 */
[----:B------:R-:W0:Y:S01]  /*10510*/  LDC.64 R2, c[0x0][0xa28] ;  /* 0x00028a00ff027b82 */ /* 0x000e220000000a00 */
[----:B------:R-:W-:Y:S01]  /*10520*/  IMAD.MOV.U32 R22, RZ, RZ, RZ ;  /* 0x000000ffff167224 */ /* 0x000fe200078e00ff */
[----:B------:R-:W-:Y:S01]  /*10530*/  ULDC.64 UR4, c[0x0][0x418] ;  /* 0x0001060000047ab9 */ /* 0x000fe20000000a00 */
[----:B------:R-:W-:Y:S01]  /*10540*/  ULDC UR6, c[0x0][0x448] ;  /* 0x0001120000067ab9 */ /* 0x000fe20000000800 */
[----:B------:R-:W-:Y:S01]  /*10550*/  ULDC UR10, c[0x0][0x2f0] ;  /* 0x0000bc00000a7ab9 */ /* 0x000fe20000000800 */
[----:B------:R-:W-:Y:S01]  /*10560*/  ULDC UR11, c[0x0][0x288] ;  /* 0x0000a200000b7ab9 */ /* 0x000fe20000000800 */
[----:B0-----:R-:W-:-:S04]  /*10570*/  ISETP.NE.U32.AND P0, PT, R2, RZ, PT ;  /* 0x000000ff0200720c */ /* 0x001fc80003f05070 */
[----:B------:R-:W-:-:S13]  /*10580*/  ISETP.NE.AND.EX P0, PT, R3, RZ, PT, P0 ;  /* 0x000000ff0300720c */ /* 0x000fda0003f05300 */
[----:B------:R-:W0:Y:S02]  /*10590*/  @P0 LDC.64 R2, c[0x0][0xa28] ;  /* 0x00028a00ff020b82 */ /* 0x000e240000000a00 */
[----:B0-----:R-:W-:-:S05]  /*105a0*/  @P0 IMAD.WIDE R2, R23, 0x4, R2 ;  /* 0x0000000417020825 */ /* 0x001fca00078e0202 */
[----:B------:R0:W5:Y:S01]  /*105b0*/  @P0 LDG.E R22, desc[UR60][R2.64] ;  /* 0x0000003c02160981 */ /* 0x000162000c1e1900 */
[----:B------:R-:W1:Y:S01]  /*105c0*/  S2UR UR40, SR_CTAID.X ;  /* 0x00000000002879c3 */ /* 0x000e620000002500 */
[----:B------:R-:W-:Y:S02]  /*105d0*/  UISETP.NE.U32.AND UP0, UPT, UR4, URZ, UPT ;  /* 0x0000003f0400728c */ /* 0x000fe4000bf05070 */
[----:B------:R-:W-:Y:S02]  /*105e0*/  UISETP.NE.AND UP1, UPT, UR6, 0x1, UPT ;  /* 0x000000010600788c */ /* 0x000fe4000bf25270 */
[----:B------:R-:W-:Y:S01]  /*105f0*/  UISETP.NE.AND.EX UP0, UPT, UR5, URZ, UPT, UP0 ;  /* 0x0000003f0500728c */ /* 0x000fe2000bf05300 */
[----:B------:R-:W-:Y:S02]  /*10600*/  ULDC UR6, c[0x0][0x424] ;  /* 0x0001090000067ab9 */ /* 0x000fe40000000800 */
[----:B------:R-:W-:Y:S01]  /*10610*/  ULDC.64 UR4, c[0x0][0x9e0] ;  /* 0x0002780000047ab9 */ /* 0x000fe20000000a00 */
[----:B------:R-:W-:-:S02]  /*10620*/  USEL UR9, UR6, 0x1, UP0 ;  /* 0x0000000106097887 */ /* 0x000fc40008000000 */
[----:B------:R-:W-:Y:S02]  /*10630*/  UISETP.GE.AND UP0, UPT, UR5, 0x1, UPT ;  /* 0x000000010500788c */ /* 0x000fe4000bf06270 */
[----:B------:R-:W-:Y:S01]  /*10640*/  UIMAD UR47, UR9, UR10, URZ ;  /* 0x0000000a092f72a4 */ /* 0x000fe2000f8e023f */
[----:B------:R-:W-:Y:S01]  /*10650*/  @UP1 ULDC UR7, c[0x0][0x44c] ;  /* 0x0001130000071ab9 */ /* 0x000fe20000000800 */
[----:B------:R-:W-:Y:S02]  /*10660*/  UIMAD UR9, UR9, UR10, 0x3f ;  /* 0x0000003f090974a4 */ /* 0x000fe4000f8e020a */
[----:B------:R-:W-:Y:S01]  /*10670*/  PLOP3.LUT P1, PT, PT, PT, UP0, 0x80, 0x0 ;  /* 0x000000000000781c */ /* 0x000fe20003f2f008 */
[----:B------:R-:W-:Y:S01]  /*10680*/  @UP1 ULDC UR12, c[0x0][0x450] ;  /* 0x00011400000c1ab9 */ /* 0x000fe20000000800 */
[----:B------:R-:W-:Y:S02]  /*10690*/  UP2UR UR48, UPR, URZ, 0x2 ;  /* 0x000000023f307883 */ /* 0x000fe40008000000 */
[----:B-1----:R-:W-:-:S04]  /*106a0*/  USHF.L.U32 UR40, UR40, 0x7, URZ ;  /* 0x0000000728287899 */ /* 0x002fc8000800063f */
[----:B------:R-:W-:-:S04]  /*106b0*/  UIADD3 UR8, UR40, 0x7f, URZ ;  /* 0x0000007f28087890 */ /* 0x000fc8000fffe03f */
[----:B------:R-:W-:Y:S02]  /*106c0*/  UIMAD.WIDE.U32 UR6, UR8, UR7, URZ ;  /* 0x00000007080672a5 */ /* 0x000fe4000f8e003f */
[----:B------:R-:W-:Y:S02]  /*106d0*/  UIADD3 UR6, UR47, 0x1, -UR11 ;  /* 0x000000012f067890 */ /* 0x000fe4000fffe80b */
[----:B------:R-:W-:Y:S02]  /*106e0*/  @UP1 USHF.R.U32.HI UR8, URZ, UR12, UR7 ;  /* 0x0000000c3f081299 */ /* 0x000fe40008011607 */
[----:B------:R-:W-:Y:S02]  /*106f0*/  USHF.R.S32.HI UR7, URZ, 0x1f, UR9 ;  /* 0x0000001f3f077899 */ /* 0x000fe40008011409 */
[----:B------:R-:W-:Y:S02]  /*10700*/  UIADD3 UR6, UR6, UR8, URZ ;  /* 0x0000000806067290 */ /* 0x000fe4000fffe03f */
[----:B------:R-:W-:-:S02]  /*10710*/  ULEA.HI UR7, UR7, UR9, URZ, 0x6 ;  /* 0x0000000907077291 */ /* 0x000fc4000f8f303f */
[----:B------:R-:W-:Y:S02]  /*10720*/  UIADD3 UR4, UR6, UR4, URZ ;  /* 0x0000000406047290 */ /* 0x000fe4000fffe03f */
[----:B------:R-:W-:Y:S01]  /*10730*/  USHF.R.S32.HI UR41, URZ, 0x6, UR7 ;  /* 0x000000063f297899 */ /* 0x000fe20008011407 */
[----:B0-----:R-:W-:Y:S11]  /*10740*/  @!P1 BRA `(.L_x_1084) ;  /* 0x0000000000449947 */ /* 0x001ff60003800000 */
        /* <DEDUP_REMOVED lines=10> */
.L_x_1085:
[----:B------:R-:W-:-:S11]  /*107f0*/  UISETP.NE.AND UP0, UPT, UR5, 0x1, UPT ;  /* 0x000000010500788c */ /* 0x000fd6000bf05270 */
[----:B------:R-:W-:Y:S02]  /*10800*/  @UP0 ULDC.64 UR12, c[0x0][0x9e8] ;  /* 0x00027a00000c0ab9 */ /* 0x000fe40000000a00 */
[----:B------:R-:W-:-:S04]  /*10810*/  UIMAD.WIDE.U32 UR6, UR8, UR12, URZ ;  /* 0x0000000c080672a5 */ /* 0x000fc8000f8e003f */
[----:B------:R-:W-:-:S12]  /*10820*/  @UP0 USHF.R.U32.HI UR8, URZ, UR13, UR7 ;  /* 0x0000000d3f080299 */ /* 0x000fd80008011607 */
.L_x_1086:
[----:B------:R-:W-:-:S04]  /*10830*/  UIMAD UR8, UR8, UR5, UR5 ;  /* 0x00000005080872a4 */ /* 0x000fc8000f8e0205 */
[----:B------:R-:W-:-:S04]  /*10840*/  UISETP.LT.AND UP0, UPT, UR4, UR8, UPT ;  /* 0x000000080400728c */ /* 0x000fc8000bf01270 */
[----:B------:R-:W-:-:S12]  /*10850*/  USEL UR4, UR4, UR8, UP0 ;  /* 0x0000000804047287 */ /* 0x000fd80008000000 */
.L_x_1084:
[----:B------:R-:W-:Y:S02]  /*10860*/  UISETP.NE.AND UP0, UPT, UR48, URZ, UPT ;  /* 0x0000003f3000728c */ /* 0x000fe4000bf05270 */
[----:B------:R-:W-:-:S04]  /*10870*/  UIADD3 UR4, UR4, 0x3f, URZ ;  /* 0x0000003f04047890 */ /* 0x000fc8000fffe03f */
[----:B------:R-:W-:-:S04]  /*10880*/  USHF.R.S32.HI UR8, URZ, 0x1f, UR4 ;  /* 0x0000001f3f087899 */ /* 0x000fc80008011404 */
[----:B------:R-:W-:Y:S01]  /*10890*/  ULEA.HI UR8, UR8, UR4, URZ, 0x6 ;  /* 0x0000000408087291 */ /* 0x000fe2000f8f303f */
[----:B------:R-:W-:Y:S01]  /*108a0*/  @UP0 ULDC UR6, c[0x0][0x44c] ;  /* 0x0001130000060ab9 */ /* 0x000fe20000000800 */
[----:B------:R-:W-:Y:S01]  /*108b0*/  @UP0 ULDC UR9, c[0x0][0x450] ;  /* 0x0001140000090ab9 */ /* 0x000fe20000000800 */
[----:B------:R-:W-:Y:S02]  /*108c0*/  UIMAD.WIDE.U32 UR6, UR40, UR6, URZ ;  /* 0x00000006280672a5 */ /* 0x000fe4000f8e003f */
[----:B------:R-:W-:Y:S01]  /*108d0*/  UMOV UR4, UR40 ;  /* 0x0000002800047c82 */ /* 0x000fe20008000000 */
[----:B------:R-:W-:Y:S02]  /*108e0*/  USHF.R.S32.HI UR42, URZ, 0x6, UR8 ;  /* 0x000000063f2a7899 */ /* 0x000fe40008011408 */
[----:B------:R-:W-:Y:S02]  /*108f0*/  @UP0 USHF.R.U32.HI UR4, URZ, UR9, UR7 ;  /* 0x000000093f040299 */ /* 0x000fe40008011607 */
[----:B------:R-:W-:-:S02]  /*10900*/  UISETP.LT.AND UP0, UPT, UR41, UR42, UPT ;  /* 0x0000002a2900728c */ /* 0x000fc4000bf01270 */
[----:B------:R-:W-:Y:S01]  /*10910*/  UIADD3 UR4, UR4, -UR11, UR47 ;  /* 0x8000000b04047290 */ /* 0x000fe2000fffe02f */
[----:B------:R-:W-:Y:S01]  /*10920*/  ULDC UR8, c[0x0][0x9dc] ;  /* 0x0002770000087ab9 */ /* 0x000fe20000000800 */
[----:B------:R-:W-:Y:S02]  /*10930*/  USEL UR12, UR41, UR42, UP0 ;  /* 0x0000002a290c7287 */ /* 0x000fe40008000000 */
[----:B------:R-:W-:Y:S01]  /*10940*/  UIADD3 UR8, UR4, -UR8, URZ ;  /* 0x8000000804087290 */ /* 0x000fe2000fffe03f */
[----:B------:R-:W-:Y:S11]  /*10950*/  @!P1 BRA `(.L_x_1087) ;  /* 0x0000000000449947 */ /* 0x000ff60003800000 */
        /* <DEDUP_REMOVED lines=10> */
.L_x_1088:
[----:B------:R-:W-:-:S11]  /*10a00*/  UISETP.NE.AND UP0, UPT, UR5, 0x1, UPT ;  /* 0x000000010500788c */ /* 0x000fd6000bf05270 */
[----:B------:R-:W-:Y:S02]  /*10a10*/  @UP0 ULDC.64 UR10, c[0x0][0x9e8] ;  /* 0x00027a00000a0ab9 */ /* 0x000fe40000000a00 */
[----:B------:R-:W-:-:S04]  /*10a20*/  UIMAD.WIDE.U32 UR6, UR4, UR10, URZ ;  /* 0x0000000a040672a5 */ /* 0x000fc8000f8e003f */
[----:B------:R-:W-:-:S12]  /*10a30*/  @UP0 USHF.R.U32.HI UR4, URZ, UR11, UR7 ;  /* 0x0000000b3f040299 */ /* 0x000fd80008011607 */
.L_x_1089:
[----:B------:R-:W-:-:S04]  /*10a40*/  UIMAD UR4, UR4, UR5, URZ ;  /* 0x00000005040472a4 */ /* 0x000fc8000f8e023f */
[----:B------:R-:W-:-:S04]  /*10a50*/  UISETP.LT.AND UP0, UPT, UR8, UR4, UPT ;  /* 0x000000040800728c */ /* 0x000fc8000bf01270 */
[----:B------:R-:W-:-:S12]  /*10a60*/  USEL UR8, UR8, UR4, !UP0 ;  /* 0x0000000408087287 */ /* 0x000fd8000c000000 */
.L_x_1087:
[----:B------:R-:W-:Y:S02]  /*10a70*/  USHF.R.S32.HI UR4, URZ, 0x1f, UR8 ;  /* 0x0000001f3f047899 */ /* 0x000fe40008011408 */
[----:B------:R-:W-:Y:S02]  /*10a80*/  USHF.R.U32.HI UR9, URZ, 0x10, UR44 ;  /* 0x000000103f097899 */ /* 0x000fe4000801162c */
[----:B------:R-:W-:Y:S02]  /*10a90*/  ULEA.HI UR4, UR4, UR8, URZ, 0x6 ;  /* 0x0000000804047291 */ /* 0x000fe4000f8f303f */
[----:B------:R-:W-:Y:S02]  /*10aa0*/  ULOP3.LUT UR44, UR44, 0xffff, URZ, 0xc0, !UPT ;  /* 0x0000ffff2c2c7892 */ /* 0x000fe4000f8ec03f */
[----:B------:R-:W-:Y:S01]  /*10ab0*/  USHF.R.S32.HI UR4, URZ, 0x6, UR4 ;  /* 0x000000063f047899 */ /* 0x000fe20008011404 */
[----:B------:R-:W-:-:S03]  /*10ac0*/  UMOV UR38, URZ ;  /* 0x0000003f00267c82 */ /* 0x000fc60008000000 */
[----:B------:R-:W-:-:S04]  /*10ad0*/  UISETP.LT.AND UP0, UPT, URZ, UR4, UPT ;  /* 0x000000043f00728c */ /* 0x000fc8000bf01270 */
[----:B------:R-:W-:Y:S02]  /*10ae0*/  USEL UR43, URZ, UR4, !UP0 ;  /* 0x000000043f2b7287 */ /* 0x000fe4000c000000 */
[----:B------:R-:W-:Y:S02]  /*10af0*/  UISETP.NE.AND UP0, UPT, UR9, URZ, UPT ;  /* 0x0000003f0900728c */ /* 0x000fe4000bf05270 */
[----:B------:R-:W-:-:S06]  /*10b00*/  UISETP.GT.AND UP1, UPT, UR12, UR43, UPT ;  /* 0x0000002b0c00728c */ /* 0x000fcc000bf24270 */
[----:B------:R-:W-:-:S03]  /*10b10*/  PLOP3.LUT P0, PT, PT, PT, UP1, 0x80, 0x0 ;  /* 0x000000000000781c */ /* 0x000fc60003f0f018 */
[----:B------:R-:W-:-:S10]  /*10b20*/  @!UP0 ULDC UR9, c[0x0][0x9f0] ;  /* 0x00027c0000098ab9 */ /* 0x000fd40000000800 */
[----:B------:R-:W-:Y:S05]  /*10b30*/  @!P0 BRA `(.L_x_1090) ;  /* 0x00000000007c8947 */ /* 0x000fea0003800000 */
[----:B------:R-:W-:Y:S01]  /*10b40*/  IABS R0, UR9 ;  /* 0x0000000900007c13 */ /* 0x000fe20008000000 */
[----:B------:R-:W-:Y:S02]  /*10b50*/  UIADD3 UR4, UR9, -0x1, UR12 ;  /* 0xffffffff09047890 */ /* 0x000fe4000fffe00c */
[----:B------:R-:W-:Y:S02]  /*10b60*/  IABS R4, UR9 ;  /* 0x0000000900047c13 */ /* 0x000fe40008000000 */
[----:B------:R-:W-:Y:S01]  /*10b70*/  R2UR UR10, R0 ;  /* 0x00000000000a72ca */ /* 0x000fe200000e0000 */
[----:B------:R-:W-:-:S03]  /*10b80*/  UIADD3 UR6, -UR43, UR4, URZ ;  /* 0x000000042b067290 */ /* 0x000fc6000fffe13f */
[----:B------:R-:W-:-:S03]  /*10b90*/  UMOV UR4, URZ ;  /* 0x0000003f00047c82 */ /* 0x000fc60008000000 */
[----:B------:R-:W-:Y:S01]  /*10ba0*/  IABS R3, UR6 ;  /* 0x0000000600037c13 */ /* 0x000fe20008000000 */
[----:B------:R-:W-:-:S03]  /*10bb0*/  ULOP3.LUT UR6, UR6, UR9, URZ, 0x3c, !UPT ;  /* 0x0000000906067292 */ /* 0x000fc6000f8e3c3f */
[----:B------:R-:W-:Y:S02]  /*10bc0*/  R2UR UR8, R3 ;  /* 0x00000000030872ca */ /* 0x000fe400000e0000 */
[----:B------:R-:W0:Y:S08]  /*10bd0*/  I2F.RP R0, UR10 ;  /* 0x0000000a00007d06 */ /* 0x000e300008209400 */
[----:B0-----:R-:W0:Y:S02]  /*10be0*/  MUFU.RCP R0, R0 ;  /* 0x0000000000007308 */ /* 0x001e240000001000 */
        /* <DEDUP_REMOVED lines=20> */
.L_x_1090:
[----:B------:R-:W-:Y:S02]  /*10d30*/  UIMAD UR49, UR44, UR38, UR43 ;  /* 0x000000262c3172a4 */ /* 0x000fe4000f8e022b */
[----:B------:R-:W-:Y:S01]  /*10d40*/  IMAD.U32 R0, RZ, RZ, UR38 ;  /* 0x00000026ff007e24 */ /* 0x000fe2000f8e00ff */
[----:B------:R-:W-:Y:S01]  /*10d50*/  MOV R2, RZ ;  /* 0x000000ff00027202 */ /* 0x000fe20000000f00 */
[----:B------:R-:W-:Y:S02]  /*10d60*/  IMAD.MOV.U32 R6, RZ, RZ, 0x1 ;  /* 0x00000001ff067424 */ /* 0x000fe400078e00ff */
[----:B------:R-:W-:-:S05]  /*10d70*/  IMAD.U32 R19, RZ, RZ, UR49 ;  /* 0x00000031ff137e24 */ /* 0x000fca000f8e00ff */
[----:B------:R-:W-:Y:S01]  /*10d80*/  VIADDMNMX R19, R19, R0, UR12, PT ;  /* 0x0000000c13137e46 */ /* 0x000fe2000b800100 */
[----:B------:R-:W-:-:S03]  /*10d90*/  IMAD.MOV.U32 R0, RZ, RZ, 0x1 ;  /* 0x00000001ff007424 */ /* 0x000fc600078e00ff */
[----:B------:R-:W-:-:S13]  /*10da0*/  ISETP.GT.AND P0, PT, R19, UR49, PT ;  /* 0x0000003113007c0c */ /* 0x000fda000bf04270 */
        /* <DEDUP_REMOVED lines=11> */
[----:B------:R-:W-:Y:S01]  /*10e60*/  MOV R4, UR4 ;  /* 0x0000000400047c02 */ /* 0x000fe20008000f00 */
[----:B------:R-:W-:Y:S01]  /*10e70*/  IMAD.U32 R5, RZ, RZ, UR5 ;  /* 0x00000005ff057e24 */ /* 0x000fe2000f8e00ff */
[----:B------:R-:W-:Y:S01]  /*10e80*/  ULDC.64 UR4, c[0x4][0x30] ;  /* 0x01000c0000047ab9 */ /* 0x000fe20000000a00 */
[----:B------:R-:W0:Y:S01]  /*10e90*/  LDC.64 R2, c[0x4][R2] ;  /* 0x0100000002027b82 */ /* 0x000e220000000a00 */
[----:B------:R-:W-:Y:S01]  /*10ea0*/  IMAD.U32 R6, RZ, RZ, UR6 ;  /* 0x00000006ff067e24 */ /* 0x000fe2000f8e00ff */
[----:B------:R-:W-:Y:S01]  /*10eb0*/  MOV R7, UR7 ;  /* 0x0000000700077c02 */ /* 0x000fe20008000f00 */
[----:B------:R-:W-:Y:S01]  /*10ec0*/  IMAD.U32 R10, RZ, RZ, UR4 ;  /* 0x00000004ff0a7e24 */ /* 0x000fe2000f8e00ff */
[----:B------:R-:W-:Y:S01]  /*10ed0*/  MOV R8, 0x70 ;  /* 0x0000007000087802 */ /* 0x000fe20000000f00 */
[----:B------:R-:W-:-:S02]  /*10ee0*/  IMAD.U32 R11, RZ, RZ, UR5 ;  /* 0x00000005ff0b7e24 */ /* 0x000fc4000f8e00ff */
[----:B------:R-:W-:Y:S02]  /*10ef0*/  IMAD.MOV.U32 R12, RZ, RZ, 0x1 ;  /* 0x00000001ff0c7424 */ /* 0x000fe400078e00ff */
[----:B------:R-:W-:-:S07]  /*10f00*/  IMAD.MOV.U32 R13, RZ, RZ, RZ ;  /* 0x000000ffff0d7224 */ /* 0x000fce00078e00ff */
[----:B------:R-:W-:-:S07]  /*10f10*/  LEPC R20, `(.L_x_1091) ;  /* 0x000000001014794e */ /* 0x000fce0000000000 */
[----:B0----5:R-:W-:Y:S05]  /*10f20*/  CALL.ABS.NOINC R2 ;  /* 0x0000000002007343 */ /* 0x021fea0003c00000 */
.L_x_1091:
        /* <DEDUP_REMOVED lines=8> */
[----:B------:R0:W1:Y:S01]  /*10fb0*/  LDC.64 R2, c[0x4][R16] ;  /* 0x0100000010027b82 */ /* 0x0000620000000a00 */
[----:B------:R-:W-:Y:S01]  /*10fc0*/  IMAD.U32 R5, RZ, RZ, UR5 ;  /* 0x00000005ff057e24 */ /* 0x000fe2000f8e00ff */
[----:B------:R-:W-:Y:S01]  /*10fd0*/  ULDC.64 UR4, c[0x4][0x38] ;  /* 0x01000e0000047ab9 */ /* 0x000fe20000000a00 */
[----:B------:R-:W-:Y:S01]  /*10fe0*/  IMAD.U32 R6, RZ, RZ, UR6 ;  /* 0x00000006ff067e24 */ /* 0x000fe2000f8e00ff */
[----:B------:R-:W-:Y:S01]  /*10ff0*/  MOV R7, UR7 ;  /* 0x0000000700077c02 */ /* 0x000fe20008000f00 */
[----:B------:R-:W-:Y:S01]  /*11000*/  IMAD.U32 R10, RZ, RZ, UR4 ;  /* 0x00000004ff0a7e24 */ /* 0x000fe2000f8e00ff */
[----:B------:R-:W-:Y:S01]  /*11010*/  MOV R8, 0x70 ;  /* 0x0000007000087802 */ /* 0x000fe20000000f00 */
[----:B------:R-:W-:-:S02]  /*11020*/  IMAD.U32 R11, RZ, RZ, UR5 ;  /* 0x00000005ff0b7e24 */ /* 0x000fc4000f8e00ff */
[----:B------:R-:W-:Y:S02]  /*11030*/  IMAD.MOV.U32 R12, RZ, RZ, 0x1 ;  /* 0x00000001ff0c7424 */ /* 0x000fe400078e00ff */
[----:B0-----:R-:W-:-:S07]  /*11040*/  IMAD.MOV.U32 R13, RZ, RZ, RZ ;  /* 0x000000ffff0d7224 */ /* 0x001fce00078e00ff */
[----:B------:R-:W-:-:S07]  /*11050*/  LEPC R20, `(.L_x_1093) ;  /* 0x000000001014794e */ /* 0x000fce0000000000 */
[----:B-1---5:R-:W-:Y:S05]  /*11060*/  CALL.ABS.NOINC R2 ;  /* 0x0000000002007343 */ /* 0x022fea0003c00000 */
.L_x_1093:
[----:B------:R0:W1:Y:S01]  /*11070*/  LDC.64 R2, c[0x4][R16] ;  /* 0x0100000010027b82 */ /* 0x0000620000000a00 */
[----:B------:R-:W-:Y:S01]  /*11080*/  ULDC.64 UR4, c[0x4][0xa8] ;  /* 0x01002a0000047ab9 */ /* 0x000fe20000000a00 */
[----:B------:R-:W-:Y:S01]  /*11090*/  ULDC.64 UR6, c[0x4][0xb0] ;  /* 0x01002c0000067ab9 */ /* 0x000fe20000000a00 */
[----:B------:R-:W-:Y:S01]  /*110a0*/  MOV R4, UR4 ;  /* 0x0000000400047c02 */ /* 0x000fe20008000f00 */
        /* <DEDUP_REMOVED lines=10> */
[----:B-1----:R-:W-:Y:S05]  /*11150*/  CALL.ABS.NOINC R2 ;  /* 0x0000000002007343 */ /* 0x002fea0003c00000 */
.L_x_1092:
[----:B------:R-:W0:Y:S01]  /*11160*/  LDC.64 R2, c[0x0][0x9f8] ;  /* 0x00027e00ff027b82 */ /* 0x000e220000000a00 */
[----:B------:R-:W-:-:S07]  /*11170*/  MOV R33, R23 ;  /* 0x0000001700217202 */ /* 0x000fce0000000f00 */
[----:B------:R-:W1:Y:S01]  /*11180*/  LDC R17, c[0x0][0x430] ;  /* 0x00010c00ff117b82 */ /* 0x000e620000000800 */
[C---:B------:R-:W-:Y:S01]  /*11190*/  IMAD.SHL.U32 R24, R26.reuse, 0x10, RZ ;  /* 0x000000101a187824 */ /* 0x040fe200078e00ff */
[----:B------:R-:W-:Y:S01]  /*111a0*/  LOP3.LUT R8, R26, 0x7f, RZ, 0xc0, !PT ;  /* 0x0000007f1a087812 */ /* 0x000fe200078ec0ff */
[----:B------:R-:W-:Y:S01]  /*111b0*/  VIADD R0, R19, 0xffffffff ;  /* 0xffffffff13007836 */ /* 0x000fe20000000000 */
[----:B------:R-:W-:Y:S01]  /*111c0*/  LOP3.LUT R16, R16, 0xffffffbf, RZ, 0xc0, !PT ;  /* 0xffffffbf10107812 */ /* 0x000fe200078ec0ff */
[----:B------:R-:W-:Y:S01]  /*111d0*/  ULDC UR4, c[0x0][0x2f4] ;  /* 0x0000bd0000047ab9 */ /* 0x000fe20000000800 */
[----:B0-----:R-:W-:-:S04]  /*111e0*/  ISETP.NE.U32.AND P0, PT, R2, RZ, PT ;  /* 0x000000ff0200720c */ /* 0x001fc80003f05070 */
[----:B------:R-:W-:-:S13]  /*111f0*/  ISETP.NE.AND.EX P0, PT, R3, RZ, PT, P0 ;  /* 0x000000ff0300720c */ /* 0x000fda0003f05300 */
[----:B------:R-:W0:Y:S02]  /*11200*/  @P0 LDC.64 R2, c[0x0][0x9f8] ;  /* 0x00027e00ff020b82 */ /* 0x000e240000000a00 */
[----:B0-----:R-:W-:-:S05]  /*11210*/  @P0 IMAD.WIDE R2, R23, 0x4, R2 ;  /* 0x0000000417020825 */ /* 0x001fca00078e0202 */
[----:B------:R0:W2:Y:S01]  /*11220*/  @P0 LDG.E R33, desc[UR60][R2.64] ;  /* 0x0000003c02210981 */ /* 0x0000a2000c1e1900 */
[----:B------:R-:W-:Y:S02]  /*11230*/  LOP3.LUT R24, R24, 0x70, RZ, 0xc0, !PT ;  /* 0x0000007018187812 */ /* 0x000fe400078ec0ff */
[----:B------:R-:W-:Y:S02]  /*11240*/  SHF.R.U32.HI R4, RZ, 0x3, R8 ;  /* 0x00000003ff047819 */ /* 0x000fe40000011608 */
[----:B-1----:R-:W-:Y:S02]  /*11250*/  ISETP.NE.AND P1, PT, R17, 0x1, PT ;  /* 0x000000011100780c */ /* 0x002fe40003f25270 */
[----:B------:R-:W-:-:S04]  /*11260*/  LOP3.LUT R37, R24, R4, RZ, 0xfc, !PT ;  /* 0x0000000418257212 */ /* 0x000fc800078efcff */
[----:B------:R-:W-:-:S04]  /*11270*/  LEA R7, R0, R37, 0x6 ;  /* 0x0000002500077211 */ /* 0x000fc800078e30ff */
[C---:B------:R-:W-:Y:S01]  /*11280*/  ISETP.GE.AND P0, PT, R7.reuse, UR47, PT ;  /* 0x0000002f07007c0c */ /* 0x040fe2000bf06270 */
[----:B-----5:R-:W-:Y:S02]  /*11290*/  IMAD.IADD R7, R7, 0x1, R22 ;  /* 0x0000000107077824 */ /* 0x020fe400078e0216 */
[----:B0-----:R-:W0:Y:S01]  /*112a0*/  @P1 LDC R2, c[0x0][0x434] ;  /* 0x00010d00ff021b82 */ /* 0x001e220000000800 */
[----:B------:R-:W-:Y:S01]  /*112b0*/  ISETP.GT.U32.OR P0, PT, R37, 0x3f, P0 ;  /* 0x0000003f2500780c */ /* 0x000fe20000704470 */
[----:B------:R-:W-:Y:S01]  /*112c0*/  IMAD.MOV.U32 R9, RZ, RZ, R7 ;  /* 0x000000ffff097224 */ /* 0x000fe200078e0007 */
[----:B------:R-:W-:-:S05]  /*112d0*/  @P1 LOP3.LUT R16, R16, 0x40, RZ, 0xfc, !PT ;  /* 0x0000004010101812 */ /* 0x000fca00078efcff */
[----:B------:R-:W1:Y:S08]  /*112e0*/  @P1 LDC R3, c[0x0][0x438] ;  /* 0x00010e00ff031b82 */ /* 0x000e700000000800 */
[----:B------:R-:W3:Y:S08]  /*112f0*/  @!P0 LDC.64 R10, c[0x0][0x428] ;  /* 0x00010a00ff0a8b82 */ /* 0x000ef00000000a00 */
[----:B------:R-:W4:Y:S01]  /*11300*/  @!P0 LDC.64 R4, c[0x0][0x418] ;  /* 0x00010600ff048b82 */ /* 0x000f220000000a00 */
[----:B0-----:R-:W-:-:S05]  /*11310*/  @P1 IMAD.HI.U32 R2, R7, R2, RZ ;  /* 0x0000000207021227 */ /* 0x001fca00078e00ff */
[----:B-1----:R-:W-:-:S04]  /*11320*/  @P1 SHF.R.U32.HI R9, RZ, R3, R2 ;  /* 0x00000003ff091219 */ /* 0x002fc80000011602 */
[----:B------:R-:W-:Y:S02]  /*11330*/  @!P0 SHF.R.S32.HI R3, RZ, 0x1f, R9 ;  /* 0x0000001fff038819 */ /* 0x000fe40000011409 */
[----:B------:R-:W-:Y:S01]  /*11340*/  LOP3.LUT R16, R16, 0xffffffef, RZ, 0xc0, !PT ;  /* 0xffffffef10107812 */ /* 0x000fe200078ec0ff */
[----:B------:R-:W-:Y:S01]  /*11350*/  UMOV UR5, 0xffffffff ;  /* 0xffffffff00057882 */ /* 0x000fe20000000000 */
[----:B--2---:R-:W-:-:S05]  /*11360*/  SHF.R.S32.HI R6, RZ, 0x1f, R33 ;  /* 0x0000001fff067819 */ /* 0x004fca0000011421 */
[----:B---3--:R-:W-:Y:S01]  /*11370*/  @!P0 IMAD R2, R6, R10, RZ ;  /* 0x0000000a06028224 */ /* 0x008fe200078e02ff */
[----:B------:R0:W-:Y:S03]  /*11380*/  STL [R1], R6 ;  /* 0x0000000601007387 */ /* 0x0001e60000100800 */
[----:B------:R-:W-:Y:S01]  /*11390*/  @!P0 IMAD R11, R33, R11, R2 ;  /* 0x0000000b210b8224 */ /* 0x000fe200078e0202 */
[----:B------:R-:W-:-:S05]  /*113a0*/  @!P0 MOV R2, R9 ;  /* 0x0000000900028202 */ /* 0x000fca0000000f00 */
[----:B------:R-:W-:-:S04]  /*113b0*/  @!P0 IMAD.WIDE.U32 R2, R33, R10, R2 ;  /* 0x0000000a21028225 */ /* 0x000fc800078e0002 */
[----:B------:R-:W-:Y:S01]  /*113c0*/  @!P0 IMAD.IADD R3, R3, 0x1, R11 ;  /* 0x0000000103038824 */ /* 0x000fe200078e020b */
[----:B----4-:R-:W-:Y:S01]  /*113d0*/  @!P0 LEA R4, P1, R2, R4, 0x2 ;  /* 0x0000000402048211 */ /* 0x010fe200078210ff */
[----:B0-----:R-:W-:-:S03]  /*113e0*/  IMAD.MOV.U32 R6, RZ, RZ, RZ ;  /* 0x000000ffff067224 */ /* 0x001fc600078e00ff */
[----:B------:R-:W-:-:S05]  /*113f0*/  @!P0 LEA.HI.X R5, R2, R5, R3, 0x2, P1 ;  /* 0x0000000502058211 */ /* 0x000fca00008f1403 */
[----:B------:R0:W5:Y:S02]  /*11400*/  @!P0 LDG.E R6, desc[UR60][R4.64] ;  /* 0x0000003c04068981 */ /* 0x000164000c1e1900 */
[----:B0-----:R-:W-:-:S04]  /*11410*/  SHF.L.U32 R4, R26, 0x3, RZ ;  /* 0x000000031a047819 */ /* 0x001fc800000006ff */
[----:B------:R-:W-:-:S04]  /*11420*/  LOP3.LUT R25, R4, 0x38, RZ, 0xc0, !PT ;  /* 0x0000003804197812 */ /* 0x000fc800078ec0ff */
[C---:B------:R-:W-:Y:S02]  /*11430*/  ISETP.GE.AND P0, PT, R25.reuse, UR4, PT ;  /* 0x0000000419007c0c */ /* 0x040fe4000bf06270 */
[C---:B------:R-:W-:Y:S02]  /*11440*/  LOP3.LUT R36, R25.reuse, 0x40, RZ, 0xfc, !PT ;  /* 0x0000004019247812 */ /* 0x040fe400078efcff */
[C---:B------:R-:W-:Y:S02]  /*11450*/  LOP3.LUT R35, R25.reuse, 0x80, RZ, 0xfc, !PT ;  /* 0x0000008019237812 */ /* 0x040fe400078efcff */
[----:B------:R-:W-:Y:S02]  /*11460*/  ISETP.GE.AND P2, PT, R36, UR4, PT ;  /* 0x0000000424007c0c */ /* 0x000fe4000bf46270 */
[----:B------:R-:W-:Y:S02]  /*11470*/  LOP3.LUT R34, R25, 0xc0, RZ, 0xfc, !PT ;  /* 0x000000c019227812 */ /* 0x000fe400078efcff */
[----:B------:R-:W-:-:S03]  /*11480*/  ISETP.GE.AND P1, PT, R35, UR4, PT ;  /* 0x0000000423007c0c */ /* 0x000fc6000bf26270 */
[----:B------:R-:W-:Y:S02]  /*11490*/  @P0 LOP3.LUT R16, R16, 0x10, RZ, 0xfc, !PT ;  /* 0x0000001010100812 */ /* 0x000fe400078efcff */
[----:B------:R-:W-:Y:S02]  /*114a0*/  ISETP.GE.AND P0, PT, R34, UR4, PT ;  /* 0x0000000422007c0c */ /* 0x000fe4000bf06270 */
[----:B------:R-:W-:-:S04]  /*114b0*/  LOP3.LUT R16, R16, 0xfffffff7, RZ, 0xc0, !PT ;  /* 0xfffffff710107812 */ /* 0x000fc800078ec0ff */
[----:B------:R-:W-:-:S04]  /*114c0*/  @P2 LOP3.LUT R16, R16, 0x8, RZ, 0xfc, !PT ;  /* 0x0000000810102812 */ /* 0x000fc800078efcff */
[----:B------:R-:W-:-:S04]  /*114d0*/  LOP3.LUT R16, R16, 0xfffffffd, RZ, 0xc0, !PT ;  /* 0xfffffffd10107812 */ /* 0x000fc800078ec0ff */
[----:B------:R-:W-:-:S04]  /*114e0*/  LOP3.LUT R16, R16, 0xfffffffb, RZ, 0xc0, !PT ;  /* 0xfffffffb10107812 */ /* 0x000fc800078ec0ff */
[----:B------:R-:W-:-:S04]  /*114f0*/  @P1 LOP3.LUT R16, R16, 0x4, RZ, 0xfc, !PT ;  /* 0x0000000410101812 */ /* 0x000fc800078efcff */
[----:B------:R-:W-:Y:S01]  /*11500*/  @P0 LOP3.LUT R16, R16, 0x2, RZ, 0xfc, !PT ;  /* 0x0000000210100812 */ /* 0x000fe200078efcff */
[----:B------:R-:W-:Y:S06]  /*11510*/  BRA.DIV UR5, `(.L_x_1094) ;  /* 0x0000002e05fc7947 */ /* 0x000fec000b800000 */
.L_x_1136:
[----:B------:R-:W2:Y:S01]  /*11520*/  LDL R2, [R1+0x4] ;  /* 0x0000040001027983 */ /* 0x000ea20000100800 */
[----:B------:R-:W-:Y:S01]  /*11530*/  ISETP.GT.U32.AND P1, PT, R37, 0x3f, PT ;  /* 0x0000003f2500780c */ /* 0x000fe20003f24070 */
[----:B------:R-:W-:Y:S01]  /*11540*/  IMAD.MOV.U32 R27, RZ, RZ, R0 ;  /* 0x000000ffff1b7224 */ /* 0x000fe200078e0000 */
[----:B------:R-:W-:Y:S02]  /*11550*/  LOP3.LUT R16, R16, 0xfffffffe, RZ, 0xc0, !PT ;  /* 0xfffffffe10107812 */ /* 0x000fe400078ec0ff */
[----:B------:R-:W-:-:S04]  /*11560*/  MOV R32, UR39 ;  /* 0x0000002700207c02 */ /* 0x000fc80008000f00 */
[----:B------:R-:W-:-:S05]  /*11570*/  SHF.R.S32.HI R32, RZ, 0x1f, R32 ;  /* 0x0000001fff207819 */ /* 0x000fca0000011420 */
[----:B------:R-:W-:-:S04]  /*11580*/  @P1 LOP3.LUT R16, R16, 0x1, RZ, 0xfc, !PT ;  /* 0x0000000110101812 */ /* 0x000fc800078efcff */
[----:B------:R-:W-:Y:S02]  /*11590*/  LOP3.LUT R16, R16, 0xffffffdf, RZ, 0xc0, !PT ;  /* 0xffffffdf10107812 */ /* 0x000fe400078ec0ff */
[----:B--2---:R-:W-:Y:S01]  /*115a0*/  R2UR UR4, R2 ;  /* 0x00000000020472ca */ /* 0x004fe200000e0000 */
[----:B------:R-:W-:-:S04]  /*115b0*/  IMAD.MOV R2, RZ, RZ, -R9 ;  /* 0x000000ffff027224 */ /* 0x000fc800078e0a09 */
[----:B------:R-:W-:-:S08]  /*115c0*/  IMAD R7, R17, R2, R7 ;  /* 0x0000000211077224 */ /* 0x000fd000078e0207 */
[----:B------:R-:W-:-:S06]  /*115d0*/  ULOP3.LUT UR4, UR4, 0x2, URZ, 0xfc, !UPT ;  /* 0x0000000204047892 */ /* 0x000fcc000f8efc3f */
[----:B------:R-:W-:-:S05]  /*115e0*/  IMAD.U32 R2, RZ, RZ, UR4 ;  /* 0x00000004ff027e24 */ /* 0x000fca000f8e00ff */
[----:B------:R-:W-:-:S13]  /*115f0*/  ISETP.NE.AND P0, PT, R2, 0x3, PT ;  /* 0x000000030200780c */ /* 0x000fda0003f05270 */
[----:B------:R-:W-:Y:S01]  /*11600*/  @P0 LOP3.LUT R16, R16, 0x20, RZ, 0xfc, !PT ;  /* 0x0000002010100812 */ /* 0x000fe200078efcff */
[----:B------:R-:W-:Y:S06]  /*11610*/  @!P0 BRA `(.L_x_1095) ;  /* 0x0000000000048947 */ /* 0x000fec0003800000 */
[----:B------:R-:W-:Y:S01]  /*11620*/  BPT.TRAP 0x1 ;  /* 0x000000040000795c */ /* 0x000fe20000300000 */
.L_x_1095:
[----:B------:R-:W-:Y:S01]  /*11630*/  SHF.R.S32.HI R9, RZ, 0x1f, R7 ;  /* 0x0000001fff097819 */ /* 0x000fe20000011407 */
[----:B------:R-:W-:Y:S01]  /*11640*/  ULDC.64 UR4, c[0x0][0x328] ;  /* 0x0000ca0000047ab9 */ /* 0x000fe20000000a00 */
[----:B------:R-:W-:-:S03]  /*11650*/  R2UR UR6, R32 ;  /* 0x00000000200672ca */ /* 0x000fc600000e0000 */
[----:B------:R-:W-:-:S04]  /*11660*/  IMAD R2, R9, UR4, RZ ;  /* 0x0000000409027c24 */ /* 0x000fc8000f8e02ff */
[C---:B------:R-:W-:Y:S02]  /*11670*/  IMAD R5, R7.reuse, UR5, R2 ;  /* 0x0000000507057c24 */ /* 0x040fe4000f8e0202 */
[----:B------:R-:W-:Y:S01]  /*11680*/  IMAD.WIDE.U32 R2, R7, UR4, RZ ;  /* 0x0000000407027c25 */ /* 0x000fe2000f8e00ff */
[----:B------:R-:W-:-:S03]  /*11690*/  ULDC.64 UR4, c[0x0][0x338] ;  /* 0x0000ce0000047ab9 */ /* 0x000fc60000000a00 */
[----:B------:R-:W-:Y:S01]  /*116a0*/  IMAD.IADD R3, R3, 0x1, R5 ;  /* 0x0000000103037824 */ /* 0x000fe200078e0205 */
[----:B-----5:R-:W-:Y:S01]  /*116b0*/  SHF.R.S32.HI R5, RZ, 0x1f, R6 ;  /* 0x0000001fff057819 */ /* 0x020fe20000011406 */
[----:B------:R-:W-:-:S04]  /*116c0*/  IMAD.WIDE.U32 R2, R6, UR4, R2 ;  /* 0x0000000406027c25 */ /* 0x000fc8000f8e0002 */
[----:B------:R-:W-:-:S04]  /*116d0*/  IMAD R11, R5, UR4, RZ ;  /* 0x00000004050b7c24 */ /* 0x000fc8000f8e02ff */
        /* <DEDUP_REMOVED lines=15> */
.L_x_1137:
[----:B------:R-:W-:Y:S01]  /*117d0*/  ULDC.64 UR4, c[0x0][0x300] ;  /* 0x0000c00000047ab9 */ /* 0x000fe20000000a00 */
[----:B------:R-:W-:Y:S01]  /*117e0*/  R2UR UR6, R32 ;  /* 0x00000000200672ca */ /* 0x000fe200000e0000 */
[----:B0-----:R-:W-:Y:S01]  /*117f0*/  IMAD R2, R9, UR4, RZ ;  /* 0x0000000409027c24 */ /* 0x001fe2000f8e02ff */
[----:B------:R-:W-:Y:S02]  /*11800*/  SHF.R.U32.HI R28, RZ, 0x3, R8 ;  /* 0x00000003ff1c7819 */ /* 0x000fe40000011608 */
[----:B------:R-:W-:Y:S01]  /*11810*/  SHF.L.U32 R30, R8, 0x3, RZ ;  /* 0x00000003081e7819 */ /* 0x000fe200000006ff */
[C---:B------:R-:W-:Y:S01]  /*11820*/  IMAD R9, R7.reuse, UR5, R2 ;  /* 0x0000000507097c24 */ /* 0x040fe2000f8e0202 */
[C---:B------:R-:W-:Y:S01]  /*11830*/  LOP3.LUT P4, RZ, R16.reuse, 0x10, RZ, 0xc0, !PT ;  /* 0x0000001010ff7812 */ /* 0x040fe2000788c0ff */
[----:B------:R-:W-:Y:S01]  /*11840*/  IMAD.WIDE.U32 R2, R7, UR4, RZ ;  /* 0x0000000407027c25 */ /* 0x000fe2000f8e00ff */
[----:B------:R-:W-:Y:S01]  /*11850*/  ULDC.64 UR4, c[0x0][0x310] ;  /* 0x0000c40000047ab9 */ /* 0x000fe20000000a00 */
[----:B------:R-:W-:-:S02]  /*11860*/  LOP3.LUT P3, RZ, R16, 0x8, RZ, 0xc0, !PT ;  /* 0x0000000810ff7812 */ /* 0x000fc4000786c0ff */
[----:B------:R-:W-:Y:S01]  /*11870*/  IMAD.IADD R3, R3, 0x1, R9 ;  /* 0x0000000103037824 */ /* 0x000fe200078e0209 */
[C---:B------:R-:W-:Y:S01]  /*11880*/  LOP3.LUT P2, RZ, R16.reuse, 0x4, RZ, 0xc0, !PT ;  /* 0x0000000410ff7812 */ /* 0x040fe2000784c0ff */
[----:B------:R-:W-:Y:S01]  /*11890*/  IMAD R5, R5, UR4, RZ ;  /* 0x0000000405057c24 */ /* 0x000fe2000f8e02ff */
[----:B------:R-:W-:Y:S01]  /*118a0*/  LOP3.LUT P1, RZ, R16, 0x2, RZ, 0xc0, !PT ;  /* 0x0000000210ff7812 */ /* 0x000fe2000782c0ff */
        /* <DEDUP_REMOVED lines=9> */
[----:B------:R-:W-:Y:S01]  /*11940*/  IMAD.MOV.U32 R5, RZ, RZ, -0x40 ;  /* 0xffffffc0ff057424 */ /* 0x000fe200078e00ff */
[----:B------:R-:W-:Y:S01]  /*11950*/  LEA R6, P0, R2, UR6, 0x1 ;  /* 0x0000000602067c11 */ /* 0x000fe2000f8008ff */
[----:B------:R-:W-:Y:S01]  /*11960*/  VIADD R7, R3, UR4 ;  /* 0x0000000403077c36 */ /* 0x000fe20008000000 */
[----:B------:R-:W-:Y:S01]  /*11970*/  LOP3.LUT R3, R4, 0x1c0, RZ, 0xc0, !PT ;  /* 0x000001c004037812 */ /* 0x000fe200078ec0ff */
[----:B------:R-:W-:Y:S01]  /*11980*/  IMAD R0, R0, R5, UR47 ;  /* 0x0000002f00007e24 */ /* 0x000fe2000f8e0205 */
[----:B------:R-:W-:Y:S02]  /*11990*/  UMOV UR4, 0xffffffff ;  /* 0xffffffff00047882 */ /* 0x000fe40000000000 */
[----:B------:R-:W-:Y:S01]  /*119a0*/  LOP3.LUT R3, R3, 0x38, R4, 0xf8, !PT ;  /* 0x0000003803037812 */ /* 0x000fe200078ef804 */
[----:B------:R-:W-:Y:S01]  /*119b0*/  IMAD.IADD R0, R0, 0x1, -R28 ;  /* 0x0000000100007824 */ /* 0x000fe200078e0a1c */
[----:B------:R-:W-:Y:S02]  /*119c0*/  LEA.HI.X R7, R2, UR7, R7, 0x1, P0 ;  /* 0x0000000702077c11 */ /* 0x000fe400080f0c07 */
[----:B------:R-:W-:-:S02]  /*119d0*/  LOP3.LUT R3, R3, 0x38, R26, 0x78, !PT ;  /* 0x0000003803037812 */ /* 0x000fc400078e781a */
[----:B------:R-:W-:Y:S02]  /*119e0*/  ISETP.GE.AND P0, PT, R0, 0x1, PT ;  /* 0x000000010000780c */ /* 0x000fe40003f06270 */
[----:B------:R-:W-:Y:S01]  /*119f0*/  LOP3.LUT R30, R3, 0x200, R30, 0xf8, !PT ;  /* 0x00000200031e7812 */ /* 0x000fe200078ef81e */
[----:B------:R-:W-:Y:S10]  /*11a00*/  BRA.DIV UR4, `(.L_x_1097) ;  /* 0x0000002a04f87947 */ /* 0x000ff4000b800000 */
[----:B------:R-:W-:Y:S01]  /*11a10*/  SHFL.IDX PT, R3, R7, RZ, 0x181f ;  /* 0x00181fff07037589 */ /* 0x000fe200000e0000 */
[----:B------:R-:W-:-:S03]  /*11a20*/  @P0 LEA R9, R30, UR45, 0x1 ;  /* 0x0000002d1e090c11 */ /* 0x000fc6000f8e08ff */
[----:B------:R-:W0:Y:S04]  /*11a30*/  SHFL.IDX PT, R2, R6, RZ, 0x181f ;  /* 0x00181fff06027589 */ /* 0x000e2800000e0000 */
[----:B------:R-:W-:Y:S04]  /*11a40*/  SHFL.IDX PT, R5, R7, 0x1, 0x181f ;  /* 0x00381f0007057f89 */ /* 0x000fe800000e0000 */
        /* <DEDUP_REMOVED lines=24> */
.L_x_1147:
[----:B------:R-:W-:Y:S01]  /*11bd0*/  ISETP.GE.AND P0, PT, R0, 0x31, PT ;  /* 0x000000310000780c */ /* 0x000fe20003f06270 */
[----:B-1----:R-:W-:Y:S01]  /*11be0*/  IMAD.MOV.U32 R2, RZ, RZ, R14 ;  /* 0x000000ffff027224 */ /* 0x002fe200078e000e */
[----:B--2---:R-:W-:-:S11]  /*11bf0*/  MOV R3, R4 ;  /* 0x0000000400037202 */ /* 0x004fd60000000f00 */
[----:B------:R-:W-:Y:S01]  /*11c00*/  @P0 IMAD.WIDE.U32 R2, R25, 0x2, R2 ;  /* 0x0000000219020825 */ /* 0x000fe200078e0002 */
[----:B------:R-:W-:-:S05]  /*11c10*/  @P0 LEA R5, R30, UR45, 0x1 ;  /* 0x0000002d1e050c11 */ /* 0x000fca000f8e08ff */
[----:B------:R-:W-:Y:S01]  /*11c20*/  @!PT LDS RZ, [RZ] ;  /* 0x00000000fffff984 */ /* 0x000fe20000000800 */
[----:B------:R-:W-:Y:S01]  /*11c30*/  @!PT LDS RZ, [RZ] ;  /* 0x00000000fffff984 */ /* 0x000fe20000000800 */
[----:B------:R-:W-:Y:S01]  /*11c40*/  @!PT LDS RZ, [RZ] ;  /* 0x00000000fffff984 */ /* 0x000fe20000000800 */
[----:B------:R0:W-:Y:S04]  /*11c50*/  @P0 LDGSTS.E.BYPASS.LTC128B.128 [R5+0x21c00], desc[UR60][R2.64], !P4 ;  /* 0x21c0000002050fae */ /* 0x0001e8000e101d7c */
[----:B------:R0:W-:Y:S04]  /*11c60*/  @P0 LDGSTS.E.BYPASS.LTC128B.128 [R5+0x23c00], desc[UR60][R2.64+0x80], !P3 ;  /* 0x23c0008002050fae */ /* 0x0001e8000d901d7c */
[----:B------:R0:W-:Y:S04]  /*11c70*/  @P0 LDGSTS.E.BYPASS.LTC128B.128 [R5+0x25c00], desc[UR60][R2.64+0x100], !P2 ;  /* 0x25c0010002050fae */ /* 0x0001e8000d101d7c */
[----:B------:R0:W-:Y:S01]  /*11c80*/  @P0 LDGSTS.E.BYPASS.LTC128B.128 [R5+0x27c00], desc[UR60][R2.64+0x180], !P1 ;  /* 0x27c0018002050fae */ /* 0x0001e2000c901d7c */
[----:B------:R-:W-:Y:S01]  /*11c90*/  NOP ;  /* 0x0000000000007918 */ /* 0x000fe20000000000 */
[----:B------:R-:W-:Y:S02]  /*11ca0*/  SYNCS.ARRIVE.TRANS64.RED.A0T1 RZ, [UR45+0x30830], RZ ;  /* 0x030830ffffff79a7 */ /* 0x000fe4000820042d */
[----:B------:R-:W-:Y:S01]  /*11cb0*/  ARRIVES.LDGSTSBAR.64.TRANSCNT [UR45+0x30830] ;  /* 0x03083000ff0079b0 */ /* 0x000fe20008000aad */
[----:B------:R-:W-:Y:S01]  /*11cc0*/  NOP ;  /* 0x0000000000007918 */ /* 0x000fe20000000000 */
[----:B------:R-:W-:-:S13]  /*11cd0*/  LOP3.LUT P1, RZ, R16, 0x20, RZ, 0xc0, !PT ;  /* 0x0000002010ff7812 */ /* 0x000fda000782c0ff */
[----:B0-----:R-:W-:Y:S05]  /*11ce0*/  @!P1 BRA `(.L_x_1098) ;  /* 0x0000000000049947 */ /* 0x001fea0003800000 */
[----:B------:R-:W-:Y:S01]  /*11cf0*/  BPT.TRAP 0x1 ;  /* 0x000000040000795c */ /* 0x000fe20000300000 */
.L_x_1098:
        /* <DEDUP_REMOVED lines=30> */
.L_x_1099:
[----:B------:R-:W-:Y:S01]  /*11ee0*/  UISETP.NE.AND UP0, UPT, UR48, URZ, UPT ;  /* 0x0000003f3000728c */ /* 0x000fe2000bf05270 */
[----:B------:R-:W-:Y:S01]  /*11ef0*/  VIADD R0, R37, UR40 ;  /* 0x0000002825007c36 */ /* 0x000fe20008000000 */
[----:B------:R-:W0:Y:S01]  /*11f00*/  LDC R7, c[0x0][0x448] ;  /* 0x00011200ff077b82 */ /* 0x000e220000000800 */
[----:B------:R-:W-:Y:S01]  /*11f10*/  IMAD.U32 R4, RZ, RZ, UR36 ;  /* 0x00000024ff047e24 */ /* 0x000fe2000f8e00ff */
[----:B------:R-:W-:Y:S01]  /*11f20*/  MOV R3, UR46 ;  /* 0x0000002e00037c02 */ /* 0x000fe20008000f00 */
[----:B------:R-:W-:Y:S01]  /*11f30*/  IMAD.MOV.U32 R9, RZ, RZ, R0 ;  /* 0x000000ffff097224 */ /* 0x000fe200078e0000 */
[----:B------:R-:W-:Y:S01]  /*11f40*/  PLOP3.LUT P0, PT, PT, PT, UP0, 0x80, 0x0 ;  /* 0x000000000000781c */ /* 0x000fe20003f0f008 */
[----:B------:R-:W-:-:S04]  /*11f50*/  IMAD.U32 R5, RZ, RZ, UR37 ;  /* 0x00000025ff057e24 */ /* 0x000fc8000f8e00ff */
[----:B------:R-:W-:-:S08]  /*11f60*/  @UP0 ULDC UR4, c[0x0][0x44c] ;  /* 0x0001130000040ab9 */ /* 0x000fd00000000800 */
[----:B------:R-:W-:Y:S01]  /*11f70*/  @P0 IMAD.HI.U32 R2, R0, UR4, RZ ;  /* 0x0000000400020c27 */ /* 0x000fe2000f8e00ff */
[----:B------:R-:W-:Y:S01]  /*11f80*/  PLOP3.LUT P0, PT, PT, PT, UP0, 0x80, 0x0 ;  /* 0x000000000000781c */ /* 0x000fe20003f0f008 */
[----:B------:R-:W-:-:S12]  /*11f90*/  @UP0 ULDC UR4, c[0x0][0x450] ;  /* 0x0001140000040ab9 */ /* 0x000fd80000000800 */
[----:B------:R-:W-:Y:S01]  /*11fa0*/  @P0 SHF.R.U32.HI R9, RZ, UR4, R2 ;  /* 0x00000004ff090c19 */ /* 0x000fe20008011602 */
[----:B------:R-:W-:Y:S01]  /*11fb0*/  ULDC.64 UR4, c[0x0][0x2e0] ;  /* 0x0000b80000047ab9 */ /* 0x000fe20000000a00 */
[----:B------:R-:W-:Y:S01]  /*11fc0*/  MOV R2, R4 ;  /* 0x0000000400027202 */ /* 0x000fe20000000f00 */
[----:B------:R-:W-:-:S04]  /*11fd0*/  IMAD R26, R26, UR4, RZ ;  /* 0x000000041a1a7c24 */ /* 0x000fc8000f8e02ff */
[----:B------:R-:W-:-:S04]  /*11fe0*/  IMAD.WIDE.U32 R2, R23, UR4, R2 ;  /* 0x0000000417027c25 */ /* 0x000fc8000f8e0002 */
[----:B------:R-:W-:Y:S01]  /*11ff0*/  IMAD R5, R23, UR5, R26 ;  /* 0x0000000517057c24 */ /* 0x000fe2000f8e021a */
[----:B------:R-:W-:-:S03]  /*12000*/  ULDC.64 UR4, c[0x0][0x2d0] ;  /* 0x0000b40000047ab9 */ /* 0x000fc60000000a00 */
[----:B------:R-:W-:Y:S02]  /*12010*/  IMAD.IADD R3, R3, 0x1, R5 ;  /* 0x0000000103037824 */ /* 0x000fe400078e0205 */
[----:B------:R-:W-:Y:S02]  /*12020*/  IMAD.MOV R5, RZ, RZ, -R9 ;  /* 0x000000ffff057224 */ /* 0x000fe400078e0a09 */
[----:B------:R-:W-:-:S04]  /*12030*/  IMAD.WIDE.U32 R2, R9, UR4, R2 ;  /* 0x0000000409027c25 */ /* 0x000fc8000f8e0002 */
[----:B0-----:R-:W-:Y:S01]  /*12040*/  IMAD R5, R7, R5, R0 ;  /* 0x0000000507057224 */ /* 0x001fe200078e0200 */
[----:B------:R-:W-:-:S05]  /*12050*/  SHF.R.S32.HI R0, RZ, 0x1f, R9 ;  /* 0x0000001fff007819 */ /* 0x000fca0000011409 */
[----:B------:R-:W-:-:S04]  /*12060*/  IMAD R0, R0, UR4, RZ ;  /* 0x0000000400007c24 */ /* 0x000fc8000f8e02ff */
        /* <DEDUP_REMOVED lines=9> */
[C---:B------:R-:W-:Y:S01]  /*12100*/  LEA R0, P0, R2.reuse, UR4, 0x1 ;  /* 0x0000000402007c11 */ /* 0x040fe2000f8008ff */
        /* <DEDUP_REMOVED lines=10> */
[----:B------:R-:W-:Y:S02]  /*121b0*/  VIADD R8, R28, UR40 ;  /* 0x000000281c087c36 */ /* 0x000fe40008000000 */
        /* <DEDUP_REMOVED lines=15> */
[----:B0-----:R-:W-:Y:S10]  /*122b0*/  SHFL.IDX PT, R3, R6, 0x2, 0x181f ;  /* 0x00581f0006037f89 */ /* 0x001ff400000e0000 */
[----:B-1----:R-:W-:Y:S01]  /*122c0*/  @!P0 IMAD.WIDE.U32 R4, R25, 0x2, R4 ;  /* 0x0000000219048825 */ /* 0x002fe200078e0004 */
        /* <DEDUP_REMOVED lines=16> */
[----:B------:R-:W-:-:S02]  /*123d0*/  ISETP.GE.AND P0, PT, R10, R7, PT ;  /* 0x000000070a00720c */ /* 0x000fc40003f06270 */
[----:B------:R-:W-:Y:S01]  /*123e0*/  IADD3 R10, R8, 0x40, RZ ;  /* 0x00000040080a7810 */ /* 0x000fe20007ffe0ff */
        /* <DEDUP_REMOVED lines=36> */
.L_x_1164:
[----:B------:R-:W-:Y:S01]  /*12630*/  IADD3 R8, R8, 0x70, RZ ;  /* 0x0000007008087810 */ /* 0x000fe20007ffe0ff */
[----:B------:R-:W-:Y:S01]  /*12640*/  BSSY B0, `(.L_x_1101) ;  /* 0x000000e000007945 */ /* 0x000fe20003800000 */
[----:B-1----:R-:W-:Y:S02]  /*12650*/  IMAD.MOV.U32 R2, RZ, RZ, R14 ;  /* 0x000000ffff027224 */ /* 0x002fe400078e000e */
[----:B------:R-:W-:Y:S01]  /*12660*/  ISETP.GE.AND P0, PT, R8, R7, PT ;  /* 0x000000070800720c */ /* 0x000fe20003f06270 */
[----:B------:R-:W-:-:S12]  /*12670*/  IMAD.MOV.U32 R3, RZ, RZ, R6 ;  /* 0x000000ffff037224 */ /* 0x000fd800078e0006 */
[----:B------:R-:W-:Y:S05]  /*12680*/  @P0 BRA `(.L_x_1102) ;  /* 0x0000000000240947 */ /* 0x000fea0003800000 */
[----:B------:R-:W-:Y:S01]  /*12690*/  IMAD.WIDE.U32 R2, R25, 0x2, R2 ;  /* 0x0000000219027825 */ /* 0x000fe200078e0002 */
        /* <DEDUP_REMOVED lines=8> */
.L_x_1102:
[----:B------:R-:W-:Y:S05]  /*12720*/  BSYNC B0 ;  /* 0x0000000000007941 */ /* 0x000fea0003800000 */
.L_x_1101:
[----:B------:R-:W-:Y:S01]  /*12730*/  NOP ;  /* 0x0000000000007918 */ /* 0x000fe20000000000 */
[----:B------:R-:W-:Y:S01]  /*12740*/  SYNCS.ARRIVE.TRANS64.RED.A0T1 RZ, [UR45+0x30800], RZ ;  /* 0x030800ffffff79a7 */ /* 0x000fe2000820042d */
[----:B------:R-:W-:Y:S01]  /*12750*/  MOV R0, 0x1 ;  /* 0x0000000100007802 */ /* 0x000fe20000000f00 */
[----:B------:R-:W-:Y:S01]  /*12760*/  VIADD R19, R19, 0xfffffffe ;  /* 0xfffffffe13137836 */ /* 0x000fe20000000000 */
[----:B------:R-:W-:Y:S01]  /*12770*/  ARRIVES.LDGSTSBAR.64.TRANSCNT [UR45+0x30800] ;  /* 0x03080000ff0079b0 */ /* 0x000fe20008000aad */
[----:B------:R-:W-:Y:S01]  /*12780*/  IMAD.MOV.U32 R23, RZ, RZ, 0x1 ;  /* 0x00000001ff177424 */ /* 0x000fe200078e00ff */
[----:B------:R-:W-:Y:S01]  /*12790*/  SHF.L.U32 R0, R0, 0x1f, RZ ;  /* 0x0000001f00007819 */ /* 0x000fe200000006ff */
[----:B------:R-:W-:Y:S01]  /*127a0*/  NOP ;  /* 0x0000000000007918 */ /* 0x000fe20000000000 */
[----:B------:R-:W-:Y:S02]  /*127b0*/  SYNCS.ARRIVE.TRANS64.A1T0 RZ, [UR45+0x30800], RZ ;  /* 0x030800ffffff79a7 */ /* 0x000fe4000810002d */
[----:B------:R-:W1:Y:S02]  /*127c0*/  SYNCS.PHASECHK.TRANS64.TRYWAIT P0, [UR45+0x30820], R0 ;  /* 0x03082000ff0075a7 */ /* 0x000e64000800016d */
[----:B-1----:R-:W-:Y:S05]  /*127d0*/  @!P0 BRA `(.L_x_1103) ;  /* 0x0000002c00688947 */ /* 0x002fea0003800000 */
.L_x_1165:
[----:B------:R-:W-:Y:S02]  /*127e0*/  ISETP.GE.AND P0, PT, R19, UR49, PT ;  /* 0x0000003113007c0c */ /* 0x000fe4000bf06270 */
[----:B------:R-:W-:-:S11]  /*127f0*/  MOV R20, RZ ;  /* 0x000000ff00147202 */ /* 0x000fd60000000f00 */
[----:B------:R-:W-:Y:S05]  /*12800*/  @!P0 BRA `(.L_x_1104) ;  /* 0x0000001000088947 */ /* 0x000fea0003800000 */
[----:B0-----:R-:W0:Y:S01]  /*12810*/  S2R R2, SR_TID.X ;  /* 0x0000000000027919 */ /* 0x001e220000002100 */
[----:B------:R-:W-:Y:S01]  /*12820*/  UIADD3 UR4, UR44, 0x1, URZ ;  /* 0x000000012c047890 */ /* 0x000fe2000fffe03f */
[----:B------:R-:W-:Y:S01]  /*12830*/  LOP3.LUT R3, RZ, UR42, RZ, 0x33, !PT ;  /* 0x0000002aff037c12 */ /* 0x000fe2000f8e33ff */
[----:B------:R-:W-:Y:S01]  /*12840*/  BSSY B0, `(.L_x_1104) ;  /* 0x00000fe000007945 */ /* 0x000fe20003800000 */
[----:B------:R-:W-:Y:S01]  /*12850*/  LOP3.LUT R5, RZ, UR41, RZ, 0x33, !PT ;  /* 0x00000029ff057c12 */ /* 0x000fe2000f8e33ff */
[----:B------:R-:W-:Y:S01]  /*12860*/  UIMAD UR4, UR4, UR38, URZ ;  /* 0x00000026040472a4 */ /* 0x000fe2000f8e023f */
[----:B------:R-:W-:-:S05]  /*12870*/  IMAD.MOV.U32 R19, RZ, RZ, RZ ;  /* 0x000000ffff137224 */ /* 0x000fca00078e00ff */
[----:B------:R-:W-:Y:S01]  /*12880*/  LOP3.LUT R0, RZ, UR4, RZ, 0x33, !PT ;  /* 0x00000004ff007c12 */ /* 0x000fe2000f8e33ff */
[----:B------:R-:W-:Y:S02]  /*12890*/  ULDC UR4, c[0x0][0x2f4] ;  /* 0x0000bd0000047ab9 */ /* 0x000fe40000000800 */
[----:B------:R-:W-:Y:S02]  /*128a0*/  ISETP.GE.AND P4, PT, R25, UR4, PT ;  /* 0x0000000419007c0c */ /* 0x000fe4000bf86270 */
[----:B------:R-:W-:Y:S02]  /*128b0*/  VIADDMNMX R0, R0, -UR43, R3, !PT ;  /* 0x8000002b00007c46 */ /* 0x000fe4000f800103 */
[----:B------:R-:W-:Y:S02]  /*128c0*/  ISETP.GE.AND P3, PT, R36, UR4, PT ;  /* 0x0000000424007c0c */ /* 0x000fe4000bf66270 */
[----:B------:R-:W-:Y:S02]  /*128d0*/  VIMNMX R0, R0, R5, !PT ;  /* 0x0000000500007248 */ /* 0x000fe40007fe0100 */
[----:B------:R-:W-:-:S02]  /*128e0*/  ISETP.GE.AND P2, PT, R35, UR4, PT ;  /* 0x0000000423007c0c */ /* 0x000fc4000bf46270 */
[----:B------:R-:W-:Y:S02]  /*128f0*/  IADD3 R27, -R0, -0x2, RZ ;  /* 0xfffffffe001b7810 */ /* 0x000fe40007ffe1ff */
[----:B------:R-:W-:Y:S02]  /*12900*/  ISETP.GE.AND P1, PT, R34, UR4, PT ;  /* 0x0000000422007c0c */ /* 0x000fe4000bf26270 */
[----:B0-----:R-:W-:-:S04]  /*12910*/  LOP3.LUT R2, R2, 0x7f, RZ, 0xc0, !PT ;  /* 0x0000007f02027812 */ /* 0x001fc800078ec0ff */
[----:B------:R-:W-:-:S04]  /*12920*/  SHF.R.U32.HI R2, RZ, 0x3, R2 ;  /* 0x00000003ff027819 */ /* 0x000fc80000011602 */
[----:B------:R-:W-:Y:S02]  /*12930*/  IADD3 R22, R24, R22, R2 ;  /* 0x0000001618167210 */ /* 0x000fe40007ffe002 */
[----:B------:R-:W-:Y:S01]  /*12940*/  IADD3 R3, -R2, UR47, RZ ;  /* 0x0000002f02037c10 */ /* 0x000fe2000fffe1ff */
[----:B------:R-:W-:Y:S02]  /*12950*/  IMAD.SHL.U32 R2, R25, 0x2, RZ ;  /* 0x0000000219027824 */ /* 0x000fe400078e00ff */
[----:B------:R-:W-:Y:S01]  /*12960*/  VIADD R5, R22, 0xffffff40 ;  /* 0xffffff4016057836 */ /* 0x000fe20000000000 */
[----:B------:R-:W-:Y:S01]  /*12970*/  MOV R22, 0x1 ;  /* 0x0000000100167802 */ /* 0x000fe20000000f00 */
[C---:B------:R-:W-:Y:S02]  /*12980*/  IMAD R3, R0.reuse, 0x40, R3 ;  /* 0x0000004000037824 */ /* 0x040fe400078e0203 */
[----:B------:R-:W-:-:S03]  /*12990*/  IMAD R10, R0, -0x40, R5 ;  /* 0xffffffc0000a7824 */ /* 0x000fc600078e0205 */
[----:B------:R-:W-:-:S07]  /*129a0*/  IADD3 R0, R3, 0x80, RZ ;  /* 0x0000008003007810 */ /* 0x000fce0007ffe0ff */
.L_x_1117:
[----:B------:R-:W2:Y:S01]  /*129b0*/  LDL R8, [R1] ;  /* 0x0000000001087983 */ /* 0x000ea20000100800 */
[----:B------:R-:W0:Y:S01]  /*129c0*/  LDC R2, c[0x0][0x430] ;  /* 0x00010c00ff027b82 */ /* 0x000e220000000800 */
[----:B------:R-:W-:Y:S01]  /*129d0*/  ISETP.GT.U32.AND P6, PT, R37, 0x3f, PT ;  /* 0x0000003f2500780c */ /* 0x000fe20003fc4070 */
[----:B------:R-:W-:-:S12]  /*129e0*/  IMAD.MOV.U32 R9, RZ, RZ, R10 ;  /* 0x000000ffff097224 */ /* 0x000fd800078e000a */
[----:B------:R-:W2:Y:S01]  /*129f0*/  @!P6 LDC.64 R6, c[0x0][0x428] ;  /* 0x00010a00ff06eb82 */ /* 0x000ea20000000a00 */
[----:B0-----:R-:W-:-:S13]  /*12a00*/  ISETP.NE.AND P0, PT, R2, 0x1, PT ;  /* 0x000000010200780c */ /* 0x001fda0003f05270 */
[----:B------:R-:W0:Y:S08]  /*12a10*/  @P0 LDC R3, c[0x0][0x434] ;  /* 0x00010d00ff030b82 */ /* 0x000e300000000800 */
[----:B-1----:R-:W1:Y:S01]  /*12a20*/  @P0 LDC R5, c[0x0][0x438] ;  /* 0x00010e00ff050b82 */ /* 0x002e620000000800 */
[----:B0-----:R-:W-:-:S05]  /*12a30*/  @P0 IMAD.HI.U32 R2, R10, R3, RZ ;  /* 0x000000030a020227 */ /* 0x001fca00078e00ff */
[----:B-1----:R-:W-:Y:S02]  /*12a40*/  @P0 SHF.R.U32.HI R9, RZ, R5, R2 ;  /* 0x00000005ff090219 */ /* 0x002fe40000011602 */
[----:B------:R-:W0:Y:S02]  /*12a50*/  @!P6 LDC.64 R4, c[0x0][0x418] ;  /* 0x00010600ff04eb82 */ /* 0x000e240000000a00 */
[----:B------:R-:W-:Y:S01]  /*12a60*/  @!P6 SHF.R.S32.HI R3, RZ, 0x1f, R9 ;  /* 0x0000001fff03e819 */ /* 0x000fe20000011409 */
[----:B--2---:R-:W-:-:S04]  /*12a70*/  @!P6 IMAD R2, R8, R6, RZ ;  /* 0x000000060802e224 */ /* 0x004fc800078e02ff */
[----:B------:R-:W-:Y:S02]  /*12a80*/  @!P6 IMAD R7, R33, R7, R2 ;  /* 0x000000072107e224 */ /* 0x000fe400078e0202 */
[----:B------:R-:W-:-:S04]  /*12a90*/  @!P6 IMAD.MOV.U32 R2, RZ, RZ, R9 ;  /* 0x000000ffff02e224 */ /* 0x000fc800078e0009 */
[----:B------:R-:W-:-:S05]  /*12aa0*/  @!P6 IMAD.WIDE.U32 R2, R33, R6, R2 ;  /* 0x000000062102e225 */ /* 0x000fca00078e0002 */
[----:B------:R-:W-:Y:S02]  /*12ab0*/  @!P6 IADD3 R3, R7, R3, RZ ;  /* 0x000000030703e210 */ /* 0x000fe40007ffe0ff */
[----:B0-----:R-:W-:Y:S01]  /*12ac0*/  @!P6 LEA R4, P0, R2, R4, 0x2 ;  /* 0x000000040204e211 */ /* 0x001fe200078010ff */
[----:B------:R-:W-:-:S03]  /*12ad0*/  IMAD.MOV.U32 R6, RZ, RZ, RZ ;  /* 0x000000ffff067224 */ /* 0x000fc600078e00ff */
[----:B------:R-:W-:-:S05]  /*12ae0*/  @!P6 LEA.HI.X R5, R2, R5, R3, 0x2, P0 ;  /* 0x000000050205e211 */ /* 0x000fca00000f1403 */
[----:B------:R0:W5:Y:S01]  /*12af0*/  @!P6 LDG.E R6, desc[UR60][R4.64] ;  /* 0x0000003c0406e981 */ /* 0x000162000c1e1900 */
[----:B------:R-:W-:Y:S01]  /*12b00*/  LOP3.LUT P5, RZ, R16, 0x20, RZ, 0xc0, !PT ;  /* 0x0000002010ff7812 */ /* 0x000fe200078ac0ff */
[----:B------:R-:W-:-:S05]  /*12b10*/  VIADD R20, R19, 0x1 ;  /* 0x0000000113147836 */ /* 0x000fca0000000000 */
[----:B------:R-:W-:-:S04]  /*12b20*/  ISETP.NE.AND P0, PT, R20, 0x2, PT ;  /* 0x000000021400780c */ /* 0x000fc80003f05270 */
[----:B------:R-:W-:Y:S02]  /*12b30*/  SEL R23, RZ, 0x1, P0 ;  /* 0x00000001ff177807 */ /* 0x000fe40000000000 */
[----:B------:R-:W-:Y:S02]  /*12b40*/  SEL R20, R20, RZ, P0 ;  /* 0x000000ff14147207 */ /* 0x000fe40000000000 */
[----:B------:R-:W-:Y:S01]  /*12b50*/  LOP3.LUT R23, R22, R23, RZ, 0x3c, !PT ;  /* 0x0000001716177212 */ /* 0x000fe200078e3cff */
[----:B0-----:R-:W-:Y:S06]  /*12b60*/  @!P5 BRA `(.L_x_1105) ;  /* 0x000000000004d947 */ /* 0x001fec0003800000 */
[----:B------:R-:W-:Y:S01]  /*12b70*/  BPT.TRAP 0x1 ;  /* 0x000000040000795c */ /* 0x000fe20000300000 */
.L_x_1105:
[----:B------:R-:W-:Y:S01]  /*12b80*/  LEA R21, R20, UR45, 0x3 ;  /* 0x0000002d14157c11 */ /* 0x000fe2000f8e18ff */
[----:B------:R-:W-:Y:S01]  /*12b90*/  BSSY B1, `(.L_x_1106) ;  /* 0x0000004000017945 */ /* 0x000fe20003800000 */
[----:B------:R-:W-:-:S04]  /*12ba0*/  SHF.L.U32 R2, R23, 0x1f, RZ ;  /* 0x0000001f17027819 */ /* 0x000fc800000006ff */
[----:B------:R-:W0:Y:S02]  /*12bb0*/  SYNCS.PHASECHK.TRANS64.TRYWAIT P0, [R21+URZ+0x30840], R2 ;  /* 0x03084002150075a7 */ /* 0x000e24000800017f */
[----:B0-----:R-:W-:Y:S05]  /*12bc0*/  @!P0 BRA `(.L_x_1107) ;  /* 0x0000002800848947 */ /* 0x001fea0003800000 */
.L_x_1166:
[----:B------:R-:W-:Y:S05]  /*12bd0*/  BSYNC B1 ;  /* 0x0000000000017941 */ /* 0x000fea0003800000 */
.L_x_1106:
        /* <DEDUP_REMOVED lines=9> */
[----:B0-----:R-:W-:-:S04]  /*12c70*/  IMAD R2, R24, UR4, RZ ;  /* 0x0000000418027c24 */ /* 0x001fc8000f8e02ff */
[C---:B------:R-:W-:Y:S02]  /*12c80*/  IMAD R5, R7.reuse, UR5, R2 ;  /* 0x0000000507057c24 */ /* 0x040fe4000f8e0202 */
[----:B------:R-:W-:Y:S01]  /*12c90*/  IMAD.WIDE.U32 R2, R7, UR4, RZ ;  /* 0x0000000407027c25 */ /* 0x000fe2000f8e00ff */
[----:B------:R-:W-:-:S04]  /*12ca0*/  ULDC.64 UR4, c[0x0][0x310] ;  /* 0x0000c40000047ab9 */ /* 0x000fc80000000a00 */
[----:B------:R-:W-:Y:S01]  /*12cb0*/  IADD3 R3, R3, R5, RZ ;  /* 0x0000000503037210 */ /* 0x000fe20007ffe0ff */
[----:B------:R-:W-:-:S04]  /*12cc0*/  IMAD R5, R26, UR4, RZ ;  /* 0x000000041a057c24 */ /* 0x000fc8000f8e02ff */
[C---:B------:R-:W-:Y:S02]  /*12cd0*/  IMAD R5, R6.reuse, UR5, R5 ;  /* 0x0000000506057c24 */ /* 0x040fe4000f8e0205 */
[----:B------:R-:W-:Y:S01]  /*12ce0*/  IMAD.WIDE.U32 R2, R6, UR4, R2 ;  /* 0x0000000406027c25 */ /* 0x000fe2000f8e0002 */
[----:B------:R-:W-:-:S03]  /*12cf0*/  ULDC.64 UR4, c[0x0][0x308] ;  /* 0x0000c20000047ab9 */ /* 0x000fc60000000a00 */
[----:B------:R-:W-:Y:S02]  /*12d00*/  IMAD.IADD R3, R3, 0x1, R5 ;  /* 0x0000000103037824 */ /* 0x000fe400078e0205 */
[----:B------:R-:W-:Y:S01]  /*12d10*/  IMAD.U32 R5, RZ, RZ, UR4 ;  /* 0x00000004ff057e24 */ /* 0x000fe2000f8e00ff */
[----:B------:R-:W-:-:S03]  /*12d20*/  UIMAD UR4, UR6, UR4, URZ ;  /* 0x00000004060472a4 */ /* 0x000fc6000f8e023f */
[----:B------:R-:W-:Y:S01]  /*12d30*/  IMAD.WIDE.U32 R2, R5, UR39, R2 ;  /* 0x0000002705027c25 */ /* 0x000fe2000f8e0002 */
[----:B------:R-:W-:Y:S01]  /*12d40*/  UIMAD UR4, UR39, UR5, UR4 ;  /* 0x00000005270472a4 */ /* 0x000fe2000f8e0204 */
[----:B------:R-:W-:Y:S02]  /*12d50*/  ULDC.64 UR6, c[0x0][0x2e8] ;  /* 0x0000ba0000067ab9 */ /* 0x000fe40000000a00 */
[----:B------:R-:W-:-:S03]  /*12d60*/  LEA R28, P0, R2, UR6, 0x1 ;  /* 0x00000006021c7c11 */ /* 0x000fc6000f8008ff */
[----:B------:R-:W-:Y:S01]  /*12d70*/  IADD3 R31, R3, UR4, RZ ;  /* 0x00000004031f7c10 */ /* 0x000fe2000fffe0ff */
[----:B------:R-:W-:-:S03]  /*12d80*/  UMOV UR4, 0xffffffff ;  /* 0xffffffff00047882 */ /* 0x000fc60000000000 */
[----:B------:R-:W-:Y:S01]  /*12d90*/  LEA.HI.X R31, R2, UR7, R31, 0x1, P0 ;  /* 0x00000007021f7c11 */ /* 0x000fe200080f0c1f */
[----:B------:R-:W-:Y:S06]  /*12da0*/  BRA.DIV UR4, `(.L_x_1108) ;  /* 0x0000002a04207947 */ /* 0x000fec000b800000 */
[----:B------:R-:W0:Y:S01]  /*12db0*/  SHFL.IDX PT, R14, R28, RZ, 0x181f ;  /* 0x00181fff1c0e7589 */ /* 0x000e2200000e0000 */
[----:B------:R-:W-:Y:S01]  /*12dc0*/  IMAD.SHL.U32 R11, R25, 0x2, RZ ;  /* 0x00000002190b7824 */ /* 0x000fe200078e00ff */
[----:B------:R-:W-:Y:S02]  /*12dd0*/  LOP3.LUT R16, R16, 0xfffff7ff, RZ, 0xc0, !PT ;  /* 0xfffff7ff10107812 */ /* 0x000fe400078ec0ff */
[----:B------:R-:W1:Y:S01]  /*12de0*/  SHFL.IDX PT, R3, R31, RZ, 0x181f ;  /* 0x00181fff1f037589 */ /* 0x000e6200000e0000 */
[----:B------:R-:W-:Y:S02]  /*12df0*/  LEA R29, R29, UR45, 0x1 ;  /* 0x0000002d1d1d7c11 */ /* 0x000fe4000f8e08ff */
[----:B------:R-:W-:Y:S01]  /*12e00*/  @P1 LOP3.LUT R16, R16, 0x800, RZ, 0xfc, !PT ;  /* 0x0000080010101812 */ /* 0x000fe200078efcff */
[----:B------:R-:W2:Y:S03]  /*12e10*/  SHFL.IDX PT, R2, R28, 0x1, 0x181f ;  /* 0x00381f001c027f89 */ /* 0x000ea600000e0000 */
[----:B------:R-:W-:-:S02]  /*12e20*/  LOP3.LUT P1, RZ, R16, 0x10, RZ, 0xc0, !PT ;  /* 0x0000001010ff7812 */ /* 0x000fc4000782c0ff */
[----:B------:R-:W-:Y:S02]  /*12e30*/  LOP3.LUT P6, RZ, R16, 0x4, RZ, 0xc0, !PT ;  /* 0x0000000410ff7812 */ /* 0x000fe400078cc0ff */
[----:B0-----:R-:W-:Y:S02]  /*12e40*/  IADD3 R8, P0, R14, R11, RZ ;  /* 0x0000000b0e087210 */ /* 0x001fe40007f1e0ff */
[----:B------:R-:W-:Y:S02]  /*12e50*/  SHFL.IDX PT, R14, R28, 0x3, 0x181f ;  /* 0x00781f001c0e7f89 */ /* 0x000fe400000e0000 */
[----:B-1----:R-:W-:Y:S02]  /*12e60*/  IADD3.X R9, RZ, R3, RZ, P0, !PT ;  /* 0x00000003ff097210 */ /* 0x002fe400007fe4ff */
[----:B------:R-:W0:Y:S01]  /*12e70*/  SHFL.IDX PT, R3, R31, 0x1, 0x181f ;  /* 0x00381f001f037f89 */ /* 0x000e2200000e0000 */
[----:B--2---:R-:W-:-:S03]  /*12e80*/  IADD3 R4, P0, R2, R11, RZ ;  /* 0x0000000b02047210 */ /* 0x004fc60007f1e0ff */
[----:B------:R-:W1:Y:S04]  /*12e90*/  SHFL.IDX PT, R2, R28, 0x2, 0x181f ;  /* 0x00581f001c027f89 */ /* 0x000e6800000e0000 */
[----:B------:R2:W-:Y:S01]  /*12ea0*/  LDGSTS.E.BYPASS.LTC128B.128 [R29+0x20400], desc[UR60][R8.64], !P1 ;  /* 0x20400000081d7fae */ /* 0x0005e2000c901d7c */
[----:B0-----:R-:W-:-:S03]  /*12eb0*/  IMAD.X R5, RZ, RZ, R3, P0 ;  /* 0x000000ffff057224 */ /* 0x001fc600000e0603 */
[----:B------:R-:W0:Y:S01]  /*12ec0*/  SHFL.IDX PT, R3, R31, 0x2, 0x181f ;  /* 0x00581f001f037f89 */ /* 0x000e2200000e0000 */
[----:B-1----:R-:W-:-:S03]  /*12ed0*/  IADD3 R2, P0, R2, R11, RZ ;  /* 0x0000000b02027210 */ /* 0x002fc60007f1e0ff */
[----:B------:R-:W1:Y:S02]  /*12ee0*/  SHFL.IDX PT, R31, R31, 0x3, 0x181f ;  /* 0x00781f001f1f7f89 */ /* 0x000e6400000e0000 */
[----:B0-----:R-:W-:Y:S01]  /*12ef0*/  IMAD.X R3, RZ, RZ, R3, P0 ;  /* 0x000000ffff037224 */ /* 0x001fe200000e0603 */
        /* <DEDUP_REMOVED lines=11> */
[----:B------:R2:W-:Y:S04]  /*12fb0*/  LDGSTS.E.BYPASS.LTC128B.128 [R29+0x25400], desc[UR60][R2.64+0x100], !P6 ;  /* 0x25400100021d7fae */ /* 0x0005e8000f101d7c */
[----:B-1----:R2:W-:Y:S02]  /*12fc0*/  LDGSTS.E.BYPASS.LTC128B.128 [R29+0x27400], desc[UR60][R2.64+0x180], !P5 ;  /* 0x27400180021d7fae */ /* 0x0025e4000e901d7c */
.L_x_1176:
[----:B--2---:R-:W-:Y:S02]  /*12fd0*/  SHF.L.U32 R2, R25, 0x1, RZ ;  /* 0x0000000119027819 */ /* 0x004fe400000006ff */
[----:B------:R-:W-:Y:S02]  /*12fe0*/  P2R R4, PR, RZ, 0x2 ;  /* 0x00000002ff047803 */ /* 0x000fe40000000000 */
[----:B------:R-:W-:Y:S02]  /*12ff0*/  IADD3 R2, P0, R14, R2, RZ ;  /* 0x000000020e027210 */ /* 0x000fe40007f1e0ff */
[C---:B------:R-:W-:Y:S02]  /*13000*/  LOP3.LUT P1, RZ, R16.reuse, 0x10, RZ, 0xc0, !PT ;  /* 0x0000001010ff7812 */ /* 0x040fe4000782c0ff */
[C---:B------:R-:W-:Y:S01]  /*13010*/  LOP3.LUT P6, RZ, R16.reuse, 0x4, RZ, 0xc0, !PT ;  /* 0x0000000410ff7812 */ /* 0x040fe200078cc0ff */
[----:B------:R-:W-:Y:S01]  /*13020*/  IMAD.X R3, RZ, RZ, R31, P0 ;  /* 0x000000ffff037224 */ /* 0x000fe200000e061f */
[----:B------:R-:W-:-:S09]  /*13030*/  LOP3.LUT P0, RZ, R16, 0x8, RZ, 0xc0, !PT ;  /* 0x0000000810ff7812 */ /* 0x000fd2000780c0ff */
[----:B------:R-:W-:Y:S01]  /*13040*/  @!PT LDS RZ, [RZ] ;  /* 0x00000000fffff984 */ /* 0x000fe20000000800 */
[----:B------:R-:W-:Y:S01]  /*13050*/  @!PT LDS RZ, [RZ] ;  /* 0x00000000fffff984 */ /* 0x000fe20000000800 */
[----:B------:R-:W-:Y:S01]  /*13060*/  @!PT LDS RZ, [RZ] ;  /* 0x00000000fffff984 */ /* 0x000fe20000000800 */
[----:B------:R0:W-:Y:S01]  /*13070*/  LDGSTS.E.BYPASS.LTC128B.128 [R29+0x21c00], desc[UR60][R2.64], !P1 ;  /* 0x21c00000021d7fae */ /* 0x0001e2000c901d7c */
[----:B------:R-:W-:-:S03]  /*13080*/  ISETP.NE.AND P1, PT, R4, RZ, PT ;  /* 0x000000ff0400720c */ /* 0x000fc60003f25270 */
[----:B------:R0:W-:Y:S01]  /*13090*/  LDGSTS.E.BYPASS.LTC128B.128 [R29+0x23c00], desc[UR60][R2.64+0x80], !P0 ;  /* 0x23c00080021d7fae */ /* 0x0001e2000c101d7c */
[----:B------:R-:W-:-:S03]  /*130a0*/  PLOP3.LUT P0, PT, PT, PT, PT, 0x80, 0x0 ;  /* 0x000000000000781c */ /* 0x000fc60003f0f070 */
[----:B------:R0:W-:Y:S04]  /*130b0*/  LDGSTS.E.BYPASS.LTC128B.128 [R29+0x25c00], desc[UR60][R2.64+0x100], !P6 ;  /* 0x25c00100021d7fae */ /* 0x0001e8000f101d7c */
[----:B------:R0:W-:Y:S01]  /*130c0*/  LDGSTS.E.BYPASS.LTC128B.128 [R29+0x27c00], desc[UR60][R2.64+0x180], !P5 ;  /* 0x27c00180021d7fae */ /* 0x0001e2000e901d7c */
[----:B------:R-:W-:-:S05]  /*130d0*/  NOP ;  /* 0x0000000000007918 */ /* 0x000fca0000000000 */
.L_x_1109:
        /* <DEDUP_REMOVED lines=10> */
.L_x_1110:
[----:B------:R1:W-:Y:S01]  /*13180*/  SYNCS.ARRIVE.TRANS64.A1T0 RZ, [R21+URZ+0x30830], RZ ;  /* 0x030830ff15ff79a7 */ /* 0x0003e2000810003f */
[----:B------:R-:W-:Y:S05]  /*13190*/  @!P6 BRA `(.L_x_1111) ;  /* 0x000000000004e947 */ /* 0x000fea0003800000 */
[----:B------:R-:W-:Y:S01]  /*131a0*/  BPT.TRAP 0x1 ;  /* 0x000000040000795c */ /* 0x000fe20000300000 */
.L_x_1111:
[----:B0-----:R-:W-:Y:S01]  /*131b0*/  SHF.L.U32 R3, R22, 0x1f, RZ ;  /* 0x0000001f16037819 */ /* 0x001fe200000006ff */
[----:B------:R-:W-:Y:S01]  /*131c0*/  BSSY B1, `(.L_x_1112) ;  /* 0x0000004000017945 */ /* 0x000fe20003800000 */
[----:B------:R-:W-:-:S04]  /*131d0*/  LEA R4, R19, UR45, 0x3 ;  /* 0x0000002d13047c11 */ /* 0x000fc8000f8e18ff */
[----:B------:R-:W0:Y:S02]  /*131e0*/  SYNCS.PHASECHK.TRANS64.TRYWAIT P0, [R4+URZ+0x30860], R3 ;  /* 0x03086003040075a7 */ /* 0x000e24000800017f */
[----:B0-----:R-:W-:Y:S05]  /*131f0*/  @!P0 BRA `(.L_x_1113) ;  /* 0x00000028006c8947 */ /* 0x001fea0003800000 */
.L_x_1177:
[----:B------:R-:W-:Y:S05]  /*13200*/  BSYNC B1 ;  /* 0x0000000000017941 */ /* 0x000fea0003800000 */
.L_x_1112:
[----:B------:R-:W-:Y:S01]  /*13210*/  UMOV UR4, 0xffffffff ;  /* 0xffffffff00047882 */ /* 0x000fe20000000000 */
[----:B------:R-:W-:Y:S01]  /*13220*/  IMAD R5, R19, 0x4000, R30 ;  /* 0x0000400013057824 */ /* 0x000fe200078e021e */
[----:B------:R-:W-:Y:S01]  /*13230*/  SHF.L.U32 R8, R25, 0x1, RZ ;  /* 0x0000000119087819 */ /* 0x000fe200000006ff */
[----:B------:R-:W-:Y:S06]  /*13240*/  BRA.DIV UR4, `(.L_x_1114) ;  /* 0x0000002a046c7947 */ /* 0x000fec000b800000 */
[----:B------:R-:W2:Y:S01]  /*13250*/  SHFL.IDX PT, R14, R17, RZ, 0x181f ;  /* 0x00181fff110e7589 */ /* 0x000ea200000e0000 */
[----:B------:R-:W-:-:S03]  /*13260*/  LEA R5, R5, UR45, 0x1 ;  /* 0x0000002d05057c11 */ /* 0x000fc6000f8e08ff */
        /* <DEDUP_REMOVED lines=28> */
[----:B0-----:R-:W-:Y:S02]  /*13430*/  IADD3.X R3, RZ, R3, RZ, P0, !PT ;  /* 0x00000003ff037210 */ /* 0x001fe400007fe4ff */
        /* <DEDUP_REMOVED lines=8> */
.L_x_1187:
[----:B0--3--:R-:W-:Y:S01]  /*134c0*/  IADD3 R2, P0, R14, R8, RZ ;  /* 0x000000080e027210 */ /* 0x009fe20007f1e0ff */
[----:B------:R-:W-:Y:S02]  /*134d0*/  ULDC.64 UR4, c[0x0][0x328] ;  /* 0x0000ca0000047ab9 */ /* 0x000fe40000000a00 */
        /* <DEDUP_REMOVED lines=14> */
[----:B------:R-:W-:Y:S01]  /*135c0*/  PLOP3.LUT P0, PT, PT, PT, PT, 0x80, 0x0 ;  /* 0x000000000000781c */ /* 0x000fe20003f0f070 */
[----:B------:R-:W-:Y:S01]  /*135d0*/  NOP ;  /* 0x0000000000007918 */ /* 0x000fe20000000000 */
[----:B0-----:R-:W-:Y:S01]  /*135e0*/  IMAD.WIDE.U32 R2, R7, UR4, RZ ;  /* 0x0000000407027c25 */ /* 0x001fe2000f8e00ff */
[----:B------:R-:W-:-:S03]  /*135f0*/  ULDC.64 UR4, c[0x0][0x338] ;  /* 0x0000ce0000047ab9 */ /* 0x000fc60000000a00 */
[----:B------:R-:W-:Y:S02]  /*13600*/  IMAD.IADD R3, R3, 0x1, R9 ;  /* 0x0000000103037824 */ /* 0x000fe400078e0209 */
[----:B------:R-:W-:Y:S02]  /*13610*/  IMAD R7, R26, UR4, RZ ;  /* 0x000000041a077c24 */ /* 0x000fe4000f8e02ff */
[----:B------:R-:W-:-:S04]  /*13620*/  IMAD.WIDE.U32 R2, R6, UR4, R2 ;  /* 0x0000000406027c25 */ /* 0x000fc8000f8e0002 */
[----:B------:R-:W-:-:S05]  /*13630*/  IMAD R7, R6, UR5, R7 ;  /* 0x0000000506077c24 */ /* 0x000fca000f8e0207 */
[----:B------:R-:W-:-:S07]  /*13640*/  IADD3 R19, R3, R7, RZ ;  /* 0x0000000703137210 */ /* 0x000fce0007ffe0ff */
.L_x_1115:
        /* <DEDUP_REMOVED lines=10> */
.L_x_1116:
[----:B------:R-:W-:Y:S01]  /*136f0*/  R2UR UR4, R32 ;  /* 0x00000000200472ca */ /* 0x000fe200000e0000 */
[----:B------:R-:W-:Y:S01]  /*13700*/  ULDC.64 UR6, c[0x0][0x330] ;  /* 0x0000cc0000067ab9 */ /* 0x000fe20000000a00 */
[----:B------:R-:W-:Y:S01]  /*13710*/  IMAD.MOV.U32 R18, RZ, RZ, R2 ;  /* 0x000000ffff127224 */ /* 0x000fe200078e0002 */
[----:B------:R0:W-:Y:S01]  /*13720*/  SYNCS.ARRIVE.TRANS64.A1T0 RZ, [R4+URZ+0x30850], RZ ;  /* 0x030850ff04ff79a7 */ /* 0x0001e2000810003f */
[----:B------:R-:W-:Y:S01]  /*13730*/  IMAD.U32 R3, RZ, RZ, UR6 ;  /* 0x00000006ff037e24 */ /* 0x000fe2000f8e00ff */
[----:B------:R-:W-:Y:S01]  /*13740*/  IADD3 R10, R10, -0x40, RZ ;  /* 0xffffffc00a0a7810 */ /* 0x000fe20007ffe0ff */
[----:B------:R-:W-:Y:S02]  /*13750*/  VIADD R27, R27, 0xffffffff ;  /* 0xffffffff1b1b7836 */ /* 0x000fe40000000000 */
[----:B------:R-:W-:-:S04]  /*13760*/  IMAD.WIDE.U32 R18, R3, UR39, R18 ;  /* 0x0000002703127c25 */ /* 0x000fc8000f8e0012 */
[----:B------:R-:W-:Y:S01]  /*13770*/  VIADD R0, R0, 0x40 ;  /* 0x0000004000007836 */ /* 0x000fe20000000000 */
[----:B------:R-:W-:Y:S01]  /*13780*/  UIMAD UR4, UR4, UR6, URZ ;  /* 0x00000006040472a4 */ /* 0x000fe2000f8e023f */
[----:B------:R-:W-:-:S03]  /*13790*/  IMAD.MOV.U32 R22, RZ, RZ, R23 ;  /* 0x000000ffff167224 */ /* 0x000fc600078e0017 */
[----:B------:R-:W-:-:S03]  /*137a0*/  UIMAD UR4, UR39, UR7, UR4 ;  /* 0x00000007270472a4 */ /* 0x000fc6000f8e0204 */
[----:B------:R-:W-:Y:S02]  /*137b0*/  ULDC.64 UR6, c[0x0][0x318] ;  /* 0x0000c60000067ab9 */ /* 0x000fe40000000a00 */
[----:B------:R-:W-:Y:S02]  /*137c0*/  LEA R17, P0, R18, UR6, 0x1 ;  /* 0x0000000612117c11 */ /* 0x000fe4000f8008ff */
[----:B------:R-:W-:Y:S01]  /*137d0*/  IADD3 R3, R19, UR4, RZ ;  /* 0x0000000413037c10 */ /* 0x000fe2000fffe0ff */
[----:B------:R-:W-:-:S03]  /*137e0*/  IMAD.MOV.U32 R19, RZ, RZ, R20 ;  /* 0x000000ffff137224 */ /* 0x000fc600078e0014 */
[----:B------:R-:W-:Y:S02]  /*137f0*/  LEA.HI.X R18, R18, UR7, R3, 0x1, P0 ;  /* 0x0000000712127c11 */ /* 0x000fe400080f0c03 */
[----:B------:R-:W-:-:S13]  /*13800*/  ISETP.GT.AND P0, PT, R27, UR49, PT ;  /* 0x000000311b007c0c */ /* 0x000fda000bf04270 */
[----:B0-----:R-:W-:Y:S05]  /*13810*/  @P0 BRA `(.L_x_1117) ;  /* 0xfffffff000640947 */ /* 0x001fea000383ffff */
[----:B------:R-:W-:Y:S05]  /*13820*/  BSYNC B0 ;  /* 0x0000000000007941 */ /* 0x000fea0003800000 */
.L_x_1104:
[----:B------:R-:W-:-:S13]  /*13830*/  LOP3.LUT P0, RZ, R16, 0x20, RZ, 0xc0, !PT ;  /* 0x0000002010ff7812 */ /* 0x000fda000780c0ff */
[----:B------:R-:W-:Y:S05]  /*13840*/  @!P0 BRA `(.L_x_1118) ;  /* 0x0000000000048947 */ /* 0x000fea0003800000 */
[----:B------:R-:W-:Y:S01]  /*13850*/  BPT.TRAP 0x1 ;  /* 0x000000040000795c */ /* 0x000fe20000300000 */
.L_x_1118:
[C---:B0-----:R-:W-:Y:S01]  /*13860*/  LEA R0, R20.reuse, UR45, 0x3 ;  /* 0x0000002d14007c11 */ /* 0x041fe2000f8e18ff */
[----:B------:R-:W0:Y:S01]  /*13870*/  S2R R6, SR_TID.X ;  /* 0x0000000000067919 */ /* 0x000e220000002100 */
[----:B------:R-:W-:Y:S01]  /*13880*/  SHF.L.U32 R3, R23, 0x1f, RZ ;  /* 0x0000001f17037819 */ /* 0x000fe200000006ff */
[----:B------:R-:W-:Y:S01]  /*13890*/  BSSY B0, `(.L_x_1119) ;  /* 0x0000009000007945 */ /* 0x000fe20003800000 */
[----:B------:R-:W-:Y:S01]  /*138a0*/  MOV R2, 0xffffffc0 ;  /* 0xffffffc000027802 */ /* 0x000fe20000000f00 */
[----:B------:R-:W-:Y:S01]  /*138b0*/  IMAD R4, R20, 0x4000, R30 ;  /* 0x0000400014047824 */ /* 0x000fe200078e021e */
[----:B------:R-:W2:Y:S03]  /*138c0*/  SYNCS.PHASECHK.TRANS64.TRYWAIT P0, [R0+URZ+0x30860], R3 ;  /* 0x03086003000075a7 */ /* 0x000ea6000800017f */
[----:B------:R-:W-:Y:S01]  /*138d0*/  IMAD R5, R27, R2, UR47 ;  /* 0x0000002f1b057e24 */ /* 0x000fe2000f8e0202 */
[----:B0-----:R-:W-:-:S04]  /*138e0*/  LOP3.LUT R6, R6, 0x7f, RZ, 0xc0, !PT ;  /* 0x0000007f06067812 */ /* 0x001fc800078ec0ff */
[----:B------:R-:W-:-:S05]  /*138f0*/  SHF.R.U32.HI R6, RZ, 0x3, R6 ;  /* 0x00000003ff067819 */ /* 0x000fca0000011606 */
[----:B------:R-:W-:Y:S01]  /*13900*/  IMAD.IADD R5, R5, 0x1, -R6 ;  /* 0x0000000105057824 */ /* 0x000fe200078e0a06 */
[----:B--2---:R-:W-:Y:S06]  /*13910*/  @!P0 BRA `(.L_x_1120) ;  /* 0x0000002800248947 */ /* 0x004fec0003800000 */
.L_x_1188:
[----:B------:R-:W-:Y:S05]  /*13920*/  BSYNC B0 ;  /* 0x0000000000007941 */ /* 0x000fea0003800000 */
.L_x_1119:
[----:B------:R-:W-:-:S03]  /*13930*/  UMOV UR4, 0xffffffff ;  /* 0xffffffff00047882 */ /* 0x000fc60000000000 */
[----:B------:R-:W-:Y:S05]  /*13940*/  BRA.DIV UR4, `(.L_x_1121) ;  /* 0x0000002a042c7947 */ /* 0x000fea000b800000 */
[----:B0-----:R-:W-:Y:S01]  /*13950*/  SHFL.IDX PT, R3, R18, RZ, 0x181f ;  /* 0x00181fff12037589 */ /* 0x001fe200000e0000 */
[----:B------:R-:W-:Y:S01]  /*13960*/  ULDC UR4, c[0x0][0x2f4] ;  /* 0x0000bd0000047ab9 */ /* 0x000fe20000000800 */
[----:B------:R-:W-:Y:S02]  /*13970*/  LEA R4, R4, UR45, 0x1 ;  /* 0x0000002d04047c11 */ /* 0x000fe4000f8e08ff */
[----:B------:R-:W0:Y:S01]  /*13980*/  SHFL.IDX PT, R2, R17, RZ, 0x181f ;  /* 0x00181fff11027589 */ /* 0x000e2200000e0000 */
[----:B------:R-:W-:Y:S02]  /*13990*/  ISETP.GE.AND P2, PT, R25, UR4, PT ;  /* 0x0000000419007c0c */ /* 0x000fe4000bf46270 */
[----:B------:R-:W-:Y:S01]  /*139a0*/  ISETP.GE.AND P3, PT, R36, UR4, PT ;  /* 0x0000000424007c0c */ /* 0x000fe2000bf66270 */
[----:B------:R-:W2:Y:S01]  /*139b0*/  SHFL.IDX PT, R14, R17, 0x1, 0x181f ;  /* 0x00381f00110e7f89 */ /* 0x000ea200000e0000 */
[C---:B------:R-:W-:Y:S02]  /*139c0*/  ISETP.LT.OR P5, PT, R5.reuse, 0x1, P2 ;  /* 0x000000010500780c */ /* 0x040fe400017a1670 */
[----:B------:R-:W-:Y:S01]  /*139d0*/  ISETP.LT.OR P4, PT, R5, 0x1, P3 ;  /* 0x000000010500780c */ /* 0x000fe20001f81670 */
[----:B------:R-:W3:Y:S01]  /*139e0*/  SHFL.IDX PT, R6, R18, 0x1, 0x181f ;  /* 0x00381f0012067f89 */ /* 0x000ee200000e0000 */
        /* <DEDUP_REMOVED lines=10> */
[----:B------:R-:W-:Y:S02]  /*13a90*/  ISETP.LT.OR P4, PT, R5, 0x11, P3 ;  /* 0x000000110500780c */ /* 0x000fe40001f81670 */
[----:B--2---:R-:W-:Y:S01]  /*13aa0*/  MOV R2, R14 ;  /* 0x0000000e00027202 */ /* 0x004fe20000000f00 */
[----:B---3--:R-:W-:Y:S01]  /*13ab0*/  IMAD.MOV.U32 R3, RZ, RZ, R6 ;  /* 0x000000ffff037224 */ /* 0x008fe200078e0006 */
[----:B------:R-:W-:Y:S03]  /*13ac0*/  SHFL.IDX PT, R14, R17, 0x2, 0x181f ;  /* 0x00581f00110e7f89 */ /* 0x000fe600000e0000 */
[----:B------:R-:W-:Y:S01]  /*13ad0*/  IMAD.WIDE.U32 R2, R25, 0x2, R2 ;  /* 0x0000000219027825 */ /* 0x000fe200078e0002 */
[----:B------:R-:W0:Y:S04]  /*13ae0*/  SHFL.IDX PT, R6, R18, 0x2, 0x181f ;  /* 0x00581f0012067f89 */ /* 0x000e2800000e0000 */
[----:B------:R-:W-:Y:S01]  /*13af0*/  LDGSTS.E.BYPASS.LTC128B.128 [R4+0xc00], desc[UR60][R2.64], !P5 ;  /* 0x00c0000002047fae */ /* 0x000fe2000e901d7c */
[----:B------:R-:W-:-:S03]  /*13b00*/  ISETP.LT.OR P5, PT, R5, 0x11, P1 ;  /* 0x000000110500780c */ /* 0x000fc60000fa1670 */
[----:B------:R-:W-:Y:S01]  /*13b10*/  LDGSTS.E.BYPASS.LTC128B.128 [R4+0x2c00], desc[UR60][R2.64+0x80], !P4 ;  /* 0x02c0008002047fae */ /* 0x000fe2000e101d7c */
[----:B------:R-:W-:-:S03]  /*13b20*/  ISETP.LT.OR P4, PT, R5, 0x11, P0 ;  /* 0x000000110500780c */ /* 0x000fc60000781670 */
[----:B------:R-:W2:Y:S06]  /*13b30*/  SHFL.IDX PT, R18, R18, 0x3, 0x181f ;  /* 0x00781f0012127f89 */ /* 0x000eac00000e0000 */
[----:B------:R-:W-:Y:S01]  /*13b40*/  LDGSTS.E.BYPASS.LTC128B.128 [R4+0x4c00], desc[UR60][R2.64+0x100], !P5 ;  /* 0x04c0010002047fae */ /* 0x000fe2000e901d7c */
[----:B------:R-:W-:-:S03]  /*13b50*/  ISETP.LT.OR P5, PT, R5, 0x21, P2 ;  /* 0x000000210500780c */ /* 0x000fc600017a1670 */
[----:B------:R0:W-:Y:S01]  /*13b60*/  LDGSTS.E.BYPASS.LTC128B.128 [R4+0x6c00], desc[UR60][R2.64+0x180], !P4 ;  /* 0x06c0018002047fae */ /* 0x0001e2000e101d7c */
[----:B------:R-:W-:Y:S02]  /*13b70*/  ISETP.LT.OR P4, PT, R5, 0x21, P3 ;  /* 0x000000210500780c */ /* 0x000fe40001f81670 */
[----:B0-----:R-:W-:Y:S01]  /*13b80*/  MOV R3, R6 ;  /* 0x0000000600037202 */ /* 0x001fe20000000f00 */
[----:B------:R-:W-:Y:S02]  /*13b90*/  IMAD.MOV.U32 R2, RZ, RZ, R14 ;  /* 0x000000ffff027224 */ /* 0x000fe400078e000e */
[----:B------:R0:W3:Y:S01]  /*13ba0*/  SHFL.IDX PT, R14, R17, 0x3, 0x181f ;  /* 0x00781f00110e7f89 */ /* 0x0000e200000e0000 */
[----:B------:R-:W-:Y:S02]  /*13bb0*/  IMAD.MOV.U32 R6, RZ, RZ, RZ ;  /* 0x000000ffff067224 */ /* 0x000fe400078e00ff */
[----:B------:R-:W-:-:S05]  /*13bc0*/  IMAD.WIDE.U32 R2, R25, 0x2, R2 ;  /* 0x0000000219027825 */ /* 0x000fca00078e0002 */
[----:B------:R0:W-:Y:S01]  /*13bd0*/  LDGSTS.E.BYPASS.LTC128B.128 [R4+0x1400], desc[UR60][R2.64], !P5 ;  /* 0x0140000002047fae */ /* 0x0001e2000e901d7c */
[----:B------:R-:W-:-:S03]  /*13be0*/  ISETP.LT.OR P5, PT, R5, 0x21, P1 ;  /* 0x000000210500780c */ /* 0x000fc60000fa1670 */
[----:B------:R0:W-:Y:S01]  /*13bf0*/  LDGSTS.E.BYPASS.LTC128B.128 [R4+0x3400], desc[UR60][R2.64+0x80], !P4 ;  /* 0x0340008002047fae */ /* 0x0001e2000e101d7c */
[----:B------:R-:W-:-:S09]  /*13c00*/  ISETP.LT.OR P4, PT, R5, 0x21, P0 ;  /* 0x000000210500780c */ /* 0x000fd20000781670 */
[----:B------:R0:W-:Y:S04]  /*13c10*/  LDGSTS.E.BYPASS.LTC128B.128 [R4+0x5400], desc[UR60][R2.64+0x100], !P5 ;  /* 0x0540010002047fae */ /* 0x0001e8000e901d7c */
[----:B--23--:R0:W-:Y:S02]  /*13c20*/  LDGSTS.E.BYPASS.LTC128B.128 [R4+0x7400], desc[UR60][R2.64+0x180], !P4 ;  /* 0x0740018002047fae */ /* 0x00c1e4000e101d7c */
.L_x_1198:
[C---:B------:R-:W-:Y:S01]  /*13c30*/  ISETP.LT.OR P2, PT, R5.reuse, 0x31, P2 ;  /* 0x000000310500780c */ /* 0x040fe20001741670 */
[----:B0-----:R-:W-:Y:S01]  /*13c40*/  IMAD.MOV.U32 R2, RZ, RZ, R14 ;  /* 0x000000ffff027224 */ /* 0x001fe200078e000e */
[C---:B------:R-:W-:Y:S02]  /*13c50*/  ISETP.LT.OR P3, PT, R5.reuse, 0x31, P3 ;  /* 0x000000310500780c */ /* 0x040fe40001f61670 */
        /* <DEDUP_REMOVED lines=13> */
.L_x_1122:
        /* <DEDUP_REMOVED lines=10> */
.L_x_1123:
[----:B0-----:R-:W-:Y:S01]  /*13dd0*/  VIADD R2, R20, 0x1 ;  /* 0x0000000114027836 */ /* 0x001fe20000000000 */
[----:B------:R0:W-:Y:S04]  /*13de0*/  SYNCS.ARRIVE.TRANS64.A1T0 RZ, [R0+URZ+0x30850], RZ ;  /* 0x030850ff00ff79a7 */ /* 0x0001e8000810003f */
[----:B------:R-:W-:-:S04]  /*13df0*/  ISETP.NE.AND P0, PT, R2, 0x2, PT ;  /* 0x000000020200780c */ /* 0x000fc80003f05270 */
[----:B0-----:R-:W-:Y:S02]  /*13e00*/  SEL R0, RZ, 0x1, P0 ;  /* 0x00000001ff007807 */ /* 0x001fe40000000000 */
[----:B------:R-:W-:Y:S02]  /*13e10*/  SEL R2, R2, RZ, P0 ;  /* 0x000000ff02027207 */ /* 0x000fe40000000000 */
[----:B------:R-:W-:-:S07]  /*13e20*/  LOP3.LUT R0, R23, R0, RZ, 0x3c, !PT ;  /* 0x0000000017007212 */ /* 0x000fce00078e3cff */
.L_x_1083:
[----:B------:R-:W0:Y:S01]  /*13e30*/  S2R R4, SR_CgaCtaId ;  /* 0x0000000000047919 */ /* 0x000e220000008800 */
[----:B------:R-:W-:Y:S02]  /*13e40*/  MOV R3, 0x400 ;  /* 0x0000040000037802 */ /* 0x000fe40000000f00 */
[----:B------:R-:W-:Y:S02]  /*13e50*/  SHF.L.U32 R6, R6, 0x1f, RZ ;  /* 0x0000001f06067819 */ /* 0x000fe400000006ff */
[----:B0-----:R-:W-:-:S04]  /*13e60*/  LEA R7, R4, R3, 0x18 ;  /* 0x0000000304077211 */ /* 0x001fc800078ec0ff */
[----:B------:R-:W0:Y:S02]  /*13e70*/  SYNCS.PHASECHK.TRANS64.TRYWAIT P0, [R7+URZ+0x30820], R6 ;  /* 0x03082006070075a7 */ /* 0x000e24000800017f */
[----:B0-----:R-:W-:Y:S05]  /*13e80*/  @!P0 BRA `(.L_x_1124) ;  /* 0x00000028005c8947 */ /* 0x001fea0003800000 */
.L_x_1199:
[----:B------:R-:W-:-:S03]  /*13e90*/  UMOV UR4, 0xffffffff ;  /* 0xffffffff00047882 */ /* 0x000fc60000000000 */
[----:B------:R-:W-:Y:S05]  /*13ea0*/  BRA.DIV UR4, `(.L_x_1125) ;  /* 0x0000002a04687947 */ /* 0x000fea000b800000 */
[----:B------:R-:W2:Y:S02]  /*13eb0*/  S2R R3, SR_TID.X ;  /* 0x0000000000037919 */ /* 0x000ea40000002100 */
[----:B--2---:R-:W-:-:S04]  /*13ec0*/  SHF.R.U32.HI R3, RZ, 0x5, R3 ;  /* 0x00000005ff037819 */ /* 0x004fc80000011603 */
[----:B------:R-:W-:-:S05]  /*13ed0*/  LOP3.LUT R3, R3, 0x3, RZ, 0xc0, !PT ;  /* 0x0000000303037812 */ /* 0x000fca00078ec0ff */
[----:B------:R2:W3:Y:S02]  /*13ee0*/  SHFL.IDX PT, R14, R3, RZ, 0x1f ;  /* 0x00001fff030e7589 */ /* 0x0004e400000e0000 */
.L_x_1202:
[----:B---3--:R-:W-:-:S13]  /*13ef0*/  ISETP.NE.AND P0, PT, R14, RZ, PT ;  /* 0x000000ff0e00720c */ /* 0x008fda0003f05270 */
[----:B------:R-:W-:Y:S05]  /*13f00*/  @P0 BRA `(.L_x_991) ;  /* 0x0000000000900947 */ /* 0x000fea0003800000 */
[----:B------:R-:W-:-:S03]  /*13f10*/  UMOV UR4, 0xffffffff ;  /* 0xffffffff00047882 */ /* 0x000fc60000000000 */
[----:B------:R-:W-:Y:S05]  /*13f20*/  BRA.DIV UR4, `(.L_x_1126) ;  /* 0x0000002a047c7947 */ /* 0x000fea000b800000 */
[----:B------:R-:W-:-:S13]  /*13f30*/  ELECT P6, URZ, PT ;  /* 0x00000000003f782f */ /* 0x000fda00038c0000 */
.L_x_1205:
[----:B------:R-:W-:Y:S05]  /*13f40*/  @!P6 BRA `(.L_x_991) ;  /* 0x000000000080e947 */ /* 0x000fea0003800000 */
[----:B--2---:R-:W2:Y:S02]  /*13f50*/  LDL R3, [R1+0x4] ;  /* 0x0000040001037983 */ /* 0x004ea40000100800 */
[----:B--2---:R-:W-:-:S13]  /*13f60*/  R2UR UR4, R3 ;  /* 0x00000000030472ca */ /* 0x004fda00000e0000 */
[----:B------:R-:W-:-:S06]  /*13f70*/  ULOP3.LUT UR4, UR4, 0x2, URZ, 0xfc, !UPT ;  /* 0x0000000204047892 */ /* 0x000fcc000f8efc3f */
[----:B------:R-:W-:-:S05]  /*13f80*/  IMAD.U32 R3, RZ, RZ, UR4 ;  /* 0x00000004ff037e24 */ /* 0x000fca000f8e00ff */
[----:B------:R-:W-:-:S13]  /*13f90*/  ISETP.NE.AND P0, PT, R3, 0x3, PT ;  /* 0x000000030300780c */ /* 0x000fda0003f05270 */
[----:B------:R-:W-:Y:S05]  /*13fa0*/  @!P0 BRA `(.L_x_1127) ;  /* 0x0000000000048947 */ /* 0x000fea0003800000 */
[----:B------:R-:W-:Y:S01]  /*13fb0*/  BPT.TRAP 0x1 ;  /* 0x000000040000795c */ /* 0x000fe20000300000 */
.L_x_1127:
[C---:B------:R-:W-:Y:S01]  /*13fc0*/  LEA R5, R2.reuse, R7, 0x3 ;  /* 0x0000000702057211 */ /* 0x040fe200078e18ff */
[----:B------:R-:W-:Y:S01]  /*13fd0*/  VIADD R2, R2, 0x1 ;  /* 0x0000000102027836 */ /* 0x000fe20000000000 */
[----:B------:R-:W-:-:S04]  /*13fe0*/  SHF.L.U32 R4, R0, 0x1f, RZ ;  /* 0x0000001f00047819 */ /* 0x000fc800000006ff */
[----:B------:R-:W2:Y:S01]  /*13ff0*/  SYNCS.PHASECHK.TRANS64.TRYWAIT P1, [R5+URZ+0x30840], R4 ;  /* 0x03084004050075a7 */ /* 0x000ea2000802017f */
[----:B------:R-:W-:-:S04]  /*14000*/  ISETP.NE.AND P2, PT, R2, 0x2, PT ;  /* 0x000000020200780c */ /* 0x000fc80003f45270 */
[----:B------:R-:W-:Y:S01]  /*14010*/  SEL R3, RZ, 0x1, P2 ;  /* 0x00000001ff037807 */ /* 0x000fe20001000000 */
[----:B--2---:R-:W-:Y:S08]  /*14020*/  @!P1 BRA `(.L_x_1128) ;  /* 0x00000028005c9947 */ /* 0x004ff00003800000 */
.L_x_1206:
[----:B------:R-:W-:Y:S02]  /*14030*/  SEL R2, R2, RZ, P2 ;  /* 0x000000ff02027207 */ /* 0x000fe40001000000 */
[----:B------:R-:W-:Y:S01]  /*14040*/  LOP3.LUT R0, R0, R3, RZ, 0x3c, !PT ;  /* 0x0000000300007212 */ /* 0x000fe200078e3cff */
[----:B------:R-:W-:Y:S06]  /*14050*/  @!P0 BRA `(.L_x_1129) ;  /* 0x0000000000048947 */ /* 0x000fec0003800000 */
[----:B------:R-:W-:Y:S01]  /*14060*/  BPT.TRAP 0x1 ;  /* 0x000000040000795c */ /* 0x000fe20000300000 */
.L_x_1129:
[----:B------:R-:W-:Y:S01]  /*14070*/  IMAD R3, R2, 0x8, R7 ;  /* 0x0000000802037824 */ /* 0x000fe200078e0207 */
[----:B------:R-:W-:-:S04]  /*14080*/  SHF.L.U32 R0, R0, 0x1f, RZ ;  /* 0x0000001f00007819 */ /* 0x000fc800000006ff */
[----:B------:R-:W3:Y:S02]  /*14090*/  SYNCS.PHASECHK.TRANS64.TRYWAIT P1, [R3+URZ+0x30840], R0 ;  /* 0x03084000030075a7 */ /* 0x000ee4000802017f */
[----:B---3--:R-:W-:Y:S05]  /*140a0*/  @!P1 BRA `(.L_x_1130) ;  /* 0x0000002800509947 */ /* 0x008fea0003800000 */
.L_x_1207:
[----:B------:R-:W-:Y:S05]  /*140b0*/  @!P0 BRA `(.L_x_1131) ;  /* 0x0000000000048947 */ /* 0x000fea0003800000 */
[----:B------:R-:W-:Y:S01]  /*140c0*/  BPT.TRAP 0x1 ;  /* 0x000000040000795c */ /* 0x000fe20000300000 */
.L_x_1131:
[----:B------:R-:W4:Y:S02]  /*140d0*/  SYNCS.PHASECHK.TRANS64.TRYWAIT P1, [R5+URZ+0x30860], R4 ;  /* 0x03086004050075a7 */ /* 0x000f24000802017f */
[----:B----4-:R-:W-:Y:S05]  /*140e0*/  @!P1 BRA `(.L_x_1132) ;  /* 0x0000002800549947 */ /* 0x010fea0003800000 */
.L_x_1208:
[----:B------:R-:W-:Y:S05]  /*140f0*/  @!P0 BRA `(.L_x_1133) ;  /* 0x0000000000048947 */ /* 0x000fea0003800000 */
[----:B------:R-:W-:Y:S01]  /*14100*/  BPT.TRAP 0x1 ;  /* 0x000000040000795c */ /* 0x000fe20000300000 */
.L_x_1133:
[----:B------:R0:W0:Y:S02]  /*14110*/  SYNCS.PHASECHK.TRANS64.TRYWAIT P0, [R3+URZ+0x30860], R0 ;  /* 0x03086000030075a7 */ /* 0x000024000800017f */
[----:B0-----:R-:W-:Y:S05]  /*14120*/  @!P0 NANOSLEEP.SYNCS 0x989680 ;  /* 0x009896800000895d */ /* 0x001fea0003900000 */
[----:B------:R-:W0:Y:S02]  /*14130*/  @!P0 SYNCS.PHASECHK.TRANS64 P0, [R3+URZ+0x30860], R0 ;  /* 0x03086000030085a7 */ /* 0x000e24000800007f */
[----:B0-----:R-:W-:Y:S05]  /*14140*/  @!P0 BRA `(.L_x_1133) ;  /* 0xfffffffc00f08947 */ /* 0x001fea000383ffff */
.L_x_991:
[----:B------:R-:W-:Y:S05]  /*14150*/  BSYNC B6 ;  /* 0x0000000000067941 */ /* 0x000fea0003800000 */
.L_x_988:
[----:B------:R-:W-:Y:S05]  /*14160*/  EXIT ;  /* 0x000000000000794d */ /* 0x000fea0003800000 */
.L_x_1001:
[----:B------:R-:W-:-:S13]  /*14170*/  R2UR UR4, R16 ;  /* 0x00000000100472ca */ /* 0x000fda00000e0000 */
[----:B0-----:R-:W-:-:S04]  /*14180*/  MOV R3, UR4 ;  /* 0x0000000400037c02 */ /* 0x001fc80008000f00 */
[----:B------:R0:W1:Y:S03]  /*14190*/  SYNCS.PHASECHK.TRANS64.TRYWAIT P0, [R3+URZ+0x30800], R0 ;  /* 0x03080000030075a7 */ /* 0x000066000800017f */
[----:B-1----:R-:W-:Y:S05]  /*141a0*/  @!P0 NANOSLEEP.SYNCS 0x989680 ;  /* 0x009896800000895d */ /* 0x002fea0003900000 */
[----:B------:R-:W1:Y:S02]  /*141b0*/  @!P0 SYNCS.PHASECHK.TRANS64 P0, [R3+URZ+0x30800], R0 ;  /* 0x03080000030085a7 */ /* 0x000e64000800007f */
[----:B-1----:R-:W-:Y:S05]  /*141c0*/  @!P0 BRA `(.L_x_1001) ;  /* 0xfffffffc00e88947 */ /* 0x002fea000383ffff */
[----:B------:R-:W-:Y:S05]  /*141d0*/  BRA `(.L_x_1134) ;  /* 0xfffffed400ec7947 */ /* 0x000fea000383ffff */
.L_x_1005:
[----:B------:R-:W-:-:S13]  /*141e0*/  R2UR UR4, R16 ;  /* 0x00000000100472ca */ /* 0x000fda00000e0000 */
[----:B0-----:R-:W-:-:S04]  /*141f0*/  IMAD.U32 R3, RZ, RZ, UR4 ;  /* 0x00000004ff037e24 */ /* 0x001fc8000f8e00ff */
[----:B------:R0:W2:Y:S03]  /*14200*/  SYNCS.PHASECHK.TRANS64.TRYWAIT P1, [R3+URZ+0x30830], R0 ;  /* 0x03083000030075a7 */ /* 0x0000a6000802017f */
[----:B--2---:R-:W-:Y:S05]  /*14210*/  @!P1 NANOSLEEP.SYNCS 0x989680 ;  /* 0x009896800000995d */ /* 0x004fea0003900000 */
[----:B------:R-:W2:Y:S02]  /*14220*/  @!P1 SYNCS.PHASECHK.TRANS64 P1, [R3+URZ+0x30830], R0 ;  /* 0x03083000030095a7 */ /* 0x000ea4000802007f */
[----:B--2---:R-:W-:Y:S05]  /*14230*/  @!P1 BRA `(.L_x_1005) ;  /* 0xfffffffc00e89947 */ /* 0x004fea000383ffff */
[----:B------:R-:W-:Y:S05]  /*14240*/  BRA `(.L_x_1004) ;  /* 0xfffffed800147947 */ /* 0x000fea000383ffff */
.L_x_1022:
[----:B------:R-:W-:-:S13]  /*14250*/  R2UR UR6, R206 ;  /* 0x00000000ce0672ca */ /* 0x000fda00000e0000 */
[----:B-1----:R-:W-:-:S04]  /*14260*/  IMAD.U32 R4, RZ, RZ, UR6 ;  /* 0x00000006ff047e24 */ /* 0x002fc8000f8e00ff */
[----:B------:R1:W2:Y:S03]  /*14270*/  SYNCS.PHASECHK.TRANS64.TRYWAIT P1, [R4+URZ+0x30830], R3 ;  /* 0x03083003040075a7 */ /* 0x0002a6000802017f */
[----:B--2---:R-:W-:Y:S05]  /*14280*/  @!P1 NANOSLEEP.SYNCS 0x989680 ;  /* 0x009896800000995d */ /* 0x004fea0003900000 */
[----:B------:R-:W2:Y:S02]  /*14290*/  @!P1 SYNCS.PHASECHK.TRANS64 P1, [R4+URZ+0x30830], R3 ;  /* 0x03083003040095a7 */ /* 0x000ea4000802007f */
[----:B--2---:R-:W-:Y:S05]  /*142a0*/  @!P1 BRA `(.L_x_1022) ;  /* 0xfffffffc00e89947 */ /* 0x004fea000383ffff */
[----:B------:R-:W-:Y:S05]  /*142b0*/  BRA `(.L_x_1021) ;  /* 0xffffff0800187947 */ /* 0x000fea000383ffff */
.L_x_1026:
[----:B-1----:R-:W-:-:S04]  /*142c0*/  MOV R3, UR6 ;  /* 0x0000000600037c02 */ /* 0x002fc80008000f00 */
[----:B------:R1:W2:Y:S03]  /*142d0*/  SYNCS.PHASECHK.TRANS64.TRYWAIT P1, [R3+URZ+0x30850], R0 ;  /* 0x03085000030075a7 */ /* 0x0002a6000802017f */
[----:B--2---:R-:W-:Y:S05]  /*142e0*/  @!P1 NANOSLEEP.SYNCS 0x989680 ;  /* 0x009896800000995d */ /* 0x004fea0003900000 */
[----:B------:R-:W2:Y:S02]  /*142f0*/  @!P1 SYNCS.PHASECHK.TRANS64 P1, [R3+URZ+0x30850], R0 ;  /* 0x03085000030095a7 */ /* 0x000ea4000802007f */
[----:B--2---:R-:W-:Y:S05]  /*14300*/  @!P1 BRA `(.L_x_1026) ;  /* 0xfffffffc00ec9947 */ /* 0x004fea000383ffff */
[----:B------:R-:W-:Y:S05]  /*14310*/  BRA `(.L_x_1025) ;  /* 0xffffff1400b87947 */ /* 0x000fea000383ffff */
.L_x_1045:
[----:B-1----:R-:W-:-:S04]  /*14320*/  IMAD.U32 R4, RZ, RZ, UR5 ;  /* 0x00000005ff047e24 */ /* 0x002fc8000f8e00ff */
[----:B------:R1:W2:Y:S03]  /*14330*/  SYNCS.PHASECHK.TRANS64.TRYWAIT P1, [R4+URZ+0x30830], R3 ;  /* 0x03083003040075a7 */ /* 0x0002a6000802017f */
[----:B--2---:R-:W-:Y:S05]  /*14340*/  @!P1 NANOSLEEP.SYNCS 0x989680 ;  /* 0x009896800000995d */ /* 0x004fea0003900000 */
[----:B------:R-:W2:Y:S02]  /*14350*/  @!P1 SYNCS.PHASECHK.TRANS64 P1, [R4+URZ+0x30830], R3 ;  /* 0x03083003040095a7 */ /* 0x000ea4000802007f */
[----:B--2---:R-:W-:Y:S05]  /*14360*/  @!P1 BRA `(.L_x_1045) ;  /* 0xfffffffc00ec9947 */ /* 0x004fea000383ffff */
[----:B------:R-:W-:Y:S05]  /*14370*/  BRA `(.L_x_1044) ;  /* 0xffffff3800087947 */ /* 0x000fea000383ffff */
.L_x_1049:
[----:B01----:R-:W-:-:S04]  /*14380*/  IMAD.U32 R3, RZ, RZ, UR5 ;  /* 0x00000005ff037e24 */ /* 0x003fc8000f8e00ff */
[----:B------:R0:W1:Y:S03]  /*14390*/  SYNCS.PHASECHK.TRANS64.TRYWAIT P1, [R3+URZ+0x30850], R0 ;  /* 0x03085000030075a7 */ /* 0x000066000802017f */
[----:B-1----:R-:W-:Y:S05]  /*143a0*/  @!P1 NANOSLEEP.SYNCS 0x989680 ;  /* 0x009896800000995d */ /* 0x002fea0003900000 */
[----:B------:R-:W1:Y:S02]  /*143b0*/  @!P1 SYNCS.PHASECHK.TRANS64 P1, [R3+URZ+0x30850], R0 ;  /* 0x03085000030095a7 */ /* 0x000e64000802007f */
[----:B-1----:R-:W-:Y:S05]  /*143c0*/  @!P1 BRA `(.L_x_1049) ;  /* 0xfffffffc00ec9947 */ /* 0x002fea000383ffff */
[----:B------:R-:W-:Y:S05]  /*143d0*/  BRA `(.L_x_1048) ;  /* 0xffffff44008c7947 */ /* 0x000fea000383ffff */
.L_x_1057:
[----:B------:R-:W-:-:S13]  /*143e0*/  R2UR UR5, R205 ;  /* 0x00000000cd0572ca */ /* 0x000fda00000e0000 */
[----:B-1----:R-:W-:-:S04]  /*143f0*/  MOV R4, UR5 ;  /* 0x0000000500047c02 */ /* 0x002fc80008000f00 */
[----:B------:R1:W2:Y:S03]  /*14400*/  SYNCS.PHASECHK.TRANS64.TRYWAIT P1, [R4+URZ+0x30830], R3 ;  /* 0x03083003040075a7 */ /* 0x0002a6000802017f */
[----:B--2---:R-:W-:Y:S05]  /*14410*/  @!P1 NANOSLEEP.SYNCS 0x989680 ;  /* 0x009896800000995d */ /* 0x004fea0003900000 */
[----:B------:R-:W2:Y:S02]  /*14420*/  @!P1 SYNCS.PHASECHK.TRANS64 P1, [R4+URZ+0x30830], R3 ;  /* 0x03083003040095a7 */ /* 0x000ea4000802007f */
[----:B--2---:R-:W-:Y:S05]  /*14430*/  @!P1 BRA `(.L_x_1057) ;  /* 0xfffffffc00e89947 */ /* 0x004fea000383ffff */
[----:B------:R-:W-:Y:S05]  /*14440*/  BRA `(.L_x_1056) ;  /* 0xffffff5800447947 */ /* 0x000fea000383ffff */
.L_x_1061:
[----:B01----:R-:W-:-:S04]  /*14450*/  IMAD.U32 R3, RZ, RZ, UR5 ;  /* 0x00000005ff037e24 */ /* 0x003fc8000f8e00ff */
[----:B------:R0:W1:Y:S03]  /*14460*/  SYNCS.PHASECHK.TRANS64.TRYWAIT P1, [R3+URZ+0x30850], R0 ;  /* 0x03085000030075a7 */ /* 0x000066000802017f */
[----:B-1----:R-:W-:Y:S05]  /*14470*/  @!P1 NANOSLEEP.SYNCS 0x989680 ;  /* 0x009896800000995d */ /* 0x002fea0003900000 */
[----:B------:R-:W1:Y:S02]  /*14480*/  @!P1 SYNCS.PHASECHK.TRANS64 P1, [R3+URZ+0x30850], R0 ;  /* 0x03085000030095a7 */ /* 0x000e64000802007f */
[----:B-1----:R-:W-:Y:S05]  /*14490*/  @!P1 BRA `(.L_x_1061) ;  /* 0xfffffffc00ec9947 */ /* 0x002fea000383ffff */
[----:B------:R-:W-:Y:S05]  /*144a0*/  BRA `(.L_x_1060) ;  /* 0xffffff6400c87947 */ /* 0x000fea000383ffff */
.L_x_1076:
[----:B-1----:R-:W-:-:S04]  /*144b0*/  IMAD.U32 R5, RZ, RZ, UR5 ;  /* 0x00000005ff057e24 */ /* 0x002fc8000f8e00ff */
[----:B------:R1:W2:Y:S03]  /*144c0*/  SYNCS.PHASECHK.TRANS64.TRYWAIT P1, [R5+URZ+0x30850], R0 ;  /* 0x03085000050075a7 */ /* 0x0002a6000802017f */
[----:B--2---:R-:W-:Y:S05]  /*144d0*/  @!P1 NANOSLEEP.SYNCS 0x989680 ;  /* 0x009896800000995d */ /* 0x004fea0003900000 */
[----:B------:R-:W2:Y:S02]  /*144e0*/  @!P1 SYNCS.PHASECHK.TRANS64 P1, [R5+URZ+0x30850], R0 ;  /* 0x03085000050095a7 */ /* 0x000ea4000802007f */
[----:B--2---:R-:W-:Y:S05]  /*144f0*/  @!P1 BRA `(.L_x_1076) ;  /* 0xfffffffc00ec9947 */ /* 0x004fea000383ffff */
[----:B------:R-:W-:Y:S05]  /*14500*/  BRA `(.L_x_1075) ;  /* 0xffffff8c00387947 */ /* 0x000fea000383ffff */
.L_x_1094:
[----:B------:R-:W-:Y:S01]  /*14510*/  MOV R13, R18 ;  /* 0x00000012000d7202 */ /* 0x000fe20000000f00 */
[----:B------:R-:W-:Y:S01]  /*14520*/  IMAD.MOV.U32 R12, RZ, RZ, RZ ;  /* 0x000000ffff0c7224 */ /* 0x000fe200078e00ff */
[----:B------:R-:W-:Y:S01]  /*14530*/  MOV R15, 0xffffffff ;  /* 0xffffffff000f7802 */ /* 0x000fe20000000f00 */
[----:B------:R-:W-:-:S07]  /*14540*/  IMAD.MOV.U32 R11, RZ, RZ, 0x1f ;  /* 0x0000001fff0b7424 */ /* 0x000fce00078e00ff */
[----:B-----5:R-:W-:Y:S05]  /*14550*/  WARPSYNC.COLLECTIVE R15, `(.L_x_1135) ;  /* 0x000000000f087348 */ /* 0x020fea0003c00000 */
[----:B------:R0:W1:Y:S02]  /*14560*/  SHFL.IDX P6, R14, R13, R12, R11 ;  /* 0x0000000c0d0e7389 */ /* 0x00006400000c000b */
[----:B01---5:R-:W-:Y:S01]  /*14570*/  ENDCOLLECTIVE ;  /* 0x000000000000791b */ /* 0x023fe20003800000 */
.L_x_1135:
[----:B------:R-:W-:Y:S05]  /*14580*/  BRA `(.L_x_1136) ;  /* 0xffffffcc00e47947 */ /* 0x000fea000383ffff */
.L_x_1096:
[----:B0-----:R-:W-:-:S04]  /*14590*/  IMAD.U32 R3, RZ, RZ, UR45 ;  /* 0x0000002dff037e24 */ /* 0x001fc8000f8e00ff */
[----:B------:R0:W1:Y:S03]  /*145a0*/  SYNCS.PHASECHK.TRANS64.TRYWAIT P0, [R3+URZ+0x30840], R2 ;  /* 0x03084002030075a7 */ /* 0x000066000800017f */
[----:B-1----:R-:W-:Y:S05]  /*145b0*/  @!P0 NANOSLEEP.SYNCS 0x989680 ;  /* 0x009896800000895d */ /* 0x002fea0003900000 */
[----:B------:R-:W1:Y:S02]  /*145c0*/  @!P0 SYNCS.PHASECHK.TRANS64 P0, [R3+URZ+0x30840], R2 ;  /* 0x03084002030085a7 */ /* 0x000e64000800007f */
[----:B-1----:R-:W-:Y:S05]  /*145d0*/  @!P0 BRA `(.L_x_1096) ;  /* 0xfffffffc00ec8947 */ /* 0x002fea000383ffff */
[----:B------:R-:W-:Y:S05]  /*145e0*/  BRA `(.L_x_1137) ;  /* 0xffffffd000787947 */ /* 0x000fea000383ffff */
.L_x_1097:
        /* <DEDUP_REMOVED lines=8> */
.L_x_1139:
[----:B------:R-:W-:Y:S05]  /*14670*/  BSYNC B0 ;  /* 0x0000000000007941 */ /* 0x000fea0003800000 */
.L_x_1138:
[----:B------:R-:W-:Y:S01]  /*14680*/  IMAD.MOV.U32 R13, RZ, RZ, R6 ;  /* 0x000000ffff0d7224 */ /* 0x000fe200078e0006 */
[----:B------:R-:W-:Y:S01]  /*14690*/  MOV R11, 0x181f ;  /* 0x0000181f000b7802 */ /* 0x000fe20000000f00 */
[----:B------:R-:W-:Y:S01]  /*146a0*/  IMAD.MOV.U32 R12, RZ, RZ, RZ ;  /* 0x000000ffff0c7224 */ /* 0x000fe200078e00ff */
[----:B------:R-:W-:Y:S01]  /*146b0*/  MOV R3, R14 ;  /* 0x0000000e00037202 */ /* 0x000fe20000000f00 */
[----:B------:R-:W-:Y:S01]  /*146c0*/  IMAD.MOV.U32 R15, RZ, RZ, -0x1 ;  /* 0xffffffffff0f7424 */ /* 0x000fe200078e00ff */
[----:B------:R-:W-:-:S07]  /*146d0*/  @P0 LEA R9, R30, UR45, 0x1 ;  /* 0x0000002d1e090c11 */ /* 0x000fce000f8e08ff */
[----:B------:R-:W-:Y:S05]  /*146e0*/  WARPSYNC.COLLECTIVE R15, `(.L_x_1140) ;  /* 0x000000000f087348 */ /* 0x000fea0003c00000 */
[----:B------:R0:W1:Y:S02]  /*146f0*/  SHFL.IDX P6, R14, R13, R12, R11 ;  /* 0x0000000c0d0e7389 */ /* 0x00006400000c000b */
[----:B01----:R-:W-:Y:S01]  /*14700*/  ENDCOLLECTIVE ;  /* 0x000000000000791b */ /* 0x003fe20003800000 */
.L_x_1140:
[----:B------:R-:W-:Y:S01]  /*14710*/  MOV R13, R7 ;  /* 0x00000007000d7202 */ /* 0x000fe20000000f00 */
[----:B------:R-:W-:Y:S02]  /*14720*/  IMAD.MOV.U32 R12, RZ, RZ, 0x1 ;  /* 0x00000001ff0c7424 */ /* 0x000fe400078e00ff */
[----:B------:R-:W-:-:S07]  /*14730*/  IMAD.MOV.U32 R2, RZ, RZ, R14 ;  /* 0x000000ffff027224 */ /* 0x000fce00078e000e */
[----:B------:R-:W-:Y:S05]  /*14740*/  WARPSYNC.COLLECTIVE R15, `(.L_x_1141) ;  /* 0x000000000f087348 */ /* 0x000fea0003c00000 */
[----:B------:R0:W1:Y:S02]  /*14750*/  SHFL.IDX P6, R14, R13, R12, R11 ;  /* 0x0000000c0d0e7389 */ /* 0x00006400000c000b */
[----:B01----:R-:W-:Y:S01]  /*14760*/  ENDCOLLECTIVE ;  /* 0x000000000000791b */ /* 0x003fe20003800000 */
.L_x_1141:
[----:B------:R-:W-:-:S05]  /*14770*/  @P0 IMAD.WIDE.U32 R2, R25, 0x2, R2 ;  /* 0x0000000219020825 */ /* 0x000fca00078e0002 */
[----:B------:R-:W-:Y:S01]  /*14780*/  @!PT LDS RZ, [RZ] ;  /* 0x00000000fffff984 */ /* 0x000fe20000000800 */
[----:B------:R-:W-:Y:S01]  /*14790*/  @!PT LDS RZ, [RZ] ;  /* 0x00000000fffff984 */ /* 0x000fe20000000800 */
[----:B------:R-:W-:Y:S01]  /*147a0*/  @!PT LDS RZ, [RZ] ;  /* 0x00000000fffff984 */ /* 0x000fe20000000800 */
[----:B------:R0:W-:Y:S04]  /*147b0*/  @P0 LDGSTS.E.BYPASS.LTC128B.128 [R9+0x20400], desc[UR60][R2.64], !P4 ;  /* 0x2040000002090fae */ /* 0x0001e8000e101d7c */
[----:B------:R0:W-:Y:S01]  /*147c0*/  @P0 LDGSTS.E.BYPASS.LTC128B.128 [R9+0x22400], desc[UR60][R2.64+0x80], !P3 ;  /* 0x2240008002090fae */ /* 0x0001e2000d901d7c */
[----:B------:R-:W-:-:S03]  /*147d0*/  MOV R13, R6 ;  /* 0x00000006000d7202 */ /* 0x000fc60000000f00 */
[----:B------:R0:W-:Y:S04]  /*147e0*/  @P0 LDGSTS.E.BYPASS.LTC128B.128 [R9+0x24400], desc[UR60][R2.64+0x100], !P2 ;  /* 0x2440010002090fae */ /* 0x0001e8000d101d7c */
[----:B------:R0:W-:Y:S01]  /*147f0*/  @P0 LDGSTS.E.BYPASS.LTC128B.128 [R9+0x26400], desc[UR60][R2.64+0x180], !P1 ;  /* 0x2640018002090fae */ /* 0x0001e2000c901d7c */
[----:B------:R-:W-:Y:S01]  /*14800*/  ISETP.GE.AND P0, PT, R0, 0x11, PT ;  /* 0x000000110000780c */ /* 0x000fe20003f06270 */
[----:B------:R-:W-:-:S12]  /*14810*/  IMAD.MOV.U32 R5, RZ, RZ, R14 ;  /* 0x000000ffff057224 */ /* 0x000fd800078e000e */
[----:B0-----:R-:W-:Y:S05]  /*14820*/  WARPSYNC.COLLECTIVE R15, `(.L_x_1142) ;  /* 0x000000000f087348 */ /* 0x001fea0003c00000 */
[----:B------:R1:W2:Y:S02]  /*14830*/  SHFL.IDX P6, R14, R13, R12, R11 ;  /* 0x0000000c0d0e7389 */ /* 0x0002a400000c000b */
[----:B012---:R-:W-:Y:S01]  /*14840*/  ENDCOLLECTIVE ;  /* 0x000000000000791b */ /* 0x007fe20003800000 */
.L_x_1142:
[----:B------:R-:W-:Y:S01]  /*14850*/  @P0 LEA R21, R30, UR45, 0x1 ;  /* 0x0000002d1e150c11 */ /* 0x000fe2000f8e08ff */
[----:B------:R-:W-:Y:S01]  /*14860*/  IMAD.MOV.U32 R13, RZ, RZ, R7 ;  /* 0x000000ffff0d7224 */ /* 0x000fe200078e0007 */
[----:B------:R-:W-:Y:S01]  /*14870*/  MOV R12, 0x2 ;  /* 0x00000002000c7802 */ /* 0x000fe20000000f00 */
[----:B------:R-:W-:-:S07]  /*14880*/  IMAD.MOV.U32 R4, RZ, RZ, R14 ;  /* 0x000000ffff047224 */ /* 0x000fce00078e000e */
[----:B------:R-:W-:Y:S05]  /*14890*/  WARPSYNC.COLLECTIVE R15, `(.L_x_1143) ;  /* 0x000000000f087348 */ /* 0x000fea0003c00000 */
[----:B------:R0:W1:Y:S02]  /*148a0*/  SHFL.IDX P6, R14, R13, R12, R11 ;  /* 0x0000000c0d0e7389 */ /* 0x00006400000c000b */
[----:B01----:R-:W-:Y:S01]  /*148b0*/  ENDCOLLECTIVE ;  /* 0x000000000000791b */ /* 0x003fe20003800000 */
.L_x_1143:
[----:B------:R-:W-:-:S05]  /*148c0*/  @P0 IMAD.WIDE.U32 R4, R25, 0x2, R4 ;  /* 0x0000000219040825 */ /* 0x000fca00078e0004 */
[----:B------:R-:W-:Y:S01]  /*148d0*/  @!PT LDS RZ, [RZ] ;  /* 0x00000000fffff984 */ /* 0x000fe20000000800 */
[----:B------:R-:W-:Y:S01]  /*148e0*/  @!PT LDS RZ, [RZ] ;  /* 0x00000000fffff984 */ /* 0x000fe20000000800 */
[----:B------:R-:W-:Y:S01]  /*148f0*/  @!PT LDS RZ, [RZ] ;  /* 0x00000000fffff984 */ /* 0x000fe20000000800 */
[----:B------:R0:W-:Y:S04]  /*14900*/  @P0 LDGSTS.E.BYPASS.LTC128B.128 [R21+0x20c00], desc[UR60][R4.64], !P4 ;  /* 0x20c0000004150fae */ /* 0x0001e8000e101d7c */
[----:B------:R0:W-:Y:S01]  /*14910*/  @P0 LDGSTS.E.BYPASS.LTC128B.128 [R21+0x22c00], desc[UR60][R4.64+0x80], !P3 ;  /* 0x22c0008004150fae */ /* 0x0001e2000d901d7c */
[----:B------:R-:W-:-:S03]  /*14920*/  IMAD.MOV.U32 R13, RZ, RZ, R6 ;  /* 0x000000ffff0d7224 */ /* 0x000fc600078e0006 */
[----:B------:R0:W-:Y:S04]  /*14930*/  @P0 LDGSTS.E.BYPASS.LTC128B.128 [R21+0x24c00], desc[UR60][R4.64+0x100], !P2 ;  /* 0x24c0010004150fae */ /* 0x0001e8000d101d7c */
[----:B------:R0:W-:Y:S01]  /*14940*/  @P0 LDGSTS.E.BYPASS.LTC128B.128 [R21+0x26c00], desc[UR60][R4.64+0x180], !P1 ;  /* 0x26c0018004150fae */ /* 0x0001e2000c901d7c */
[----:B------:R-:W-:Y:S01]  /*14950*/  ISETP.GE.AND P0, PT, R0, 0x21, PT ;  /* 0x000000210000780c */ /* 0x000fe20003f06270 */
[----:B------:R-:W-:-:S12]  /*14960*/  IMAD.MOV.U32 R3, RZ, RZ, R14 ;  /* 0x000000ffff037224 */ /* 0x000fd800078e000e */
[----:B0-----:R-:W-:Y:S05]  /*14970*/  WARPSYNC.COLLECTIVE R15, `(.L_x_1144) ;  /* 0x000000000f087348 */ /* 0x001fea0003c00000 */
[----:B------:R1:W2:Y:S02]  /*14980*/  SHFL.IDX P6, R14, R13, R12, R11 ;  /* 0x0000000c0d0e7389 */ /* 0x0002a400000c000b */
[----:B012---:R-:W-:Y:S01]  /*14990*/  ENDCOLLECTIVE ;  /* 0x000000000000791b */ /* 0x007fe20003800000 */
.L_x_1144:
[----:B------:R-:W-:Y:S01]  /*149a0*/  @P0 LEA R9, R30, UR45, 0x1 ;  /* 0x0000002d1e090c11 */ /* 0x000fe2000f8e08ff */
[----:B------:R-:W-:Y:S02]  /*149b0*/  IMAD.MOV.U32 R13, RZ, RZ, R7 ;  /* 0x000000ffff0d7224 */ /* 0x000fe400078e0007 */
[----:B------:R-:W-:Y:S01]  /*149c0*/  IMAD.MOV.U32 R12, RZ, RZ, 0x3 ;  /* 0x00000003ff0c7424 */ /* 0x000fe200078e00ff */
[----:B------:R-:W-:-:S07]  /*149d0*/  MOV R2, R14 ;  /* 0x0000000e00027202 */ /* 0x000fce0000000f00 */
[----:B------:R-:W-:Y:S05]  /*149e0*/  WARPSYNC.COLLECTIVE R15, `(.L_x_1145) ;  /* 0x000000000f087348 */ /* 0x000fea0003c00000 */
[----:B------:R0:W1:Y:S02]  /*149f0*/  SHFL.IDX P6, R14, R13, R12, R11 ;  /* 0x0000000c0d0e7389 */ /* 0x00006400000c000b */
[----:B01----:R-:W-:Y:S01]  /*14a00*/  ENDCOLLECTIVE ;  /* 0x000000000000791b */ /* 0x003fe20003800000 */
.L_x_1145:
        /* <DEDUP_REMOVED lines=9> */
[----:B------:R-:W-:-:S07]  /*14aa0*/  MOV R4, R14 ;  /* 0x0000000e00047202 */ /* 0x000fce0000000f00 */
[----:B0-----:R-:W-:Y:S05]  /*14ab0*/  WARPSYNC.COLLECTIVE R15, `(.L_x_1146) ;  /* 0x000000000f087348 */ /* 0x001fea0003c00000 */
[----:B------:R1:W2:Y:S02]  /*14ac0*/  SHFL.IDX P6, R14, R13, R12, R11 ;  /* 0x0000000c0d0e7389 */ /* 0x0002a400000c000b */
[----:B012---:R-:W-:Y:S01]  /*14ad0*/  ENDCOLLECTIVE ;  /* 0x000000000000791b */ /* 0x007fe20003800000 */
.L_x_1146:
[----:B------:R-:W-:Y:S05]  /*14ae0*/  BRA `(.L_x_1147) ;  /* 0xffffffd000387947 */ /* 0x000fea000383ffff */
.L_x_1100:
[----:B------:R-:W-:Y:S01]  /*14af0*/  IMAD.MOV.U32 R13, RZ, RZ, R6 ;  /* 0x000000ffff0d7224 */ /* 0x000fe200078e0006 */
[----:B------:R-:W-:Y:S01]  /*14b00*/  MOV R12, RZ ;  /* 0x000000ff000c7202 */ /* 0x000fe20000000f00 */
[----:B------:R-:W-:Y:S01]  /*14b10*/  IMAD.MOV.U32 R11, RZ, RZ, 0x181f ;  /* 0x0000181fff0b7424 */ /* 0x000fe200078e00ff */
[----:B------:R-:W-:Y:S01]  /*14b20*/  IADD3 R8, R28, UR40, RZ ;  /* 0x000000281c087c10 */ /* 0x000fe2000fffe0ff */
[----:B------:R-:W-:-:S04]  /*14b30*/  IMAD.MOV.U32 R15, RZ, RZ, -0x1 ;  /* 0xffffffffff0f7424 */ /* 0x000fc800078e00ff */
[----:B------:R-:W-:-:S07]  /*14b40*/  VIADD R4, R8, 0x10 ;  /* 0x0000001008047836 */ /* 0x000fce0000000000 */
[----:B------:R-:W-:Y:S05]  /*14b50*/  WARPSYNC.COLLECTIVE R15, `(.L_x_1148) ;  /* 0x000000000f087348 */ /* 0x000fea0003c00000 */
[----:B------:R0:W1:Y:S02]  /*14b60*/  SHFL.IDX P6, R14, R13, R12, R11 ;  /* 0x0000000c0d0e7389 */ /* 0x00006400000c000b */
[----:B01----:R-:W-:Y:S01]  /*14b70*/  ENDCOLLECTIVE ;  /* 0x000000000000791b */ /* 0x003fe20003800000 */
.L_x_1148:
[----:B------:R-:W-:Y:S01]  /*14b80*/  IMAD.MOV.U32 R13, RZ, RZ, R0 ;  /* 0x000000ffff0d7224 */ /* 0x000fe200078e0000 */
[----:B------:R-:W-:-:S07]  /*14b90*/  MOV R3, R14 ;  /* 0x0000000e00037202 */ /* 0x000fce0000000f00 */
[----:B------:R-:W-:Y:S05]  /*14ba0*/  WARPSYNC.COLLECTIVE R15, `(.L_x_1149) ;  /* 0x000000000f087348 */ /* 0x000fea0003c00000 */
[----:B------:R0:W1:Y:S02]  /*14bb0*/  SHFL.IDX P6, R14, R13, R12, R11 ;  /* 0x0000000c0d0e7389 */ /* 0x00006400000c000b */
[----:B01----:R-:W-:Y:S01]  /*14bc0*/  ENDCOLLECTIVE ;  /* 0x000000000000791b */ /* 0x003fe20003800000 */
.L_x_1149:
[----:B------:R-:W-:Y:S02]  /*14bd0*/  ULDC UR4, c[0x0][0x288] ;  /* 0x0000a20000047ab9 */ /* 0x000fe40000000800 */
[----:B------:R-:W-:-:S05]  /*14be0*/  IMAD R7, R7, UR4, RZ ;  /* 0x0000000407077c24 */ /* 0x000fca000f8e02ff */
[----:B------:R-:W-:Y:S01]  /*14bf0*/  ISETP.GE.AND P0, PT, R8, R7, PT ;  /* 0x000000070800720c */ /* 0x000fe20003f06270 */
[----:B------:R-:W-:Y:S01]  /*14c00*/  IMAD.MOV.U32 R13, RZ, RZ, R6 ;  /* 0x000000ffff0d7224 */ /* 0x000fe200078e0006 */
[----:B------:R-:W-:-:S11]  /*14c10*/  MOV R12, 0x1 ;  /* 0x00000001000c7802 */ /* 0x000fd60000000f00 */
[----:B------:R-:W-:Y:S01]  /*14c20*/  @!P0 LEA R9, R30, UR45, 0x1 ;  /* 0x0000002d1e098c11 */ /* 0x000fe2000f8e08ff */
[----:B------:R-:W-:-:S07]  /*14c30*/  IMAD.MOV.U32 R2, RZ, RZ, R14 ;  /* 0x000000ffff027224 */ /* 0x000fce00078e000e */
[----:B------:R-:W-:Y:S05]  /*14c40*/  WARPSYNC.COLLECTIVE R15, `(.L_x_1150) ;  /* 0x000000000f087348 */ /* 0x000fea0003c00000 */
[----:B------:R0:W1:Y:S02]  /*14c50*/  SHFL.IDX P6, R14, R13, R12, R11 ;  /* 0x0000000c0d0e7389 */ /* 0x00006400000c000b */
[----:B01----:R-:W-:Y:S01]  /*14c60*/  ENDCOLLECTIVE ;  /* 0x000000000000791b */ /* 0x003fe20003800000 */
.L_x_1150:
[----:B------:R-:W-:-:S05]  /*14c70*/  @!P0 IMAD.WIDE.U32 R2, R25, 0x2, R2 ;  /* 0x0000000219028825 */ /* 0x000fca00078e0002 */
        /* <DEDUP_REMOVED lines=8> */
[----:B------:R-:W-:Y:S01]  /*14d00*/  ISETP.GE.AND P0, PT, R4, R7, PT ;  /* 0x000000070400720c */ /* 0x000fe20003f06270 */
[----:B------:R-:W-:-:S12]  /*14d10*/  IMAD.MOV.U32 R5, RZ, RZ, R14 ;  /* 0x000000ffff057224 */ /* 0x000fd800078e000e */
[----:B0-----:R-:W-:Y:S05]  /*14d20*/  WARPSYNC.COLLECTIVE R15, `(.L_x_1151) ;  /* 0x000000000f087348 */ /* 0x001fea0003c00000 */
[----:B------:R1:W2:Y:S02]  /*14d30*/  SHFL.IDX P6, R14, R13, R12, R11 ;  /* 0x0000000c0d0e7389 */ /* 0x0002a400000c000b */
[----:B012---:R-:W-:Y:S01]  /*14d40*/  ENDCOLLECTIVE ;  /* 0x000000000000791b */ /* 0x007fe20003800000 */
.L_x_1151:
[----:B------:R-:W-:Y:S01]  /*14d50*/  VIADD R2, R8, 0x20 ;  /* 0x0000002008027836 */ /* 0x000fe20000000000 */
[----:B------:R-:W-:Y:S01]  /*14d60*/  @!P0 LEA R21, R30, UR45, 0x1 ;  /* 0x0000002d1e158c11 */ /* 0x000fe2000f8e08ff */
[----:B------:R-:W-:Y:S01]  /*14d70*/  IMAD.MOV.U32 R13, RZ, RZ, R6 ;  /* 0x000000ffff0d7224 */ /* 0x000fe200078e0006 */
[----:B------:R-:W-:Y:S02]  /*14d80*/  MOV R12, 0x2 ;  /* 0x00000002000c7802 */ /* 0x000fe40000000f00 */
[----:B------:R-:W-:-:S07]  /*14d90*/  MOV R4, R14 ;  /* 0x0000000e00047202 */ /* 0x000fce0000000f00 */
[----:B------:R-:W-:Y:S05]  /*14da0*/  WARPSYNC.COLLECTIVE R15, `(.L_x_1152) ;  /* 0x000000000f087348 */ /* 0x000fea0003c00000 */
[----:B------:R0:W1:Y:S02]  /*14db0*/  SHFL.IDX P6, R14, R13, R12, R11 ;  /* 0x0000000c0d0e7389 */ /* 0x00006400000c000b */
[----:B01----:R-:W-:Y:S01]  /*14dc0*/  ENDCOLLECTIVE ;  /* 0x000000000000791b */ /* 0x003fe20003800000 */
.L_x_1152:
        /* <DEDUP_REMOVED lines=14> */
.L_x_1153:
        /* <DEDUP_REMOVED lines=8> */
.L_x_1154:
        /* <DEDUP_REMOVED lines=14> */
.L_x_1155:
        /* <DEDUP_REMOVED lines=8> */
.L_x_1156:
        /* <DEDUP_REMOVED lines=14> */
.L_x_1157:
        /* <DEDUP_REMOVED lines=8> */
.L_x_1158:
        /* <DEDUP_REMOVED lines=14> */
.L_x_1159:
        /* <DEDUP_REMOVED lines=8> */
.L_x_1160:
        /* <DEDUP_REMOVED lines=14> */
.L_x_1161:
[----:B------:R-:W-:Y:S01]  /*15430*/  @!P0 LEA R9, R30, UR45, 0x1 ;  /* 0x0000002d1e098c11 */ /* 0x000fe2000f8e08ff */
[----:B------:R-:W-:Y:S02]  /*15440*/  IMAD.MOV.U32 R13, RZ, RZ, R6 ;  /* 0x000000ffff0d7224 */ /* 0x000fe400078e0006 */
[----:B------:R-:W-:Y:S01]  /*15450*/  IMAD.MOV.U32 R12, RZ, RZ, 0x7 ;  /* 0x00000007ff0c7424 */ /* 0x000fe200078e00ff */
[----:B------:R-:W-:-:S07]  /*15460*/  MOV R2, R14 ;  /* 0x0000000e00027202 */ /* 0x000fce0000000f00 */
[----:B------:R-:W-:Y:S05]  /*15470*/  WARPSYNC.COLLECTIVE R15, `(.L_x_1162) ;  /* 0x000000000f087348 */ /* 0x000fea0003c00000 */
[----:B------:R0:W1:Y:S02]  /*15480*/  SHFL.IDX P6, R14, R13, R12, R11 ;  /* 0x0000000c0d0e7389 */ /* 0x00006400000c000b */
[----:B01----:R-:W-:Y:S01]  /*15490*/  ENDCOLLECTIVE ;  /* 0x000000000000791b */ /* 0x003fe20003800000 */
.L_x_1162:
        /* <DEDUP_REMOVED lines=9> */
[----:B------:R-:W-:-:S07]  /*15530*/  MOV R6, R14 ;  /* 0x0000000e00067202 */ /* 0x000fce0000000f00 */
[----:B0-----:R-:W-:Y:S05]  /*15540*/  WARPSYNC.COLLECTIVE R15, `(.L_x_1163) ;  /* 0x000000000f087348 */ /* 0x001fea0003c00000 */
[----:B------:R1:W2:Y:S02]  /*15550*/  SHFL.IDX P6, R14, R13, R12, R11 ;  /* 0x0000000c0d0e7389 */ /* 0x0002a400000c000b */
[----:B012---:R-:W-:Y:S01]  /*15560*/  ENDCOLLECTIVE ;  /* 0x000000000000791b */ /* 0x007fe20003800000 */
.L_x_1163:
[----:B------:R-:W-:Y:S05]  /*15570*/  BRA `(.L_x_1164) ;  /* 0xffffffd0002c7947 */ /* 0x000fea000383ffff */
.L_x_1103:
[----:B0-----:R-:W-:-:S04]  /*15580*/  IMAD.U32 R3, RZ, RZ, UR45 ;  /* 0x0000002dff037e24 */ /* 0x001fc8000f8e00ff */
[----:B------:R0:W1:Y:S03]  /*15590*/  SYNCS.PHASECHK.TRANS64.TRYWAIT P0, [R3+URZ+0x30820], R0 ;  /* 0x03082000030075a7 */ /* 0x000066000800017f */
[----:B-1----:R-:W-:Y:S05]  /*155a0*/  @!P0 NANOSLEEP.SYNCS 0x989680 ;  /* 0x009896800000895d */ /* 0x002fea0003900000 */
[----:B------:R-:W1:Y:S02]  /*155b0*/  @!P0 SYNCS.PHASECHK.TRANS64 P0, [R3+URZ+0x30820], R0 ;  /* 0x03082000030085a7 */ /* 0x000e64000800007f */
[----:B-1----:R-:W-:Y:S05]  /*155c0*/  @!P0 BRA `(.L_x_1103) ;  /* 0xfffffffc00ec8947 */ /* 0x002fea000383ffff */
[----:B------:R-:W-:Y:S05]  /*155d0*/  BRA `(.L_x_1165) ;  /* 0xffffffd000807947 */ /* 0x000fea000383ffff */
.L_x_1107:
[----:B0-----:R0:W1:Y:S02]  /*155e0*/  SYNCS.PHASECHK.TRANS64.TRYWAIT P0, [R21+URZ+0x30840], R2 ;  /* 0x03084002150075a7 */ /* 0x001064000800017f */
[----:B-1----:R-:W-:Y:S05]  /*155f0*/  @!P0 NANOSLEEP.SYNCS 0x989680 ;  /* 0x009896800000895d */ /* 0x002fea0003900000 */
[----:B------:R-:W1:Y:S02]  /*15600*/  @!P0 SYNCS.PHASECHK.TRANS64 P0, [R21+URZ+0x30840], R2 ;  /* 0x03084002150085a7 */ /* 0x000e64000800007f */
[----:B-1----:R-:W-:Y:S05]  /*15610*/  @!P0 BRA `(.L_x_1107) ;  /* 0xfffffffc00f08947 */ /* 0x002fea000383ffff */
[----:B------:R-:W-:Y:S05]  /*15620*/  BRA `(.L_x_1166) ;  /* 0xffffffd400687947 */ /* 0x000fea000383ffff */
.L_x_1108:
        /* <DEDUP_REMOVED lines=8> */
.L_x_1168:
[----:B------:R-:W-:Y:S05]  /*156b0*/  BSYNC B1 ;  /* 0x0000000000017941 */ /* 0x000fea0003800000 */
.L_x_1167:
[----:B------:R-:W-:Y:S01]  /*156c0*/  IMAD.MOV.U32 R13, RZ, RZ, R28 ;  /* 0x000000ffff0d7224 */ /* 0x000fe200078e001c */
[----:B------:R-:W-:Y:S01]  /*156d0*/  MOV R12, RZ ;  /* 0x000000ff000c7202 */ /* 0x000fe20000000f00 */
[----:B------:R-:W-:Y:S01]  /*156e0*/  IMAD.MOV.U32 R11, RZ, RZ, 0x181f ;  /* 0x0000181fff0b7424 */ /* 0x000fe200078e00ff */
[----:B------:R-:W-:Y:S01]  /*156f0*/  MOV R15, 0xffffffff ;  /* 0xffffffff000f7802 */ /* 0x000fe20000000f00 */
[----:B------:R-:W-:Y:S01]  /*15700*/  IMAD.MOV.U32 R3, RZ, RZ, R14 ;  /* 0x000000ffff037224 */ /* 0x000fe200078e000e */
[----:B------:R-:W-:Y:S01]  /*15710*/  P2R R4, PR, RZ, 0x8 ;  /* 0x00000008ff047803 */ /* 0x000fe20000000000 */
[----:B------:R-:W-:Y:S01]  /*15720*/  IMAD.SHL.U32 R9, R25, 0x2, RZ ;  /* 0x0000000219097824 */ /* 0x000fe200078e00ff */
[----:B------:R-:W-:-:S13]  /*15730*/  LOP3.LUT P3, RZ, R16, 0x10, RZ, 0xc0, !PT ;  /* 0x0000001010ff7812 */ /* 0x000fda000786c0ff */
[----:B------:R-:W-:Y:S05]  /*15740*/  WARPSYNC.COLLECTIVE R15, `(.L_x_1169) ;  /* 0x000000000f087348 */ /* 0x000fea0003c00000 */
[----:B------:R0:W1:Y:S02]  /*15750*/  SHFL.IDX P6, R14, R13, R12, R11 ;  /* 0x0000000c0d0e7389 */ /* 0x00006400000c000b */
[----:B01----:R-:W-:Y:S01]  /*15760*/  ENDCOLLECTIVE ;  /* 0x000000000000791b */ /* 0x003fe20003800000 */
.L_x_1169:
[----:B------:R-:W-:Y:S02]  /*15770*/  P2R R5, PR, RZ, 0x4 ;  /* 0x00000004ff057803 */ /* 0x000fe40000000000 */
[C---:B------:R-:W-:Y:S02]  /*15780*/  LOP3.LUT P2, RZ, R16.reuse, 0x8, RZ, 0xc0, !PT ;  /* 0x0000000810ff7812 */ /* 0x040fe4000784c0ff */
[----:B------:R-:W-:Y:S02]  /*15790*/  P2R R8, PR, RZ, 0x2 ;  /* 0x00000002ff087803 */ /* 0x000fe40000000000 */
[----:B------:R-:W-:Y:S02]  /*157a0*/  LOP3.LUT P1, RZ, R16, 0x4, RZ, 0xc0, !PT ;  /* 0x0000000410ff7812 */ /* 0x000fe4000782c0ff */
[----:B------:R-:W-:Y:S01]  /*157b0*/  LEA R29, R29, UR45, 0x1 ;  /* 0x0000002d1d1d7c11 */ /* 0x000fe2000f8e08ff */
[----:B------:R-:W-:Y:S01]  /*157c0*/  IMAD.MOV.U32 R13, RZ, RZ, R31 ;  /* 0x000000ffff0d7224 */ /* 0x000fe200078e001f */
[----:B------:R-:W-:-:S02]  /*157d0*/  MOV R12, 0x1 ;  /* 0x00000001000c7802 */ /* 0x000fc40000000f00 */
[----:B------:R-:W-:-:S13]  /*157e0*/  IADD3 R2, P0, R14, R9, RZ ;  /* 0x000000090e027210 */ /* 0x000fda0007f1e0ff */
[----:B------:R-:W-:Y:S05]  /*157f0*/  WARPSYNC.COLLECTIVE R15, `(.L_x_1170) ;  /* 0x000000000f087348 */ /* 0x000fea0003c00000 */
[----:B------:R0:W1:Y:S02]  /*15800*/  SHFL.IDX P6, R14, R13, R12, R11 ;  /* 0x0000000c0d0e7389 */ /* 0x00006400000c000b */
[----:B01----:R-:W-:Y:S01]  /*15810*/  ENDCOLLECTIVE ;  /* 0x000000000000791b */ /* 0x003fe20003800000 */
.L_x_1170:
[----:B------:R-:W-:-:S05]  /*15820*/  IMAD.X R3, RZ, RZ, R3, P0 ;  /* 0x000000ffff037224 */ /* 0x000fca00000e0603 */
[----:B------:R-:W-:Y:S01]  /*15830*/  @!PT LDS RZ, [RZ] ;  /* 0x00000000fffff984 */ /* 0x000fe20000000800 */
[----:B------:R-:W-:Y:S01]  /*15840*/  @!PT LDS RZ, [RZ] ;  /* 0x00000000fffff984 */ /* 0x000fe20000000800 */
[----:B------:R-:W-:Y:S01]  /*15850*/  @!PT LDS RZ, [RZ] ;  /* 0x00000000fffff984 */ /* 0x000fe20000000800 */
[----:B------:R-:W-:Y:S04]  /*15860*/  LDGSTS.E.BYPASS.LTC128B.128 [R29+0x20400], desc[UR60][R2.64], !P3 ;  /* 0x20400000021d7fae */ /* 0x000fe8000d901d7c */
[----:B------:R-:W-:Y:S01]  /*15870*/  LDGSTS.E.BYPASS.LTC128B.128 [R29+0x22400], desc[UR60][R2.64+0x80], !P2 ;  /* 0x22400080021d7fae */ /* 0x000fe2000d101d7c */
[----:B------:R-:W-:-:S03]  /*15880*/  IMAD.MOV.U32 R13, RZ, RZ, R28 ;  /* 0x000000ffff0d7224 */ /* 0x000fc600078e001c */
[----:B------:R-:W-:Y:S04]  /*15890*/  LDGSTS.E.BYPASS.LTC128B.128 [R29+0x24400], desc[UR60][R2.64+0x100], !P1 ;  /* 0x24400100021d7fae */ /* 0x000fe8000c901d7c */
[----:B------:R0:W-:Y:S02]  /*158a0*/  LDGSTS.E.BYPASS.LTC128B.128 [R29+0x26400], desc[UR60][R2.64+0x180], !P5 ;  /* 0x26400180021d7fae */ /* 0x0001e4000e901d7c */
[----:B0-----:R-:W-:-:S07]  /*158b0*/  IMAD.MOV.U32 R3, RZ, RZ, R14 ;  /* 0x000000ffff037224 */ /* 0x001fce00078e000e */
[----:B------:R-:W-:Y:S05]  /*158c0*/  WARPSYNC.COLLECTIVE R15, `(.L_x_1171) ;  /* 0x000000000f087348 */ /* 0x000fea0003c00000 */
[----:B------:R0:W1:Y:S02]  /*158d0*/  SHFL.IDX P6, R14, R13, R12, R11 ;  /* 0x0000000c0d0e7389 */ /* 0x00006400000c000b */
[----:B01----:R-:W-:Y:S01]  /*158e0*/  ENDCOLLECTIVE ;  /* 0x000000000000791b */ /* 0x003fe20003800000 */
.L_x_1171:
[----:B------:R-:W-:Y:S01]  /*158f0*/  IMAD.MOV.U32 R13, RZ, RZ, R31 ;  /* 0x000000ffff0d7224 */ /* 0x000fe200078e001f */
[----:B------:R-:W-:Y:S02]  /*15900*/  MOV R12, 0x2 ;  /* 0x00000002000c7802 */ /* 0x000fe40000000f00 */
[----:B------:R-:W-:-:S07]  /*15910*/  MOV R2, R14 ;  /* 0x0000000e00027202 */ /* 0x000fce0000000f00 */
[----:B------:R-:W-:Y:S05]  /*15920*/  WARPSYNC.COLLECTIVE R15, `(.L_x_1172) ;  /* 0x000000000f087348 */ /* 0x000fea0003c00000 */
[----:B------:R0:W1:Y:S02]  /*15930*/  SHFL.IDX P6, R14, R13, R12, R11 ;  /* 0x0000000c0d0e7389 */ /* 0x00006400000c000b */
[----:B01----:R-:W-:Y:S01]  /*15940*/  ENDCOLLECTIVE ;  /* 0x000000000000791b */ /* 0x003fe20003800000 */
.L_x_1172:
[----:B------:R-:W-:-:S05]  /*15950*/  IADD3 R2, P0, R2, R9, RZ ;  /* 0x0000000902027210 */ /* 0x000fca0007f1e0ff */
[----:B------:R-:W-:-:S05]  /*15960*/  IMAD.X R3, RZ, RZ, R3, P0 ;  /* 0x000000ffff037224 */ /* 0x000fca00000e0603 */
[----:B------:R-:W-:Y:S01]  /*15970*/  @!PT LDS RZ, [RZ] ;  /* 0x00000000fffff984 */ /* 0x000fe20000000800 */
[----:B------:R-:W-:Y:S01]  /*15980*/  @!PT LDS RZ, [RZ] ;  /* 0x00000000fffff984 */ /* 0x000fe20000000800 */
[----:B------:R-:W-:Y:S01]  /*15990*/  @!PT LDS RZ, [RZ] ;  /* 0x00000000fffff984 */ /* 0x000fe20000000800 */
[----:B------:R-:W-:Y:S01]  /*159a0*/  LDGSTS.E.BYPASS.LTC128B.128 [R29+0x20c00], desc[UR60][R2.64], !P3 ;  /* 0x20c00000021d7fae */ /* 0x000fe2000d901d7c */
[----:B------:R-:W-:-:S03]  /*159b0*/  IMAD.MOV.U32 R13, RZ, RZ, R28 ;  /* 0x000000ffff0d7224 */ /* 0x000fc600078e001c */
[----:B------:R-:W-:Y:S04]  /*159c0*/  LDGSTS.E.BYPASS.LTC128B.128 [R29+0x22c00], desc[UR60][R2.64+0x80], !P2 ;  /* 0x22c00080021d7fae */ /* 0x000fe8000d101d7c */
[----:B------:R-:W-:Y:S04]  /*159d0*/  LDGSTS.E.BYPASS.LTC128B.128 [R29+0x24c00], desc[UR60][R2.64+0x100], !P1 ;  /* 0x24c00100021d7fae */ /* 0x000fe8000c901d7c */
[----:B------:R0:W-:Y:S02]  /*159e0*/  LDGSTS.E.BYPASS.LTC128B.128 [R29+0x26c00], desc[UR60][R2.64+0x180], !P5 ;  /* 0x26c00180021d7fae */ /* 0x0001e4000e901d7c */
[----:B0-----:R-:W-:-:S07]  /*159f0*/  IMAD.MOV.U32 R3, RZ, RZ, R14 ;  /* 0x000000ffff037224 */ /* 0x001fce00078e000e */
[----:B------:R-:W-:Y:S05]  /*15a00*/  WARPSYNC.COLLECTIVE R15, `(.L_x_1173) ;  /* 0x000000000f087348 */ /* 0x000fea0003c00000 */
[----:B------:R0:W1:Y:S02]  /*15a10*/  SHFL.IDX P6, R14, R13, R12, R11 ;  /* 0x0000000c0d0e7389 */ /* 0x00006400000c000b */
[----:B01----:R-:W-:Y:S01]  /*15a20*/  ENDCOLLECTIVE ;  /* 0x000000000000791b */ /* 0x003fe20003800000 */
.L_x_1173:
[----:B------:R-:W-:Y:S01]  /*15a30*/  IMAD.MOV.U32 R13, RZ, RZ, R31 ;  /* 0x000000ffff0d7224 */ /* 0x000fe200078e001f */
[----:B------:R-:W-:Y:S02]  /*15a40*/  MOV R12, 0x3 ;  /* 0x00000003000c7802 */ /* 0x000fe40000000f00 */
[----:B------:R-:W-:-:S07]  /*15a50*/  MOV R2, R14 ;  /* 0x0000000e00027202 */ /* 0x000fce0000000f00 */
[----:B------:R-:W-:Y:S05]  /*15a60*/  WARPSYNC.COLLECTIVE R15, `(.L_x_1174) ;  /* 0x000000000f087348 */ /* 0x000fea0003c00000 */
[----:B------:R0:W1:Y:S02]  /*15a70*/  SHFL.IDX P6, R14, R13, R12, R11 ;  /* 0x0000000c0d0e7389 */ /* 0x00006400000c000b */
[----:B01----:R-:W-:Y:S01]  /*15a80*/  ENDCOLLECTIVE ;  /* 0x000000000000791b */ /* 0x003fe20003800000 */
.L_x_1174:
[----:B------:R-:W-:-:S05]  /*15a90*/  IADD3 R2, P0, R2, R9, RZ ;  /* 0x0000000902027210 */ /* 0x000fca0007f1e0ff */
[----:B------:R-:W-:-:S05]  /*15aa0*/  IMAD.X R3, RZ, RZ, R3, P0 ;  /* 0x000000ffff037224 */ /* 0x000fca00000e0603 */
[----:B------:R-:W-:Y:S01]  /*15ab0*/  @!PT LDS RZ, [RZ] ;  /* 0x00000000fffff984 */ /* 0x000fe20000000800 */
[----:B------:R-:W-:Y:S01]  /*15ac0*/  @!PT LDS RZ, [RZ] ;  /* 0x00000000fffff984 */ /* 0x000fe20000000800 */
[----:B------:R-:W-:Y:S01]  /*15ad0*/  @!PT LDS RZ, [RZ] ;  /* 0x00000000fffff984 */ /* 0x000fe20000000800 */
[----:B------:R0:W-:Y:S01]  /*15ae0*/  LDGSTS.E.BYPASS.LTC128B.128 [R29+0x21400], desc[UR60][R2.64], !P3 ;  /* 0x21400000021d7fae */ /* 0x0001e2000d901d7c */
[----:B------:R-:W-:Y:S01]  /*15af0*/  ISETP.NE.AND P3, PT, R4, RZ, PT ;  /* 0x000000ff0400720c */ /* 0x000fe20003f65270 */
[----:B------:R-:W-:Y:S02]  /*15b00*/  IMAD.MOV.U32 R13, RZ, RZ, R28 ;  /* 0x000000ffff0d7224 */ /* 0x000fe400078e001c */
[----:B------:R0:W-:Y:S01]  /*15b10*/  LDGSTS.E.BYPASS.LTC128B.128 [R29+0x23400], desc[UR60][R2.64+0x80], !P2 ;  /* 0x23400080021d7fae */ /* 0x0001e2000d101d7c */
[----:B------:R-:W-:-:S03]  /*15b20*/  ISETP.NE.AND P2, PT, R5, RZ, PT ;  /* 0x000000ff0500720c */ /* 0x000fc60003f45270 */
[----:B------:R0:W-:Y:S01]  /*15b30*/  LDGSTS.E.BYPASS.LTC128B.128 [R29+0x25400], desc[UR60][R2.64+0x100], !P1 ;  /* 0x25400100021d7fae */ /* 0x0001e2000c901d7c */
[----:B------:R-:W-:Y:S01]  /*15b40*/  ISETP.NE.AND P1, PT, R8, RZ, PT ;  /* 0x000000ff0800720c */ /* 0x000fe20003f25270 */
[----:B------:R-:W-:Y:S02]  /*15b50*/  IMAD.MOV.U32 R31, RZ, RZ, R14 ;  /* 0x000000ffff1f7224 */ /* 0x000fe400078e000e */
[----:B------:R0:W-:Y:S10]  /*15b60*/  LDGSTS.E.BYPASS.LTC128B.128 [R29+0x27400], desc[UR60][R2.64+0x180], !P5 ;  /* 0x27400180021d7fae */ /* 0x0001f4000e901d7c */
[----:B0-----:R-:W-:Y:S05]  /*15b70*/  WARPSYNC.COLLECTIVE R15, `(.L_x_1175) ;  /* 0x000000000f087348 */ /* 0x001fea0003c00000 */
[----:B------:R1:W2:Y:S02]  /*15b80*/  SHFL.IDX P6, R14, R13, R12, R11 ;  /* 0x0000000c0d0e7389 */ /* 0x0002a400000c000b */
[----:B012---:R-:W-:Y:S01]  /*15b90*/  ENDCOLLECTIVE ;  /* 0x000000000000791b */ /* 0x007fe20003800000 */
.L_x_1175:
[----:B------:R-:W-:Y:S05]  /*15ba0*/  BRA `(.L_x_1176) ;  /* 0xffffffd400087947 */ /* 0x000fea000383ffff */
.L_x_1113:
[----:B0-----:R0:W2:Y:S02]  /*15bb0*/  SYNCS.PHASECHK.TRANS64.TRYWAIT P0, [R4+URZ+0x30860], R3 ;  /* 0x03086003040075a7 */ /* 0x0010a4000800017f */
[----:B--2---:R-:W-:Y:S05]  /*15bc0*/  @!P0 NANOSLEEP.SYNCS 0x989680 ;  /* 0x009896800000895d */ /* 0x004fea0003900000 */
[----:B------:R-:W2:Y:S02]  /*15bd0*/  @!P0 SYNCS.PHASECHK.TRANS64 P0, [R4+URZ+0x30860], R3 ;  /* 0x03086003040085a7 */ /* 0x000ea4000800007f */
[----:B--2---:R-:W-:Y:S05]  /*15be0*/  @!P0 BRA `(.L_x_1113) ;  /* 0xfffffffc00f08947 */ /* 0x004fea000383ffff */
[----:B------:R-:W-:Y:S05]  /*15bf0*/  BRA `(.L_x_1177) ;  /* 0xffffffd400807947 */ /* 0x000fea000383ffff */
.L_x_1114:
[----:B------:R-:W-:Y:S01]  /*15c00*/  BSSY B1, `(.L_x_1178) ;  /* 0x0000008000017945 */ /* 0x000fe20003800000 */
[----:B------:R-:W-:Y:S01]  /*15c10*/  MOV R13, R18 ;  /* 0x00000012000d7202 */ /* 0x000fe20000000f00 */
[----:B------:R-:W-:Y:S01]  /*15c20*/  IMAD.MOV.U32 R12, RZ, RZ, RZ ;  /* 0x000000ffff0c7224 */ /* 0x000fe200078e00ff */
[----:B------:R-:W-:Y:S01]  /*15c30*/  MOV R15, 0xffffffff ;  /* 0xffffffff000f7802 */ /* 0x000fe20000000f00 */
[----:B------:R-:W-:-:S07]  /*15c40*/  IMAD.MOV.U32 R11, RZ, RZ, 0x181f ;  /* 0x0000181fff0b7424 */ /* 0x000fce00078e00ff */
[----:B01----:R-:W-:Y:S05]  /*15c50*/  WARPSYNC.COLLECTIVE R15, `(.L_x_1179) ;  /* 0x000000000f087348 */ /* 0x003fea0003c00000 */
[----:B------:R2:W3:Y:S02]  /*15c60*/  SHFL.IDX P6, R14, R13, R12, R11 ;  /* 0x0000000c0d0e7389 */ /* 0x0004e400000c000b */
[----:B0123--:R-:W-:Y:S01]  /*15c70*/  ENDCOLLECTIVE ;  /* 0x000000000000791b */ /* 0x00ffe20003800000 */
.L_x_1179:
[----:B------:R-:W-:Y:S05]  /*15c80*/  BSYNC B1 ;  /* 0x0000000000017941 */ /* 0x000fea0003800000 */
.L_x_1178:
        /* <DEDUP_REMOVED lines=9> */
.L_x_1180:
[----:B------:R-:W-:Y:S02]  /*15d20*/  IMAD.MOV.U32 R13, RZ, RZ, R18 ;  /* 0x000000ffff0d7224 */ /* 0x000fe400078e0012 */
[----:B------:R-:W-:Y:S01]  /*15d30*/  IMAD.MOV.U32 R12, RZ, RZ, 0x1 ;  /* 0x00000001ff0c7424 */ /* 0x000fe200078e00ff */
[----:B------:R-:W-:-:S13]  /*15d40*/  IADD3 R2, P0, R14, R8, RZ ;  /* 0x000000080e027210 */ /* 0x000fda0007f1e0ff */
[----:B------:R-:W-:Y:S05]  /*15d50*/  WARPSYNC.COLLECTIVE R15, `(.L_x_1181) ;  /* 0x000000000f087348 */ /* 0x000fea0003c00000 */
[----:B------:R0:W1:Y:S02]  /*15d60*/  SHFL.IDX P6, R14, R13, R12, R11 ;  /* 0x0000000c0d0e7389 */ /* 0x00006400000c000b */
[----:B01----:R-:W-:Y:S01]  /*15d70*/  ENDCOLLECTIVE ;  /* 0x000000000000791b */ /* 0x003fe20003800000 */
.L_x_1181:
[----:B------:R-:W-:Y:S02]  /*15d80*/  IADD3.X R3, RZ, R3, RZ, P0, !PT ;  /* 0x00000003ff037210 */ /* 0x000fe400007fe4ff */
        /* <DEDUP_REMOVED lines=12> */
[----:B0-----:R-:W-:-:S07]  /*15e50*/  MOV R3, R14 ;  /* 0x0000000e00037202 */ /* 0x001fce0000000f00 */
[----:B------:R-:W-:Y:S05]  /*15e60*/  WARPSYNC.COLLECTIVE R15, `(.L_x_1182) ;  /* 0x000000000f087348 */ /* 0x000fea0003c00000 */
[----:B------:R0:W1:Y:S02]  /*15e70*/  SHFL.IDX P6, R14, R13, R12, R11 ;  /* 0x0000000c0d0e7389 */ /* 0x00006400000c000b */
[----:B01----:R-:W-:Y:S01]  /*15e80*/  ENDCOLLECTIVE ;  /* 0x000000000000791b */ /* 0x003fe20003800000 */
.L_x_1182:
[----:B------:R-:W-:Y:S01]  /*15e90*/  MOV R13, R18 ;  /* 0x00000012000d7202 */ /* 0x000fe20000000f00 */
[----:B------:R-:W-:Y:S01]  /*15ea0*/  IMAD.MOV.U32 R12, RZ, RZ, 0x2 ;  /* 0x00000002ff0c7424 */ /* 0x000fe200078e00ff */
[----:B------:R-:W-:-:S13]  /*15eb0*/  IADD3 R2, P0, R14, R8, RZ ;  /* 0x000000080e027210 */ /* 0x000fda0007f1e0ff */
[----:B------:R-:W-:Y:S05]  /*15ec0*/  WARPSYNC.COLLECTIVE R15, `(.L_x_1183) ;  /* 0x000000000f087348 */ /* 0x000fea0003c00000 */
[----:B------:R0:W1:Y:S02]  /*15ed0*/  SHFL.IDX P6, R14, R13, R12, R11 ;  /* 0x0000000c0d0e7389 */ /* 0x00006400000c000b */
[----:B01----:R-:W-:Y:S01]  /*15ee0*/  ENDCOLLECTIVE ;  /* 0x000000000000791b */ /* 0x003fe20003800000 */
.L_x_1183:
[----:B------:R-:W-:Y:S01]  /*15ef0*/  IMAD.X R3, RZ, RZ, R3, P0 ;  /* 0x000000ffff037224 */ /* 0x000fe200000e0603 */
[----:B------:R-:W-:Y:S02]  /*15f00*/  ISETP.LT.OR P0, PT, R0, 0x11, P4 ;  /* 0x000000110000780c */ /* 0x000fe40002701670 */
[----:B------:R-:W-:-:S11]  /*15f10*/  MOV R13, R17 ;  /* 0x00000011000d7202 */ /* 0x000fd60000000f00 */
        /* <DEDUP_REMOVED lines=14> */
.L_x_1184:
[----:B------:R-:W-:Y:S01]  /*16000*/  IMAD.MOV.U32 R13, RZ, RZ, R18 ;  /* 0x000000ffff0d7224 */ /* 0x000fe200078e0012 */
[----:B------:R-:W-:Y:S02]  /*16010*/  MOV R12, 0x3 ;  /* 0x00000003000c7802 */ /* 0x000fe40000000f00 */
[----:B------:R-:W-:-:S13]  /*16020*/  IADD3 R2, P0, R14, R8, RZ ;  /* 0x000000080e027210 */ /* 0x000fda0007f1e0ff */
[----:B------:R-:W-:Y:S05]  /*16030*/  WARPSYNC.COLLECTIVE R15, `(.L_x_1185) ;  /* 0x000000000f087348 */ /* 0x000fea0003c00000 */
[----:B------:R0:W1:Y:S02]  /*16040*/  SHFL.IDX P6, R14, R13, R12, R11 ;  /* 0x0000000c0d0e7389 */ /* 0x00006400000c000b */
[----:B01----:R-:W-:Y:S01]  /*16050*/  ENDCOLLECTIVE ;  /* 0x000000000000791b */ /* 0x003fe20003800000 */
.L_x_1185:
        /* <DEDUP_REMOVED lines=12> */
.L_x_1186:
        /* <DEDUP_REMOVED lines=9> */
.L_x_1120:
[----:B0-----:R0:W2:Y:S02]  /*161b0*/  SYNCS.PHASECHK.TRANS64.TRYWAIT P0, [R0+URZ+0x30860], R3 ;  /* 0x03086003000075a7 */ /* 0x0010a4000800017f */
[----:B--2---:R-:W-:Y:S05]  /*161c0*/  @!P0 NANOSLEEP.SYNCS 0x989680 ;  /* 0x009896800000895d */ /* 0x004fea0003900000 */
[----:B------:R-:W2:Y:S02]  /*161d0*/  @!P0 SYNCS.PHASECHK.TRANS64 P0, [R0+URZ+0x30860], R3 ;  /* 0x03086003000085a7 */ /* 0x000ea4000800007f */
[----:B--2---:R-:W-:Y:S05]  /*161e0*/  @!P0 BRA `(.L_x_1120) ;  /* 0xfffffffc00f08947 */ /* 0x004fea000383ffff */
[----:B------:R-:W-:Y:S05]  /*161f0*/  BRA `(.L_x_1188) ;  /* 0xffffffd400c87947 */ /* 0x000fea000383ffff */
.L_x_1121:
        /* <DEDUP_REMOVED lines=8> */
.L_x_1190:
[----:B------:R-:W-:Y:S05]  /*16280*/  BSYNC B0 ;  /* 0x0000000000007941 */ /* 0x000fea0003800000 */
.L_x_1189:
        /* <DEDUP_REMOVED lines=9> */
.L_x_1191:
[----:B------:R-:W-:Y:S02]  /*16320*/  ULDC UR4, c[0x0][0x2f4] ;  /* 0x0000bd0000047ab9 */ /* 0x000fe40000000800 */
[----:B------:R-:W-:Y:S02]  /*16330*/  ISETP.GE.AND P3, PT, R36, UR4, PT ;  /* 0x0000000424007c0c */ /* 0x000fe4000bf66270 */
[----:B------:R-:W-:Y:S02]  /*16340*/  ISETP.GE.AND P1, PT, R35, UR4, PT ;  /* 0x0000000423007c0c */ /* 0x000fe4000bf26270 */
[----:B------:R-:W-:Y:S02]  /*16350*/  ISETP.GE.AND P0, PT, R34, UR4, PT ;  /* 0x0000000422007c0c */ /* 0x000fe4000bf06270 */
[----:B------:R-:W-:Y:S02]  /*16360*/  ISETP.GE.AND P2, PT, R25, UR4, PT ;  /* 0x0000000419007c0c */ /* 0x000fe4000bf46270 */
[----:B------:R-:W-:-:S02]  /*16370*/  ISETP.LT.OR P4, PT, R5, 0x1, P3 ;  /* 0x000000010500780c */ /* 0x000fc40001f81670 */
[----:B------:R-:W-:Y:S01]  /*16380*/  ISETP.LT.OR P5, PT, R5, 0x1, P2 ;  /* 0x000000010500780c */ /* 0x000fe200017a1670 */
[----:B------:R-:W-:Y:S02]  /*16390*/  IMAD.MOV.U32 R13, RZ, RZ, R18 ;  /* 0x000000ffff0d7224 */ /* 0x000fe400078e0012 */
[----:B------:R-:W-:Y:S01]  /*163a0*/  IMAD.MOV.U32 R12, RZ, RZ, 0x1 ;  /* 0x00000001ff0c7424 */ /* 0x000fe200078e00ff */
[----:B------:R-:W-:-:S09]  /*163b0*/  MOV R2, R14 ;  /* 0x0000000e00027202 */ /* 0x000fd20000000f00 */
[----:B------:R-:W-:Y:S05]  /*163c0*/  WARPSYNC.COLLECTIVE R15, `(.L_x_1192) ;  /* 0x000000000f087348 */ /* 0x000fea0003c00000 */
[----:B------:R0:W1:Y:S02]  /*163d0*/  SHFL.IDX P6, R14, R13, R12, R11 ;  /* 0x0000000c0d0e7389 */ /* 0x00006400000c000b */
[----:B01----:R-:W-:Y:S01]  /*163e0*/  ENDCOLLECTIVE ;  /* 0x000000000000791b */ /* 0x003fe20003800000 */
.L_x_1192:
[----:B------:R-:W-:-:S05]  /*163f0*/  IMAD.WIDE.U32 R2, R25, 0x2, R2 ;  /* 0x0000000219027825 */ /* 0x000fca00078e0002 */
[----:B------:R-:W-:Y:S01]  /*16400*/  @!PT LDS RZ, [RZ] ;  /* 0x00000000fffff984 */ /* 0x000fe20000000800 */
[----:B------:R-:W-:Y:S01]  /*16410*/  @!PT LDS RZ, [RZ] ;  /* 0x00000000fffff984 */ /* 0x000fe20000000800 */
[----:B------:R-:W-:Y:S01]  /*16420*/  @!PT LDS RZ, [RZ] ;  /* 0x00000000fffff984 */ /* 0x000fe20000000800 */
[----:B------:R0:W-:Y:S01]  /*16430*/  LDGSTS.E.BYPASS.LTC128B.128 [R4+0x400], desc[UR60][R2.64], !P5 ;  /* 0x0040000002047fae */ /* 0x0001e2000e901d7c */
[----:B------:R-:W-:-:S03]  /*16440*/  ISETP.LT.OR P5, PT, R5, 0x1, P1 ;  /* 0x000000010500780c */ /* 0x000fc60000fa1670 */
[----:B------:R0:W-:Y:S01]  /*16450*/  LDGSTS.E.BYPASS.LTC128B.128 [R4+0x2400], desc[UR60][R2.64+0x80], !P4 ;  /* 0x0240008002047fae */ /* 0x0001e2000e101d7c */
[----:B------:R-:W-:Y:S01]  /*16460*/  ISETP.LT.OR P4, PT, R5, 0x1, P0 ;  /* 0x000000010500780c */ /* 0x000fe20000781670 */
[----:B------:R-:W-:-:S08]  /*16470*/  IMAD.MOV.U32 R13, RZ, RZ, R17 ;  /* 0x000000ffff0d7224 */ /* 0x000fd000078e0011 */
[----:B------:R0:W-:Y:S01]  /*16480*/  LDGSTS.E.BYPASS.LTC128B.128 [R4+0x4400], desc[UR60][R2.64+0x100], !P5 ;  /* 0x0440010002047fae */ /* 0x0001e2000e901d7c */
[C---:B------:R-:W-:Y:S02]  /*16490*/  ISETP.LT.OR P5, PT, R5.reuse, 0x11, P2 ;  /* 0x000000110500780c */ /* 0x040fe400017a1670 */
[----:B------:R-:W-:Y:S01]  /*164a0*/  MOV R6, R14 ;  /* 0x0000000e00067202 */ /* 0x000fe20000000f00 */
[----:B------:R0:W-:Y:S01]  /*164b0*/  LDGSTS.E.BYPASS.LTC128B.128 [R4+0x6400], desc[UR60][R2.64+0x180], !P4 ;  /* 0x0640018002047fae */ /* 0x0001e2000e101d7c */
[----:B------:R-:W-:-:S13]  /*164c0*/  ISETP.LT.OR P4, PT, R5, 0x11, P3 ;  /* 0x000000110500780c */ /* 0x000fda0001f81670 */
[----:B0-----:R-:W-:Y:S05]  /*164d0*/  WARPSYNC.COLLECTIVE R15, `(.L_x_1193) ;  /* 0x000000000f087348 */ /* 0x001fea0003c00000 */
[----:B------:R1:W2:Y:S02]  /*164e0*/  SHFL.IDX P6, R14, R13, R12, R11 ;  /* 0x0000000c0d0e7389 */ /* 0x0002a400000c000b */
[----:B012---:R-:W-:Y:S01]  /*164f0*/  ENDCOLLECTIVE ;  /* 0x000000000000791b */ /* 0x007fe20003800000 */
.L_x_1193:
[----:B------:R-:W-:Y:S01]  /*16500*/  MOV R3, R6 ;  /* 0x0000000600037202 */ /* 0x000fe20000000f00 */
[----:B------:R-:W-:Y:S02]  /*16510*/  IMAD.MOV.U32 R13, RZ, RZ, R18 ;  /* 0x000000ffff0d7224 */ /* 0x000fe400078e0012 */
[----:B------:R-:W-:Y:S02]  /*16520*/  IMAD.MOV.U32 R12, RZ, RZ, 0x2 ;  /* 0x00000002ff0c7424 */ /* 0x000fe400078e00ff */
[----:B------:R-:W-:-:S07]  /*16530*/  IMAD.MOV.U32 R2, RZ, RZ, R14 ;  /* 0x000000ffff027224 */ /* 0x000fce00078e000e */
[----:B------:R-:W-:Y:S05]  /*16540*/  WARPSYNC.COLLECTIVE R15, `(.L_x_1194) ;  /* 0x000000000f087348 */ /* 0x000fea0003c00000 */
[----:B------:R0:W1:Y:S02]  /*16550*/  SHFL.IDX P6, R14, R13, R12, R11 ;  /* 0x0000000c0d0e7389 */ /* 0x00006400000c000b */
[----:B01----:R-:W-:Y:S01]  /*16560*/  ENDCOLLECTIVE ;  /* 0x000000000000791b */ /* 0x003fe20003800000 */
.L_x_1194:
        /* <DEDUP_REMOVED lines=17> */
.L_x_1195:
[----:B------:R-:W-:Y:S01]  /*16680*/  MOV R3, R6 ;  /* 0x0000000600037202 */ /* 0x000fe20000000f00 */
[----:B------:R-:W-:Y:S02]  /*16690*/  IMAD.MOV.U32 R6, RZ, RZ, RZ ;  /* 0x000000ffff067224 */ /* 0x000fe400078e00ff */
[----:B------:R-:W-:Y:S02]  /*166a0*/  IMAD.MOV.U32 R13, RZ, RZ, R18 ;  /* 0x000000ffff0d7224 */ /* 0x000fe400078e0012 */
[----:B------:R-:W-:Y:S02]  /*166b0*/  IMAD.MOV.U32 R12, RZ, RZ, 0x3 ;  /* 0x00000003ff0c7424 */ /* 0x000fe400078e00ff */
[----:B------:R-:W-:-:S07]  /*166c0*/  IMAD.MOV.U32 R2, RZ, RZ, R14 ;  /* 0x000000ffff027224 */ /* 0x000fce00078e000e */
[----:B------:R-:W-:Y:S05]  /*166d0*/  WARPSYNC.COLLECTIVE R15, `(.L_x_1196) ;  /* 0x000000000f087348 */ /* 0x000fea0003c00000 */
[----:B------:R0:W1:Y:S02]  /*166e0*/  SHFL.IDX P6, R14, R13, R12, R11 ;  /* 0x0000000c0d0e7389 */ /* 0x00006400000c000b */
[----:B01----:R-:W-:Y:S01]  /*166f0*/  ENDCOLLECTIVE ;  /* 0x000000000000791b */ /* 0x003fe20003800000 */
.L_x_1196:
        /* <DEDUP_REMOVED lines=10> */
[----:B------:R-:W-:-:S03]  /*167a0*/  MOV R18, R14 ;  /* 0x0000000e00127202 */ /* 0x000fc60000000f00 */
[----:B------:R0:W-:Y:S04]  /*167b0*/  LDGSTS.E.BYPASS.LTC128B.128 [R4+0x7400], desc[UR60][R2.64+0x180], !P4 ;  /* 0x0740018002047fae */ /* 0x0001e8000e101d7c */
[----:B0-----:R-:W-:Y:S05]  /*167c0*/  WARPSYNC.COLLECTIVE R15, `(.L_x_1197) ;  /* 0x000000000f087348 */ /* 0x001fea0003c00000 */
[----:B------:R1:W2:Y:S02]  /*167d0*/  SHFL.IDX P6, R14, R13, R12, R11 ;  /* 0x0000000c0d0e7389 */ /* 0x0002a400000c000b */
[----:B012---:R-:W-:Y:S01]  /*167e0*/  ENDCOLLECTIVE ;  /* 0x000000000000791b */ /* 0x007fe20003800000 */
.L_x_1197:
[----:B------:R-:W-:Y:S05]  /*167f0*/  BRA `(.L_x_1198) ;  /* 0xffffffd4000c7947 */ /* 0x000fea000383ffff */
.L_x_1124:
[----:B0-----:R0:W2:Y:S02]  /*16800*/  SYNCS.PHASECHK.TRANS64.TRYWAIT P0, [R7+URZ+0x30820], R6 ;  /* 0x03082006070075a7 */ /* 0x0010a4000800017f */
[----:B--2---:R-:W-:Y:S05]  /*16810*/  @!P0 NANOSLEEP.SYNCS 0x989680 ;  /* 0x009896800000895d */ /* 0x004fea0003900000 */
[----:B------:R-:W2:Y:S02]  /*16820*/  @!P0 SYNCS.PHASECHK.TRANS64 P0, [R7+URZ+0x30820], R6 ;  /* 0x03082006070085a7 */ /* 0x000ea4000800007f */
[----:B--2---:R-:W-:Y:S05]  /*16830*/  @!P0 BRA `(.L_x_1124) ;  /* 0xfffffffc00f08947 */ /* 0x004fea000383ffff */
[----:B------:R-:W-:Y:S05]  /*16840*/  BRA `(.L_x_1199) ;  /* 0xffffffd400907947 */ /* 0x000fea000383ffff */
.L_x_1125:
[----:B------:R-:W2:Y:S01]  /*16850*/  S2R R3, SR_TID.X ;  /* 0x0000000000037919 */ /* 0x000ea20000002100 */
[----:B------:R-:W-:Y:S01]  /*16860*/  BSSY B0, `(.L_x_1200) ;  /* 0x000000a000007945 */ /* 0x000fe20003800000 */
[----:B------:R-:W-:Y:S01]  /*16870*/  IMAD.MOV.U32 R12, RZ, RZ, RZ ;  /* 0x000000ffff0c7224 */ /* 0x000fe200078e00ff */
[----:B------:R-:W-:Y:S01]  /*16880*/  MOV R15, 0xffffffff ;  /* 0xffffffff000f7802 */ /* 0x000fe20000000f00 */
[----:B------:R-:W-:Y:S01]  /*16890*/  IMAD.MOV.U32 R11, RZ, RZ, 0x1f ;  /* 0x0000001fff0b7424 */ /* 0x000fe200078e00ff */
[----:B--2---:R-:W-:-:S04]  /*168a0*/  SHF.R.U32.HI R3, RZ, 0x5, R3 ;  /* 0x00000005ff037819 */ /* 0x004fc80000011603 */
[----:B------:R-:W-:-:S04]  /*168b0*/  LOP3.LUT R3, R3, 0x3, RZ, 0xc0, !PT ;  /* 0x0000000303037812 */ /* 0x000fc800078ec0ff */
[----:B------:R-:W-:-:S07]  /*168c0*/  MOV R13, R3 ;  /* 0x00000003000d7202 */ /* 0x000fce0000000f00 */
[----:B01---5:R-:W-:Y:S05]  /*168d0*/  WARPSYNC.COLLECTIVE R15, `(.L_x_1201) ;  /* 0x000000000f087348 */ /* 0x023fea0003c00000 */
[----:B------:R2:W3:Y:S02]  /*168e0*/  SHFL.IDX P6, R14, R13, R12, R11 ;  /* 0x0000000c0d0e7389 */ /* 0x0004e400000c000b */
[----:B0123-5:R-:W-:Y:S01]  /*168f0*/  ENDCOLLECTIVE ;  /* 0x000000000000791b */ /* 0x02ffe20003800000 */
.L_x_1201:
[----:B------:R-:W-:Y:S05]  /*16900*/  BSYNC B0 ;  /* 0x0000000000007941 */ /* 0x000fea0003800000 */
.L_x_1200:
[----:B------:R-:W-:Y:S05]  /*16910*/  BRA `(.L_x_1202) ;  /* 0xffffffd400747947 */ /* 0x000fea000383ffff */
.L_x_1126:
[----:B------:R-:W-:Y:S01]  /*16920*/  BSSY B0, `(.L_x_1203) ;  /* 0x0000006000007945 */ /* 0x000fe20003800000 */
[----:B------:R-:W-:-:S07]  /*16930*/  IMAD.MOV.U32 R15, RZ, RZ, -0x1 ;  /* 0xffffffffff0f7424 */ /* 0x000fce00078e00ff */
[----:B012--5:R-:W-:Y:S05]  /*16940*/  WARPSYNC.COLLECTIVE R15, `(.L_x_1204) ;  /* 0x000000000f0c7348 */ /* 0x027fea0003c00000 */
[----:B------:R-:W-:Y:S02]  /*16950*/  ELECT P6, UR62, PT ;  /* 0x00000000003e782f */ /* 0x000fe400038c0000 */
[----:B------:R-:W-:Y:S01]  /*16960*/  MOV R14, UR62 ;  /* 0x0000003e000e7c02 */ /* 0x000fe20008000f00 */
[----:B012--5:R-:W-:Y:S10]  /*16970*/  ENDCOLLECTIVE ;  /* 0x000000000000791b */ /* 0x027ff40003800000 */
.L_x_1204:
[----:B------:R-:W-:Y:S05]  /*16980*/  BSYNC B0 ;  /* 0x0000000000007941 */ /* 0x000fea0003800000 */
.L_x_1203:
[----:B------:R-:W-:Y:S05]  /*16990*/  BRA `(.L_x_1205) ;  /* 0xffffffd400687947 */ /* 0x000fea000383ffff */
.L_x_1128:
[----:B--2---:R2:W3:Y:S02]  /*169a0*/  SYNCS.PHASECHK.TRANS64.TRYWAIT P1, [R5+URZ+0x30840], R4 ;  /* 0x03084004050075a7 */ /* 0x0044e4000802017f */
[----:B---3--:R-:W-:Y:S05]  /*169b0*/  @!P1 NANOSLEEP.SYNCS 0x989680 ;  /* 0x009896800000995d */ /* 0x008fea0003900000 */
[----:B------:R-:W3:Y:S02]  /*169c0*/  @!P1 SYNCS.PHASECHK.TRANS64 P1, [R5+URZ+0x30840], R4 ;  /* 0x03084004050095a7 */ /* 0x000ee4000802007f */
[----:B---3--:R-:W-:Y:S05]  /*169d0*/  @!P1 BRA `(.L_x_1128) ;  /* 0xfffffffc00f09947 */ /* 0x008fea000383ffff */
[----:B------:R-:W-:Y:S05]  /*169e0*/  BRA `(.L_x_1206) ;  /* 0xffffffd400907947 */ /* 0x000fea000383ffff */
.L_x_1130:
[----:B---3--:R3:W4:Y:S02]  /*169f0*/  SYNCS.PHASECHK.TRANS64.TRYWAIT P1, [R3+URZ+0x30840], R0 ;  /* 0x03084000030075a7 */ /* 0x008724000802017f */
[----:B----4-:R-:W-:Y:S05]  /*16a00*/  @!P1 NANOSLEEP.SYNCS 0x989680 ;  /* 0x009896800000995d */ /* 0x010fea0003900000 */
[----:B------:R-:W4:Y:S02]  /*16a10*/  @!P1 SYNCS.PHASECHK.TRANS64 P1, [R3+URZ+0x30840], R0 ;  /* 0x03084000030095a7 */ /* 0x000f24000802007f */
[----:B----4-:R-:W-:Y:S05]  /*16a20*/  @!P1 BRA `(.L_x_1130) ;  /* 0xfffffffc00f09947 */ /* 0x010fea000383ffff */
[----:B------:R-:W-:Y:S05]  /*16a30*/  BRA `(.L_x_1207) ;  /* 0xffffffd4009c7947 */ /* 0x000fea000383ffff */
.L_x_1132:
[----:B----4-:R4:W0:Y:S02]  /*16a40*/  SYNCS.PHASECHK.TRANS64.TRYWAIT P1, [R5+URZ+0x30860], R4 ;  /* 0x03086004050075a7 */ /* 0x010824000802017f */
[----:B0-----:R-:W-:Y:S05]  /*16a50*/  @!P1 NANOSLEEP.SYNCS 0x989680 ;  /* 0x009896800000995d */ /* 0x001fea0003900000 */
[----:B------:R-:W0:Y:S02]  /*16a60*/  @!P1 SYNCS.PHASECHK.TRANS64 P1, [R5+URZ+0x30860], R4 ;  /* 0x03086004050095a7 */ /* 0x000e24000802007f */
[----:B0-----:R-:W-:Y:S05]  /*16a70*/  @!P1 BRA `(.L_x_1132) ;  /* 0xfffffffc00f09947 */ /* 0x001fea000383ffff */
[----:B------:R-:W-:Y:S05]  /*16a80*/  BRA `(.L_x_1208) ;  /* 0xffffffd400987947 */ /* 0x000fea000383ffff */
.L_x_1209:
        /* <DEDUP_REMOVED lines=15> */
.L_x_3274:


//--------------------- .text._ZN7cutlass13device_kernelIN5flash11enable_sm90INS1_16FlashAttnFwdSm90INS1_25CollectiveMainloopFwdSm90ILi2EN4cute5tupleIJNS5_1CILi1EEES8_S8_EEENS6_IJNS7_ILi128EEENS7_ILi64EEENS7_ILi256EEEEEELi256ENS_6half_tEfNS_4arch4Sm90ELb0ELb1ELb1ELb1ELb1ELb0ELb0ELb1ELb1ELb1ELb1ELb0EEENS1_21CollectiveEpilogueFwdINS6_IJSA_SC_SB_EEES9_SE_SG_Li256ELb1ELb1ELb1ELb0EEENS1_36VarlenDynamicPersistentTileSchedulerILi128ELi64ELi256ELi128ELb1ELb1ELb1ELb1ELb0ELb1EEEEEEEEEvNT_6ParamsE --------------------------
	.section	.text._ZN7cutlass13device_kernelIN5flash11enable_sm90INS1_16FlashAttnFwdSm90INS1_25CollectiveMainloopFwdSm90ILi2EN4cute5tupleIJNS5_1CILi1EEES8_S8_EEENS6_IJNS7_ILi128EEENS7_ILi64EEENS7_ILi256EEEEEELi256ENS_6half_tEfNS_4arch4Sm90ELb0ELb1ELb1ELb1ELb1ELb0ELb0ELb1ELb1ELb1ELb1ELb0EEENS1_21CollectiveEpilogueFwdINS6_IJSA_SC_SB_EEES9_SE_SG_Li256ELb1ELb1ELb1ELb0EEENS1_36VarlenDynamicPersistentTileSchedulerILi128ELi64ELi256ELi128ELb1ELb1ELb1ELb1ELb0ELb1EEEEEEEEEvNT_6ParamsE,"ax",@progbits
	.align	128
.text._ZN7cutlass13device_kernelIN5flash11enable_sm90INS1_16FlashAttnFwdSm90INS1_25CollectiveMainloopFwdSm90ILi2EN4cute5tupleIJNS5_1CILi1EEES8_S8_EEENS6_IJNS7_ILi128EEENS7_ILi64EEENS7_ILi256EEEEEELi256ENS_6half_tEfNS_4arch4Sm90ELb0ELb1ELb1ELb1ELb1ELb0ELb0ELb1ELb1ELb1ELb1ELb0EEENS1_21CollectiveEpilogueFwdINS6_IJSA_SC_SB_EEES9_SE_SG_Li256ELb1ELb1ELb1ELb0EEENS1_36VarlenDynamicPersistentTileSchedulerILi128ELi64ELi256ELi128ELb1ELb1ELb1ELb1ELb0ELb1EEEEEEEEEvNT_6ParamsE:
        .type           _ZN7cutlass13device_kernelIN5flash11enable_sm90INS1_16FlashAttnFwdSm90INS1_25CollectiveMainloopFwdSm90ILi2EN4cute5tupleIJNS5_1CILi1EEES8_S8_EEENS6_IJNS7_ILi128EEENS7_ILi64EEENS7_ILi256EEEEEELi256ENS_6half_tEfNS_4arch4Sm90ELb0ELb1ELb1ELb1ELb1ELb0ELb0ELb1ELb1ELb1ELb1ELb0EEENS1_21CollectiveEpilogueFwdINS6_IJSA_SC_SB_EEES9_SE_SG_Li256ELb1ELb1ELb1ELb0EEENS1_36VarlenDynamicPersistentTileSchedulerILi128ELi64ELi256ELi128ELb1ELb1ELb1ELb1ELb0ELb1EEEEEEEEEvNT_6ParamsE,@function
        .size           _ZN7cutlass13device_kernelIN5flash11enable_sm90INS1_16FlashAttnFwdSm90INS1_25CollectiveMainloopFwdSm90ILi2EN4cute5tupleIJNS5_1CILi1EEES8_S8_EEENS6_IJNS7_ILi128EEENS7_ILi64EEENS7_ILi256EEEEEELi256ENS_6half_tEfNS_4arch4Sm90ELb0ELb1ELb1ELb1ELb1ELb0ELb0ELb1ELb1ELb1ELb1ELb0EEENS1_21CollectiveEpilogueFwdINS6_IJSA_SC_SB_EEES9_SE_SG_Li256ELb1ELb1ELb1ELb0EEENS1_36VarlenDynamicPersistentTileSchedulerILi128ELi64ELi256ELi128ELb1ELb1ELb1ELb1ELb0ELb1EEEEEEEEEvNT_6ParamsE,(.L_x_3275 - _ZN7cutlass13device_kernelIN5flash11enable_sm90INS1_16FlashAttnFwdSm90INS1_25CollectiveMainloopFwdSm90ILi2EN4cute5tupleIJNS5_1CILi1EEES8_S8_EEENS6_IJNS7_ILi128EEENS7_ILi64EEENS7_ILi256EEEEEELi256ENS_6half_tEfNS_4arch4Sm90ELb0ELb1ELb1ELb1ELb1ELb0ELb0ELb1ELb1ELb1ELb1ELb0EEENS1_21CollectiveEpilogueFwdINS6_IJSA_SC_SB_EEES9_SE_SG_Li256ELb1ELb1ELb1ELb0EEENS1_36VarlenDynamicPersistentTileSchedulerILi128ELi64ELi256ELi128ELb1ELb1ELb1ELb1ELb0ELb1EEEEEEEEEvNT_6ParamsE)
        .other          _ZN7cutlass13device_kernelIN5flash11enable_sm90INS1_16FlashAttnFwdSm90INS1_25CollectiveMainloopFwdSm90ILi2EN4cute5tupleIJNS5_1CILi1EEES8_S8_EEENS6_IJNS7_ILi128EEENS7_ILi64EEENS7_ILi256EEEEEELi256ENS_6half_tEfNS_4arch4Sm90ELb0ELb1ELb1ELb1ELb1ELb0ELb0ELb1ELb1ELb1ELb1ELb0EEENS1_21CollectiveEpilogueFwdINS6_IJSA_SC_SB_EEES9_SE_SG_Li256ELb1ELb1ELb1ELb0EEENS1_36VarlenDynamicPersistentTileSchedulerILi128ELi64ELi256ELi128ELb1ELb1ELb1ELb1ELb0ELb1EEEEEEEEEvNT_6ParamsE,@"STO_CUDA_ENTRY STV_DEFAULT"
_ZN7cutlass13device_kernelIN5flash11enable_sm90INS1_16FlashAttnFwdSm90INS1_25CollectiveMainloopFwdSm90ILi2EN4cute5tupleIJNS5_1CILi1EEES8_S8_EEENS6_IJNS7_ILi128EEENS7_ILi64EEENS7_ILi256EEEEEELi256ENS_6half_tEfNS_4arch4Sm90ELb0ELb1ELb1ELb1ELb1ELb0ELb0ELb1ELb1ELb1ELb1ELb0EEENS1_21CollectiveEpilogueFwdINS6_IJSA_SC_SB_EEES9_SE_SG_Li256ELb1ELb1ELb1ELb0EEENS1_36VarlenDynamicPersistentTileSchedulerILi128ELi64ELi256ELi128ELb1ELb1ELb1ELb1ELb0ELb1EEEEEEEEEvNT_6ParamsE:
        /* <DEDUP_REMOVED lines=45> */
.L_x_1210:
        /* <DEDUP_REMOVED lines=22> */
.L_x_1211:
        /* <DEDUP_REMOVED lines=18> */
.L_x_1212:
        /* <DEDUP_REMOVED lines=22> */
.L_x_1213:
        /* <DEDUP_REMOVED lines=23> */
.L_x_1214:
        /* <DEDUP_REMOVED lines=10> */
.L_x_1216:
        /* <DEDUP_REMOVED lines=18> */
[----:B------:R-:W-:Y:S01]  /*09e0*/  R2UR UR5, R10 ;  /* 0x000000000a0572ca */ /* 0x000fe200000e0000 */
[----:B------:R-:W-:Y:S01]  /*09f0*/  UMOV UR39, URZ ;  /* 0x0000003f00277c82 */ /* 0x000fe20008000000 */
[----:B0-----:R-:W-:Y:S02]  /*0a00*/  SHF.R.S32.HI R3, RZ, 0x1f, R0 ;  /* 0x0000001fff037819 */ /* 0x001fe40000011400 */
[----:B------:R-:W-:Y:S02]  /*0a10*/  R2UR UR7, R11 ;  /* 0x000000000b0772ca */ /* 0x000fe400000e0000 */
[----:B------:R-:W-:-:S02]  /*0a20*/  LEA.HI R4, R3, R0, RZ, 0x4 ;  /* 0x0000000003047211 */ /* 0x000fc400078f20ff */
[CC--:B------:R-:W-:Y:S02]  /*0a30*/  LEA.HI R5, R3.reuse, R0.reuse, RZ, 0x5 ;  /* 0x0000000003057211 */ /* 0x0c0fe400078f28ff */
[----:B------:R-:W-:-:S03]  /*0a40*/  LEA.HI R8, R3, R0, RZ, 0x3 ;  /* 0x0000000003087211 */ /* 0x000fc600078f18ff */
[----:B------:R-:W-:Y:S01]  /*0a50*/  IMAD.SHL.U32 R6, R5, 0x20, RZ ;  /* 0x0000002005067824 */ /* 0x000fe200078e00ff */
[----:B------:R-:W-:-:S04]  /*0a60*/  LOP3.LUT R201, R8, 0xfffffff8, RZ, 0xc0, !PT ;  /* 0xfffffff808c97812 */ /* 0x000fc800078ec0ff */
[----:B------:R-:W-:Y:S01]  /*0a70*/  LOP3.LUT R6, R6, 0xfffffc00, RZ, 0xc0, !PT ;  /* 0xfffffc0006067812 */ /* 0x000fe200078ec0ff */
[----:B------:R-:W-:Y:S01]  /*0a80*/  IMAD.IADD R201, R0, 0x1, -R201 ;  /* 0x0000000100c97824 */ /* 0x000fe200078e0ac9 */
[----:B--2---:R-:W-:Y:S02]  /*0a90*/  R2UR UR4, R2 ;  /* 0x00000000020472ca */ /* 0x004fe400000e0000 */
[----:B------:R-:W-:-:S04]  /*0aa0*/  LEA.HI R2, R3, R0, RZ, 0x7 ;  /* 0x0000000003027211 */ /* 0x000fc800078f38ff */
[----:B------:R-:W-:-:S05]  /*0ab0*/  LOP3.LUT R7, R2, 0xffffff80, RZ, 0xc0, !PT ;  /* 0xffffff8002077812 */ /* 0x000fca00078ec0ff */
[----:B------:R-:W-:Y:S01]  /*0ac0*/  IMAD.IADD R14, R0, 0x1, -R7 ;  /* 0x00000001000e7824 */ /* 0x000fe200078e0a07 */
[----:B------:R-:W-:Y:S01]  /*0ad0*/  LEA.HI R7, R3, R0, RZ, 0x2 ;  /* 0x0000000003077211 */ /* 0x000fe200078f10ff */
[----:B------:R-:W-:Y:S01]  /*0ae0*/  ULOP3.LUT UR8, UR4, 0x1, URZ, 0xfc, !UPT ;  /* 0x0000000104087892 */ /* 0x000fe2000f8efc3f */
[----:B------:R-:W-:Y:S02]  /*0af0*/  LOP3.LUT R3, R4, 0x3fffff0, RZ, 0xc0, !PT ;  /* 0x03fffff004037812 */ /* 0x000fe400078ec0ff */
[----:B------:R-:W-:Y:S01]  /*0b00*/  SHF.R.S32.HI R9, RZ, 0x1f, R14 ;  /* 0x0000001fff097819 */ /* 0x000fe2000001140e */
[----:B------:R-:W-:Y:S01]  /*0b10*/  STL [R1+0x18], R14 ;  /* 0x0000180e01007387 */ /* 0x000fe20000100800 */
[----:B------:R-:W-:Y:S01]  /*0b20*/  LOP3.LUT R13, R7, 0xfffffffc, RZ, 0xc0, !PT ;  /* 0xfffffffc070d7812 */ /* 0x000fe200078ec0ff */
[C---:B------:R-:W-:Y:S01]  /*0b30*/  IMAD.IADD R5, R0.reuse, 0x1, -R3 ;  /* 0x0000000100057824 */ /* 0x040fe200078e0a03 */
[----:B------:R-:W-:Y:S01]  /*0b40*/  LEA.HI R10, R9, R14, RZ, 0x2 ;  /* 0x0000000e090a7211 */ /* 0x000fe200078f10ff */
[----:B------:R-:W-:Y:S01]  /*0b50*/  UMOV UR4, URZ ;  /* 0x0000003f00047c82 */ /* 0x000fe20008000000 */
[----:B------:R-:W-:Y:S01]  /*0b60*/  SHF.R.S32.HI R7, RZ, 0x4, R4 ;  /* 0x00000004ff077819 */ /* 0x000fe20000011404 */
[----:B------:R-:W-:Y:S01]  /*0b70*/  IMAD R5, R5, 0x40, R6 ;  /* 0x0000004005057824 */ /* 0x000fe200078e0206 */
[--C-:B------:R-:W-:Y:S01]  /*0b80*/  SHF.R.S32.HI R11, RZ, 0x2, R10.reuse ;  /* 0x00000002ff0b7819 */ /* 0x100fe2000001140a */
[----:B------:R-:W-:Y:S01]  /*0b90*/  IMAD.IADD R13, R0, 0x1, -R13 ;  /* 0x00000001000d7824 */ /* 0x000fe200078e0a0d */
[----:B------:R-:W-:-:S02]  /*0ba0*/  SHF.R.S32.HI R12, RZ, 0x1f, R10 ;  /* 0x0000001fff0c7819 */ /* 0x000fc4000001140a */
[----:B------:R-:W-:Y:S02]  /*0bb0*/  SHF.R.S32.HI R3, RZ, 0x7, R2 ;  /* 0x00000007ff037819 */ /* 0x000fe40000011402 */
[----:B------:R-:W-:Y:S02]  /*0bc0*/  LEA.HI R4, R4, R7, RZ, 0x1 ;  /* 0x0000000704047211 */ /* 0x000fe400078f08ff */
[----:B------:R-:W-:Y:S02]  /*0bd0*/  LEA.HI R12, R12, R11, RZ, 0x3 ;  /* 0x0000000b0c0c7211 */ /* 0x000fe400078f18ff */
[----:B------:R-:W-:Y:S02]  /*0be0*/  LEA.HI R2, R2, R3, RZ, 0x1 ;  /* 0x0000000302027211 */ /* 0x000fe400078f08ff */
[----:B------:R-:W-:Y:S02]  /*0bf0*/  LOP3.LUT R4, R4, 0x1ffffffe, RZ, 0xc0, !PT ;  /* 0x1ffffffe04047812 */ /* 0x000fe400078ec0ff */
[----:B------:R-:W-:-:S02]  /*0c00*/  LOP3.LUT R12, R12, 0xfffffff8, RZ, 0xc0, !PT ;  /* 0xfffffff80c0c7812 */ /* 0x000fc400078ec0ff */
[----:B------:R-:W-:Y:S01]  /*0c10*/  LEA.HI R9, R9, R14, RZ, 0x5 ;  /* 0x0000000e09097211 */ /* 0x000fe200078f28ff */
[----:B------:R-:W-:Y:S01]  /*0c20*/  IMAD.IADD R4, R7, 0x1, -R4 ;  /* 0x0000000107047824 */ /* 0x000fe200078e0a04 */
[----:B------:R-:W-:Y:S01]  /*0c30*/  LOP3.LUT R2, R2, 0x3fffffe, RZ, 0xc0, !PT ;  /* 0x03fffffe02027812 */ /* 0x000fe200078ec0ff */
[----:B------:R-:W-:Y:S01]  /*0c40*/  IMAD.IADD R12, R11, 0x1, -R12 ;  /* 0x000000010b0c7824 */ /* 0x000fe200078e0a0c */
[----:B------:R-:W-:Y:S02]  /*0c50*/  SHF.R.S32.HI R9, RZ, 0x5, R9 ;  /* 0x00000005ff097819 */ /* 0x000fe40000011409 */
[----:B------:R-:W-:Y:S01]  /*0c60*/  LOP3.LUT R10, R10, 0x7ffffffc, RZ, 0xc0, !PT ;  /* 0x7ffffffc0a0a7812 */ /* 0x000fe200078ec0ff */
[----:B------:R-:W-:Y:S01]  /*0c70*/  IMAD.IADD R2, R3, 0x1, -R2 ;  /* 0x0000000103027824 */ /* 0x000fe200078e0a02 */
[----:B------:R-:W-:Y:S01]  /*0c80*/  LEA.HI R0, R13, R13, RZ, 0x1 ;  /* 0x0000000d0d007211 */ /* 0x000fe200078f08ff */
[----:B------:R-:W-:Y:S02]  /*0c90*/  IMAD R3, R4, 0x8, R5 ;  /* 0x0000000804037824 */ /* 0x000fe400078e0205 */
[----:B------:R-:W-:Y:S01]  /*0ca0*/  IMAD R9, R9, 0x10, R12 ;  /* 0x0000001009097824 */ /* 0x000fe200078e020c */
[----:B------:R-:W-:Y:S01]  /*0cb0*/  LOP3.LUT R0, R0, 0x1ffffffe, RZ, 0xc0, !PT ;  /* 0x1ffffffe00007812 */ /* 0x000fe200078ec0ff */
[----:B------:R-:W-:Y:S01]  /*0cc0*/  IMAD.IADD R10, R14, 0x1, -R10 ;  /* 0x000000010e0a7824 */ /* 0x000fe200078e0a0a */
[----:B------:R0:W-:Y:S01]  /*0cd0*/  STL [R1+0x28], R3 ;  /* 0x0000280301007387 */ /* 0x0001e20000100800 */
[----:B------:R-:W-:-:S02]  /*0ce0*/  IMAD R2, R2, 0x40, R9 ;  /* 0x0000004002027824 */ /* 0x000fc400078e0209 */
[----:B------:R-:W-:Y:S02]  /*0cf0*/  IMAD.U32 R5, RZ, RZ, UR8 ;  /* 0x00000008ff057e24 */ /* 0x000fe4000f8e00ff */
[----:B------:R-:W-:Y:S01]  /*0d00*/  IMAD.SHL.U32 R17, R10, 0x2, RZ ;  /* 0x000000020a117824 */ /* 0x000fe200078e00ff */
[----:B------:R-:W-:Y:S01]  /*0d10*/  STL [R1+0x24], R2 ;  /* 0x0000240201007387 */ /* 0x000fe20000100800 */
[----:B------:R-:W-:Y:S02]  /*0d20*/  IMAD.IADD R0, R13, 0x1, -R0 ;  /* 0x000000010d007824 */ /* 0x000fe400078e0a00 */
[C---:B------:R-:W-:Y:S01]  /*0d30*/  VIADD R229, R17.reuse, 0x20 ;  /* 0x0000002011e57836 */ /* 0x040fe20000000000 */
[----:B0-----:R-:W-:Y:S01]  /*0d40*/  SHF.R.S32.HI R3, RZ, 0x3, R8 ;  /* 0x00000003ff037819 */ /* 0x001fe20000011408 */
[C---:B------:R-:W-:Y:S01]  /*0d50*/  VIADD R226, R17.reuse, 0x28 ;  /* 0x0000002811e27836 */ /* 0x040fe20000000000 */
[----:B------:R-:W-:Y:S01]  /*0d60*/  SHF.R.S32.HI R4, RZ, 0x1f, R17 ;  /* 0x0000001fff047819 */ /* 0x000fe20000011411 */
[----:B------:R-:W-:-:S02]  /*0d70*/  VIADD R4, R17, 0x10 ;  /* 0x0000001011047836 */ /* 0x000fc40000000000 */
[----:B------:R0:W-:Y:S01]  /*0d80*/  STL [R1+0xc], R3 ;  /* 0x00000c0301007387 */ /* 0x0001e20000100800 */
[C---:B------:R-:W-:Y:S02]  /*0d90*/  VIADD R225, R17.reuse, 0x30 ;  /* 0x0000003011e17836 */ /* 0x040fe40000000000 */
[C---:B------:R-:W-:Y:S01]  /*0da0*/  VIADD R224, R17.reuse, 0x38 ;  /* 0x0000003811e07836 */ /* 0x040fe20000000000 */
[----:B------:R1:W-:Y:S01]  /*0db0*/  STL [R1+0x2c], R5 ;  /* 0x00002c0501007387 */ /* 0x0003e20000100800 */
[C---:B------:R-:W-:Y:S02]  /*0dc0*/  VIADD R223, R17.reuse, 0x40 ;  /* 0x0000004011df7836 */ /* 0x040fe40000000000 */
[C---:B------:R-:W-:Y:S02]  /*0dd0*/  VIADD R222, R17.reuse, 0x48 ;  /* 0x0000004811de7836 */ /* 0x040fe40000000000 */
[----:B------:R-:W-:Y:S02]  /*0de0*/  VIADD R221, R17, 0x50 ;  /* 0x0000005011dd7836 */ /* 0x000fe40000000000 */
[----:B0-----:R-:W-:-:S02]  /*0df0*/  IMAD.U32 R3, RZ, RZ, UR4 ;  /* 0x00000004ff037e24 */ /* 0x001fc4000f8e00ff */
[C---:B------:R-:W-:Y:S02]  /*0e00*/  VIADD R220, R17.reuse, 0x58 ;  /* 0x0000005811dc7836 */ /* 0x040fe40000000000 */
[C---:B-1----:R-:W-:Y:S01]  /*0e10*/  VIADD R5, R17.reuse, 0x8 ;  /* 0x0000000811057836 */ /* 0x042fe20000000000 */
[----:B------:R0:W-:Y:S01]  /*0e20*/  STL [R1+0x14], R3 ;  /* 0x0000140301007387 */ /* 0x0001e20000100800 */
[C---:B------:R-:W-:Y:S02]  /*0e30*/  VIADD R219, R17.reuse, 0x60 ;  /* 0x0000006011db7836 */ /* 0x040fe40000000000 */
        /* <DEDUP_REMOVED lines=8> */
[C---:B0-----:R-:W-:Y:S01]  /*0ec0*/  VIADD R3, R17.reuse, 0x18 ;  /* 0x0000001811037836 */ /* 0x041fe20000000000 */
        /* <DEDUP_REMOVED lines=21> */
[----:B------:R-:W-:Y:S01]  /*1020*/  IMAD R23, R0, 0x8, R2 ;  /* 0x0000000800177824 */ /* 0x000fe200078e0202 */
[----:B------:R-:W-:-:S02]  /*1030*/  SHF.R.S32.HI R3, RZ, 0x1f, R215 ;  /* 0x0000001fff037819 */ /* 0x000fc400000114d7 */
[----:B------:R-:W-:Y:S02]  /*1040*/  SHF.R.S32.HI R5, RZ, 0x1f, R214 ;  /* 0x0000001fff057819 */ /* 0x000fe400000114d6 */
[----:B------:R-:W-:Y:S02]  /*1050*/  SHF.R.S32.HI R4, RZ, 0x1f, R213 ;  /* 0x0000001fff047819 */ /* 0x000fe400000114d5 */
[----:B------:R-:W-:Y:S02]  /*1060*/  SHF.R.S32.HI R3, RZ, 0x1f, R212 ;  /* 0x0000001fff037819 */ /* 0x000fe400000114d4 */
[----:B------:R-:W-:Y:S02]  /*1070*/  SHF.R.S32.HI R5, RZ, 0x1f, R211 ;  /* 0x0000001fff057819 */ /* 0x000fe400000114d3 */
[----:B------:R-:W-:Y:S02]  /*1080*/  SHF.R.S32.HI R4, RZ, 0x1f, R210 ;  /* 0x0000001fff047819 */ /* 0x000fe400000114d2 */
[----:B------:R-:W-:-:S02]  /*1090*/  SHF.R.S32.HI R3, RZ, 0x1f, R209 ;  /* 0x0000001fff037819 */ /* 0x000fc400000114d1 */
[----:B------:R-:W-:Y:S02]  /*10a0*/  SHF.R.S32.HI R5, RZ, 0x1f, R208 ;  /* 0x0000001fff057819 */ /* 0x000fe400000114d0 */
[----:B------:R-:W-:Y:S02]  /*10b0*/  SHF.R.S32.HI R4, RZ, 0x1f, R207 ;  /* 0x0000001fff047819 */ /* 0x000fe400000114cf */
[----:B------:R-:W-:-:S07]  /*10c0*/  SHF.R.S32.HI R3, RZ, 0x1f, R206 ;  /* 0x0000001fff037819 */ /* 0x000fce00000114ce */
.L_x_1328:
[----:B------:R-:W-:Y:S01]  /*10d0*/  ULDC.64 UR8, c[0x0][0xa28] ;  /* 0x00028a0000087ab9 */ /* 0x000fe20000000a00 */
[----:B------:R-:W-:Y:S01]  /*10e0*/  ULDC UR4, c[0x0][0x424] ;  /* 0x0001090000047ab9 */ /* 0x000fe20000000800 */
[----:B------:R-:W-:-:S04]  /*10f0*/  UISETP.NE.U32.AND UP0, UPT, UR8, URZ, UPT ;  /* 0x0000003f0800728c */ /* 0x000fc8000bf05070 */
[----:B------:R-:W-:-:S03]  /*1100*/  UISETP.NE.AND.EX UP0, UPT, UR9, URZ, UPT, UP0 ;  /* 0x0000003f0900728c */ /* 0x000fc6000bf05300 */
[----:B------:R-:W-:Y:S02]  /*1110*/  ULDC.64 UR8, c[0x0][0xa18] ;  /* 0x0002860000087ab9 */ /* 0x000fe40000000a00 */
[----:B------:R-:W-:Y:S01]  /*1120*/  UISETP.NE.U32.AND UP1, UPT, UR8, URZ, UPT ;  /* 0x0000003f0800728c */ /* 0x000fe2000bf25070 */
[----:B------:R-:W-:-:S03]  /*1130*/  PLOP3.LUT P0, PT, PT, PT, UP0, 0x80, 0x0 ;  /* 0x000000000000781c */ /* 0x000fc60003f0f008 */
[----:B------:R-:W-:-:S03]  /*1140*/  UISETP.NE.AND.EX UP1, UPT, UR9, URZ, UPT, UP1 ;  /* 0x0000003f0900728c */ /* 0x000fc6000bf25310 */
[----:B------:R-:W-:Y:S02]  /*1150*/  @UP0 ULDC.64 UR8, c[0x0][0xa28] ;  /* 0x00028a0000080ab9 */ /* 0x000fe40000000a00 */
[----:B------:R-:W-:Y:S01]  /*1160*/  @UP0 UIMAD.WIDE UR8, UR7, 0x4, UR8 ;  /* 0x00000004070808a5 */ /* 0x000fe2000f8e0208 */
[----:B------:R-:W-:-:S05]  /*1170*/  PLOP3.LUT P2, PT, PT, PT, UP1, 0x80, 0x0 ;  /* 0x000000000000781c */ /* 0x000fca0003f4f018 */
[----:B012---:R-:W-:Y:S02]  /*1180*/  IMAD.U32 R2, RZ, RZ, UR8 ;  /* 0x00000008ff027e24 */ /* 0x007fe4000f8e00ff */
[----:B------:R-:W-:Y:S01]  /*1190*/  IMAD.U32 R3, RZ, RZ, UR9 ;  /* 0x00000009ff037e24 */ /* 0x000fe2000f8e00ff */
[----:B------:R-:W-:Y:S02]  /*11a0*/  @UP1 ULDC.64 UR8, c[0x0][0xa18] ;  /* 0x0002860000081ab9 */ /* 0x000fe40000000a00 */
[----:B------:R-:W-:Y:S02]  /*11b0*/  @UP1 UIMAD.WIDE UR8, UR7, 0x4, UR8 ;  /* 0x00000004070818a5 */ /* 0x000fe4000f8e0208 */
[----:B------:R-:W2:Y:S04]  /*11c0*/  @P0 LDG.E R2, desc[UR36][R2.64] ;  /* 0x0000002402020981 */ /* 0x000ea8000c1e1900 */
[----:B------:R-:W-:-:S02]  /*11d0*/  IMAD.U32 R4, RZ, RZ, UR8 ;  /* 0x00000008ff047e24 */ /* 0x000fc4000f8e00ff */
[----:B------:R-:W-:Y:S01]  /*11e0*/  IMAD.U32 R5, RZ, RZ, UR9 ;  /* 0x00000009ff057e24 */ /* 0x000fe2000f8e00ff */
[----:B------:R-:W-:-:S04]  /*11f0*/  ULDC.64 UR8, c[0x0][0x418] ;  /* 0x0001060000087ab9 */ /* 0x000fc80000000a00 */
[----:B---3--:R-:W3:Y:S01]  /*1200*/  @P2 LDG.E R4, desc[UR36][R4.64] ;  /* 0x0000002404042981 */ /* 0x008ee2000c1e1900 */
[----:B------:R-:W-:Y:S02]  /*1210*/  UISETP.NE.U32.AND UP0, UPT, UR8, URZ, UPT ;  /* 0x0000003f0800728c */ /* 0x000fe4000bf05070 */
[----:B------:R-:W-:Y:S02]  /*1220*/  ULOP3.LUT UR10, UR5, 0xffff, URZ, 0xc0, !UPT ;  /* 0x0000ffff050a7892 */ /* 0x000fe4000f8ec03f */
[----:B------:R-:W-:Y:S01]  /*1230*/  UISETP.NE.AND.EX UP0, UPT, UR9, URZ, UPT, UP0 ;  /* 0x0000003f0900728c */ /* 0x000fe2000bf05300 */
[----:B------:R-:W-:Y:S02]  /*1240*/  UMOV UR43, URZ ;  /* 0x0000003f002b7c82 */ /* 0x000fe40008000000 */
[----:B------:R-:W-:Y:S01]  /*1250*/  ULDC.64 UR8, c[0x0][0xa20] ;  /* 0x0002880000087ab9 */ /* 0x000fe20000000a00 */
[----:B------:R-:W-:Y:S01]  /*1260*/  USEL UR4, UR4, 0x1, UP0 ;  /* 0x0000000104047887 */ /* 0x000fe20008000000 */
[----:B------:R-:W-:Y:S01]  /*1270*/  ISETP.NE.U32.AND P1, PT, RZ, UR8, PT ;  /* 0x00000008ff007c0c */ /* 0x000fe2000bf25070 */
[----:B------:R-:W-:Y:S01]  /*1280*/  ULDC UR8, c[0x0][0x2f0] ;  /* 0x0000bc0000087ab9 */ /* 0x000fe20000000800 */
[----:B------:R-:W-:Y:S01]  /*1290*/  IMAD.U32 R205, RZ, RZ, UR10 ;  /* 0x0000000affcd7e24 */ /* 0x000fe2000f8e00ff */
[----:B------:R-:W-:Y:S01]  /*12a0*/  UIMAD UR4, UR4, UR8, URZ ;  /* 0x00000008040472a4 */ /* 0x000fe2000f8e023f */
[----:B------:R-:W-:-:S02]  /*12b0*/  ISETP.NE.AND.EX P1, PT, RZ, UR9, PT, P1 ;  /* 0x00000009ff007c0c */ /* 0x000fc4000bf25310 */
[----:B--2---:R-:W-:Y:S02]  /*12c0*/  @P0 R2UR UR43, R2 ;  /* 0x00000000022b02ca */ /* 0x004fe400000e0000 */
[----:B---3--:R-:W-:Y:S01]  /*12d0*/  @P2 R2UR UR42, R4 ;  /* 0x00000000042a22ca */ /* 0x008fe200000e0000 */
[----:B----45:R-:W-:-:S14]  /*12e0*/  @P2 BRA `(.L_x_1217) ;  /* 0x0000000000382947 */ /* 0x030fdc0003800000 */
[----:B------:R-:W-:Y:S01]  /*12f0*/  ULDC.64 UR8, c[0x0][0xa00] ;  /* 0x0002800000087ab9 */ /* 0x000fe20000000a00 */
[----:B------:R-:W-:Y:S01]  /*1300*/  ULDC UR42, c[0x0][0x288] ;  /* 0x0000a200002a7ab9 */ /* 0x000fe20000000800 */
[----:B------:R-:W-:-:S04]  /*1310*/  ISETP.NE.U32.AND P0, PT, RZ, UR8, PT ;  /* 0x00000008ff007c0c */ /* 0x000fc8000bf05070 */
[----:B------:R-:W-:-:S13]  /*1320*/  ISETP.NE.AND.EX P0, PT, RZ, UR9, PT, P0 ;  /* 0x00000009ff007c0c */ /* 0x000fda000bf05300 */
[----:B------:R-:W-:Y:S05]  /*1330*/  @!P0 BRA `(.L_x_1217) ;  /* 0x0000000000248947 */ /* 0x000fea0003800000 */
[----:B------:R-:W-:Y:S02]  /*1340*/  ULDC.64 UR8, c[0x0][0xa00] ;  /* 0x0002800000087ab9 */ /* 0x000fe40000000a00 */
[----:B------:R-:W-:-:S06]  /*1350*/  UIMAD.WIDE UR8, UR7, 0x4, UR8 ;  /* 0x00000004070878a5 */ /* 0x000fcc000f8e0208 */
[----:B------:R-:W-:Y:S02]  /*1360*/  IMAD.U32 R2, RZ, RZ, UR8 ;  /* 0x00000008ff027e24 */ /* 0x000fe4000f8e00ff */
[----:B------:R-:W-:-:S05]  /*1370*/  IMAD.U32 R3, RZ, RZ, UR9 ;  /* 0x00000009ff037e24 */ /* 0x000fca000f8e00ff */
[----:B------:R-:W2:Y:S04]  /*1380*/  LDG.E R4, desc[UR36][R2.64] ;  /* 0x0000002402047981 */ /* 0x000ea8000c1e1900 */
[----:B------:R-:W3:Y:S01]  /*1390*/  LDG.E R0, desc[UR36][R2.64+0x4] ;  /* 0x0000042402007981 */ /* 0x000ee2000c1e1900 */
[----:B--2---:R-:W-:Y:S02]  /*13a0*/  R2UR UR42, R4 ;  /* 0x00000000042a72ca */ /* 0x004fe400000e0000 */
[----:B---3--:R-:W-:-:S13]  /*13b0*/  R2UR UR8, R0 ;  /* 0x00000000000872ca */ /* 0x008fda00000e0000 */
[----:B------:R-:W-:-:S12]  /*13c0*/  UIADD3 UR42, -UR42, UR8, URZ ;  /* 0x000000082a2a7290 */ /* 0x000fd8000fffe13f */
.L_x_1217:
[----:B------:R-:W-:-:S05]  /*13d0*/  IMAD.U32 R0, RZ, RZ, UR7 ;  /* 0x00000007ff007e24 */ /* 0x000fca000f8e00ff */
[----:B------:R0:W-:Y:S01]  /*13e0*/  STL [R1+0x10], R0 ;  /* 0x0000100001007387 */ /* 0x0001e20000100800 */
[----:B------:R-:W-:Y:S05]  /*13f0*/  @!P1 BRA `(.L_x_1218) ;  /* 0x00000000001c9947 */ /* 0x000fea0003800000 */
[----:B------:R-:W-:Y:S02]  /*1400*/  ULDC.64 UR8, c[0x0][0xa20] ;  /* 0x0002880000087ab9 */ /* 0x000fe40000000a00 */
[----:B------:R-:W-:-:S06]  /*1410*/  UIMAD.WIDE UR8, UR7, 0x4, UR8 ;  /* 0x00000004070878a5 */ /* 0x000fcc000f8e0208 */
[----:B------:R-:W-:Y:S02]  /*1420*/  IMAD.U32 R2, RZ, RZ, UR8 ;  /* 0x00000008ff027e24 */ /* 0x000fe4000f8e00ff */
[----:B------:R-:W-:-:S05]  /*1430*/  IMAD.U32 R3, RZ, RZ, UR9 ;  /* 0x00000009ff037e24 */ /* 0x000fca000f8e00ff */
[----:B------:R-:W2:Y:S02]  /*1440*/  LDG.E R2, desc[UR36][R2.64] ;  /* 0x0000002402027981 */ /* 0x000ea4000c1e1900 */
[----:B--2---:R-:W-:Y:S01]  /*1450*/  R2UR UR4, R2 ;  /* 0x00000000020472ca */ /* 0x004fe200000e0000 */
[----:B------:R-:W-:-:S14]  /*1460*/  BRA `(.L_x_1219) ;  /* 0x0000000000347947 */ /* 0x000fdc0003800000 */
.L_x_1218:
[----:B------:R-:W-:Y:S02]  /*1470*/  ULDC.64 UR8, c[0x0][0xa08] ;  /* 0x0002820000087ab9 */ /* 0x000fe40000000a00 */
        /* <DEDUP_REMOVED lines=8> */
[----:B0-----:R-:W3:Y:S01]  /*1500*/  LDG.E R0, desc[UR36][R2.64+0x4] ;  /* 0x0000042402007981 */ /* 0x001ee2000c1e1900 */
[----:B--2---:R-:W-:Y:S02]  /*1510*/  R2UR UR4, R4 ;  /* 0x00000000040472ca */ /* 0x004fe400000e0000 */
[----:B---3--:R-:W-:-:S13]  /*1520*/  R2UR UR7, R0 ;  /* 0x00000000000772ca */ /* 0x008fda00000e0000 */
[----:B------:R-:W-:-:S12]  /*1530*/  UIADD3 UR4, -UR4, UR7, URZ ;  /* 0x0000000704047290 */ /* 0x000fd8000fffe13f */
.L_x_1219:
[----:B------:R-:W-:Y:S01]  /*1540*/  ULDC UR7, c[0x0][0x448] ;  /* 0x0001120000077ab9 */ /* 0x000fe20000000800 */
[----:B------:R-:W-:Y:S02]  /*1550*/  USHF.L.U32 UR61, UR6, 0x7, URZ ;  /* 0x00000007063d7899 */ /* 0x000fe4000800063f */
[----:B------:R-:W-:Y:S02]  /*1560*/  UISETP.NE.AND UP0, UPT, UR7, 0x1, UPT ;  /* 0x000000010700788c */ /* 0x000fe4000bf05270 */
[----:B------:R-:W-:Y:S02]  /*1570*/  UIADD3 UR10, UR61, 0x7f, URZ ;  /* 0x0000007f3d0a7890 */ /* 0x000fe4000fffe03f */
[----:B------:R-:W-:Y:S01]  /*1580*/  UIADD3 UR43, UR4, -UR43, URZ ;  /* 0x8000002b042b7290 */ /* 0x000fe2000fffe03f */
[----:B------:R-:W-:Y:S01]  /*1590*/  ULDC.64 UR6, c[0x0][0x9e0] ;  /* 0x0002780000067ab9 */ /* 0x000fe20000000a00 */
[----:B------:R-:W-:-:S05]  /*15a0*/  UP2UR UR4, UPR, URZ, 0x1 ;  /* 0x000000013f047883 */ /* 0x000fca0008000000 */
[----:B------:R-:W-:Y:S01]  /*15b0*/  @UP0 ULDC UR8, c[0x0][0x44c] ;  /* 0x0001130000080ab9 */ /* 0x000fe20000000800 */
[----:B------:R-:W-:Y:S01]  /*15c0*/  @UP0 ULDC UR11, c[0x0][0x450] ;  /* 0x00011400000b0ab9 */ /* 0x000fe20000000800 */
[----:B------:R-:W-:Y:S01]  /*15d0*/  UIMAD.WIDE.U32 UR8, UR10, UR8, URZ ;  /* 0x000000080a0872a5 */ /* 0x000fe2000f8e003f */
[----:B------:R-:W-:Y:S01]  /*15e0*/  IMAD.U32 R22, RZ, RZ, UR4 ;  /* 0x00000004ff167e24 */ /* 0x000fe2000f8e00ff */
[----:B------:R-:W-:Y:S02]  /*15f0*/  UIADD3 UR4, UR43, 0x1, -UR42 ;  /* 0x000000012b047890 */ /* 0x000fe4000fffe82a */
[----:B------:R-:W-:Y:S02]  /*1600*/  @UP0 USHF.R.U32.HI UR10, URZ, UR11, UR9 ;  /* 0x0000000b3f0a0299 */ /* 0x000fe40008011609 */
[----:B------:R-:W-:Y:S02]  /*1610*/  UISETP.GE.AND UP0, UPT, UR7, 0x1, UPT ;  /* 0x000000010700788c */ /* 0x000fe4000bf06270 */
[----:B------:R-:W-:-:S02]  /*1620*/  UIADD3 UR10, UR4, UR10, URZ ;  /* 0x0000000a040a7290 */ /* 0x000fc4000fffe03f */
[----:B------:R-:W-:Y:S02]  /*1630*/  UP2UR UR60, UPR, URZ, 0x1 ;  /* 0x000000013f3c7883 */ /* 0x000fe40008000000 */
[----:B------:R-:W-:Y:S01]  /*1640*/  PLOP3.LUT P0, PT, PT, PT, UP0, 0x40, 0x0 ;  /* 0x000000000000781c */ /* 0x000fe20003f0e808 */
[----:B------:R-:W-:-:S12]  /*1650*/  UIADD3 UR6, UR10, UR6, URZ ;  /* 0x000000060a067290 */ /* 0x000fd8000fffe03f */
[----:B------:R-:W-:Y:S05]  /*1660*/  @P0 BRA `(.L_x_1220) ;  /* 0x0000000000440947 */ /* 0x000fea0003800000 */
        /* <DEDUP_REMOVED lines=10> */
.L_x_1221:
[----:B------:R-:W-:-:S11]  /*1710*/  UISETP.NE.AND UP0, UPT, UR7, 0x1, UPT ;  /* 0x000000010700788c */ /* 0x000fd6000bf05270 */
[----:B------:R-:W-:Y:S02]  /*1720*/  @UP0 ULDC.64 UR10, c[0x0][0x9e8] ;  /* 0x00027a00000a0ab9 */ /* 0x000fe40000000a00 */
[----:B------:R-:W-:-:S04]  /*1730*/  UIMAD.WIDE.U32 UR8, UR4, UR10, URZ ;  /* 0x0000000a040872a5 */ /* 0x000fc8000f8e003f */
[----:B------:R-:W-:-:S12]  /*1740*/  @UP0 USHF.R.U32.HI UR4, URZ, UR11, UR9 ;  /* 0x0000000b3f040299 */ /* 0x000fd80008011609 */
.L_x_1222:
[----:B------:R-:W-:-:S04]  /*1750*/  UIMAD UR4, UR4, UR7, UR7 ;  /* 0x00000007040472a4 */ /* 0x000fc8000f8e0207 */
[----:B------:R-:W-:-:S04]  /*1760*/  UISETP.LT.AND UP0, UPT, UR6, UR4, UPT ;  /* 0x000000040600728c */ /* 0x000fc8000bf01270 */
[----:B------:R-:W-:-:S12]  /*1770*/  USEL UR6, UR6, UR4, UP0 ;  /* 0x0000000406067287 */ /* 0x000fd80008000000 */
.L_x_1220:
[----:B------:R-:W-:Y:S01]  /*1780*/  R2UR UR4, R22 ;  /* 0x00000000160472ca */ /* 0x000fe200000e0000 */
[----:B------:R-:W-:Y:S02]  /*1790*/  UIADD3 UR10, UR6, 0x3f, URZ ;  /* 0x0000003f060a7890 */ /* 0x000fe4000fffe03f */
[----:B------:R-:W-:Y:S02]  /*17a0*/  UISETP.GE.AND UP1, UPT, UR7, 0x1, UPT ;  /* 0x000000010700788c */ /* 0x000fe4000bf26270 */
[----:B------:R-:W-:Y:S01]  /*17b0*/  USHF.R.S32.HI UR11, URZ, 0x1f, UR10 ;  /* 0x0000001f3f0b7899 */ /* 0x000fe2000801140a */
[----:B------:R-:W-:Y:S01]  /*17c0*/  UMOV UR12, UR61 ;  /* 0x0000003d000c7c82 */ /* 0x000fe20008000000 */
[----:B------:R-:W-:Y:S02]  /*17d0*/  UIADD3 UR41, UR43, -UR42, URZ ;  /* 0x8000002a2b297290 */ /* 0x000fe4000fffe03f */
[----:B------:R-:W-:Y:S01]  /*17e0*/  PLOP3.LUT P0, PT, PT, PT, UP1, 0x40, 0x0 ;  /* 0x000000000000781c */ /* 0x000fe20003f0e818 */
[----:B------:R-:W-:-:S03]  /*17f0*/  ULEA.HI UR11, UR11, UR10, URZ, 0x6 ;  /* 0x0000000a0b0b7291 */ /* 0x000fc6000f8f303f */
[----:B------:R-:W-:Y:S02]  /*1800*/  UISETP.NE.AND UP0, UPT, UR4, URZ, UPT ;  /* 0x0000003f0400728c */ /* 0x000fe4000bf05270 */
[----:B------:R-:W-:Y:S02]  /*1810*/  UIADD3 UR4, UR43, 0x3f, URZ ;  /* 0x0000003f2b047890 */ /* 0x000fe4000fffe03f */
[----:B------:R-:W-:Y:S02]  /*1820*/  USHF.R.S32.HI UR11, URZ, 0x6, UR11 ;  /* 0x000000063f0b7899 */ /* 0x000fe4000801140b */
[----:B------:R-:W-:Y:S01]  /*1830*/  USHF.R.S32.HI UR6, URZ, 0x1f, UR4 ;  /* 0x0000001f3f067899 */ /* 0x000fe20008011404 */
[----:B------:R-:W-:-:S03]  /*1840*/  ULDC UR10, c[0x0][0x9dc] ;  /* 0x00027700000a7ab9 */ /* 0x000fc60000000800 */
[----:B------:R-:W-:Y:S01]  /*1850*/  ULEA.HI UR6, UR6, UR4, URZ, 0x6 ;  /* 0x0000000406067291 */ /* 0x000fe2000f8f303f */
[----:B------:R-:W-:Y:S01]  /*1860*/  @UP0 ULDC UR8, c[0x0][0x44c] ;  /* 0x0001130000080ab9 */ /* 0x000fe20000000800 */
[----:B------:R-:W-:Y:S01]  /*1870*/  @UP0 ULDC UR13, c[0x0][0x450] ;  /* 0x00011400000d0ab9 */ /* 0x000fe20000000800 */
[----:B------:R-:W-:Y:S02]  /*1880*/  UIMAD.WIDE.U32 UR8, UR61, UR8, URZ ;  /* 0x000000083d0872a5 */ /* 0x000fe4000f8e003f */
[----:B------:R-:W-:Y:S02]  /*1890*/  USHF.R.S32.HI UR6, URZ, 0x6, UR6 ;  /* 0x000000063f067899 */ /* 0x000fe40008011406 */
[----:B------:R-:W-:Y:S02]  /*18a0*/  @UP0 USHF.R.U32.HI UR12, URZ, UR13, UR9 ;  /* 0x0000000d3f0c0299 */ /* 0x000fe40008011609 */
[----:B------:R-:W-:Y:S02]  /*18b0*/  UISETP.LT.AND UP0, UPT, UR6, UR11, UPT ;  /* 0x0000000b0600728c */ /* 0x000fe4000bf01270 */
[----:B------:R-:W-:-:S02]  /*18c0*/  UIADD3 UR4, UR41, UR12, URZ ;  /* 0x0000000c29047290 */ /* 0x000fc4000fffe03f */
[----:B------:R-:W-:Y:S02]  /*18d0*/  USEL UR6, UR6, UR11, UP0 ;  /* 0x0000000b06067287 */ /* 0x000fe40008000000 */
[----:B------:R-:W-:Y:S01]  /*18e0*/  UIADD3 UR10, UR4, -UR10, URZ ;  /* 0x8000000a040a7290 */ /* 0x000fe2000fffe03f */
[----:B------:R-:W-:Y:S11]  /*18f0*/  @P0 BRA `(.L_x_1223) ;  /* 0x0000000000440947 */ /* 0x000ff60003800000 */
        /* <DEDUP_REMOVED lines=10> */
.L_x_1224:
[----:B------:R-:W-:-:S11]  /*19a0*/  UISETP.NE.AND UP0, UPT, UR7, 0x1, UPT ;  /* 0x000000010700788c */ /* 0x000fd6000bf05270 */
[----:B------:R-:W-:Y:S02]  /*19b0*/  @UP0 ULDC.64 UR12, c[0x0][0x9e8] ;  /* 0x00027a00000c0ab9 */ /* 0x000fe40000000a00 */
[----:B------:R-:W-:-:S04]  /*19c0*/  UIMAD.WIDE.U32 UR8, UR4, UR12, URZ ;  /* 0x0000000c040872a5 */ /* 0x000fc8000f8e003f */
[----:B------:R-:W-:-:S12]  /*19d0*/  @UP0 USHF.R.U32.HI UR4, URZ, UR13, UR9 ;  /* 0x0000000d3f040299 */ /* 0x000fd80008011609 */
.L_x_1225:
[----:B------:R-:W-:-:S04]  /*19e0*/  UIMAD UR4, UR4, UR7, URZ ;  /* 0x00000007040472a4 */ /* 0x000fc8000f8e023f */
[----:B------:R-:W-:-:S04]  /*19f0*/  UISETP.LT.AND UP0, UPT, UR10, UR4, UPT ;  /* 0x000000040a00728c */ /* 0x000fc8000bf01270 */
[----:B------:R-:W-:-:S12]  /*1a00*/  USEL UR10, UR10, UR4, !UP0 ;  /* 0x000000040a0a7287 */ /* 0x000fd8000c000000 */
.L_x_1223:
[----:B------:R-:W-:-:S04]  /*1a10*/  USHF.R.S32.HI UR4, URZ, 0x1f, UR10 ;  /* 0x0000001f3f047899 */ /* 0x000fc8000801140a */
[----:B------:R-:W-:-:S04]  /*1a20*/  ULEA.HI UR4, UR4, UR10, URZ, 0x6 ;  /* 0x0000000a04047291 */ /* 0x000fc8000f8f303f */
[----:B------:R-:W-:Y:S02]  /*1a30*/  USHF.R.S32.HI UR7, URZ, 0x6, UR4 ;  /* 0x000000063f077899 */ /* 0x000fe40008011404 */
[----:B------:R-:W-:Y:S02]  /*1a40*/  ULOP3.LUT UR4, UR5, 0xff000000, URZ, 0xc0, !UPT ;  /* 0xff00000005047892 */ /* 0x000fe4000f8ec03f */
[----:B------:R-:W-:Y:S02]  /*1a50*/  UISETP.LT.AND UP0, UPT, URZ, UR7, UPT ;  /* 0x000000073f00728c */ /* 0x000fe4000bf01270 */
[----:B------:R-:W-:Y:S02]  /*1a60*/  ULOP3.LUT UR5, UR5, 0xff0000, URZ, 0xc0, !UPT ;  /* 0x00ff000005057892 */ /* 0x000fe4000f8ec03f */
[----:B------:R-:W-:Y:S02]  /*1a70*/  USEL UR10, URZ, UR7, !UP0 ;  /* 0x000000073f0a7287 */ /* 0x000fe4000c000000 */
[----:B------:R-:W-:-:S02]  /*1a80*/  USHF.R.U32.HI UR4, URZ, 0x8, UR4 ;  /* 0x000000083f047899 */ /* 0x000fc40008011604 */
[----:B------:R-:W-:Y:S02]  /*1a90*/  UISETP.GT.AND UP0, UPT, UR6, UR10, UPT ;  /* 0x0000000a0600728c */ /* 0x000fe4000bf04270 */
[----:B------:R-:W-:-:S03]  /*1aa0*/  ULEA.HI UR5, UR5, UR4, URZ, 0x10 ;  /* 0x0000000405057291 */ /* 0x000fc6000f8f803f */
[----:B------:R-:W-:Y:S01]  /*1ab0*/  UMOV UR4, URZ ;  /* 0x0000003f00047c82 */ /* 0x000fe20008000000 */
[----:B------:R-:W-:Y:S01]  /*1ac0*/  PLOP3.LUT P0, PT, PT, PT, UP0, 0x80, 0x0 ;  /* 0x000000000000781c */ /* 0x000fe20003f0f008 */
[----:B------:R-:W-:Y:S02]  /*1ad0*/  ULOP3.LUT UR7, UR5, 0xff, URZ, 0xc0, !UPT ;  /* 0x000000ff05077892 */ /* 0x000fe4000f8ec03f */
[----:B------:R-:W-:-:S04]  /*1ae0*/  USHF.R.U32.HI UR5, URZ, 0x10, UR5 ;  /* 0x000000103f057899 */ /* 0x000fc80008011605 */
[----:B------:R-:W-:Y:S02]  /*1af0*/  IMAD.U32 R204, RZ, RZ, UR7 ;  /* 0x00000007ffcc7e24 */ /* 0x000fe4000f8e00ff */
[----:B------:R-:W-:-:S04]  /*1b00*/  IMAD.U32 R202, RZ, RZ, UR5 ;  /* 0x00000005ffca7e24 */ /* 0x000fc8000f8e00ff */
[----:B------:R-:W-:Y:S05]  /*1b10*/  @!P0 BRA `(.L_x_1226) ;  /* 0x0000000000988947 */ /* 0x000fea0003800000 */
[----:B------:R-:W-:Y:S01]  /*1b20*/  R2UR UR5, R202 ;  /* 0x00000000ca0572ca */ /* 0x000fe200000e0000 */
[----:B------:R-:W-:-:S12]  /*1b30*/  ULDC UR4, c[0x0][0x9f0] ;  /* 0x00027c0000047ab9 */ /* 0x000fd80000000800 */
[----:B------:R-:W-:-:S04]  /*1b40*/  UISETP.NE.AND UP0, UPT, UR5, URZ, UPT ;  /* 0x0000003f0500728c */ /* 0x000fc8000bf05270 */
[----:B------:R-:W-:-:S04]  /*1b50*/  USEL UR11, UR5, UR4, UP0 ;  /* 0x00000004050b7287 */ /* 0x000fc80008000000 */
[----:B------:R-:W-:Y:S02]  /*1b60*/  UIADD3 UR4, UR11, -0x1, UR6 ;  /* 0xffffffff0b047890 */ /* 0x000fe4000fffe006 */
[----:B------:R-:W-:Y:S02]  /*1b70*/  IMAD.U32 R3, RZ, RZ, UR11 ;  /* 0x0000000bff037e24 */ /* 0x000fe4000f8e00ff */
[----:B------:R-:W-:-:S03]  /*1b80*/  UIADD3 UR7, -UR10, UR4, URZ ;  /* 0x000000040a077290 */ /* 0x000fc6000fffe13f */
[-C--:B0-----:R-:W-:Y:S01]  /*1b90*/  IABS R0, R3.reuse ;  /* 0x0000000300007213 */ /* 0x081fe20000000000 */
[----:B------:R-:W-:Y:S01]  /*1ba0*/  UMOV UR4, URZ ;  /* 0x0000003f00047c82 */ /* 0x000fe20008000000 */
[----:B------:R-:W-:Y:S01]  /*1bb0*/  IABS R5, R3 ;  /* 0x0000000300057213 */ /* 0x000fe20000000000 */
[----:B------:R-:W-:Y:S01]  /*1bc0*/  IMAD.U32 R4, RZ, RZ, UR7 ;  /* 0x00000007ff047e24 */ /* 0x000fe2000f8e00ff */
[----:B------:R-:W-:Y:S01]  /*1bd0*/  R2UR UR12, R0 ;  /* 0x00000000000c72ca */ /* 0x000fe200000e0000 */
[----:B------:R-:W-:-:S03]  /*1be0*/  ULOP3.LUT UR7, UR7, UR11, URZ, 0x3c, !UPT ;  /* 0x0000000b07077292 */ /* 0x000fc6000f8e3c3f */
[----:B------:R-:W-:-:S05]  /*1bf0*/  IABS R4, R4 ;  /* 0x0000000400047213 */ /* 0x000fca0000000000 */
[----:B------:R-:W-:-:S04]  /*1c00*/  IMAD.MOV.U32 R3, RZ, RZ, R4 ;  /* 0x000000ffff037224 */ /* 0x000fc800078e0004 */
[----:B------:R-:W0:Y:S01]  /*1c10*/  I2F.RP R0, UR12 ;  /* 0x0000000c00007d06 */ /* 0x000e220008209400 */
[----:B------:R-:W-:-:S07]  /*1c20*/  R2UR UR9, R3 ;  /* 0x00000000030972ca */ /* 0x000fce00000e0000 */
[----:B0-----:R-:W0:Y:S02]  /*1c30*/  MUFU.RCP R0, R0 ;  /* 0x0000000000007308 */ /* 0x001e240000001000 */
[----:B0-----:R-:W-:Y:S02]  /*1c40*/  VIADD R2, R0, 0xffffffe ;  /* 0x0ffffffe00027836 */ /* 0x001fe40000000000 */
        /* <DEDUP_REMOVED lines=19> */
.L_x_1226:
[----:B------:R-:W-:Y:S01]  /*1d80*/  R2UR UR5, R204 ;  /* 0x00000000cc0572ca */ /* 0x000fe200000e0000 */
[----:B------:R-:W-:Y:S01]  /*1d90*/  IMAD.U32 R152, RZ, RZ, UR6 ;  /* 0x00000006ff987e24 */ /* 0x000fe2000f8e00ff */
[----:B------:R-:W-:Y:S01]  /*1da0*/  PLOP3.LUT P0, PT, PT, PT, PT, 0x80, 0x0 ;  /* 0x000000000000781c */ /* 0x000fe20003f0f070 */
[----:B------:R-:W-:Y:S01]  /*1db0*/  IMAD.U32 R3, RZ, RZ, UR4 ;  /* 0x00000004ff037e24 */ /* 0x000fe2000f8e00ff */
[----:B------:R-:W-:Y:S01]  /*1dc0*/  CS2R R150, SRZ ;  /* 0x0000000000967805 */ /* 0x000fe2000001ff00 */
[----:B0-----:R-:W-:Y:S01]  /*1dd0*/  IMAD.MOV.U32 R0, RZ, RZ, RZ ;  /* 0x000000ffff007224 */ /* 0x001fe200078e00ff */
[----:B------:R-:W-:Y:S01]  /*1de0*/  CS2R R148, SRZ ;  /* 0x0000000000947805 */ /* 0x000fe2000001ff00 */
[----:B------:R-:W-:Y:S01]  /*1df0*/  IMAD.MOV.U32 R4, RZ, RZ, RZ ;  /* 0x000000ffff047224 */ /* 0x000fe200078e00ff */
[----:B------:R-:W-:Y:S02]  /*1e00*/  CS2R R146, SRZ ;  /* 0x0000000000927805 */ /* 0x000fe4000001ff00 */
[----:B------:R-:W-:-:S02]  /*1e10*/  CS2R R144, SRZ ;  /* 0x0000000000907805 */ /* 0x000fc4000001ff00 */
[----:B------:R-:W-:Y:S02]  /*1e20*/  CS2R R142, SRZ ;  /* 0x00000000008e7805 */ /* 0x000fe4000001ff00 */
[----:B------:R-:W-:Y:S02]  /*1e30*/  CS2R R140, SRZ ;  /* 0x00000000008c7805 */ /* 0x000fe4000001ff00 */
[----:B------:R-:W-:Y:S01]  /*1e40*/  CS2R R138, SRZ ;  /* 0x00000000008a7805 */ /* 0x000fe2000001ff00 */
[----:B------:R-:W-:Y:S01]  /*1e50*/  UIMAD UR5, UR5, UR4, UR10 ;  /* 0x00000004050572a4 */ /* 0x000fe2000f8e020a */
[----:B------:R-:W-:Y:S02]  /*1e60*/  CS2R R136, SRZ ;  /* 0x0000000000887805 */ /* 0x000fe4000001ff00 */
[----:B------:R-:W-:Y:S02]  /*1e70*/  CS2R R134, SRZ ;  /* 0x0000000000867805 */ /* 0x000fe4000001ff00 */
[----:B------:R-:W-:-:S02]  /*1e80*/  CS2R R132, SRZ ;  /* 0x0000000000847805 */ /* 0x000fc4000001ff00 */
[----:B------:R-:W-:Y:S02]  /*1e90*/  CS2R R130, SRZ ;  /* 0x0000000000827805 */ /* 0x000fe4000001ff00 */
[----:B------:R-:W-:Y:S02]  /*1ea0*/  CS2R R128, SRZ ;  /* 0x0000000000807805 */ /* 0x000fe4000001ff00 */
[----:B------:R-:W-:Y:S01]  /*1eb0*/  VIADDMNMX R152, R3, UR5, R152, PT ;  /* 0x0000000503987c46 */ /* 0x000fe2000b800198 */
[----:B------:R-:W-:Y:S01]  /*1ec0*/  IMAD.U32 R200, RZ, RZ, UR5 ;  /* 0x00000005ffc87e24 */ /* 0x000fe2000f8e00ff */
[----:B------:R-:W-:Y:S02]  /*1ed0*/  CS2R R126, SRZ ;  /* 0x00000000007e7805 */ /* 0x000fe4000001ff00 */
[----:B------:R-:W-:Y:S02]  /*1ee0*/  CS2R R124, SRZ ;  /* 0x00000000007c7805 */ /* 0x000fe4000001ff00 */
[----:B------:R-:W-:-:S02]  /*1ef0*/  ISETP.GT.AND P1, PT, R152, UR5, PT ;  /* 0x0000000598007c0c */ /* 0x000fc4000bf24270 */
        /* <DEDUP_REMOVED lines=87> */
.L_x_1228:
[----:B------:R-:W2:Y:S04]  /*2470*/  LDL R18, [R1+0x14] ;  /* 0x0000140001127983 */ /* 0x000ea80000100800 */
[----:B------:R-:W3:Y:S01]  /*2480*/  LDL R2, [R1+0x2c] ;  /* 0x00002c0001027983 */ /* 0x000ee20000100800 */
[----:B--2---:R-:W-:Y:S02]  /*2490*/  R2UR UR6, R18 ;  /* 0x00000000120672ca */ /* 0x004fe400000e0000 */
[----:B---3--:R-:W-:-:S11]  /*24a0*/  R2UR UR5, R2 ;  /* 0x00000000020572ca */ /* 0x008fd600000e0000 */
[----:B------:R-:W-:-:S04]  /*24b0*/  ULEA.HI UR4, UR6, UR6, URZ, 0x1 ;  /* 0x0000000606047291 */ /* 0x000fc8000f8f083f */
[----:B------:R-:W-:Y:S01]  /*24c0*/  ULOP3.LUT UR4, UR4, 0xfffffffe, URZ, 0xc0, !UPT ;  /* 0xfffffffe04047892 */ /* 0x000fe2000f8ec03f */
[----:B------:R-:W-:-:S03]  /*24d0*/  IMAD.U32 R2, RZ, RZ, UR5 ;  /* 0x00000005ff027e24 */ /* 0x000fc6000f8e00ff */
[----:B------:R-:W-:Y:S02]  /*24e0*/  UIADD3 UR4, UR6, -UR4, URZ ;  /* 0x8000000406047290 */ /* 0x000fe4000fffe03f */
[----:B------:R-:W-:-:S04]  /*24f0*/  ISETP.NE.AND P0, PT, R2, 0x3, PT ;  /* 0x000000030200780c */ /* 0x000fc80003f05270 */
[----:B------:R-:W-:-:S05]  /*2500*/  IMAD.U32 R0, RZ, RZ, UR4 ;  /* 0x00000004ff007e24 */ /* 0x000fca000f8e00ff */
[----:B------:R-:W-:-:S04]  /*2510*/  SHF.L.U32 R0, R0, 0x1f, RZ ;  /* 0x0000001f00007819 */ /* 0x000fc800000006ff */
[----:B------:R-:W0:Y:S02]  /*2520*/  SYNCS.PHASECHK.TRANS64.TRYWAIT P1, [UR40+0x30800], R0 ;  /* 0x03080000ff0075a7 */ /* 0x000e240008020168 */
[----:B0-----:R-:W-:Y:S05]  /*2530*/  @!P1 BRA `(.L_x_1229) ;  /* 0x00000170006c9947 */ /* 0x001fea0003800000 */
.L_x_1425:
[----:B------:R-:W-:Y:S05]  /*2540*/  @!P0 BRA `(.L_x_1230) ;  /* 0x0000000000048947 */ /* 0x000fea0003800000 */
[----:B------:R-:W-:Y:S01]  /*2550*/  BPT.TRAP 0x1 ;  /* 0x000000040000795c */ /* 0x000fe20000300000 */
.L_x_1230:
[----:B0-----:R-:W-:Y:S02]  /*2560*/  IMAD.U32 R3, RZ, RZ, UR39 ;  /* 0x00000027ff037e24 */ /* 0x001fe4000f8e00ff */
[----:B------:R-:W-:-:S03]  /*2570*/  IMAD.U32 R0, RZ, RZ, UR38 ;  /* 0x00000026ff007e24 */ /* 0x000fc6000f8e00ff */
[----:B------:R-:W-:Y:S02]  /*2580*/  LEA R3, R3, UR40, 0x3 ;  /* 0x0000002803037c11 */ /* 0x000fe4000f8e18ff */
[----:B------:R-:W-:-:S04]  /*2590*/  SHF.L.U32 R0, R0, 0x1f, RZ ;  /* 0x0000001f00007819 */ /* 0x000fc800000006ff */
[----:B------:R0:W1:Y:S01]  /*25a0*/  SYNCS.PHASECHK.TRANS64.TRYWAIT P1, [R3+URZ+0x30830], R0 ;  /* 0x03083000030075a7 */ /* 0x000062000802017f */
[----:B------:R-:W-:Y:S05]  /*25b0*/  @!P0 BRA `(.L_x_1231) ;  /* 0x0000000000048947 */ /* 0x000fea0003800000 */
[----:B------:R-:W-:Y:S01]  /*25c0*/  BPT.TRAP 0x1 ;  /* 0x000000040000795c */ /* 0x000fe20000300000 */
.L_x_1231:
[----:B-1----:R-:W-:Y:S05]  /*25d0*/  @P1 BRA `(.L_x_1232) ;  /* 0x0000000000081947 */ /* 0x002fea0003800000 */
[----:B------:R-:W1:Y:S02]  /*25e0*/  SYNCS.PHASECHK.TRANS64.TRYWAIT P1, [R3+URZ+0x30830], R0 ;  /* 0x03083000030075a7 */ /* 0x000e64000802017f */
[----:B-1----:R-:W-:Y:S05]  /*25f0*/  @!P1 BRA `(.L_x_1233) ;  /* 0x0000017000549947 */ /* 0x002fea0003800000 */
.L_x_1232:
[----:B------:R-:W-:Y:S05]  /*2600*/  WARPSYNC.ALL ;  /* 0x0000000000007948 */ /* 0x000fea0003800000 */
[----:B------:R-:W-:Y:S01]  /*2610*/  UIADD3 UR4, UR40, 0x20400, URZ ;  /* 0x0002040028047890 */ /* 0x000fe2000fffe03f */
[----:B------:R-:W-:Y:S01]  /*2620*/  WARPGROUP.ARRIVE ;  /* 0x00000000000079c5 */ /* 0x000fe20000000000 */
[----:B------:R-:W-:Y:S01]  /*2630*/  UMOV UR9, 0x40000040 ;  /* 0x4000004000097882 */ /* 0x000fe20000000000 */
[----:B------:R-:W-:Y:S01]  /*2640*/  UMOV UR11, 0x40000040 ;  /* 0x40000040000b7882 */ /* 0x000fe20000000000 */
[----:B------:R-:W-:Y:S01]  /*2650*/  USHF.R.U32.HI UR4, URZ, 0x4, UR4 ;  /* 0x000000043f047899 */ /* 0x000fe20008011604 */
[----:B------:R-:W-:Y:S01]  /*2660*/  IMAD.U32 R15, RZ, RZ, UR9 ;  /* 0x00000009ff0f7e24 */ /* 0x000fe2000f8e00ff */
[----:B------:R-:W-:Y:S01]  /*2670*/  UMOV UR57, 0x40000040 ;  /* 0x4000004000397882 */ /* 0x000fe20000000000 */
[----:B------:R-:W-:Y:S01]  /*2680*/  UMOV UR59, 0x40000040 ;  /* 0x40000040003b7882 */ /* 0x000fe20000000000 */
[----:B------:R-:W-:Y:S01]  /*2690*/  ULOP3.LUT UR4, UR4, 0x3fff, URZ, 0xc0, !UPT ;  /* 0x00003fff04047892 */ /* 0x000fe2000f8ec03f */
[----:B------:R-:W-:Y:S01]  /*26a0*/  UMOV UR13, 0x40000040 ;  /* 0x40000040000d7882 */ /* 0x000fe20000000000 */
[----:B------:R-:W-:-:S02]  /*26b0*/  UMOV UR15, 0x40000040 ;  /* 0x40000040000f7882 */ /* 0x000fc40000000000 */
[----:B------:R-:W-:Y:S02]  /*26c0*/  ULOP3.LUT UR5, UR4, 0x10000, URZ, 0xfc, !UPT ;  /* 0x0001000004057892 */ /* 0x000fe4000f8efc3f */
[----:B------:R-:W-:Y:S01]  /*26d0*/  ULOP3.LUT UR4, UR44, 0x10000, URZ, 0xfc, !UPT ;  /* 0x000100002c047892 */ /* 0x000fe2000f8efc3f */
[----:B------:R-:W-:Y:S01]  /*26e0*/  UMOV UR17, 0x40000040 ;  /* 0x4000004000117882 */ /* 0x000fe20000000000 */
[----:B------:R-:W-:Y:S02]  /*26f0*/  UMOV UR19, 0x40000040 ;  /* 0x4000004000137882 */ /* 0x000fe40000000000 */
[----:B------:R-:W-:Y:S01]  /*2700*/  IMAD.U32 R20, RZ, RZ, UR5 ;  /* 0x00000005ff147e24 */ /* 0x000fe2000f8e00ff */
[----:B------:R-:W-:Y:S02]  /*2710*/  ULEA UR5, UR39, UR5, 0xb ;  /* 0x0000000527057291 */ /* 0x000fe4000f8e583f */
[----:B------:R-:W-:Y:S01]  /*2720*/  UMOV UR8, UR4 ;  /* 0x0000000400087c82 */ /* 0x000fe20008000000 */
[----:B------:R-:W-:Y:S01]  /*2730*/  UIADD3 UR6, UR4, 0x2, URZ ;  /* 0x0000000204067890 */ /* 0x000fe2000fffe03f */
[----:B------:R-:W-:Y:S01]  /*2740*/  IMAD.U32 R14, RZ, RZ, UR8 ;  /* 0x00000008ff0e7e24 */ /* 0x000fe2000f8e00ff */
[----:B------:R-:W-:-:S02]  /*2750*/  UIADD3 UR7, UR5, 0x2, URZ ;  /* 0x0000000205077890 */ /* 0x000fc4000fffe03f */
[----:B------:R-:W-:Y:S01]  /*2760*/  UMOV UR10, UR5 ;  /* 0x00000005000a7c82 */ /* 0x000fe20008000000 */
[----:B------:R-:W-:Y:S01]  /*2770*/  UIADD3 UR56, UR4, 0x404, URZ ;  /* 0x0000040404387890 */ /* 0x000fe2000fffe03f */
[----:B------:R-:W-:Y:S01]  /*2780*/  HGMMA.64x64x16.F32 R24, gdesc[UR8], RZ, !UPT, gsb0 ;  /* 0x00e00000081879f0 */ /* 0x000fe2000c0008ff */
[----:B------:R-:W-:Y:S01]  /*2790*/  UMOV UR8, UR6 ;  /* 0x0000000600087c82 */ /* 0x000fe20008000000 */
[----:B------:R-:W-:Y:S01]  /*27a0*/  UMOV UR9, 0x40000040 ;  /* 0x4000004000097882 */ /* 0x000fe20000000000 */
[----:B------:R-:W-:Y:S01]  /*27b0*/  UMOV UR10, UR7 ;  /* 0x00000007000a7c82 */ /* 0x000fe20008000000 */
[----:B------:R-:W-:Y:S01]  /*27c0*/  UMOV UR11, 0x40000040 ;  /* 0x40000040000b7882 */ /* 0x000fe20000000000 */
[----:B------:R-:W-:Y:S01]  /*27d0*/  UIADD3 UR6, UR4, 0x4, URZ ;  /* 0x0000000404067890 */ /* 0x000fe2000fffe03f */
[----:B------:R-:W-:Y:S01]  /*27e0*/  IMAD.U32 R12, RZ, RZ, UR8 ;  /* 0x00000008ff0c7e24 */ /* 0x000fe2000f8e00ff */
[----:B------:R-:W-:Y:S01]  /*27f0*/  UIADD3 UR7, UR5, 0x4, URZ ;  /* 0x0000000405077890 */ /* 0x000fe2000fffe03f */
[----:B------:R-:W-:Y:S01]  /*2800*/  IMAD.U32 R13, RZ, RZ, UR9 ;  /* 0x00000009ff0d7e24 */ /* 0x000fe2000f8e00ff */
[----:B------:R-:W-:-:S02]  /*2810*/  UIADD3 UR58, UR5, 0x204, URZ ;  /* 0x00000204053a7890 */ /* 0x000fc4000fffe03f */
[----:B------:R-:W-:Y:S02]  /*2820*/  UIADD3 UR12, UR4, 0x800, URZ ;  /* 0x00000800040c7890 */ /* 0x000fe4000fffe03f */
[----:B------:R-:W-:Y:S02]  /*2830*/  UIADD3 UR14, UR5, 0x400, URZ ;  /* 0x00000400050e7890 */ /* 0x000fe4000fffe03f */
[----:B------:R-:W-:Y:S02]  /*2840*/  UIADD3 UR16, UR4, 0x802, URZ ;  /* 0x0000080204107890 */ /* 0x000fe4000fffe03f */
[----:B------:R-:W-:Y:S02]  /*2850*/  UIADD3 UR18, UR5, 0x402, URZ ;  /* 0x0000040205127890 */ /* 0x000fe4000fffe03f */
[----:B------:R-:W-:Y:S02]  /*2860*/  UIADD3 UR20, UR4, 0x804, URZ ;  /* 0x0000080404147890 */ /* 0x000fe4000fffe03f */
[----:B------:R-:W-:Y:S01]  /*2870*/  UIADD3 UR22, UR5, 0x404, URZ ;  /* 0x0000040405167890 */ /* 0x000fe2000fffe03f */
[----:B------:R-:W-:Y:S01]  /*2880*/  UMOV UR21, 0x40000040 ;  /* 0x4000004000157882 */ /* 0x000fe20000000000 */
[----:B------:R-:W-:Y:S01]  /*2890*/  UMOV UR23, 0x40000040 ;  /* 0x4000004000177882 */ /* 0x000fe20000000000 */
[----:B------:R-:W-:-:S02]  /*28a0*/  UIADD3 UR24, UR4, 0x806, URZ ;  /* 0x0000080604187890 */ /* 0x000fc4000fffe03f */
[----:B------:R-:W-:Y:S01]  /*28b0*/  UIADD3 UR26, UR5, 0x406, URZ ;  /* 0x00000406051a7890 */ /* 0x000fe2000fffe03f */
[----:B------:R-:W-:Y:S01]  /*28c0*/  UMOV UR25, 0x40000040 ;  /* 0x4000004000197882 */ /* 0x000fe20000000000 */
[----:B------:R-:W-:Y:S01]  /*28d0*/  UMOV UR27, 0x40000040 ;  /* 0x40000040001b7882 */ /* 0x000fe20000000000 */
[----:B------:R-:W-:Y:S02]  /*28e0*/  UIADD3 UR28, UR4, 0xc00, URZ ;  /* 0x00000c00041c7890 */ /* 0x000fe4000fffe03f */
[----:B------:R-:W-:Y:S01]  /*28f0*/  UIADD3 UR30, UR5, 0x600, URZ ;  /* 0x00000600051e7890 */ /* 0x000fe2000fffe03f */
[----:B------:R-:W-:Y:S01]  /*2900*/  UMOV UR29, 0x40000040 ;  /* 0x40000040001d7882 */ /* 0x000fe20000000000 */
[----:B------:R-:W-:Y:S01]  /*2910*/  UMOV UR31, 0x40000040 ;  /* 0x40000040001f7882 */ /* 0x000fe20000000000 */
        /* <DEDUP_REMOVED lines=12> */
[----:B------:R-:W-:Y:S02]  /*29e0*/  WARPGROUP.DEPBAR.LE gsb0, 0x0 ;  /* 0x00008000000079c5 */ /* 0x000fe40000010000 */
[----:B------:R-:W-:-:S06]  /*29f0*/  WARPGROUP.ARRIVE ;  /* 0x00000000000079c5 */ /* 0x000fcc0000000000 */
[----:B------:R-:W-:Y:S01]  /*2a00*/  HGMMA.64x64x16.F32 R24, gdesc[UR8], R24, gsb0 ;  /* 0x00e00000081879f0 */ /* 0x000fe20008000818 */
        /* <DEDUP_REMOVED lines=37> */
[----:B------:R-:W-:Y:S02]  /*2c60*/  IMAD.U32 R4, RZ, RZ, UR8 ;  /* 0x00000008ff047e24 */ /* 0x000fe4000f8e00ff */
[----:B------:R-:W-:Y:S01]  /*2c70*/  IMAD.U32 R5, RZ, RZ, UR9 ;  /* 0x00000009ff057e24 */ /* 0x000fe2000f8e00ff */
[----:B------:R-:W-:Y:S02]  /*2c80*/  WARPGROUP.DEPBAR.LE gsb0, 0x0 ;  /* 0x00008000000079c5 */ /* 0x000fe40000010000 */
[----:B------:R-:W-:-:S06]  /*2c90*/  WARPGROUP.ARRIVE ;  /* 0x00000000000079c5 */ /* 0x000fcc0000000000 */
[----:B------:R-:W-:Y:S01]  /*2ca0*/  HGMMA.64x64x16.F32 R24, gdesc[UR8], R24, gsb0 ;  /* 0x00e00000081879f0 */ /* 0x000fe20008000818 */
[----:B------:R-:W-:Y:S02]  /*2cb0*/  UIADD3 UR8, UR4, 0x406, URZ ;  /* 0x0000040604087890 */ /* 0x000fe4000fffe03f */
[----:B------:R-:W-:Y:S01]  /*2cc0*/  UIADD3 UR10, UR5, 0x206, URZ ;  /* 0x00000206050a7890 */ /* 0x000fe2000fffe03f */
[----:B------:R-:W-:Y:S01]  /*2cd0*/  UMOV UR9, 0x40000040 ;  /* 0x4000004000097882 */ /* 0x000fe20000000000 */
        /* <DEDUP_REMOVED lines=34> */
.L_x_1234:
[----:B------:R-:W-:Y:S01]  /*2f00*/  R2UR UR4, R22 ;  /* 0x00000000160472ca */ /* 0x000fe200000e0000 */
[----:B------:R-:W-:Y:S01]  /*2f10*/  ULDC UR5, c[0x0][0x9d8] ;  /* 0x0002760000057ab9 */ /* 0x000fe20000000800 */
[----:B------:R-:W2:Y:S01]  /*2f20*/  S2UR UR7, SR_CgaCtaId ;  /* 0x00000000000779c3 */ /* 0x000ea20000008800 */
[----:B------:R-:W-:Y:S01]  /*2f30*/  FMUL.FTZ R2, R28, UR5 ;  /* 0x000000051c027c20 */ /* 0x000fe20008410000 */
[----:B------:R-:W-:Y:S01]  /*2f40*/  FMUL.FTZ R36, R36, UR5 ;  /* 0x0000000524247c20 */ /* 0x000fe20008410000 */
[----:B------:R-:W-:Y:S01]  /*2f50*/  FMUL.FTZ R56, R34, UR5 ;  /* 0x0000000522387c20 */ /* 0x000fe20008410000 */
[----:B------:R-:W-:Y:S01]  /*2f60*/  FMUL.FTZ R24, R24, UR5 ;  /* 0x0000000518187c20 */ /* 0x000fe20008410000 */
[----:B------:R3:W4:Y:S01]  /*2f70*/  MUFU.TANH R59, R2 ;  /* 0x00000002003b7308 */ /* 0x0007220000002400 */
[----:B------:R-:W-:Y:S01]  /*2f80*/  FMUL.FTZ R38, R38, UR5 ;  /* 0x0000000526267c20 */ /* 0x000fe20008410000 */
[----:B------:R-:W-:Y:S01]  /*2f90*/  FMUL.FTZ R25, R25, UR5 ;  /* 0x0000000519197c20 */ /* 0x000fe20008410000 */
[----:B------:R-:W-:Y:S01]  /*2fa0*/  FMUL.FTZ R29, R29, UR5 ;  /* 0x000000051d1d7c20 */ /* 0x000fe20008410000 */
[----:B------:R-:W-:Y:S01]  /*2fb0*/  FMUL.FTZ R32, R32, UR5 ;  /* 0x0000000520207c20 */ /* 0x000fe20008410000 */
[----:B------:R-:W-:Y:S01]  /*2fc0*/  UISETP.NE.AND UP0, UPT, UR60, URZ, UPT ;  /* 0x0000003f3c00728c */ /* 0x000fe2000bf05270 */
[----:B------:R-:W-:Y:S01]  /*2fd0*/  FMUL.FTZ R28, R31, UR5 ;  /* 0x000000051f1c7c20 */ /* 0x000fe20008410000 */
[----:B------:R-:W-:Y:S01]  /*2fe0*/  UISETP.NE.AND UP1, UPT, UR4, URZ, UPT ;  /* 0x0000003f0400728c */ /* 0x000fe2000bf25270 */
[----:B------:R-:W-:Y:S01]  /*2ff0*/  R2UR UR4, R3 ;  /* 0x00000000030472ca */ /* 0x000fe200000e0000 */
[----:B---3--:R-:W-:Y:S01]  /*3000*/  VIADD R2, R23, UR61 ;  /* 0x0000003d17027c36 */ /* 0x008fe20008000000 */
[----:B------:R3:W4:Y:S01]  /*3010*/  MUFU.TANH R34, R36 ;  /* 0x0000002400227308 */ /* 0x0007220000002400 */
[----:B01----:R-:W-:Y:S01]  /*3020*/  FMUL.FTZ R0, R26, UR5 ;  /* 0x000000051a007c20 */ /* 0x003fe20008410000 */
[----:B------:R-:W-:Y:S01]  /*3030*/  FMUL.FTZ R19, R27, UR5 ;  /* 0x000000051b137c20 */ /* 0x000fe20008410000 */
[----:B------:R-:W-:Y:S01]  /*3040*/  PLOP3.LUT P1, PT, PT, PT, UP1, 0x80, 0x0 ;  /* 0x000000000000781c */ /* 0x000fe20003f2f018 */
[----:B------:R-:W-:Y:S01]  /*3050*/  FMUL.FTZ R26, R30, UR5 ;  /* 0x000000051e1a7c20 */ /* 0x000fe20008410000 */
[----:B------:R-:W-:Y:S01]  /*3060*/  PLOP3.LUT P2, PT, PT, PT, UP1, 0x80, 0x0 ;  /* 0x000000000000781c */ /* 0x000fe20003f4f018 */
[----:B------:R-:W-:Y:S01]  /*3070*/  FMUL.FTZ R33, R33, UR5 ;  /* 0x0000000521217c20 */ /* 0x000fe20008410000 */
[----:B------:R-:W-:Y:S01]  /*3080*/  FMUL.FTZ R40, R40, UR5 ;  /* 0x0000000528287c20 */ /* 0x000fe20008410000 */
[----:B------:R-:W-:Y:S01]  /*3090*/  @UP1 ULDC UR6, c[0x0][0x44c] ;  /* 0x0001130000061ab9 */ /* 0x000fe20000000800 */
[----:B---3--:R-:W-:Y:S01]  /*30a0*/  IMAD.MOV.U32 R36, RZ, RZ, R2 ;  /* 0x000000ffff247224 */ /* 0x008fe200078e0002 */
[----:B------:R0:W1:Y:S01]  /*30b0*/  MUFU.TANH R57, R24 ;  /* 0x0000001800397308 */ /* 0x0000620000002400 */
[----:B------:R-:W-:Y:S01]  /*30c0*/  UIADD3 UR4, UR4, 0x30840, URZ ;  /* 0x0003084004047890 */ /* 0x000fe2000fffe03f */
[----:B------:R-:W-:Y:S01]  /*30d0*/  FMUL.FTZ R41, R41, UR5 ;  /* 0x0000000529297c20 */ /* 0x000fe20008410000 */
[----:B------:R-:W-:Y:S01]  /*30e0*/  FMUL.FTZ R42, R42, UR5 ;  /* 0x000000052a2a7c20 */ /* 0x000fe20008410000 */
[----:B------:R-:W-:Y:S01]  /*30f0*/  FMUL.FTZ R43, R43, UR5 ;  /* 0x000000052b2b7c20 */ /* 0x000fe20008410000 */
[----:B--2---:R-:W-:Y:S01]  /*3100*/  UPRMT UR4, UR7, 0x654, UR4 ;  /* 0x0000065407047896 */ /* 0x004fe20008000004 */
[----:B------:R-:W-:Y:S01]  /*3110*/  @P1 IMAD.HI.U32 R3, R2, UR6, RZ ;  /* 0x0000000602031c27 */ /* 0x000fe2000f8e00ff */
[----:B------:R-:W-:Y:S01]  /*3120*/  @UP1 ULDC UR6, c[0x0][0x450] ;  /* 0x0001140000061ab9 */ /* 0x000fe20000000800 */
[----:B------:R2:W3:Y:S02]  /*3130*/  MUFU.TANH R63, R38 ;  /* 0x00000026003f7308 */ /* 0x0004e40000002400 */
[----:B0-----:R-:W-:Y:S01]  /*3140*/  FMUL.FTZ R24, R50, UR5 ;  /* 0x0000000532187c20 */ /* 0x001fe20008410000 */
[----:B------:R-:W-:Y:S01]  /*3150*/  FMUL.FTZ R45, R45, UR5 ;  /* 0x000000052d2d7c20 */ /* 0x000fe20008410000 */
[----:B------:R-:W-:Y:S01]  /*3160*/  @P2 SHF.R.U32.HI R36, RZ, UR6, R3 ;  /* 0x00000006ff242c19 */ /* 0x000fe20008011603 */
[----:B------:R-:W-:-:S02]  /*3170*/  IMAD.MOV.U32 R3, RZ, RZ, -0x40 ;  /* 0xffffffc0ff037424 */ /* 0x000fc400078e00ff */
[----:B------:R-:W-:Y:S01]  /*3180*/  FMUL.FTZ R18, R47, UR5 ;  /* 0x000000052f127c20 */ /* 0x000fe20008410000 */
[----:B------:R-:W-:Y:S01]  /*3190*/  FMUL.FTZ R48, R48, UR5 ;  /* 0x0000000530307c20 */ /* 0x000fe20008410000 */
[----:B------:R-:W-:Y:S01]  /*31a0*/  FMUL.FTZ R49, R49, UR5 ;  /* 0x0000000531317c20 */ /* 0x000fe20008410000 */
[----:B------:R-:W0:Y:S01]  /*31b0*/  SHFL.IDX PT, R50, R36, RZ, 0x1c1f ;  /* 0x001c1fff24327589 */ /* 0x000e2200000e0000 */
[----:B------:R5:W0:Y:S01]  /*31c0*/  MUFU.TANH R58, R25 ;  /* 0x00000019003a7308 */ /* 0x000a220000002400 */
[----:B--2---:R-:W-:Y:S02]  /*31d0*/  IMAD R38, R152, R3, 0x40 ;  /* 0x0000004098267424 */ /* 0x004fe400078e0203 */
[----:B------:R-:W-:Y:S01]  /*31e0*/  FMUL.FTZ R21, R51, UR5 ;  /* 0x0000000533157c20 */ /* 0x000fe20008410000 */
[----:B------:R-:W-:Y:S01]  /*31f0*/  FMUL.FTZ R52, R52, UR5 ;  /* 0x0000000534347c20 */ /* 0x000fe20008410000 */
[----:B------:R-:W-:Y:S01]  /*3200*/  FMUL.FTZ R53, R53, UR5 ;  /* 0x0000000535357c20 */ /* 0x000fe20008410000 */
[----:B------:R-:W-:Y:S01]  /*3210*/  IMAD.U32 R3, RZ, RZ, UR42 ;  /* 0x0000002aff037e24 */ /* 0x000fe2000f8e00ff */
[----:B------:R-:W-:Y:S01]  /*3220*/  PLOP3.LUT P1, PT, PT, PT, UP0, 0x40, 0x0 ;  /* 0x000000000000781c */ /* 0x000fe20003f2e808 */
[----:B------:R-:W-:Y:S01]  /*3230*/  ULDC UR6, c[0x0][0x9dc] ;  /* 0x0002770000067ab9 */ /* 0x000fe20000000800 */
[----:B------:R2:W0:Y:S01]  /*3240*/  MUFU.TANH R60, R29 ;  /* 0x0000001d003c7308 */ /* 0x0004220000002400 */
[----:B-----5:R-:W-:Y:S01]  /*3250*/  FMUL.FTZ R25, R46, UR5 ;  /* 0x000000052e197c20 */ /* 0x020fe20008410000 */
[----:B------:R-:W-:Y:S01]  /*3260*/  IADD3 R2, -R17, 0x1, R38 ;  /* 0x0000000111027810 */ /* 0x000fe20007ffe126 */
[----:B------:R-:W-:Y:S01]  /*3270*/  SYNCS.ARRIVE.TRANS64.RED.A1T0 RZ, [UR4], RZ ;  /* 0x000000ffffff79a7 */ /* 0x000fe20008100404 */
[----:B------:R-:W-:Y:S01]  /*3280*/  ULOP3.LUT UR4, URZ, UR6, URZ, 0x33, !UPT ;  /* 0x000000063f047292 */ /* 0x000fe2000f8e333f */
[----:B------:R-:W-:Y:S01]  /*3290*/  FMUL.FTZ R39, R39, UR5 ;  /* 0x0000000527277c20 */ /* 0x000fe20008410000 */
[----:B------:R-:W-:Y:S01]  /*32a0*/  IADD3 R2, -R3, UR43, R2 ;  /* 0x0000002b03027c10 */ /* 0x000fe2000fffe102 */
[----:B------:R-:W-:Y:S01]  /*32b0*/  FMUL.FTZ R35, R35, UR5 ;  /* 0x0000000523237c20 */ /* 0x000fe20008410000 */
[----:B------:R5:W0:Y:S01]  /*32c0*/  MUFU.TANH R31, R32 ;  /* 0x00000020001f7308 */ /* 0x000a220000002400 */
[----:B--2---:R-:W-:Y:S01]  /*32d0*/  FMUL.FTZ R29, R55, UR5 ;  /* 0x00000005371d7c20 */ /* 0x004fe20008410000 */
[----:B------:R-:W-:Y:S01]  /*32e0*/  ULDC UR7, c[0x0][0x9e0] ;  /* 0x0002780000077ab9 */ /* 0x000fe20000000800 */
[----:B------:R-:W-:Y:S01]  /*32f0*/  FMUL.FTZ R37, R37, UR5 ;  /* 0x0000000525257c20 */ /* 0x000fe20008410000 */
[----:B------:R-:W-:Y:S01]  /*3300*/  FMUL.FTZ R44, R44, UR5 ;  /* 0x000000052c2c7c20 */ /* 0x000fe20008410000 */
[----:B------:R-:W-:-:S02]  /*3310*/  VIADD R46, R2, UR7 ;  /* 0x00000007022e7c36 */ /* 0x000fc40008000000 */
[----:B------:R-:W-:Y:S01]  /*3320*/  VIADD R47, R2, UR4 ;  /* 0x00000004022f7c36 */ /* 0x000fe20008000000 */
[----:B------:R-:W2:Y:S01]  /*3330*/  MUFU.TANH R0, R0 ;  /* 0x0000000000007308 */ /* 0x000ea20000002400 */
[----:B-----5:R-:W-:-:S07]  /*3340*/  FMUL.FTZ R32, R54, UR5 ;  /* 0x0000000536207c20 */ /* 0x020fce0008410000 */
        /* <DEDUP_REMOVED lines=20> */
[----:B------:R5:W1:Y:S08]  /*3490*/  MUFU.TANH R64, R39 ;  /* 0x0000002700407308 */ /* 0x000a700000002400 */
[----:B------:R-:W1:Y:S01]  /*34a0*/  MUFU.TANH R61, R35 ;  /* 0x00000023003d7308 */ /* 0x000e620000002400 */
[----:B-----5:R-:W-:-:S04]  /*34b0*/  IADD3 R39, -R17, UR43, R38 ;  /* 0x0000002b11277c10 */ /* 0x020fc8000fffe126 */
[----:B0-----:R-:W-:-:S03]  /*34c0*/  VIADDMNMX R30, R50, R46, R39, PT ;  /* 0x0000002e321e7246 */ /* 0x001fc60003800127 */
[----:B------:R0:W1:Y:S08]  /*34d0*/  MUFU.TANH R62, R37 ;  /* 0x00000025003e7308 */ /* 0x0000700000002400 */
[----:B------:R5:W1:Y:S01]  /*34e0*/  MUFU.TANH R35, R44 ;  /* 0x0000002c00237308 */ /* 0x000a620000002400 */
[----:B0-----:R-:W-:Y:S01]  /*34f0*/  IMAD.IADD R37, R47, 0x1, R50 ;  /* 0x000000012f257824 */ /* 0x001fe200078e0232 */
[----:B-----5:R-:W-:Y:S01]  /*3500*/  LEA R44, R152, 0xffffffc0, 0x6 ;  /* 0xffffffc0982c7811 */ /* 0x020fe200078e30ff */
[----:B--234-:R-:W-:Y:S06]  /*3510*/  @P1 BRA `(.L_x_1235) ;  /* 0x0000000000641947 */ /* 0x01cfec0003800000 */
[----:B------:R-:W-:Y:S01]  /*3520*/  IMAD.U32 R27, RZ, RZ, UR42 ;  /* 0x0000002aff1b7e24 */ /* 0x000fe2000f8e00ff */
[----:B------:R-:W-:Y:S04]  /*3530*/  BSSY B0, `(.L_x_1236) ;  /* 0x0000013000007945 */ /* 0x000fe80003800000 */
[----:B------:R-:W-:-:S04]  /*3540*/  IADD3 R27, -R27, UR43, R50 ;  /* 0x0000002b1b1b7c10 */ /* 0x000fc8000fffe132 */
        /* <DEDUP_REMOVED lines=11> */
.L_x_1237:
[----:B------:R-:W-:Y:S02]  /*3600*/  ULDC UR4, c[0x0][0x9e4] ;  /* 0x0002790000047ab9 */ /* 0x000fe40000000800 */
[----:B------:R-:W-:-:S05]  /*3610*/  IMAD.U32 R51, RZ, RZ, UR4 ;  /* 0x00000004ff337e24 */ /* 0x000fca000f8e00ff */
[----:B------:R-:W-:-:S13]  /*3620*/  ISETP.NE.AND P1, PT, R51, 0x1, PT ;  /* 0x000000013300780c */ /* 0x000fda0003f25270 */
[----:B------:R-:W0:Y:S02]  /*3630*/  @P1 LDC.64 R2, c[0x0][0x9e8] ;  /* 0x00027a00ff021b82 */ /* 0x000e240000000a00 */
[----:B0-----:R-:W-:-:S05]  /*3640*/  @P1 IMAD.HI.U32 R2, R27, R2, RZ ;  /* 0x000000021b021227 */ /* 0x001fca00078e00ff */
[----:B------:R-:W-:-:S07]  /*3650*/  @P1 SHF.R.U32.HI R27, RZ, R3, R2 ;  /* 0x00000003ff1b1219 */ /* 0x000fce0000011602 */
.L_x_1238:
[----:B------:R-:W-:Y:S05]  /*3660*/  BSYNC B0 ;  /* 0x0000000000007941 */ /* 0x000fea0003800000 */
.L_x_1236:
[----:B------:R-:W-:-:S04]  /*3670*/  IMAD R2, R27, R51, -R44 ;  /* 0x000000331b027224 */ /* 0x000fc800078e0a2c */
[----:B------:R-:W-:-:S05]  /*3680*/  IMAD.IADD R2, R2, 0x1, -R17 ;  /* 0x0000000102027824 */ /* 0x000fca00078e0a11 */
[----:B------:R-:W-:Y:S02]  /*3690*/  VIADDMNMX R30, R2, R51, R30, PT ;  /* 0x00000033021e7246 */ /* 0x000fe4000380011e */
[----:B------:R-:W-:-:S07]  /*36a0*/  VIMNMX R37, R37, R2, !PT ;  /* 0x0000000225257248 */ /* 0x000fce0007fe0100 */
.L_x_1235:
[C---:B------:R-:W-:Y:S01]  /*36b0*/  ISETP.GE.AND P2, PT, R38.reuse, 0x9, PT ;  /* 0x000000092600780c */ /* 0x040fe20003f46270 */
[----:B------:R-:W0:Y:S01]  /*36c0*/  SHFL.IDX PT, R36, R36, 0x1, 0x1c1f ;  /* 0x003c1f0024247f89 */ /* 0x000e2200000e0000 */
[----:B------:R-:W-:Y:S01]  /*36d0*/  ISETP.GE.AND P1, PT, R38, 0x2, PT ;  /* 0x000000022600780c */ /* 0x000fe20003f26270 */
[----:B------:R-:W-:Y:S01]  /*36e0*/  UISETP.NE.AND UP0, UPT, UR60, URZ, UPT ;  /* 0x0000003f3c00728c */ /* 0x000fe2000bf05270 */
        /* <DEDUP_REMOVED lines=13> */
[----:B------:R-:W-:Y:S02]  /*37c0*/  FSEL R65, R31, -INF , !P3 ;  /* 0xff8000001f417808 */ /* 0x000fe40005800000 */
        /* <DEDUP_REMOVED lines=15> */
[----:B-1----:R-:W-:Y:S02]  /*38c0*/  FSEL R71, R62, -INF , !P3 ;  /* 0xff8000003e477808 */ /* 0x002fe40005800000 */
        /* <DEDUP_REMOVED lines=22> */
[----:B------:R-:W-:-:S04]  /*3a30*/  ISETP.GT.AND P4, PT, R37, 0x30, !P3 ;  /* 0x000000302500780c */ /* 0x000fc80005f84270 */
[----:B------:R-:W-:-:S04]  /*3a40*/  ISETP.LT.OR P4, PT, R30, 0x31, P4 ;  /* 0x000000311e00780c */ /* 0x000fc80002781670 */
[----:B------:R-:W-:Y:S02]  /*3a50*/  FSEL R33, R48, -INF , !P4 ;  /* 0xff80000030217808 */ /* 0x000fe40006000000 */
[----:B------:R-:W-:-:S04]  /*3a60*/  ISETP.GE.AND P4, PT, R38, 0x32, PT ;  /* 0x000000322600780c */ /* 0x000fc80003f86270 */
        /* <DEDUP_REMOVED lines=12> */
[----:B------:R-:W-:Y:S01]  /*3b30*/  ISETP.GE.AND P6, PT, R38, 0x3a, PT ;  /* 0x0000003a2600780c */ /* 0x000fe20003fc6270 */
[----:B0-----:R-:W-:-:S03]  /*3b40*/  IMAD.IADD R38, R47, 0x1, R36 ;  /* 0x000000012f267824 */ /* 0x001fc600078e0224 */
[----:B------:R-:W-:Y:S02]  /*3b50*/  P2R R45, PR, RZ, 0x40 ;  /* 0x00000040ff2d7803 */ /* 0x000fe40000000000 */
[----:B------:R-:W-:Y:S02]  /*3b60*/  ISETP.GT.AND P6, PT, R37, 0x39, !P6 ;  /* 0x000000392500780c */ /* 0x000fe400077c4270 */
[----:B------:R-:W-:Y:S02]  /*3b70*/  VIADDMNMX R37, R36, R46, R39, PT ;  /* 0x0000002e24257246 */ /* 0x000fe40003800127 */
[----:B------:R-:W-:-:S04]  /*3b80*/  ISETP.LT.OR P6, PT, R30, 0x3a, P6 ;  /* 0x0000003a1e00780c */ /* 0x000fc800037c1670 */
[----:B------:R-:W-:Y:S02]  /*3b90*/  FSEL R30, R53, -INF , !P6 ;  /* 0xff800000351e7808 */ /* 0x000fe40007000000 */
[----:B------:R-:W-:-:S13]  /*3ba0*/  PLOP3.LUT P6, PT, PT, PT, UP0, 0x40, 0x0 ;  /* 0x000000000000781c */ /* 0x000fda0003fce808 */
[----:B------:R-:W-:Y:S05]  /*3bb0*/  @P6 BRA `(.L_x_1239) ;  /* 0x0000000000646947 */ /* 0x000fea0003800000 */
        /* <DEDUP_REMOVED lines=14> */
.L_x_1241:
[----:B------:R-:W-:Y:S02]  /*3ca0*/  ULDC UR4, c[0x0][0x9e4] ;  /* 0x0002790000047ab9 */ /* 0x000fe40000000800 */
[----:B------:R-:W-:-:S05]  /*3cb0*/  IMAD.U32 R36, RZ, RZ, UR4 ;  /* 0x00000004ff247e24 */ /* 0x000fca000f8e00ff */
[----:B------:R-:W-:-:S13]  /*3cc0*/  ISETP.NE.AND P6, PT, R36, 0x1, PT ;  /* 0x000000012400780c */ /* 0x000fda0003fc5270 */
[----:B------:R-:W0:Y:S02]  /*3cd0*/  @P6 LDC.64 R2, c[0x0][0x9e8] ;  /* 0x00027a00ff026b82 */ /* 0x000e240000000a00 */
[----:B0-----:R-:W-:-:S05]  /*3ce0*/  @P6 IMAD.HI.U32 R2, R39, R2, RZ ;  /* 0x0000000227026227 */ /* 0x001fca00078e00ff */
[----:B------:R-:W-:-:S07]  /*3cf0*/  @P6 SHF.R.U32.HI R39, RZ, R3, R2 ;  /* 0x00000003ff276219 */ /* 0x000fce0000011602 */
.L_x_1242:
[----:B------:R-:W-:Y:S05]  /*3d00*/  BSYNC B0 ;  /* 0x0000000000007941 */ /* 0x000fea0003800000 */
.L_x_1240:
[----:B------:R-:W-:-:S04]  /*3d10*/  IMAD R2, R39, R36, -R44 ;  /* 0x0000002427027224 */ /* 0x000fc800078e0a2c */
[----:B------:R-:W-:-:S05]  /*3d20*/  IMAD.IADD R2, R2, 0x1, -R17 ;  /* 0x0000000102027824 */ /* 0x000fca00078e0a11 */
[----:B------:R-:W-:Y:S02]  /*3d30*/  VIADDMNMX R37, R2, R36, R37, PT ;  /* 0x0000002402257246 */ /* 0x000fe40003800125 */
[----:B------:R-:W-:-:S07]  /*3d40*/  VIMNMX R38, R38, R2, !PT ;  /* 0x0000000226267248 */ /* 0x000fce0007fe0100 */
.L_x_1239:
[----:B------:R-:W-:Y:S01]  /*3d50*/  ISETP.GT.AND P1, PT, R38, 0x1, !P1 ;  /* 0x000000012600780c */ /* 0x000fe20004f24270 */
[----:B------:R-:W-:Y:S01]  /*3d60*/  ULDC UR10, c[0x0][0x988] ;  /* 0x00026200000a7ab9 */ /* 0x000fe20000000800 */
[----:B------:R-:W-:Y:S01]  /*3d70*/  FMNMX.FTZ R2, R57, R51, !PT ;  /* 0x0000003339027209 */ /* 0x000fe20007810000 */
[----:B------:R-:W-:Y:S01]  /*3d80*/  UISETP.NE.AND UP0, UPT, UR60, URZ, UPT ;  /* 0x0000003f3c00728c */ /* 0x000fe2000bf05270 */
[----:B------:R-:W-:Y:S01]  /*3d90*/  ISETP.LT.OR P1, PT, R37, 0x2, P1 ;  /* 0x000000022500780c */ /* 0x000fe20000f21670 */
[----:B------:R-:W-:Y:S01]  /*3da0*/  UMOV UR11, UR61 ;  /* 0x0000003d000b7c82 */ /* 0x000fe20008000000 */
        /* <DEDUP_REMOVED lines=26> */
[----:B------:R-:W-:-:S02]  /*3f50*/  FMNMX.FTZ R2, R31, R2, !PT ;  /* 0x000000021f027209 */ /* 0x000fc40007810000 */
[----:B------:R-:W-:Y:S02]  /*3f60*/  ISETP.LT.OR P1, PT, R37, 0x19, P1 ;  /* 0x000000192500780c */ /* 0x000fe40000f21670 */
[----:B------:R-:W-:Y:S02]  /*3f70*/  FMNMX.FTZ R3, R27, R2, !PT ;  /* 0x000000021b037209 */ /* 0x000fe40007810000 */
[----:B------:R-:W-:Y:S02]  /*3f80*/  FSEL R39, R63, -INF , !P1 ;  /* 0xff8000003f277808 */ /* 0x000fe40004800000 */
[----:B------:R-:W-:Y:S02]  /*3f90*/  ISETP.NE.AND P1, PT, R66, RZ, PT ;  /* 0x000000ff4200720c */ /* 0x000fe40003f25270 */
[----:B------:R-:W-:Y:S02]  /*3fa0*/  FMNMX.FTZ R44, R30, R3, !PT ;  /* 0x000000031e2c7209 */ /* 0x000fe40007810000 */
[----:B------:R-:W-:-:S02]  /*3fb0*/  ISETP.GT.AND P1, PT, R38, 0x19, !P1 ;  /* 0x000000192600780c */ /* 0x000fc40004f24270 */
[----:B------:R-:W-:Y:S01]  /*3fc0*/  ISETP.NE.AND P6, PT, R40, RZ, PT ;  /* 0x000000ff2800720c */ /* 0x000fe20003fc5270 */
[----:B------:R-:W0:Y:S01]  /*3fd0*/  SHFL.BFLY PT, R3, R44, 0x2, 0x1f ;  /* 0x0c401f002c037f89 */ /* 0x000e2200000e0000 */
[C---:B------:R-:W-:Y:S02]  /*3fe0*/  ISETP.LT.OR P1, PT, R37.reuse, 0x1a, P1 ;  /* 0x0000001a2500780c */ /* 0x040fe40000f21670 */
[----:B------:R-:W-:Y:S02]  /*3ff0*/  ISETP.GT.AND P2, PT, R38, 0x8, !P2 ;  /* 0x000000082600780c */ /* 0x000fe40005744270 */
        /* <DEDUP_REMOVED lines=24> */
[----:B------:R-:W-:Y:S02]  /*4180*/  ISETP.LT.OR P1, PT, R37, 0x29, P1 ;  /* 0x000000292500780c */ /* 0x000fe40000f21670 */
[----:B------:R-:W-:Y:S02]  /*4190*/  FMNMX.FTZ R3, R28, R3, !PT ;  /* 0x000000031c037209 */ /* 0x000fe40007810000 */
[----:B------:R-:W-:Y:S02]  /*41a0*/  FSEL R25, R25, -INF , !P1 ;  /* 0xff80000019197808 */ /* 0x000fe40004800000 */
[----:B------:R-:W-:-:S02]  /*41b0*/  FMNMX.FTZ R43, R56, R3, !PT ;  /* 0x00000003382b7209 */ /* 0x000fc40007810000 */
[C---:B------:R-:W-:Y:S02]  /*41c0*/  ISETP.LT.OR P2, PT, R37.reuse, 0x2a, P2 ;  /* 0x0000002a2500780c */ /* 0x040fe40001741670 */
[----:B------:R-:W-:Y:S02]  /*41d0*/  ISETP.GT.AND P4, PT, R38, 0x31, !P4 ;  /* 0x000000312600780c */ /* 0x000fe40006784270 */
[----:B------:R-:W-:Y:S02]  /*41e0*/  ISETP.LT.OR P3, PT, R37, 0x31, P3 ;  /* 0x000000312500780c */ /* 0x000fe40001f61670 */
[----:B0-----:R-:W-:Y:S02]  /*41f0*/  FMNMX.FTZ R3, R45, R2, !PT ;  /* 0x000000022d037209 */ /* 0x001fe40007810000 */
[----:B------:R-:W-:Y:S02]  /*4200*/  FMNMX.FTZ R2, R36, R43, !PT ;  /* 0x0000002b24027209 */ /* 0x000fe40007810000 */
[----:B------:R-:W-:Y:S01]  /*4210*/  FSEL R18, R18, -INF , !P2 ;  /* 0xff80000012127808 */ /* 0x000fe20005000000 */
[----:B------:R-:W-:Y:S01]  /*4220*/  FMUL.FTZ R44, R3, UR10 ;  /* 0x0000000a032c7c20 */ /* 0x000fe20008410000 */
[----:B------:R-:W-:-:S02]  /*4230*/  FMNMX.FTZ R43, R39, R2, !PT ;  /* 0x00000002272b7209 */ /* 0x000fc40007810000 */
[----:B------:R-:W-:Y:S02]  /*4240*/  FSETP.NEU.FTZ.AND P1, PT, R3, -INF , PT ;  /* 0xff8000000300780b */ /* 0x000fe40003f3d000 */
[----:B------:R-:W-:Y:S02]  /*4250*/  FMNMX.FTZ R2, R40, R43, !PT ;  /* 0x0000002b28027209 */ /* 0x000fe40007810000 */
[----:B------:R-:W-:Y:S02]  /*4260*/  ISETP.GT.AND P5, PT, R38, 0x38, !P5 ;  /* 0x000000382600780c */ /* 0x000fe40006fa4270 */
[----:B------:R-:W-:Y:S02]  /*4270*/  FMNMX.FTZ R43, R41, R2, !PT ;  /* 0x00000002292b7209 */ /* 0x000fe40007810000 */
[----:B------:R-:W-:Y:S02]  /*4280*/  ISETP.LT.OR P4, PT, R37, 0x32, P4 ;  /* 0x000000322500780c */ /* 0x000fe40002781670 */
[----:B------:R-:W-:-:S02]  /*4290*/  FMNMX.FTZ R2, R42, R43, !PT ;  /* 0x0000002b2a027209 */ /* 0x000fc40007810000 */
[----:B------:R-:W-:Y:S02]  /*42a0*/  FSEL R24, R24, -INF , !P3 ;  /* 0xff80000018187808 */ /* 0x000fe40005800000 */
        /* <DEDUP_REMOVED lines=27> */
[--C-:B------:R-:W-:Y:S01]  /*4460*/  FFMA.FTZ R33, R33, UR10, -R44.reuse ;  /* 0x0000000a21217c23 */ /* 0x100fe2000801082c */
[----:B------:R-:W1:Y:S01]  /*4470*/  SHFL.BFLY PT, R37, R2, 0x2, 0x1f ;  /* 0x0c401f0002257f89 */ /* 0x000e6200000e0000 */
[----:B------:R-:W-:Y:S01]  /*4480*/  MUFU.EX2 R43, R43 ;  /* 0x0000002b002b7308 */ /* 0x000fe20000000800 */
[--C-:B------:R-:W-:Y:S01]  /*4490*/  FFMA.FTZ R31, R31, UR10, -R44.reuse ;  /* 0x0000000a1f1f7c23 */ /* 0x100fe2000801082c */
[--C-:B------:R-:W-:Y:S01]  /*44a0*/  FFMA.FTZ R27, R27, UR10, -R44.reuse ;  /* 0x0000000a1b1b7c23 */ /* 0x100fe2000801082c */
[----:B------:R-:W-:Y:S01]  /*44b0*/  FFMA.FTZ R30, R30, UR10, -R44 ;  /* 0x0000000a1e1e7c23 */ /* 0x000fe2000801082c */
[----:B------:R-:W-:-:S04]  /*44c0*/  R2UR UR4, R22 ;  /* 0x00000000160472ca */ /* 0x000fc800000e0000 */
[----:B------:R-:W2:Y:S01]  /*44d0*/  MUFU.EX2 R46, R46 ;  /* 0x0000002e002e7308 */ /* 0x000ea20000000800 */
[----:B0-----:R-:W-:Y:S01]  /*44e0*/  FADD.FTZ R44, R38, R45 ;  /* 0x0000002d262c7221 */ /* 0x001fe20000010000 */
[----:B------:R-:W-:-:S06]  /*44f0*/  F2FP.F16.F32.PACK_AB R196, R45, R38 ;  /* 0x000000262dc4723e */ /* 0x000fcc00000000ff */
[----:B------:R-:W-:Y:S01]  /*4500*/  MUFU.EX2 R47, R47 ;  /* 0x0000002f002f7308 */ /* 0x000fe20000000800 */
[----:B------:R-:W-:Y:S01]  /*4510*/  UISETP.NE.AND UP1, UPT, UR4, URZ, UPT ;  /* 0x0000003f0400728c */ /* 0x000fe2000bf25270 */
[----:B-1----:R-:W-:-:S06]  /*4520*/  FMNMX.FTZ R37, R2, R37, !PT ;  /* 0x0000002502257209 */ /* 0x002fcc0007810000 */
[----:B------:R-:W0:Y:S01]  /*4530*/  MUFU.EX2 R48, R48 ;  /* 0x0000003000307308 */ /* 0x000e220000000800 */
[----:B--2---:R-:W-:Y:S01]  /*4540*/  F2FP.F16.F32.PACK_AB R198, R46, R43 ;  /* 0x0000002b2ec6723e */ /* 0x004fe200000000ff */
[----:B------:R-:W1:Y:S02]  /*4550*/  SHFL.BFLY PT, R2, R37, 0x1, 0x1f ;  /* 0x0c201f0025027f89 */ /* 0x000e6400000e0000 */
[----:B------:R-:W-:Y:S01]  /*4560*/  @UP1 ULDC UR4, c[0x0][0x44c] ;  /* 0x0001130000041ab9 */ /* 0x000fe20000000800 */
[----:B------:R-:W-:Y:S01]  /*4570*/  @UP1 ULDC UR14, c[0x0][0x450] ;  /* 0x00011400000e1ab9 */ /* 0x000fe20000000800 */
[----:B------:R-:W-:Y:S02]  /*4580*/  UIMAD.WIDE.U32 UR4, UR61, UR4, URZ ;  /* 0x000000043d0472a5 */ /* 0x000fe4000f8e003f */
[----:B------:R-:W-:Y:S05]  /*4590*/  MUFU.EX2 R49, R49 ;  /* 0x0000003100317308 */ /* 0x000fea0000000800 */
[----:B------:R-:W-:-:S03]  /*45a0*/  @UP1 UMOV UR4, UR5 ;  /* 0x0000000500041c82 */ /* 0x000fc60008000000 */
[----:B------:R-:W2:Y:S01]  /*45b0*/  MUFU.EX2 R50, R50 ;  /* 0x0000003200327308 */ /* 0x000ea20000000800 */
[----:B------:R-:W-:Y:S01]  /*45c0*/  @UP1 USHF.R.U32.HI UR11, URZ, UR14, UR4 ;  /* 0x0000000e3f0b1299 */ /* 0x000fe20008011604 */
[----:B0-----:R-:W-:-:S03]  /*45d0*/  F2FP.F16.F32.PACK_AB R192, R48, R47 ;  /* 0x0000002f30c0723e */ /* 0x001fc600000000ff */
[----:B------:R-:W-:-:S03]  /*45e0*/  UIADD3 UR41, UR41, UR11, URZ ;  /* 0x0000000b29297290 */ /* 0x000fc6000fffe03f */
[----:B------:R-:W-:Y:S01]  /*45f0*/  MUFU.EX2 R51, R51 ;  /* 0x0000003300337308 */ /* 0x000fe20000000800 */
[----:B------:R-:W-:Y:S01]  /*4600*/  UIADD3 UR7, UR41, UR7, URZ ;  /* 0x0000000729077290 */ /* 0x000fe2000fffe03f */
[----:B-1----:R-:W-:-:S04]  /*4610*/  FMNMX.FTZ R2, R37, R2, !PT ;  /* 0x0000000225027209 */ /* 0x002fc80007810000 */
[C---:B------:R-:W-:Y:S01]  /*4620*/  FSETP.NEU.FTZ.AND P1, PT, R2.reuse, -INF , PT ;  /* 0xff8000000200780b */ /* 0x040fe20003f3d000 */
[----:B------:R-:W-:Y:S01]  /*4630*/  FMUL.FTZ R37, R2, UR10 ;  /* 0x0000000a02257c20 */ /* 0x000fe20008410000 */
[----:B------:R-:W0:Y:S01]  /*4640*/  MUFU.EX2 R52, R52 ;  /* 0x0000003400347308 */ /* 0x000e220000000800 */
[----:B--2---:R-:W-:-:S03]  /*4650*/  F2FP.F16.F32.PACK_AB R194, R50, R49 ;  /* 0x0000003132c2723e */ /* 0x004fc600000000ff */
[----:B------:R-:W-:Y:S02]  /*4660*/  FSEL R37, R37, RZ, P1 ;  /* 0x000000ff25257208 */ /* 0x000fe40000800000 */
[----:B------:R-:W-:Y:S02]  /*4670*/  PLOP3.LUT P1, PT, PT, PT, UP0, 0x40, 0x0 ;  /* 0x000000000000781c */ /* 0x000fe40003f2e808 */
        /* <DEDUP_REMOVED lines=16> */
[----:B------:R-:W2:Y:S01]  /*4780*/  MUFU.EX2 R0, R0 ;  /* 0x0000000000007308 */ /* 0x000ea20000000800 */
[----:B-1----:R-:W-:Y:S01]  /*4790*/  FADD.FTZ R19, R43, R44 ;  /* 0x0000002c2b137221 */ /* 0x002fe20000010000 */
[--C-:B------:R-:W-:Y:S01]  /*47a0*/  FFMA.FTZ R32, R32, UR10, -R37.reuse ;  /* 0x0000000a20207c23 */ /* 0x100fe20008010825 */
[----:B------:R-:W-:Y:S01]  /*47b0*/  FFMA.FTZ R29, R29, UR10, -R37 ;  /* 0x0000000a1d1d7c23 */ /* 0x000fe20008010825 */
[----:B0-----:R-:W-:-:S04]  /*47c0*/  F2FP.F16.F32.PACK_AB R188, R52, R51 ;  /* 0x0000003334bc723e */ /* 0x001fc800000000ff */
[----:B------:R0:W-:Y:S08]  /*47d0*/  MUFU.EX2 R199, R28 ;  /* 0x0000001c00c77308 */ /* 0x0001f00000000800 */
[----:B------:R-:W1:Y:S01]  /*47e0*/  MUFU.EX2 R26, R26 ;  /* 0x0000001a001a7308 */ /* 0x000e620000000800 */
[----:B0-----:R-:W-:-:S04]  /*47f0*/  FADD.FTZ R28, R46, R19 ;  /* 0x000000132e1c7221 */ /* 0x001fc80000010000 */
[----:B------:R-:W-:-:S03]  /*4800*/  FADD.FTZ R19, R47, R28 ;  /* 0x0000001c2f137221 */ /* 0x000fc60000010000 */
[----:B------:R-:W0:Y:S01]  /*4810*/  MUFU.EX2 R56, R56 ;  /* 0x0000003800387308 */ /* 0x000e220000000800 */
[----:B------:R-:W-:Y:S01]  /*4820*/  FADD.FTZ R28, R48, R19 ;  /* 0x00000013301c7221 */ /* 0x000fe20000010000 */
[----:B--2---:R-:W-:Y:S01]  /*4830*/  FADD.FTZ R19, R0, R197 ;  /* 0x000000c500137221 */ /* 0x004fe20000010000 */
[----:B------:R-:W-:-:S05]  /*4840*/  F2FP.F16.F32.PACK_AB R197, R197, R0 ;  /* 0x00000000c5c5723e */ /* 0x000fca00000000ff */
[----:B------:R2:W-:Y:S08]  /*4850*/  MUFU.EX2 R184, R31 ;  /* 0x0000001f00b87308 */ /* 0x0005f00000000800 */
[----:B------:R3:W4:Y:S01]  /*4860*/  MUFU.EX2 R193, R36 ;  /* 0x0000002400c17308 */ /* 0x0007220000000800 */
[----:B--2---:R-:W-:Y:S01]  /*4870*/  FADD.FTZ R31, R49, R28 ;  /* 0x0000001c311f7221 */ /* 0x004fe20000010000 */
[----:B-1----:R-:W-:-:S04]  /*4880*/  FADD.FTZ R28, R26, R19 ;  /* 0x000000131a1c7221 */ /* 0x002fc80000010000 */
[C---:B------:R-:W-:Y:S01]  /*4890*/  FADD.FTZ R19, R199.reuse, R28 ;  /* 0x0000001cc7137221 */ /* 0x040fe20000010000 */
[----:B------:R-:W-:Y:S01]  /*48a0*/  F2FP.F16.F32.PACK_AB R199, R199, R26 ;  /* 0x0000001ac7c7723e */ /* 0x000fe200000000ff */
[----:B------:R-:W1:Y:S01]  /*48b0*/  MUFU.EX2 R34, R34 ;  /* 0x0000002200227308 */ /* 0x000e620000000800 */
[----:B---3--:R-:W-:Y:S01]  /*48c0*/  FADD.FTZ R36, R50, R31 ;  /* 0x0000001f32247221 */ /* 0x008fe20000010000 */
[----:B0-----:R-:W-:-:S03]  /*48d0*/  FADD.FTZ R28, R56, R19 ;  /* 0x00000013381c7221 */ /* 0x001fc60000010000 */
[----:B------:R-:W-:-:S03]  /*48e0*/  FADD.FTZ R31, R51, R36 ;  /* 0x00000024331f7221 */ /* 0x000fc60000010000 */
[----:B------:R-:W0:Y:S01]  /*48f0*/  MUFU.EX2 R39, R39 ;  /* 0x0000002700277308 */ /* 0x000e220000000800 */
[----:B------:R-:W-:Y:S01]  /*4900*/  FADD.FTZ R36, R52, R31 ;  /* 0x0000001f34247221 */ /* 0x000fe20000010000 */
[C---:B----4-:R-:W-:Y:S01]  /*4910*/  FADD.FTZ R28, R193.reuse, R28 ;  /* 0x0000001cc11c7221 */ /* 0x050fe20000010000 */
[----:B------:R-:W-:Y:S02]  /*4920*/  F2FP.F16.F32.PACK_AB R193, R193, R56 ;  /* 0x00000038c1c1723e */ /* 0x000fe400000000ff */
[----:B------:R-:W-:-:S03]  /*4930*/  FADD.FTZ R19, R35, R36 ;  /* 0x0000002423137221 */ /* 0x000fc60000010000 */
[----:B------:R-:W2:Y:S01]  /*4940*/  MUFU.EX2 R40, R40 ;  /* 0x0000002800287308 */ /* 0x000ea20000000800 */
[C---:B-1----:R-:W-:Y:S01]  /*4950*/  FADD.FTZ R36, R34.reuse, R19 ;  /* 0x0000001322247221 */ /* 0x042fe20000010000 */
[----:B------:R-:W-:-:S06]  /*4960*/  F2FP.F16.F32.PACK_AB R190, R34, R35 ;  /* 0x0000002322be723e */ /* 0x000fcc00000000ff */
[----:B------:R-:W1:Y:S01]  /*4970*/  MUFU.EX2 R33, R33 ;  /* 0x0000002100217308 */ /* 0x000e620000000800 */
[----:B0-----:R-:W-:-:S07]  /*4980*/  FADD.FTZ R19, R39, R28 ;  /* 0x0000001c27137221 */ /* 0x001fce0000010000 */
[----:B------:R-:W0:Y:S01]  /*4990*/  MUFU.EX2 R41, R41 ;  /* 0x0000002900297308 */ /* 0x000e220000000800 */
[C---:B--2---:R-:W-:Y:S01]  /*49a0*/  FADD.FTZ R28, R40.reuse, R19 ;  /* 0x00000013281c7221 */ /* 0x044fe20000010000 */
[----:B------:R-:W-:-:S06]  /*49b0*/  F2FP.F16.F32.PACK_AB R195, R40, R39 ;  /* 0x0000002728c3723e */ /* 0x000fcc00000000ff */
[----:B------:R-:W2:Y:S01]  /*49c0*/  MUFU.EX2 R42, R42 ;  /* 0x0000002a002a7308 */ /* 0x000ea20000000800 */
[----:B-1----:R-:W-:-:S04]  /*49d0*/  FADD.FTZ R31, R33, R36 ;  /* 0x00000024211f7221 */ /* 0x002fc80000010000 */
[C---:B------:R-:W-:Y:S01]  /*49e0*/  FADD.FTZ R36, R184.reuse, R31 ;  /* 0x0000001fb8247221 */ /* 0x040fe20000010000 */
[----:B------:R-:W-:Y:S02]  /*49f0*/  F2FP.F16.F32.PACK_AB R184, R184, R33 ;  /* 0x00000021b8b8723e */ /* 0x000fe400000000ff */
[----:B------:R-:W1:Y:S01]  /*4a00*/  MUFU.EX2 R27, R27 ;  /* 0x0000001b001b7308 */ /* 0x000e620000000800 */
[----:B0-----:R-:W-:-:S07]  /*4a10*/  FADD.FTZ R19, R41, R28 ;  /* 0x0000001c29137221 */ /* 0x001fce0000010000 */
[----:B------:R-:W0:Y:S01]  /*4a20*/  MUFU.EX2 R30, R30 ;  /* 0x0000001e001e7308 */ /* 0x000e220000000800 */
[C---:B--2---:R-:W-:Y:S01]  /*4a30*/  FADD.FTZ R28, R42.reuse, R19 ;  /* 0x000000132a1c7221 */ /* 0x044fe20000010000 */
[----:B------:R-:W-:-:S06]  /*4a40*/  F2FP.F16.F32.PACK_AB R189, R42, R41 ;  /* 0x000000292abd723e */ /* 0x000fcc00000000ff */
[----:B------:R-:W2:Y:S01]  /*4a50*/  MUFU.EX2 R25, R25 ;  /* 0x0000001900197308 */ /* 0x000ea20000000800 */
[----:B-1----:R-:W-:-:S07]  /*4a60*/  FADD.FTZ R31, R27, R36 ;  /* 0x000000241b1f7221 */ /* 0x002fce0000010000 */
[----:B------:R-:W1:Y:S01]  /*4a70*/  MUFU.EX2 R18, R18 ;  /* 0x0000001200127308 */ /* 0x000e620000000800 */
[C---:B0-----:R-:W-:Y:S01]  /*4a80*/  F2FP.F16.F32.PACK_AB R186, R30.reuse, R27 ;  /* 0x0000001b1eba723e */ /* 0x041fe200000000ff */
[----:B------:R-:W-:-:S06]  /*4a90*/  FADD.FTZ R19, R30, R31 ;  /* 0x0000001f1e137221 */ /* 0x000fcc0000010000 */
[----:B------:R-:W0:Y:S01]  /*4aa0*/  MUFU.EX2 R24, R24 ;  /* 0x0000001800187308 */ /* 0x000e220000000800 */
[----:B--2---:R-:W-:-:S07]  /*4ab0*/  FADD.FTZ R27, R25, R28 ;  /* 0x0000001c191b7221 */ /* 0x004fce0000010000 */
[----:B------:R-:W2:Y:S01]  /*4ac0*/  MUFU.EX2 R21, R21 ;  /* 0x0000001500157308 */ /* 0x000ea20000000800 */
[C---:B-1----:R-:W-:Y:S01]  /*4ad0*/  FADD.FTZ R27, R18.reuse, R27 ;  /* 0x0000001b121b7221 */ /* 0x042fe20000010000 */
[----:B------:R-:W-:-:S06]  /*4ae0*/  F2FP.F16.F32.PACK_AB R191, R18, R25 ;  /* 0x0000001912bf723e */ /* 0x000fcc00000000ff */
[----:B------:R-:W1:Y:S01]  /*4af0*/  MUFU.EX2 R32, R32 ;  /* 0x0000002000207308 */ /* 0x000e620000000800 */
[----:B0-----:R-:W-:-:S07]  /*4b00*/  FADD.FTZ R0, R24, R27 ;  /* 0x0000001b18007221 */ /* 0x001fce0000010000 */
[----:B------:R-:W0:Y:S01]  /*4b10*/  MUFU.EX2 R29, R29 ;  /* 0x0000001d001d7308 */ /* 0x000e220000000800 */
[C---:B--2---:R-:W-:Y:S01]  /*4b20*/  FADD.FTZ R27, R21.reuse, R0 ;  /* 0x00000000151b7221 */ /* 0x044fe20000010000 */
[----:B------:R-:W-:Y:S01]  /*4b30*/  F2FP.F16.F32.PACK_AB R185, R21, R24 ;  /* 0x0000001815b9723e */ /* 0x000fe200000000ff */
[----:B------:R-:W-:Y:S02]  /*4b40*/  VIADD R21, R152, 0xfffffffe ;  /* 0xfffffffe98157836 */ /* 0x000fe40000000000 */
[----:B-1----:R-:W-:-:S04]  /*4b50*/  FADD.FTZ R0, R32, R27 ;  /* 0x0000001b20007221 */ /* 0x002fc80000010000 */
        /* <DEDUP_REMOVED lines=10> */
[----:B------:R-:W-:-:S07]  /*4c00*/  UIMAD.WIDE.U32 UR14, UR18, UR4, URZ ;  /* 0x00000004120e72a5 */ /* 0x000fce000f8e003f */
[----:B------:R-:W-:Y:S02]  /*4c10*/  @UP0 UMOV UR14, UR15 ;  /* 0x0000000f000e0c82 */ /* 0x000fe40008000000 */
[----:B------:R-:W-:-:S04]  /*4c20*/  @UP0 USHF.R.U32.HI UR18, URZ, UR5, UR14 ;  /* 0x000000053f120299 */ /* 0x000fc8000801160e */
[----:B------:R-:W-:Y:S01]  /*4c30*/  ULOP3.LUT UR18, URZ, UR18, URZ, 0x33, !UPT ;  /* 0x000000123f127292 */ /* 0x000fe2000f8e333f */
[----:B------:R-:W-:Y:S11]  /*4c40*/  BRA `(.L_x_1245) ;  /* 0x0000000000187947 */ /* 0x000ff60003800000 */
.L_x_1244:
[----:B------:R-:W-:Y:S02]  /*4c50*/  ULDC UR11, c[0x0][0x9e4] ;  /* 0x00027900000b7ab9 */ /* 0x000fe40000000800 */
[----:B------:R-:W-:-:S11]  /*4c60*/  UISETP.NE.AND UP0, UPT, UR11, 0x1, UPT ;  /* 0x000000010b00788c */ /* 0x000fd6000bf05270 */
[----:B------:R-:W-:Y:S02]  /*4c70*/  @UP0 ULDC.64 UR4, c[0x0][0x9e8] ;  /* 0x00027a0000040ab9 */ /* 0x000fe40000000a00 */
[----:B------:R-:W-:-:S07]  /*4c80*/  UIMAD.WIDE.U32 UR14, UR18, UR4, URZ ;  /* 0x00000004120e72a5 */ /* 0x000fce000f8e003f */
[----:B------:R-:W-:Y:S02]  /*4c90*/  @UP0 UMOV UR14, UR15 ;  /* 0x0000000f000e0c82 */ /* 0x000fe40008000000 */
[----:B------:R-:W-:-:S12]  /*4ca0*/  @UP0 USHF.R.U32.HI UR18, URZ, UR5, UR14 ;  /* 0x000000053f120299 */ /* 0x000fd8000801160e */
.L_x_1245:
[----:B------:R-:W-:-:S04]  /*4cb0*/  UIMAD UR11, UR18, UR11, UR11 ;  /* 0x0000000b120b72a4 */ /* 0x000fc8000f8e020b */
[----:B------:R-:W-:-:S04]  /*4cc0*/  UISETP.LT.AND UP0, UPT, UR7, UR11, UPT ;  /* 0x0000000b0700728c */ /* 0x000fc8000bf01270 */
[----:B------:R-:W-:-:S12]  /*4cd0*/  USEL UR7, UR7, UR11, UP0 ;  /* 0x0000000b07077287 */ /* 0x000fd80008000000 */
.L_x_1243:
        /* <DEDUP_REMOVED lines=19> */
[----:B------:R-:W-:Y:S02]  /*4e10*/  CS2R R128, SRZ ;  /* 0x0000000000807805 */ /* 0x000fe4000001ff00 */
[----:B------:R-:W-:Y:S02]  /*4e20*/  CS2R R126, SRZ ;  /* 0x00000000007e7805 */ /* 0x000fe4000001ff00 */
[----:B------:R-:W-:Y:S02]  /*4e30*/  CS2R R124, SRZ ;  /* 0x00000000007c7805 */ /* 0x000fe4000001ff00 */
[----:B------:R-:W-:Y:S02]  /*4e40*/  CS2R R122, SRZ ;  /* 0x00000000007a7805 */ /* 0x000fe4000001ff00 */
[----:B------:R-:W-:Y:S02]  /*4e50*/  ISETP.GE.AND P1, PT, R21, UR41, PT ;  /* 0x0000002915007c0c */ /* 0x000fe4000bf26270 */
        /* <DEDUP_REMOVED lines=49> */
[----:B------:R-:W-:Y:S06]  /*5170*/  @!P1 BRA `(.L_x_1246) ;  /* 0x0000002c00c09947 */ /* 0x000fec0003800000 */
[----:B------:R-:W-:Y:S01]  /*5180*/  IMAD.MOV.U32 R228, RZ, RZ, R2 ;  /* 0x000000ffffe47224 */ /* 0x000fe200078e0002 */
[----:B------:R-:W-:Y:S01]  /*5190*/  UMOV UR7, UR38 ;  /* 0x0000002600077c82 */ /* 0x000fe20008000000 */
[----:B------:R-:W-:Y:S01]  /*51a0*/  IMAD.MOV.U32 R227, RZ, RZ, R3 ;  /* 0x000000ffffe37224 */ /* 0x000fe200078e0003 */
[----:B------:R-:W-:Y:S01]  /*51b0*/  UMOV UR4, UR39 ;  /* 0x0000002700047c82 */ /* 0x000fe20008000000 */
[----:B------:R-:W-:Y:S01]  /*51c0*/  IMAD.MOV.U32 R0, RZ, RZ, 0x3f800000 ;  /* 0x3f800000ff007424 */ /* 0x000fe200078e00ff */
[----:B------:R-:W-:Y:S01]  /*51d0*/  ULDC UR54, c[0x0][0x9e4] ;  /* 0x0002790000367ab9 */ /* 0x000fe20000000800 */
[----:B------:R-:W-:-:S07]  /*51e0*/  IMAD.MOV.U32 R151, RZ, RZ, RZ ;  /* 0x000000ffff977224 */ /* 0x000fce00078e00ff */
.L_x_1265:
[----:B------:R-:W-:-:S04]  /*51f0*/  UISETP.NE.AND UP0, UPT, UR4, 0x1, UPT ;  /* 0x000000010400788c */ /* 0x000fc8000bf05270 */
[----:B------:R-:W-:-:S04]  /*5200*/  USEL UR38, URZ, 0x1, UP0 ;  /* 0x000000013f267887 */ /* 0x000fc80008000000 */
[----:B------:R-:W-:Y:S01]  /*5210*/  ULOP3.LUT UR38, UR7, UR38, URZ, 0x3c, !UPT ;  /* 0x0000002607267292 */ /* 0x000fe2000f8e3c3f */
[----:B------:R-:W-:Y:S11]  /*5220*/  @!P0 BRA `(.L_x_1247) ;  /* 0x0000000000048947 */ /* 0x000ff60003800000 */
[----:B------:R-:W-:Y:S01]  /*5230*/  BPT.TRAP 0x1 ;  /* 0x000000040000795c */ /* 0x000fe20000300000 */
.L_x_1247:
[----:B------:R-:W-:Y:S01]  /*5240*/  UIADD3 UR39, UR4, 0x1, URZ ;  /* 0x0000000104277890 */ /* 0x000fe2000fffe03f */
[----:B------:R-:W-:-:S03]  /*5250*/  IMAD.U32 R2, RZ, RZ, UR38 ;  /* 0x00000026ff027e24 */ /* 0x000fc6000f8e00ff */
[----:B------:R-:W-:Y:S02]  /*5260*/  UISETP.NE.AND UP0, UPT, UR39, 0x2, UPT ;  /* 0x000000022700788c */ /* 0x000fe4000bf05270 */
[----:B------:R-:W-:Y:S02]  /*5270*/  SHF.L.U32 R2, R2, 0x1f, RZ ;  /* 0x0000001f02027819 */ /* 0x000fe400000006ff */
[----:B------:R-:W-:-:S04]  /*5280*/  USEL UR39, UR39, URZ, UP0 ;  /* 0x0000003f27277287 */ /* 0x000fc80008000000 */
[----:B------:R-:W-:-:S09]  /*5290*/  ULEA UR6, UR39, UR40, 0x3 ;  /* 0x0000002827067291 */ /* 0x000fd2000f8e183f */
[----:B------:R0:W1:Y:S01]  /*52a0*/  SYNCS.PHASECHK.TRANS64.TRYWAIT P1, [UR6+0x30830], R2 ;  /* 0x03083002ff0075a7 */ /* 0x0000620008020146 */
[----:B------:R-:W-:Y:S05]  /*52b0*/  @!P0 BRA `(.L_x_1248) ;  /* 0x0000000000048947 */ /* 0x000fea0003800000 */
[----:B------:R-:W-:Y:S01]  /*52c0*/  BPT.TRAP 0x1 ;  /* 0x000000040000795c */ /* 0x000fe20000300000 */
.L_x_1248:
[-C--:B------:R-:W-:Y:S01]  /*52d0*/  FMUL.FTZ R24, R24, R152.reuse ;  /* 0x0000009818187220 */ /* 0x080fe20000410000 */
[----:B------:R-:W-:Y:S01]  /*52e0*/  FMUL.FTZ R25, R25, R152 ;  /* 0x0000009819197220 */ /* 0x000fe20000410000 */
[----:B-1----:R-:W-:Y:S06]  /*52f0*/  @P1 BRA `(.L_x_1249) ;  /* 0x0000000000081947 */ /* 0x002fec0003800000 */
[----:B------:R-:W1:Y:S02]  /*5300*/  SYNCS.PHASECHK.TRANS64.TRYWAIT P1, [UR6+0x30830], R2 ;  /* 0x03083002ff0075a7 */ /* 0x000e640008020146 */
[----:B-1----:R-:W-:Y:S05]  /*5310*/  @!P1 BRA `(.L_x_1250) ;  /* 0x0000014400209947 */ /* 0x002fea0003800000 */
.L_x_1249:
[----:B------:R-:W-:Y:S01]  /*5320*/  R2UR UR5, R20 ;  /* 0x00000000140572ca */ /* 0x000fe200000e0000 */
[-C--:B------:R-:W-:Y:S01]  /*5330*/  FMUL.FTZ R28, R28, R152.reuse ;  /* 0x000000981c1c7220 */ /* 0x080fe20000410000 */
[----:B------:R-:W-:Y:S01]  /*5340*/  R2UR UR48, R14 ;  /* 0x000000000e3072ca */ /* 0x000fe200000e0000 */
[-C--:B------:R-:W-:Y:S01]  /*5350*/  FMUL.FTZ R29, R29, R152.reuse ;  /* 0x000000981d1d7220 */ /* 0x080fe20000410000 */
[----:B------:R-:W-:Y:S01]  /*5360*/  R2UR UR49, R15 ;  /* 0x000000000f3172ca */ /* 0x000fe200000e0000 */
        /* <DEDUP_REMOVED lines=8> */
[----:B------:R-:W-:Y:S01]  /*53f0*/  ULEA UR5, UR39, UR5, 0xb ;  /* 0x0000000527057291 */ /* 0x000fe2000f8e583f */
        /* <DEDUP_REMOVED lines=52> */
[----:B------:R-:W-:Y:S01]  /*5740*/  UMOV UR50, UR5 ;  /* 0x0000000500327c82 */ /* 0x000fe20008000000 */
[----:B------:R-:W-:Y:S01]  /*5750*/  WARPGROUP.ARRIVE ;  /* 0x00000000000079c5 */ /* 0x000fe20000000000 */
[----:B------:R-:W-:Y:S01]  /*5760*/  UMOV UR51, 0x40000040 ;  /* 0x4000004000337882 */ /* 0x000fe20000000000 */
[----:B------:R-:W-:Y:S01]  /*5770*/  UIADD3 UR10, UR5, 0x206, URZ ;  /* 0x00000206050a7890 */ /* 0x000fe2000fffe03f */
[-C--:B------:R-:W-:Y:S01]  /*5780*/  FMUL.FTZ R26, R26, R0.reuse ;  /* 0x000000001a1a7220 */ /* 0x080fe20000410000 */
[----:B------:R-:W-:Y:S01]  /*5790*/  UMOV UR11, 0x40000040 ;  /* 0x40000040000b7882 */ /* 0x000fe20000000000 */
[----:B------:R-:W-:Y:S01]  /*57a0*/  UIADD3 UR14, UR5, 0x400, URZ ;  /* 0x00000400050e7890 */ /* 0x000fe2000fffe03f */
[----:B------:R-:W-:Y:S01]  /*57b0*/  HGMMA.64x64x16.F32 R152, gdesc[UR48], RZ, !UPT, gsb0 ;  /* 0x00e00000309879f0 */ /* 0x000fe2000c0008ff */
[----:B------:R-:W-:Y:S01]  /*57c0*/  R2UR UR48, R12 ;  /* 0x000000000c3072ca */ /* 0x000fe200000e0000 */
[----:B------:R-:W-:Y:S01]  /*57d0*/  UIADD3 UR50, UR5, 0x2, URZ ;  /* 0x0000000205327890 */ /* 0x000fe2000fffe03f */
[----:B------:R-:W-:Y:S01]  /*57e0*/  R2UR UR49, R13 ;  /* 0x000000000d3172ca */ /* 0x000fe200000e0000 */
[----:B------:R-:W-:Y:S01]  /*57f0*/  UMOV UR51, 0x40000040 ;  /* 0x4000004000337882 */ /* 0x000fe20000000000 */
        /* <DEDUP_REMOVED lines=77> */
[----:B------:R-:W-:Y:S01]  /*5cd0*/  FMUL.FTZ R151, R151, R0 ;  /* 0x0000000097977220 */ /* 0x000fe20000410000 */
[----:B------:R-:W-:Y:S01]  /*5ce0*/  HGMMA.64x64x16.F32 R152, gdesc[UR48], R152, gsb0 ;  /* 0x00e00000309879f0 */ /* 0x000fe20008000898 */
[----:B------:R-:W-:Y:S01]  /*5cf0*/  R2UR UR48, R10 ;  /* 0x000000000a3072ca */ /* 0x000fe200000e0000 */
[----:B------:R-:W-:Y:S01]  /*5d00*/  UIADD3 UR50, UR5, 0x4, URZ ;  /* 0x0000000405327890 */ /* 0x000fe2000fffe03f */
[----:B------:R-:W-:Y:S01]  /*5d10*/  R2UR UR49, R11 ;  /* 0x000000000b3172ca */ /* 0x000fe200000e0000 */
[----:B------:R-:W-:Y:S01]  /*5d20*/  UMOV UR51, 0x40000040 ;  /* 0x4000004000337882 */ /* 0x000fe20000000000 */
[----:B------:R-:W-:-:S02]  /*5d30*/  WARPGROUP.DEPBAR.LE gsb0, 0x0 ;  /* 0x00008000000079c5 */ /* 0x000fc40000010000 */
[----:B------:R-:W-:-:S09]  /*5d40*/  WARPGROUP.ARRIVE ;  /* 0x00000000000079c5 */ /* 0x000fd20000000000 */
[----:B------:R-:W-:Y:S01]  /*5d50*/  HGMMA.64x64x16.F32 R152, gdesc[UR48], R152, gsb0 ;  /* 0x00e00000309879f0 */ /* 0x000fe20008000898 */
[----:B------:R-:W-:Y:S01]  /*5d60*/  R2UR UR48, R8 ;  /* 0x00000000083072ca */ /* 0x000fe200000e0000 */
[----:B------:R-:W-:Y:S01]  /*5d70*/  UIADD3 UR50, UR5, 0x6, URZ ;  /* 0x0000000605327890 */ /* 0x000fe2000fffe03f */
[----:B------:R-:W-:Y:S01]  /*5d80*/  R2UR UR49, R9 ;  /* 0x00000000093172ca */ /* 0x000fe200000e0000 */
[----:B------:R-:W-:Y:S01]  /*5d90*/  UMOV UR51, 0x40000040 ;  /* 0x4000004000337882 */ /* 0x000fe20000000000 */
[----:B------:R-:W-:Y:S02]  /*5da0*/  WARPGROUP.DEPBAR.LE gsb0, 0x0 ;  /* 0x00008000000079c5 */ /* 0x000fe40000010000 */
        /* <DEDUP_REMOVED lines=16> */
[----:B------:R-:W-:Y:S01]  /*5eb0*/  UIADD3 UR50, UR5, 0x204, URZ ;  /* 0x0000020405327890 */ /* 0x000fe2000fffe03f */
[----:B------:R-:W-:Y:S01]  /*5ec0*/  UMOV UR51, 0x40000040 ;  /* 0x4000004000337882 */ /* 0x000fe20000000000 */
[----:B------:R-:W-:Y:S01]  /*5ed0*/  UMOV UR48, UR56 ;  /* 0x0000003800307c82 */ /* 0x000fe20008000000 */
[----:B------:R-:W-:Y:S01]  /*5ee0*/  UMOV UR49, UR57 ;  /* 0x0000003900317c82 */ /* 0x000fe20008000000 */
        /* <DEDUP_REMOVED lines=37> */
.L_x_1251:
[----:B------:R-:W-:Y:S01]  /*6140*/  ULEA UR5, UR4, UR40, 0x3 ;  /* 0x0000002804057291 */ /* 0x000fe2000f8e183f */
[----:B------:R-:W-:-:S05]  /*6150*/  IMAD.U32 R0, RZ, RZ, UR7 ;  /* 0x00000007ff007e24 */ /* 0x000fca000f8e00ff */
[----:B------:R-:W-:-:S04]  /*6160*/  SHF.L.U32 R0, R0, 0x1f, RZ ;  /* 0x0000001f00007819 */ /* 0x000fc800000006ff */
[----:B------:R2:W3:Y:S01]  /*6170*/  SYNCS.PHASECHK.TRANS64.TRYWAIT P1, [UR5+0x30850], R0 ;  /* 0x03085000ff0075a7 */ /* 0x0004e20008020145 */
[----:B------:R-:W-:Y:S05]  /*6180*/  @!P0 BRA `(.L_x_1252) ;  /* 0x0000000000048947 */ /* 0x000fea0003800000 */
[----:B------:R-:W-:Y:S01]  /*6190*/  BPT.TRAP 0x1 ;  /* 0x000000040000795c */ /* 0x000fe20000300000 */
.L_x_1252:
[----:B---3--:R-:W-:Y:S05]  /*61a0*/  @P1 BRA `(.L_x_1253) ;  /* 0x0000000000081947 */ /* 0x008fea0003800000 */
[----:B------:R-:W3:Y:S02]  /*61b0*/  SYNCS.PHASECHK.TRANS64.TRYWAIT P1, [UR5+0x30850], R0 ;  /* 0x03085000ff0075a7 */ /* 0x000ee40008020145 */
[----:B---3--:R-:W-:Y:S05]  /*61c0*/  @!P1 BRA `(.L_x_1254) ;  /* 0x00000134008c9947 */ /* 0x008fea0003800000 */
.L_x_1253:
[----:B------:R-:W-:Y:S01]  /*61d0*/  UIADD3 UR7, UR40, 0x400, URZ ;  /* 0x0000040028077890 */ /* 0x000fe2000fffe03f */
[----:B------:R-:W-:Y:S01]  /*61e0*/  WARPGROUP.ARRIVE ;  /* 0x00000000000079c5 */ /* 0x000fe20000000000 */
[----:B------:R-:W-:Y:S02]  /*61f0*/  UMOV UR11, 0x40000040 ;  /* 0x40000040000b7882 */ /* 0x000fe40000000000 */
        /* <DEDUP_REMOVED lines=27> */
.L_x_1255:
[----:B------:R-:W-:Y:S01]  /*63b0*/  R2UR UR4, R22 ;  /* 0x00000000160472ca */ /* 0x000fe200000e0000 */
[----:B------:R-:W3:Y:S01]  /*63c0*/  S2UR UR10, SR_CgaCtaId ;  /* 0x00000000000a79c3 */ /* 0x000ee20000008800 */
[----:B------:R-:W-:Y:S01]  /*63d0*/  VIADD R188, R23, UR61 ;  /* 0x0000003d17bc7c36 */ /* 0x000fe20008000000 */
[----:B------:R-:W-:Y:S02]  /*63e0*/  UIADD3 UR6, UR6, 0x30840, URZ ;  /* 0x0003084006067890 */ /* 0x000fe4000fffe03f */
[----:B------:R-:W-:-:S08]  /*63f0*/  UISETP.NE.AND UP0, UPT, UR60, URZ, UPT ;  /* 0x0000003f3c00728c */ /* 0x000fd0000bf05270 */
[----:B------:R-:W-:-:S03]  /*6400*/  UISETP.NE.AND UP1, UPT, UR4, URZ, UPT ;  /* 0x0000003f0400728c */ /* 0x000fc6000bf25270 */
[----:B------:R-:W-:Y:S02]  /*6410*/  ULDC UR4, c[0x0][0x9d8] ;  /* 0x0002760000047ab9 */ /* 0x000fe40000000800 */
[----:B0-2---:R-:W-:Y:S01]  /*6420*/  FMUL.FTZ R0, R152, UR4 ;  /* 0x0000000498007c20 */ /* 0x005fe20008410000 */
        /* <DEDUP_REMOVED lines=14> */
[----:B------:R-:W-:Y:S01]  /*6510*/  @UP1 ULDC UR7, c[0x0][0x450] ;  /* 0x0001140000071ab9 */ /* 0x000fe20000000800 */
[----:B---3--:R-:W-:-:S02]  /*6520*/  UPRMT UR6, UR10, 0x654, UR6 ;  /* 0x000006540a067896 */ /* 0x008fc40008000006 */
[----:B------:R-:W-:Y:S01]  /*6530*/  FMUL.FTZ R185, R165, UR4 ;  /* 0x00000004a5b97c20 */ /* 0x000fe20008410000 */
[----:B------:R-:W-:Y:S01]  /*6540*/  FMUL.FTZ R166, R171, UR4 ;  /* 0x00000004aba67c20 */ /* 0x000fe20008410000 */
[----:B------:R-:W-:Y:S01]  /*6550*/  @P2 SHF.R.U32.HI R188, RZ, UR7, R152 ;  /* 0x00000007ffbc2c19 */ /* 0x000fe20008011698 */
[----:B------:R-:W-:Y:S01]  /*6560*/  FMUL.FTZ R168, R174, UR4 ;  /* 0x00000004aea87c20 */ /* 0x000fe20008410000 */
[----:B------:R-:W-:Y:S01]  /*6570*/  FMUL.FTZ R165, R170, UR4 ;  /* 0x00000004aaa57c20 */ /* 0x000fe20008410000 */
        /* <DEDUP_REMOVED lines=15> */
[----:B------:R-:W-:-:S02]  /*6670*/  IMAD.SHL.U32 R175, R21, 0x40, RZ ;  /* 0x0000004015af7824 */ /* 0x000fc400078e00ff */
[----:B------:R-:W-:Y:S01]  /*6680*/  FMUL.FTZ R180, R181, UR4 ;  /* 0x00000004b5b47c20 */ /* 0x000fe20008410000 */
[----:B------:R-:W-:Y:S01]  /*6690*/  FMUL.FTZ R177, R182, UR4 ;  /* 0x00000004b6b17c20 */ /* 0x000fe20008410000 */
[----:B------:R-:W-:Y:S01]  /*66a0*/  FMUL.FTZ R178, R183, UR4 ;  /* 0x00000004b7b27c20 */ /* 0x000fe20008410000 */
[----:B------:R-:W-:Y:S01]  /*66b0*/  PLOP3.LUT P1, PT, PT, PT, UP0, 0x40, 0x0 ;  /* 0x000000000000781c */ /* 0x000fe20003f2e808 */
[----:B------:R-:W-:Y:S01]  /*66c0*/  IMAD.U32 R152, RZ, RZ, UR42 ;  /* 0x0000002aff987e24 */ /* 0x000fe2000f8e00ff */
[----:B------:R-:W-:Y:S01]  /*66d0*/  IADD3 R153, -R17, 0x1, -R175 ;  /* 0x0000000111997810 */ /* 0x000fe20007ffe9af */
[----:B------:R-:W-:Y:S01]  /*66e0*/  SYNCS.ARRIVE.TRANS64.RED.A1T0 RZ, [UR6], RZ ;  /* 0x000000ffffff79a7 */ /* 0x000fe20008100406 */
[----:B------:R-:W1:Y:S01]  /*66f0*/  MUFU.TANH R0, R0 ;  /* 0x0000000000007308 */ /* 0x000e620000002400 */
[----:B------:R-:W-:Y:S01]  /*6700*/  ULDC UR6, c[0x0][0x9dc] ;  /* 0x0002770000067ab9 */ /* 0x000fe20000000800 */
[----:B------:R-:W-:Y:S01]  /*6710*/  IADD3 R152, -R152, UR43, R153 ;  /* 0x0000002b98987c10 */ /* 0x000fe2000fffe199 */
[----:B------:R-:W-:Y:S01]  /*6720*/  ULOP3.LUT UR4, URZ, UR6, URZ, 0x33, !UPT ;  /* 0x000000063f047292 */ /* 0x000fe2000f8e333f */
[----:B------:R-:W-:-:S03]  /*6730*/  ULDC UR7, c[0x0][0x9e0] ;  /* 0x0002780000077ab9 */ /* 0x000fc60000000800 */
[C---:B------:R-:W-:Y:S01]  /*6740*/  VIADD R187, R152.reuse, UR7 ;  /* 0x0000000798bb7c36 */ /* 0x040fe20008000000 */
[----:B------:R-:W2:Y:S01]  /*6750*/  MUFU.TANH R3, R3 ;  /* 0x0000000300037308 */ /* 0x000ea20000002400 */
[----:B------:R-:W-:Y:S02]  /*6760*/  VIADD R183, R152, UR4 ;  /* 0x0000000498b77c36 */ /* 0x000fe40008000000 */
[--C-:B0-----:R-:W-:Y:S02]  /*6770*/  IMAD.IADD R182, R187, 0x1, R189.reuse ;  /* 0x00000001bbb67824 */ /* 0x101fe400078e02bd */
[----:B------:R-:W-:-:S03]  /*6780*/  IMAD.IADD R181, R183, 0x1, R189 ;  /* 0x00000001b7b57824 */ /* 0x000fc600078e02bd */
[----:B------:R-:W0:Y:S08]  /*6790*/  MUFU.TANH R2, R2 ;  /* 0x0000000200027308 */ /* 0x000e300000002400 */
        /* <DEDUP_REMOVED lines=30> */
[----:B------:R-:W-:Y:S01]  /*6980*/  IMAD.U32 R152, RZ, RZ, UR42 ;  /* 0x0000002aff987e24 */ /* 0x000fe2000f8e00ff */
[----:B------:R-:W-:Y:S04]  /*6990*/  BSSY B0, `(.L_x_1257) ;  /* 0x0000011000007945 */ /* 0x000fe80003800000 */
[----:B------:R-:W-:-:S04]  /*69a0*/  IADD3 R189, -R152, UR43, R189 ;  /* 0x0000002b98bd7c10 */ /* 0x000fc8000fffe1bd */
[----:B------:R-:W-:-:S13]  /*69b0*/  ISETP.GT.AND P1, PT, R189, -0x1, PT ;  /* 0xffffffffbd00780c */ /* 0x000fda0003f24270 */
[----:B------:R-:W-:Y:S05]  /*69c0*/  @P1 BRA `(.L_x_1258) ;  /* 0x0000000000201947 */ /* 0x000fea0003800000 */
[----:B------:R-:W-:Y:S01]  /*69d0*/  IMAD.U32 R190, RZ, RZ, UR54 ;  /* 0x00000036ffbe7e24 */ /* 0x000fe2000f8e00ff */
[----:B------:R-:W-:-:S04]  /*69e0*/  LOP3.LUT R189, RZ, R189, RZ, 0x33, !PT ;  /* 0x000000bdffbd7212 */ /* 0x000fc800078e33ff */
[----:B------:R-:W-:-:S13]  /*69f0*/  ISETP.NE.AND P1, PT, R190, 0x1, PT ;  /* 0x00000001be00780c */ /* 0x000fda0003f25270 */
[----:B------:R-:W1:Y:S02]  /*6a00*/  @P1 LDC.64 R152, c[0x0][0x9e8] ;  /* 0x00027a00ff981b82 */ /* 0x000e640000000a00 */
[----:B-1----:R-:W-:-:S05]  /*6a10*/  @P1 IMAD.HI.U32 R152, R189, R152, RZ ;  /* 0x00000098bd981227 */ /* 0x002fca00078e00ff */
[----:B------:R-:W-:-:S04]  /*6a20*/  @P1 SHF.R.U32.HI R189, RZ, R153, R152 ;  /* 0x00000099ffbd1219 */ /* 0x000fc80000011698 */
[----:B------:R-:W-:Y:S01]  /*6a30*/  LOP3.LUT R189, RZ, R189, RZ, 0x33, !PT ;  /* 0x000000bdffbd7212 */ /* 0x000fe200078e33ff */
[----:B------:R-:W-:Y:S06]  /*6a40*/  BRA `(.L_x_1259) ;  /* 0x0000000000147947 */ /* 0x000fec0003800000 */
.L_x_1258:
[----:B------:R-:W-:-:S05]  /*6a50*/  IMAD.U32 R190, RZ, RZ, UR54 ;  /* 0x00000036ffbe7e24 */ /* 0x000fca000f8e00ff */
[----:B------:R-:W-:-:S13]  /*6a60*/  ISETP.NE.AND P1, PT, R190, 0x1, PT ;  /* 0x00000001be00780c */ /* 0x000fda0003f25270 */
[----:B------:R-:W1:Y:S02]  /*6a70*/  @P1 LDC.64 R152, c[0x0][0x9e8] ;  /* 0x00027a00ff981b82 */ /* 0x000e640000000a00 */
[----:B-1----:R-:W-:-:S05]  /*6a80*/  @P1 IMAD.HI.U32 R152, R189, R152, RZ ;  /* 0x00000098bd981227 */ /* 0x002fca00078e00ff */
[----:B------:R-:W-:-:S07]  /*6a90*/  @P1 SHF.R.U32.HI R189, RZ, R153, R152 ;  /* 0x00000099ffbd1219 */ /* 0x000fce0000011698 */
.L_x_1259:
[----:B------:R-:W-:Y:S05]  /*6aa0*/  BSYNC B0 ;  /* 0x0000000000007941 */ /* 0x000fea0003800000 */
.L_x_1257:
[----:B------:R-:W-:-:S04]  /*6ab0*/  IMAD R189, R189, R190, -R175 ;  /* 0x000000bebdbd7224 */ /* 0x000fc800078e0aaf */
[----:B------:R-:W-:-:S05]  /*6ac0*/  IMAD.IADD R189, R189, 0x1, -R17 ;  /* 0x00000001bdbd7824 */ /* 0x000fca00078e0a11 */
[----:B------:R-:W-:Y:S02]  /*6ad0*/  VIMNMX R181, R181, R189, !PT ;  /* 0x000000bdb5b57248 */ /* 0x000fe40007fe0100 */
[----:B------:R-:W-:-:S07]  /*6ae0*/  VIADDMNMX R182, R189, R190, R182, PT ;  /* 0x000000bebdb67246 */ /* 0x000fce00038001b6 */
.L_x_1256:
[----:B------:R-:W-:Y:S01]  /*6af0*/  ISETP.GT.AND P1, PT, R21, -0x1, PT ;  /* 0xffffffff1500780c */ /* 0x000fe20003f24270 */
[----:B------:R1:W2:Y:S01]  /*6b00*/  SHFL.IDX PT, R152, R188, 0x1, 0x1c1f ;  /* 0x003c1f00bc987f89 */ /* 0x0002a200000e0000 */
[----:B------:R-:W-:Y:S02]  /*6b10*/  UISETP.NE.AND UP0, UPT, UR60, URZ, UPT ;  /* 0x0000003f3c00728c */ /* 0x000fe4000bf05270 */
[C---:B------:R-:W-:Y:S02]  /*6b20*/  ISETP.GT.AND P4, PT, R181.reuse, 0x1, P1 ;  /* 0x00000001b500780c */ /* 0x040fe40000f84270 */
[----:B------:R-:W-:Y:S02]  /*6b30*/  ISETP.GT.AND P5, PT, R181, RZ, P1 ;  /* 0x000000ffb500720c */ /* 0x000fe40000fa4270 */
[C---:B------:R-:W-:Y:S02]  /*6b40*/  ISETP.LT.OR P4, PT, R182.reuse, 0x2, P4 ;  /* 0x00000002b600780c */ /* 0x040fe40002781670 */
[----:B------:R-:W-:-:S02]  /*6b50*/  ISETP.LT.OR P5, PT, R182, 0x1, P5 ;  /* 0x00000001b600780c */ /* 0x000fc40002fa1670 */
[----:B-1----:R-:W-:Y:S02]  /*6b60*/  FSEL R188, R3, -INF , !P4 ;  /* 0xff80000003bc7808 */ /* 0x002fe40006000000 */
[C---:B------:R-:W-:Y:S02]  /*6b70*/  ISETP.GT.AND P4, PT, R181.reuse, 0x18, P1 ;  /* 0x00000018b500780c */ /* 0x040fe40000f84270 */
[----:B------:R-:W-:Y:S02]  /*6b80*/  FSEL R0, R0, -INF , !P5 ;  /* 0xff80000000007808 */ /* 0x000fe40006800000 */
[----:B------:R-:W-:Y:S02]  /*6b90*/  ISETP.LT.OR P4, PT, R182, 0x19, P4 ;  /* 0x00000019b600780c */ /* 0x000fe40002781670 */
[C---:B------:R-:W-:Y:S02]  /*6ba0*/  ISETP.GT.AND P6, PT, R181.reuse, 0x8, P1 ;  /* 0x00000008b500780c */ /* 0x040fe40000fc4270 */
[----:B------:R-:W-:-:S02]  /*6bb0*/  ISETP.GT.AND P2, PT, R181, 0x9, P1 ;  /* 0x00000009b500780c */ /* 0x000fc40000f44270 */
[----:B------:R-:W-:Y:S01]  /*6bc0*/  ISETP.GT.AND P3, PT, R181, 0x10, P1 ;  /* 0x00000010b500780c */ /* 0x000fe20000f64270 */
[--C-:B--2---:R-:W-:Y:S01]  /*6bd0*/  IMAD.IADD R187, R187, 0x1, R152.reuse ;  /* 0x00000001bbbb7824 */ /* 0x104fe200078e0298 */
[----:B------:R-:W-:Y:S01]  /*6be0*/  ISETP.GT.AND P5, PT, R181, 0x11, P1 ;  /* 0x00000011b500780c */ /* 0x000fe20000fa4270 */
[----:B------:R-:W-:Y:S01]  /*6bf0*/  IMAD.IADD R183, R183, 0x1, R152 ;  /* 0x00000001b7b77824 */ /* 0x000fe200078e0298 */
        /* <DEDUP_REMOVED lines=33> */
[----:B------:R-:W-:-:S02]  /*6e10*/  FSEL R176, R176, -INF , !P6 ;  /* 0xff800000b0b07808 */ /* 0x000fc40007000000 */
[----:B------:R-:W-:Y:S02]  /*6e20*/  FSEL R186, R186, -INF , !P2 ;  /* 0xff800000baba7808 */ /* 0x000fe40005000000 */
[----:B------:R-:W-:Y:S02]  /*6e30*/  FSEL R179, R179, -INF , !P3 ;  /* 0xff800000b3b37808 */ /* 0x000fe40005800000 */
[----:B------:R-:W-:Y:S01]  /*6e40*/  FSEL R180, R180, -INF , !P5 ;  /* 0xff800000b4b47808 */ /* 0x000fe20006800000 */
[----:B------:R-:W-:Y:S06]  /*6e50*/  @P4 BRA `(.L_x_1260) ;  /* 0x00000000005c4947 */ /* 0x000fec0003800000 */
        /* <DEDUP_REMOVED lines=8> */
[----:B------:R-:W0:Y:S02]  /*6ee0*/  @P2 LDC.64 R152, c[0x0][0x9e8] ;  /* 0x00027a00ff982b82 */ /* 0x000e240000000a00 */
[----:B0-----:R-:W-:-:S05]  /*6ef0*/  @P2 IMAD.HI.U32 R152, R3, R152, RZ ;  /* 0x0000009803982227 */ /* 0x001fca00078e00ff */
[----:B------:R-:W-:-:S04]  /*6f00*/  @P2 SHF.R.U32.HI R3, RZ, R153, R152 ;  /* 0x00000099ff032219 */ /* 0x000fc80000011698 */
[----:B------:R-:W-:Y:S01]  /*6f10*/  LOP3.LUT R3, RZ, R3, RZ, 0x33, !PT ;  /* 0x00000003ff037212 */ /* 0x000fe200078e33ff */
[----:B------:R-:W-:Y:S06]  /*6f20*/  BRA `(.L_x_1263) ;  /* 0x0000000000147947 */ /* 0x000fec0003800000 */
.L_x_1262:
[----:B------:R-:W-:-:S05]  /*6f30*/  IMAD.U32 R181, RZ, RZ, UR54 ;  /* 0x00000036ffb57e24 */ /* 0x000fca000f8e00ff */
[----:B------:R-:W-:-:S13]  /*6f40*/  ISETP.NE.AND P2, PT, R181, 0x1, PT ;  /* 0x00000001b500780c */ /* 0x000fda0003f45270 */
[----:B------:R-:W0:Y:S02]  /*6f50*/  @P2 LDC.64 R152, c[0x0][0x9e8] ;  /* 0x00027a00ff982b82 */ /* 0x000e240000000a00 */
[----:B0-----:R-:W-:-:S05]  /*6f60*/  @P2 IMAD.HI.U32 R152, R3, R152, RZ ;  /* 0x0000009803982227 */ /* 0x001fca00078e00ff */
[----:B------:R-:W-:-:S07]  /*6f70*/  @P2 SHF.R.U32.HI R3, RZ, R153, R152 ;  /* 0x00000099ff032219 */ /* 0x000fce0000011698 */
.L_x_1263:
[----:B------:R-:W-:Y:S05]  /*6f80*/  BSYNC B0 ;  /* 0x0000000000007941 */ /* 0x000fea0003800000 */
.L_x_1261:
[----:B------:R-:W-:-:S04]  /*6f90*/  IMAD R3, R3, R181, -R175 ;  /* 0x000000b503037224 */ /* 0x000fc800078e0aaf */
[----:B------:R-:W-:-:S05]  /*6fa0*/  IMAD.IADD R3, R3, 0x1, -R17 ;  /* 0x0000000103037824 */ /* 0x000fca00078e0a11 */
[----:B------:R-:W-:Y:S02]  /*6fb0*/  VIMNMX R183, R183, R3, !PT ;  /* 0x00000003b7b77248 */ /* 0x000fe40007fe0100 */
[----:B------:R-:W-:-:S07]  /*6fc0*/  VIADDMNMX R187, R3, R181, R187, PT ;  /* 0x000000b503bb7246 */ /* 0x000fce00038001bb */
.L_x_1260:
[----:B------:R-:W-:Y:S01]  /*6fd0*/  LOP3.LUT R16, R16, 0xfffff7ff, RZ, 0xc0, !PT ;  /* 0xfffff7ff10107812 */ /* 0x000fe200078ec0ff */
[----:B------:R-:W-:Y:S01]  /*6fe0*/  ULDC UR10, c[0x0][0x988] ;  /* 0x00026200000a7ab9 */ /* 0x000fe20000000800 */
[C---:B------:R-:W-:Y:S02]  /*6ff0*/  ISETP.GT.AND P5, PT, R183.reuse, 0x1, P1 ;  /* 0x00000001b700780c */ /* 0x040fe40000fa4270 */
[----:B------:R-:W-:Y:S02]  /*7000*/  @P0 LOP3.LUT R16, R16, 0x800, RZ, 0xfc, !PT ;  /* 0x0000080010100812 */ /* 0x000fe400078efcff */
[----:B------:R-:W-:Y:S02]  /*7010*/  ISETP.GT.AND P0, PT, R183, 0x19, P1 ;  /* 0x00000019b700780c */ /* 0x000fe40000f04270 */
[----:B------:R-:W-:Y:S02]  /*7020*/  LOP3.LUT R16, R16, 0xffff7fff, RZ, 0xc0, !PT ;  /* 0xffff7fff10107812 */ /* 0x000fe400078ec0ff */
[----:B------:R-:W-:-:S02]  /*7030*/  ISETP.LT.OR P5, PT, R187, 0x2, P5 ;  /* 0x00000002bb00780c */ /* 0x000fc40002fa1670 */
[C---:B------:R-:W-:Y:S02]  /*7040*/  ISETP.GT.AND P6, PT, R183.reuse, 0x8, P1 ;  /* 0x00000008b700780c */ /* 0x040fe40000fc4270 */
[----:B------:R-:W-:Y:S02]  /*7050*/  FSEL R154, R154, -INF , !P5 ;  /* 0xff8000009a9a7808 */ /* 0x000fe40006800000 */
[C---:B------:R-:W-:Y:S02]  /*7060*/  ISETP.GT.AND P2, PT, R183.reuse, 0x9, P1 ;  /* 0x00000009b700780c */ /* 0x040fe40000f44270 */
[C---:B------:R-:W-:Y:S02]  /*7070*/  ISETP.GT.AND P3, PT, R183.reuse, 0x10, P1 ;  /* 0x00000010b700780c */ /* 0x040fe40000f64270 */
[----:B------:R-:W-:Y:S02]  /*7080*/  @P0 LOP3.LUT R16, R16, 0x8000, RZ, 0xfc, !PT ;  /* 0x0000800010100812 */ /* 0x000fe400078efcff */
[----:B------:R-:W-:-:S02]  /*7090*/  ISETP.GT.AND P0, PT, R183, 0x31, P1 ;  /* 0x00000031b700780c */ /* 0x000fc40000f04270 */
[----:B------:R-:W-:Y:S02]  /*70a0*/  LOP3.LUT R16, R16, 0xfffffffd, RZ, 0xc0, !PT ;  /* 0xfffffffd10107812 */ /* 0x000fe400078ec0ff */
[C---:B------:R-:W-:Y:S02]  /*70b0*/  ISETP.GT.AND P4, PT, R183.reuse, 0x11, P1 ;  /* 0x00000011b700780c */ /* 0x040fe40000f84270 */
[----:B------:R-:W-:Y:S02]  /*70c0*/  ISETP.GT.AND P5, PT, R183, 0x18, P1 ;  /* 0x00000018b700780c */ /* 0x000fe40000fa4270 */
[C---:B------:R-:W-:Y:S02]  /*70d0*/  ISETP.LT.OR P6, PT, R187.reuse, 0x9, P6 ;  /* 0x00000009bb00780c */ /* 0x040fe400037c1670 */
[C---:B------:R-:W-:Y:S02]  /*70e0*/  ISETP.LT.OR P2, PT, R187.reuse, 0xa, P2 ;  /* 0x0000000abb00780c */ /* 0x040fe40001741670 */
[----:B------:R-:W-:-:S02]  /*70f0*/  ISETP.LT.OR P3, PT, R187, 0x11, P3 ;  /* 0x00000011bb00780c */ /* 0x000fc40001f61670 */
[----:B------:R-:W-:Y:S02]  /*7100*/  @P0 LOP3.LUT R16, R16, 0x2, RZ, 0xfc, !PT ;  /* 0x0000000210100812 */ /* 0x000fe400078efcff */
[----:B------:R-:W-:Y:S02]  /*7110*/  ISETP.GT.AND P0, PT, R183, 0x38, P1 ;  /* 0x00000038b700780c */ /* 0x000fe40000f04270 */
[----:B------:R-:W-:Y:S02]  /*7120*/  LOP3.LUT R16, R16, 0xfffffff7, RZ, 0xc0, !PT ;  /* 0xfffffff710107812 */ /* 0x000fe400078ec0ff */
[C---:B------:R-:W-:Y:S02]  /*7130*/  ISETP.LT.OR P4, PT, R187.reuse, 0x12, P4 ;  /* 0x00000012bb00780c */ /* 0x040fe40002781670 */
[----:B------:R-:W-:Y:S02]  /*7140*/  ISETP.LT.OR P5, PT, R187, 0x19, P5 ;  /* 0x00000019bb00780c */ /* 0x000fe40002fa1670 */
[----:B------:R-:W-:-:S02]  /*7150*/  FSEL R155, R155, -INF , !P6 ;  /* 0xff8000009b9b7808 */ /* 0x000fc40007000000 */
[----:B------:R-:W-:Y:S02]  /*7160*/  FSEL R156, R156, -INF , !P2 ;  /* 0xff8000009c9c7808 */ /* 0x000fe40005000000 */
[----:B------:R-:W-:Y:S02]  /*7170*/  FSEL R158, R158, -INF , !P3 ;  /* 0xff8000009e9e7808 */ /* 0x000fe40005800000 */
[----:B------:R-:W-:Y:S02]  /*7180*/  @P0 LOP3.LUT R16, R16, 0x8, RZ, 0xfc, !PT ;  /* 0x0000000810100812 */ /* 0x000fe400078efcff */
[----:B------:R-:W-:Y:S02]  /*7190*/  ISETP.GT.AND P0, PT, R183, RZ, P1 ;  /* 0x000000ffb700720c */ /* 0x000fe40000f04270 */
[----:B------:R-:W-:Y:S02]  /*71a0*/  LOP3.LUT R16, R16, 0xffffff7f, RZ, 0xc0, !PT ;  /* 0xffffff7f10107812 */ /* 0x000fe400078ec0ff */
[----:B------:R-:W-:-:S02]  /*71b0*/  FSEL R159, R159, -INF , !P4 ;  /* 0xff8000009f9f7808 */ /* 0x000fc40006000000 */
[----:B------:R-:W-:Y:S02]  /*71c0*/  FSEL R163, R163, -INF , !P5 ;  /* 0xff800000a3a37808 */ /* 0x000fe40006800000 */
[C---:B------:R-:W-:Y:S02]  /*71d0*/  ISETP.GT.AND P2, PT, R183.reuse, 0x20, P1 ;  /* 0x00000020b700780c */ /* 0x040fe40000f44270 */
[C---:B------:R-:W-:Y:S02]  /*71e0*/  ISETP.GT.AND P3, PT, R183.reuse, 0x21, P1 ;  /* 0x00000021b700780c */ /* 0x040fe40000f64270 */
[C---:B------:R-:W-:Y:S02]  /*71f0*/  ISETP.GT.AND P4, PT, R183.reuse, 0x28, P1 ;  /* 0x00000028b700780c */ /* 0x040fe40000f84270 */
[C---:B------:R-:W-:Y:S02]  /*7200*/  ISETP.GT.AND P5, PT, R183.reuse, 0x29, P1 ;  /* 0x00000029b700780c */ /* 0x040fe40000fa4270 */
[----:B------:R-:W-:-:S02]  /*7210*/  ISETP.GT.AND P6, PT, R183, 0x30, P1 ;  /* 0x00000030b700780c */ /* 0x000fc40000fc4270 */
[----:B------:R-:W-:Y:S02]  /*7220*/  ISETP.GT.AND P1, PT, R183, 0x39, P1 ;  /* 0x00000039b700780c */ /* 0x000fe40000f24270 */
[----:B------:R-:W-:Y:S02]  /*7230*/  @P0 LOP3.LUT R16, R16, 0x80, RZ, 0xfc, !PT ;  /* 0x0000008010100812 */ /* 0x000fe400078efcff */
[----:B------:R-:W-:Y:S02]  /*7240*/  FMNMX.FTZ R3, R0, R227, !PT ;  /* 0x000000e300037209 */ /* 0x000fe40007810000 */
[----:B------:R-:W-:Y:S02]  /*7250*/  LOP3.LUT P0, RZ, R16, 0x8000, RZ, 0xc0, !PT ;  /* 0x0000800010ff7812 */ /* 0x000fe4000780c0ff */
[----:B------:R-:W-:Y:S02]  /*7260*/  FMNMX.FTZ R3, R188, R3, !PT ;  /* 0x00000003bc037209 */ /* 0x000fe40007810000 */
[----:B------:R-:W-:-:S02]  /*7270*/  LOP3.LUT R16, R16, 0xffffffdf, RZ, 0xc0, !PT ;  /* 0xffffffdf10107812 */ /* 0x000fc400078ec0ff */
[----:B------:R-:W-:Y:S02]  /*7280*/  FMNMX.FTZ R3, R184, R3, !PT ;  /* 0x00000003b8037209 */ /* 0x000fe40007810000 */
[----:B------:R-:W-:Y:S02]  /*7290*/  ISETP.LT.OR P0, PT, R187, 0x1a, P0 ;  /* 0x0000001abb00780c */ /* 0x000fe40000701670 */
[----:B------:R-:W-:Y:S02]  /*72a0*/  @P1 LOP3.LUT R16, R16, 0x20, RZ, 0xfc, !PT ;  /* 0x0000002010101812 */ /* 0x000fe400078efcff */
[----:B------:R-:W-:Y:S02]  /*72b0*/  FMNMX.FTZ R3, R157, R3, !PT ;  /* 0x000000039d037209 */ /* 0x000fe40007810000 */
[----:B------:R-:W-:Y:S02]  /*72c0*/  LOP3.LUT P1, RZ, R16, 0x2, RZ, 0xc0, !PT ;  /* 0x0000000210ff7812 */ /* 0x000fe4000782c0ff */
[----:B------:R-:W-:-:S02]  /*72d0*/  FMNMX.FTZ R3, R160, R3, !PT ;  /* 0x00000003a0037209 */ /* 0x000fc40007810000 */
[----:B------:R-:W-:Y:S02]  /*72e0*/  LOP3.LUT R16, R16, 0xfffffeff, RZ, 0xc0, !PT ;  /* 0xfffffeff10107812 */ /* 0x000fe400078ec0ff */
[----:B------:R-:W-:Y:S02]  /*72f0*/  FMNMX.FTZ R3, R161, R3, !PT ;  /* 0x00000003a1037209 */ /* 0x000fe40007810000 */
[----:B------:R-:W-:Y:S02]  /*7300*/  @P0 LOP3.LUT R16, R16, 0x100, RZ, 0xfc, !PT ;  /* 0x0000010010100812 */ /* 0x000fe400078efcff */
[----:B------:R-:W-:Y:S02]  /*7310*/  ISETP.LT.OR P0, PT, R187, 0x21, P2 ;  /* 0x00000021bb00780c */ /* 0x000fe40001701670 */
[----:B------:R-:W-:Y:S02]  /*7320*/  FMNMX.FTZ R3, R164, R3, !PT ;  /* 0x00000003a4037209 */ /* 0x000fe40007810000 */
[----:B------:R-:W-:-:S02]  /*7330*/  LOP3.LUT P2, RZ, R16, 0x8, RZ, 0xc0, !PT ;  /* 0x0000000810ff7812 */ /* 0x000fc4000784c0ff */
[----:B------:R-:W-:Y:S02]  /*7340*/  FMNMX.FTZ R3, R185, R3, !PT ;  /* 0x00000003b9037209 */ /* 0x000fe40007810000 */
[----:B------:R-:W-:Y:S02]  /*7350*/  LOP3.LUT R16, R16, 0xffffffbf, RZ, 0xc0, !PT ;  /* 0xffffffbf10107812 */ /* 0x000fe400078ec0ff */
[----:B------:R-:W-:Y:S02]  /*7360*/  FMNMX.FTZ R3, R167, R3, !PT ;  /* 0x00000003a7037209 */ /* 0x000fe40007810000 */
[----:B------:R-:W-:Y:S02]  /*7370*/  ISETP.LT.OR P6, PT, R187, 0x31, P6 ;  /* 0x00000031bb00780c */ /* 0x000fe400037c1670 */
[----:B------:R-:W-:Y:S02]  /*7380*/  @P0 LOP3.LUT R16, R16, 0x40, RZ, 0xfc, !PT ;  /* 0x0000004010100812 */ /* 0x000fe400078efcff */
[----:B------:R-:W-:-:S02]  /*7390*/  FMNMX.FTZ R3, R169, R3, !PT ;  /* 0x00000003a9037209 */ /* 0x000fc40007810000 */
[----:B------:R-:W-:Y:S02]  /*73a0*/  ISETP.LT.OR P0, PT, R187, 0x22, P3 ;  /* 0x00000022bb00780c */ /* 0x000fe40001f01670 */
[----:B------:R-:W-:Y:S02]  /*73b0*/  FMNMX.FTZ R3, R171, R3, !PT ;  /* 0x00000003ab037209 */ /* 0x000fe40007810000 */
[C---:B------:R-:W-:Y:S02]  /*73c0*/  LOP3.LUT P3, RZ, R16.reuse, 0x80, RZ, 0xc0, !PT ;  /* 0x0000008010ff7812 */ /* 0x040fe4000786c0ff */
[----:B------:R-:W-:Y:S02]  /*73d0*/  FMNMX.FTZ R3, R173, R3, !PT ;  /* 0x00000003ad037209 */ /* 0x000fe40007810000 */
[----:B------:R-:W-:Y:S02]  /*73e0*/  LOP3.LUT R16, R16, 0xffffffef, RZ, 0xc0, !PT ;  /* 0xffffffef10107812 */ /* 0x000fe400078ec0ff */
[----:B------:R-:W-:-:S02]  /*73f0*/  FMNMX.FTZ R3, R176, R3, !PT ;  /* 0x00000003b0037209 */ /* 0x000fc40007810000 */
[C---:B------:R-:W-:Y:S02]  /*7400*/  ISETP.LT.OR P3, PT, R187.reuse, 0x1, P3 ;  /* 0x00000001bb00780c */ /* 0x040fe40001f61670 */
[----:B------:R-:W-:Y:S02]  /*7410*/  @P0 LOP3.LUT R16, R16, 0x10, RZ, 0xfc, !PT ;  /* 0x0000001010100812 */ /* 0x000fe400078efcff */
[----:B------:R-:W-:Y:S02]  /*7420*/  ISETP.LT.OR P0, PT, R187, 0x29, P4 ;  /* 0x00000029bb00780c */ /* 0x000fe40002701670 */
[----:B------:R-:W-:Y:S02]  /*7430*/  FMNMX.FTZ R3, R186, R3, !PT ;  /* 0x00000003ba037209 */ /* 0x000fe40007810000 */
[----:B------:R-:W-:Y:S02]  /*7440*/  LOP3.LUT P4, RZ, R16, 0x20, RZ, 0xc0, !PT ;  /* 0x0000002010ff7812 */ /* 0x000fe4000788c0ff */
[----:B------:R-:W-:-:S02]  /*7450*/  FMNMX.FTZ R3, R179, R3, !PT ;  /* 0x00000003b3037209 */ /* 0x000fc40007810000 */
[----:B------:R-:W-:Y:S02]  /*7460*/  LOP3.LUT R16, R16, 0xfffffffb, RZ, 0xc0, !PT ;  /* 0xfffffffb10107812 */ /* 0x000fe400078ec0ff */
[----:B------:R-:W-:Y:S02]  /*7470*/  FMNMX.FTZ R3, R180, R3, !PT ;  /* 0x00000003b4037209 */ /* 0x000fe40007810000 */
[----:B------:R-:W-:Y:S02]  /*7480*/  FSEL R175, R2, -INF , !P3 ;  /* 0xff80000002af7808 */ /* 0x000fe40005800000 */
[----:B------:R-:W-:Y:S01]  /*7490*/  @P0 LOP3.LUT R16, R16, 0x4, RZ, 0xfc, !PT ;  /* 0x0000000410100812 */ /* 0x000fe200078efcff */
[----:B------:R-:W0:Y:S01]  /*74a0*/  SHFL.BFLY PT, R152, R3, 0x2, 0x1f ;  /* 0x0c401f0003987f89 */ /* 0x000e2200000e0000 */
[----:B------:R-:W-:Y:S02]  /*74b0*/  ISETP.LT.OR P0, PT, R187, 0x2a, P5 ;  /* 0x0000002abb00780c */ /* 0x000fe40002f01670 */
[----:B------:R-:W-:-:S02]  /*74c0*/  LOP3.LUT R16, R16, 0xffffefff, RZ, 0xc0, !PT ;  /* 0xffffefff10107812 */ /* 0x000fc400078ec0ff */
[----:B------:R-:W-:Y:S02]  /*74d0*/  FMNMX.FTZ R2, R175, R228, !PT ;  /* 0x000000e4af027209 */ /* 0x000fe40007810000 */
[----:B------:R-:W-:Y:S02]  /*74e0*/  ISETP.LT.OR P1, PT, R187, 0x32, P1 ;  /* 0x00000032bb00780c */ /* 0x000fe40000f21670 */
[----:B------:R-:W-:Y:S02]  /*74f0*/  FMNMX.FTZ R2, R154, R2, !PT ;  /* 0x000000029a027209 */ /* 0x000fe40007810000 */
[----:B------:R-:W-:Y:S02]  /*7500*/  FSEL R172, R172, -INF , !P6 ;  /* 0xff800000acac7808 */ /* 0x000fe40007000000 */
[----:B------:R-:W-:Y:S02]  /*7510*/  FMNMX.FTZ R2, R155, R2, !PT ;  /* 0x000000029b027209 */ /* 0x000fe40007810000 */
[----:B------:R-:W-:-:S02]  /*7520*/  @P0 LOP3.LUT R16, R16, 0x1000, RZ, 0xfc, !PT ;  /* 0x0000100010100812 */ /* 0x000fc400078efcff */
[----:B------:R-:W-:Y:S02]  /*7530*/  FMNMX.FTZ R2, R156, R2, !PT ;  /* 0x000000029c027209 */ /* 0x000fe40007810000 */
[C---:B------:R-:W-:Y:S02]  /*7540*/  LOP3.LUT P0, RZ, R16.reuse, 0x10, RZ, 0xc0, !PT ;  /* 0x0000001010ff7812 */ /* 0x040fe4000780c0ff */
[----:B------:R-:W-:Y:S02]  /*7550*/  LOP3.LUT R16, R16, 0xffffdfff, RZ, 0xc0, !PT ;  /* 0xffffdfff10107812 */ /* 0x000fe400078ec0ff */
[----:B------:R-:W-:Y:S02]  /*7560*/  FMNMX.FTZ R2, R158, R2, !PT ;  /* 0x000000029e027209 */ /* 0x000fe40007810000 */
[----:B0-----:R-:W-:Y:S02]  /*7570*/  FMNMX.FTZ R3, R3, R152, !PT ;  /* 0x0000009803037209 */ /* 0x001fe40007810000 */
[----:B------:R-:W-:-:S02]  /*7580*/  FMNMX.FTZ R2, R159, R2, !PT ;  /* 0x000000029f027209 */ /* 0x000fc40007810000 */
[----:B------:R-:W-:Y:S01]  /*7590*/  ISETP.LT.OR P2, PT, R187, 0x39, P2 ;  /* 0x00000039bb00780c */ /* 0x000fe20001741670 */
[----:B------:R-:W0:Y:S01]  /*75a0*/  SHFL.BFLY PT, R152, R3, 0x1, 0x1f ;  /* 0x0c201f0003987f89 */ /* 0x000e2200000e0000 */
[----:B------:R-:W-:Y:S02]  /*75b0*/  FMNMX.FTZ R2, R163, R2, !PT ;  /* 0x00000002a3027209 */ /* 0x000fe40007810000 */
[----:B------:R-:W-:Y:S02]  /*75c0*/  @P0 LOP3.LUT R16, R16, 0x2000, RZ, 0xfc, !PT ;  /* 0x0000200010100812 */ /* 0x000fe400078efcff */
[----:B------:R-:W-:Y:S02]  /*75d0*/  FSEL R174, R174, -INF , !P1 ;  /* 0xff800000aeae7808 */ /* 0x000fe40004800000 */
[C---:B------:R-:W-:Y:S02]  /*75e0*/  LOP3.LUT P0, RZ, R16.reuse, 0x40, RZ, 0xc0, !PT ;  /* 0x0000004010ff7812 */ /* 0x040fe4000780c0ff */
[----:B------:R-:W-:-:S02]  /*75f0*/  LOP3.LUT R16, R16, 0xffffbfff, RZ, 0xc0, !PT ;  /* 0xffffbfff10107812 */ /* 0x000fc400078ec0ff */
[----:B------:R-:W-:Y:S02]  /*7600*/  ISETP.LT.OR P4, PT, R187, 0x3a, P4 ;  /* 0x0000003abb00780c */ /* 0x000fe40002781670 */
[----:B------:R-:W-:Y:S02]  /*7610*/  FSEL R177, R177, -INF , !P2 ;  /* 0xff800000b1b17808 */ /* 0x000fe40005000000 */
[----:B------:R-:W-:-:S05]  /*7620*/  FSEL R178, R178, -INF , !P4 ;  /* 0xff800000b2b27808 */ /* 0x000fca0006000000 */
[----:B------:R-:W-:-:S04]  /*7630*/  @P0 LOP3.LUT R16, R16, 0x4000, RZ, 0xfc, !PT ;  /* 0x0000400010100812 */ /* 0x000fc800078efcff */
[----:B------:R-:W-:Y:S02]  /*7640*/  LOP3.LUT P0, RZ, R16, 0x100, RZ, 0xc0, !PT ;  /* 0x0000010010ff7812 */ /* 0x000fe4000780c0ff */
[----:B0-----:R-:W-:Y:S02]  /*7650*/  FMNMX.FTZ R3, R3, R152, !PT ;  /* 0x0000009803037209 */ /* 0x001fe40007810000 */
[----:B------:R-:W-:Y:S02]  /*7660*/  FSEL R162, R162, -INF , !P0 ;  /* 0xff800000a2a27808 */ /* 0x000fe40004000000 */
[----:B------:R-:W-:Y:S01]  /*7670*/  LOP3.LUT P0, RZ, R16, 0x4000, RZ, 0xc0, !PT ;  /* 0x0000400010ff7812 */ /* 0x000fe2000780c0ff */
[C---:B------:R-:W-:Y:S01]  /*7680*/  FMUL.FTZ R153, R3.reuse, UR10 ;  /* 0x0000000a03997c20 */ /* 0x040fe20008410000 */
[----:B------:R-:W-:Y:S02]  /*7690*/  FSETP.NEU.FTZ.AND P5, PT, R3, -INF , PT ;  /* 0xff8000000300780b */ /* 0x000fe40003fbd000 */
[----:B------:R-:W-:-:S02]  /*76a0*/  FSEL R165, R165, -INF , !P0 ;  /* 0xff800000a5a57808 */ /* 0x000fc40004000000 */
[----:B------:R-:W-:Y:S02]  /*76b0*/  LOP3.LUT P0, RZ, R16, 0x2000, RZ, 0xc0, !PT ;  /* 0x0000200010ff7812 */ /* 0x000fe4000780c0ff */
[----:B------:R-:W-:Y:S02]  /*76c0*/  FMNMX.FTZ R2, R162, R2, !PT ;  /* 0x00000002a2027209 */ /* 0x000fe40007810000 */
[----:B------:R-:W-:Y:S02]  /*76d0*/  FSEL R152, R3, RZ, P5 ;  /* 0x000000ff03987208 */ /* 0x000fe40002800000 */
[----:B------:R-:W-:Y:S02]  /*76e0*/  FSEL R153, R153, RZ, P5 ;  /* 0x000000ff99997208 */ /* 0x000fe40002800000 */
[----:B------:R-:W-:Y:S01]  /*76f0*/  LOP3.LUT P5, RZ, R16, 0x4, RZ, 0xc0, !PT ;  /* 0x0000000410ff7812 */ /* 0x000fe200078ac0ff */
[----:B------:R-:W-:Y:S01]  /*7700*/  FADD.FTZ R152, -R152, R227 ;  /* 0x000000e398987221 */ /* 0x000fe20000010100 */
[----:B------:R-:W-:Y:S01]  /*7710*/  FSEL R166, R166, -INF , !P0 ;  /* 0xff800000a6a67808 */ /* 0x000fe20004000000 */
[--C-:B------:R-:W-:Y:S01]  /*7720*/  FFMA.FTZ R0, R0, UR10, -R153.reuse ;  /* 0x0000000a00007c23 */ /* 0x100fe20008010899 */
[----:B------:R-:W-:Y:S01]  /*7730*/  FMNMX.FTZ R2, R165, R2, !PT ;  /* 0x00000002a5027209 */ /* 0x000fe20007810000 */
[--C-:B------:R-:W-:Y:S01]  /*7740*/  FFMA.FTZ R188, R188, UR10, -R153.reuse ;  /* 0x0000000abcbc7c23 */ /* 0x100fe20008010899 */
[----:B------:R-:W-:Y:S01]  /*7750*/  LOP3.LUT P0, RZ, R16, 0x1000, RZ, 0xc0, !PT ;  /* 0x0000100010ff7812 */ /* 0x000fe2000780c0ff */
[--C-:B------:R-:W-:Y:S01]  /*7760*/  FFMA.FTZ R184, R184, UR10, -R153.reuse ;  /* 0x0000000ab8b87c23 */ /* 0x100fe20008010899 */
[----:B------:R-:W-:Y:S01]  /*7770*/  FSEL R168, R168, -INF , !P5 ;  /* 0xff800000a8a87808 */ /* 0x000fe20006800000 */
[--C-:B------:R-:W-:Y:S01]  /*7780*/  FFMA.FTZ R157, R157, UR10, -R153.reuse ;  /* 0x0000000a9d9d7c23 */ /* 0x100fe20008010899 */
[----:B------:R-:W-:Y:S01]  /*7790*/  FMNMX.FTZ R2, R166, R2, !PT ;  /* 0x00000002a6027209 */ /* 0x000fe20007810000 */
[--C-:B------:R-:W-:Y:S01]  /*77a0*/  FFMA.FTZ R160, R160, UR10, -R153.reuse ;  /* 0x0000000aa0a07c23 */ /* 0x100fe20008010899 */
[----:B------:R-:W-:Y:S01]  /*77b0*/  FSEL R170, R170, -INF , !P0 ;  /* 0xff800000aaaa7808 */ /* 0x000fe20004000000 */
        /* <DEDUP_REMOVED lines=14> */
[----:B------:R-:W-:Y:S01]  /*78a0*/  FFMA.FTZ R153, R180, UR10, -R153 ;  /* 0x0000000ab4997c23 */ /* 0x000fe20008010899 */
[----:B------:R-:W-:Y:S01]  /*78b0*/  MUFU.EX2 R196, R0 ;  /* 0x0000000000c47308 */ /* 0x000fe20000000800 */
[----:B------:R-:W-:Y:S01]  /*78c0*/  FMUL.FTZ R152, R152, UR10 ;  /* 0x0000000a98987c20 */ /* 0x000fe20008410000 */
[----:B------:R-:W-:-:S02]  /*78d0*/  FMNMX.FTZ R2, R177, R2, !PT ;  /* 0x00000002b1027209 */ /* 0x000fc40007810000 */
[----:B------:R-:W-:Y:S02]  /*78e0*/  LOP3.LUT P0, RZ, R16, 0x800, RZ, 0xc0, !PT ;  /* 0x0000080010ff7812 */ /* 0x000fe4000780c0ff */
[----:B------:R-:W-:Y:S02]  /*78f0*/  FMNMX.FTZ R2, R178, R2, !PT ;  /* 0x00000002b2027209 */ /* 0x000fe40007810000 */
[----:B------:R-:W0:Y:S03]  /*7900*/  MUFU.EX2 R152, R152 ;  /* 0x0000009800987308 */ /* 0x000e260000000800 */
[----:B------:R-:W1:Y:S05]  /*7910*/  SHFL.BFLY PT, R180, R2, 0x2, 0x1f ;  /* 0x0c401f0002b47f89 */ /* 0x000e6a00000e0000 */
[----:B------:R-:W2:Y:S08]  /*7920*/  MUFU.EX2 R188, R188 ;  /* 0x000000bc00bc7308 */ /* 0x000eb00000000800 */
[----:B------:R-:W-:Y:S01]  /*7930*/  MUFU.EX2 R184, R184 ;  /* 0x000000b800b87308 */ /* 0x000fe20000000800 */
[----:B0-----:R-:W-:-:S07]  /*7940*/  FFMA.FTZ R19, R152, R19, R196 ;  /* 0x0000001398137223 */ /* 0x001fce00000100c4 */
[----:B------:R-:W-:Y:S01]  /*7950*/  MUFU.EX2 R157, R157 ;  /* 0x0000009d009d7308 */ /* 0x000fe20000000800 */
[----:B--2---:R-:W-:Y:S01]  /*7960*/  FADD.FTZ R19, R188, R19 ;  /* 0x00000013bc137221 */ /* 0x004fe20000010000 */
[----:B-1----:R-:W-:-:S05]  /*7970*/  FMNMX.FTZ R2, R2, R180, !PT ;  /* 0x000000b402027209 */ /* 0x002fca0007810000 */
[----:B------:R-:W0:Y:S01]  /*7980*/  SHFL.BFLY PT, R180, R2, 0x1, 0x1f ;  /* 0x0c201f0002b47f89 */ /* 0x000e2200000e0000 */
[----:B------:R-:W-:Y:S08]  /*7990*/  MUFU.EX2 R160, R160 ;  /* 0x000000a000a07308 */ /* 0x000ff00000000800 */
[----:B------:R-:W-:Y:S08]  /*79a0*/  MUFU.EX2 R161, R161 ;  /* 0x000000a100a17308 */ /* 0x000ff00000000800 */
[----:B------:R-:W-:Y:S01]  /*79b0*/  MUFU.EX2 R164, R164 ;  /* 0x000000a400a47308 */ /* 0x000fe20000000800 */
[----:B0-----:R-:W-:-:S07]  /*79c0*/  FMNMX.FTZ R2, R2, R180, !PT ;  /* 0x000000b402027209 */ /* 0x001fce0007810000 */
[----:B------:R-:W-:Y:S01]  /*79d0*/  MUFU.EX2 R185, R185 ;  /* 0x000000b900b97308 */ /* 0x000fe20000000800 */
[C---:B------:R-:W-:Y:S01]  /*79e0*/  FSETP.NEU.FTZ.AND P1, PT, R2.reuse, -INF , PT ;  /* 0xff8000000200780b */ /* 0x040fe20003f3d000 */
[----:B------:R-:W-:-:S03]  /*79f0*/  FMUL.FTZ R180, R2, UR10 ;  /* 0x0000000a02b47c20 */ /* 0x000fc60008410000 */
[----:B------:R-:W-:-:S03]  /*7a00*/  FSEL R0, R2, RZ, P1 ;  /* 0x000000ff02007208 */ /* 0x000fc60000800000 */
[----:B------:R-:W-:Y:S01]  /*7a10*/  MUFU.EX2 R167, R167 ;  /* 0x000000a700a77308 */ /* 0x000fe20000000800 */
[----:B------:R-:W-:Y:S01]  /*7a20*/  FSEL R180, R180, RZ, P1 ;  /* 0x000000ffb4b47208 */ /* 0x000fe20000800000 */
[----:B------:R-:W-:-:S04]  /*7a30*/  FADD.FTZ R0, -R0, R228 ;  /* 0x000000e400007221 */ /* 0x000fc80000010100 */
[--C-:B------:R-:W-:Y:S01]  /*7a40*/  FFMA.FTZ R175, R175, UR10, -R180.reuse ;  /* 0x0000000aafaf7c23 */ /* 0x100fe200080108b4 */
[--C-:B------:R-:W-:Y:S01]  /*7a50*/  FFMA.FTZ R154, R154, UR10, -R180.reuse ;  /* 0x0000000a9a9a7c23 */ /* 0x100fe200080108b4 */
        /* <DEDUP_REMOVED lines=16> */
[----:B------:R-:W-:-:S04]  /*7b60*/  FFMA.FTZ R178, R178, UR10, -R180 ;  /* 0x0000000ab2b27c23 */ /* 0x000fc800080108b4 */
[----:B------:R-:W1:Y:S08]  /*7b70*/  MUFU.EX2 R154, R154 ;  /* 0x0000009a009a7308 */ /* 0x000e700000000800 */
[----:B------:R-:W2:Y:S01]  /*7b80*/  MUFU.EX2 R155, R155 ;  /* 0x0000009b009b7308 */ /* 0x000ea20000000800 */
[----:B0-----:R-:W-:-:S07]  /*7b90*/  FFMA.FTZ R18, R0, R18, R175 ;  /* 0x0000001200127223 */ /* 0x001fce00000100af */
[----:B------:R-:W0:Y:S01]  /*7ba0*/  MUFU.EX2 R156, R156 ;  /* 0x0000009c009c7308 */ /* 0x000e220000000800 */
[----:B-1----:R-:W-:Y:S01]  /*7bb0*/  FADD.FTZ R180, R154, R18 ;  /* 0x000000129ab47221 */ /* 0x002fe20000010000 */
[----:B------:R-:W-:-:S04]  /*7bc0*/  FADD.FTZ R18, R184, R19 ;  /* 0x00000013b8127221 */ /* 0x000fc80000010000 */
[----:B------:R-:W-:Y:S02]  /*7bd0*/  FADD.FTZ R18, R157, R18 ;  /* 0x000000129d127221 */ /* 0x000fe40000010000 */
[----:B------:R-:W1:Y:S01]  /*7be0*/  MUFU.EX2 R158, R158 ;  /* 0x0000009e009e7308 */ /* 0x000e620000000800 */
[----:B--2---:R-:W-:Y:S01]  /*7bf0*/  FADD.FTZ R19, R155, R180 ;  /* 0x000000b49b137221 */ /* 0x004fe20000010000 */
[----:B------:R-:W-:-:S04]  /*7c00*/  FADD.FTZ R18, R160, R18 ;  /* 0x00000012a0127221 */ /* 0x000fc80000010000 */
[----:B------:R-:W-:Y:S02]  /*7c10*/  FADD.FTZ R18, R161, R18 ;  /* 0x00000012a1127221 */ /* 0x000fe40000010000 */
[----:B------:R-:W2:Y:S01]  /*7c20*/  MUFU.EX2 R159, R159 ;  /* 0x0000009f009f7308 */ /* 0x000ea20000000800 */
[----:B0-----:R-:W-:Y:S01]  /*7c30*/  FADD.FTZ R19, R156, R19 ;  /* 0x000000139c137221 */ /* 0x001fe20000010000 */
[----:B------:R-:W-:-:S04]  /*7c40*/  FADD.FTZ R18, R164, R18 ;  /* 0x00000012a4127221 */ /* 0x000fc80000010000 */
[----:B------:R-:W-:Y:S02]  /*7c50*/  FADD.FTZ R18, R185, R18 ;  /* 0x00000012b9127221 */ /* 0x000fe40000010000 */
[----:B------:R-:W0:Y:S01]  /*7c60*/  MUFU.EX2 R163, R163 ;  /* 0x000000a300a37308 */ /* 0x000e220000000800 */
[----:B-1----:R-:W-:Y:S01]  /*7c70*/  FADD.FTZ R19, R158, R19 ;  /* 0x000000139e137221 */ /* 0x002fe20000010000 */
[----:B------:R-:W-:-:S06]  /*7c80*/  FADD.FTZ R18, R167, R18 ;  /* 0x00000012a7127221 */ /* 0x000fcc0000010000 */
        /* <DEDUP_REMOVED lines=36> */
.L_x_1264:
[----:B------:R-:W0:Y:S01]  /*7ed0*/  S2UR UR4, SR_CgaCtaId ;  /* 0x00000000000479c3 */ /* 0x000e220000008800 */
[----:B------:R-:W-:Y:S01]  /*7ee0*/  UIADD3 UR5, UR5, 0x30860, URZ ;  /* 0x0003086005057890 */ /* 0x000fe2000fffe03f */
[----:B------:R-:W-:Y:S01]  /*7ef0*/  ISETP.GT.AND P1, PT, R21, UR41, PT ;  /* 0x0000002915007c0c */ /* 0x000fe2000bf24270 */
[----:B------:R-:W-:Y:S01]  /*7f00*/  UMOV UR7, UR38 ;  /* 0x0000002600077c82 */ /* 0x000fe20008000000 */
[----:B------:R-:W-:Y:S01]  /*7f10*/  F2FP.F16.F32.PACK_AB R198, R157, R184 ;  /* 0x000000b89dc6723e */ /* 0x000fe200000000ff */
[----:B------:R-:W-:Y:S01]  /*7f20*/  VIADD R21, R21, 0xffffffff ;  /* 0xffffffff15157836 */ /* 0x000fe20000000000 */
[----:B------:R-:W-:Y:S01]  /*7f30*/  F2FP.F16.F32.PACK_AB R196, R188, R196 ;  /* 0x000000c4bcc4723e */ /* 0x000fe200000000ff */
[----:B------:R-:W-:Y:S01]  /*7f40*/  IMAD.MOV.U32 R228, RZ, RZ, R2 ;  /* 0x000000ffffe47224 */ /* 0x000fe200078e0002 */
[----:B------:R-:W-:Y:S01]  /*7f50*/  F2FP.F16.F32.PACK_AB R194, R185, R164 ;  /* 0x000000a4b9c2723e */ /* 0x000fe200000000ff */
[----:B------:R-:W-:Y:S01]  /*7f60*/  IMAD.MOV.U32 R227, RZ, RZ, R3 ;  /* 0x000000ffffe37224 */ /* 0x000fe200078e0003 */
[----:B------:R-:W-:-:S02]  /*7f70*/  F2FP.F16.F32.PACK_AB R184, R186, R176 ;  /* 0x000000b0bab8723e */ /* 0x000fc400000000ff */
[----:B------:R-:W-:Y:S02]  /*7f80*/  F2FP.F16.F32.PACK_AB R197, R154, R175 ;  /* 0x000000af9ac5723e */ /* 0x000fe400000000ff */
[----:B------:R-:W-:Y:S02]  /*7f90*/  F2FP.F16.F32.PACK_AB R199, R156, R155 ;  /* 0x0000009b9cc7723e */ /* 0x000fe400000000ff */
[----:B------:R-:W-:Y:S02]  /*7fa0*/  F2FP.F16.F32.PACK_AB R192, R161, R160 ;  /* 0x000000a0a1c0723e */ /* 0x000fe400000000ff */
[----:B------:R-:W-:Y:S02]  /*7fb0*/  F2FP.F16.F32.PACK_AB R193, R159, R158 ;  /* 0x0000009e9fc1723e */ /* 0x000fe400000000ff */
[----:B------:R-:W-:Y:S02]  /*7fc0*/  F2FP.F16.F32.PACK_AB R195, R162, R163 ;  /* 0x000000a3a2c3723e */ /* 0x000fe400000000ff */
[----:B------:R-:W-:Y:S01]  /*7fd0*/  F2FP.F16.F32.PACK_AB R188, R169, R167 ;  /* 0x000000a7a9bc723e */ /* 0x000fe200000000ff */
[----:B0-----:R-:W-:Y:S01]  /*7fe0*/  UPRMT UR5, UR4, 0x654, UR5 ;  /* 0x0000065404057896 */ /* 0x001fe20008000005 */
[----:B------:R-:W-:-:S02]  /*7ff0*/  F2FP.F16.F32.PACK_AB R189, R166, R165 ;  /* 0x000000a5a6bd723e */ /* 0x000fc400000000ff */
[----:B------:R-:W-:Y:S01]  /*8000*/  UMOV UR4, UR39 ;  /* 0x0000002700047c82 */ /* 0x000fe20008000000 */
[----:B------:R-:W-:Y:S02]  /*8010*/  F2FP.F16.F32.PACK_AB R190, R173, R171 ;  /* 0x000000abadbe723e */ /* 0x000fe400000000ff */
[----:B------:R-:W-:Y:S02]  /*8020*/  F2FP.F16.F32.PACK_AB R191, R170, R168 ;  /* 0x000000a8aabf723e */ /* 0x000fe400000000ff */
[----:B------:R-:W-:Y:S01]  /*8030*/  F2FP.F16.F32.PACK_AB R185, R174, R172 ;  /* 0x000000acaeb9723e */ /* 0x000fe200000000ff */
[----:B------:R-:W-:Y:S01]  /*8040*/  SYNCS.ARRIVE.TRANS64.RED.A1T0 RZ, [UR5], RZ ;  /* 0x000000ffffff79a7 */ /* 0x000fe20008100405 */
[----:B------:R-:W-:Y:S02]  /*8050*/  F2FP.F16.F32.PACK_AB R186, R153, R179 ;  /* 0x000000b399ba723e */ /* 0x000fe400000000ff */
[----:B------:R-:W-:Y:S01]  /*8060*/  F2FP.F16.F32.PACK_AB R187, R178, R177 ;  /* 0x000000b1b2bb723e */ /* 0x000fe200000000ff */
[----:B------:R-:W-:Y:S06]  /*8070*/  @P1 BRA `(.L_x_1265) ;  /* 0xffffffd0005c1947 */ /* 0x000fec000383ffff */
.L_x_1246:
[----:B------:R-:W-:Y:S01]  /*8080*/  R2UR UR4, R22 ;  /* 0x00000000160472ca */ /* 0x000fe200000e0000 */
[----:B------:R-:W-:Y:S02]  /*8090*/  UISETP.NE.AND UP0, UPT, UR60, URZ, UPT ;  /* 0x0000003f3c00728c */ /* 0x000fe4000bf05270 */
[----:B------:R-:W-:Y:S02]  /*80a0*/  UIADD3 UR7, UR61, 0x7f, URZ ;  /* 0x0000007f3d077890 */ /* 0x000fe4000fffe03f */
[----:B------:R-:W-:Y:S02]  /*80b0*/  UIADD3 UR11, UR43, 0x1, -UR42 ;  /* 0x000000012b0b7890 */ /* 0x000fe4000fffe82a */
[----:B------:R-:W-:-:S06]  /*80c0*/  PLOP3.LUT P1, PT, PT, PT, UP0, 0x40, 0x0 ;  /* 0x000000000000781c */ /* 0x000fcc0003f2e808 */
[----:B------:R-:W-:-:S11]  /*80d0*/  UISETP.NE.AND UP1, UPT, UR4, URZ, UPT ;  /* 0x0000003f0400728c */ /* 0x000fd6000bf25270 */
[----:B------:R-:W-:Y:S01]  /*80e0*/  @UP1 ULDC UR4, c[0x0][0x44c] ;  /* 0x0001130000041ab9 */ /* 0x000fe20000000800 */
[----:B------:R-:W-:Y:S01]  /*80f0*/  @UP1 ULDC UR14, c[0x0][0x450] ;  /* 0x00011400000e1ab9 */ /* 0x000fe20000000800 */
[----:B------:R-:W-:-:S04]  /*8100*/  UIMAD.WIDE.U32 UR4, UR7, UR4, URZ ;  /* 0x00000004070472a5 */ /* 0x000fc8000f8e003f */
[----:B------:R-:W-:-:S04]  /*8110*/  @UP1 USHF.R.U32.HI UR7, URZ, UR14, UR5 ;  /* 0x0000000e3f071299 */ /* 0x000fc80008011605 */
[----:B------:R-:W-:-:S04]  /*8120*/  UIADD3 UR15, UR11, UR7, URZ ;  /* 0x000000070b0f7290 */ /* 0x000fc8000fffe03f */
[----:B------:R-:W-:Y:S01]  /*8130*/  UIADD3 UR11, UR15, -UR6, URZ ;  /* 0x800000060f0b7290 */ /* 0x000fe2000fffe03f */
[----:B------:R-:W-:Y:S11]  /*8140*/  @P1 BRA `(.L_x_1266) ;  /* 0x00000000004c1947 */ /* 0x000ff60003800000 */
        /* <DEDUP_REMOVED lines=11> */
.L_x_1267:
[----:B------:R-:W-:Y:S02]  /*8200*/  ULDC UR14, c[0x0][0x9e4] ;  /* 0x00027900000e7ab9 */ /* 0x000fe40000000800 */
[----:B------:R-:W-:-:S11]  /*8210*/  UISETP.NE.AND UP0, UPT, UR14, 0x1, UPT ;  /* 0x000000010e00788c */ /* 0x000fd6000bf05270 */
[----:B------:R-:W-:Y:S02]  /*8220*/  @UP0 ULDC.64 UR4, c[0x0][0x9e8] ;  /* 0x00027a0000040ab9 */ /* 0x000fe40000000a00 */
[----:B------:R-:W-:-:S04]  /*8230*/  UIMAD.WIDE.U32 UR6, UR15, UR4, URZ ;  /* 0x000000040f0672a5 */ /* 0x000fc8000f8e003f */
[----:B------:R-:W-:-:S12]  /*8240*/  @UP0 USHF.R.U32.HI UR15, URZ, UR5, UR7 ;  /* 0x000000053f0f0299 */ /* 0x000fd80008011607 */
.L_x_1268:
[----:B------:R-:W-:-:S04]  /*8250*/  UIMAD UR14, UR15, UR14, URZ ;  /* 0x0000000e0f0e72a4 */ /* 0x000fc8000f8e023f */
[----:B------:R-:W-:-:S04]  /*8260*/  UISETP.LT.AND UP0, UPT, UR11, UR14, UPT ;  /* 0x0000000e0b00728c */ /* 0x000fc8000bf01270 */
[----:B------:R-:W-:-:S12]  /*8270*/  USEL UR11, UR11, UR14, !UP0 ;  /* 0x0000000e0b0b7287 */ /* 0x000fd8000c000000 */
.L_x_1266:
[----:B------:R-:W-:Y:S01]  /*8280*/  UIADD3 UR11, UR11, 0x3f, URZ ;  /* 0x0000003f0b0b7890 */ /* 0x000fe2000fffe03f */
[----:B------:R-:W-:-:S03]  /*8290*/  R2UR UR5, R200 ;  /* 0x00000000c80572ca */ /* 0x000fc600000e0000 */
[----:B------:R-:W-:-:S04]  /*82a0*/  USHF.R.S32.HI UR4, URZ, 0x1f, UR11 ;  /* 0x0000001f3f047899 */ /* 0x000fc8000801140b */
[----:B------:R-:W-:-:S04]  /*82b0*/  ULEA.HI UR4, UR4, UR11, URZ, 0x6 ;  /* 0x0000000b04047291 */ /* 0x000fc8000f8f303f */
[----:B------:R-:W-:-:S04]  /*82c0*/  USHF.R.S32.HI UR4, URZ, 0x6, UR4 ;  /* 0x000000063f047899 */ /* 0x000fc80008011404 */
[----:B------:R-:W-:-:S04]  /*82d0*/  UISETP.LT.AND UP0, UPT, UR5, UR4, UPT ;  /* 0x000000040500728c */ /* 0x000fc8000bf01270 */
[----:B------:R-:W-:-:S06]  /*82e0*/  USEL UR54, UR5, UR4, !UP0 ;  /* 0x0000000405367287 */ /* 0x000fcc000c000000 */
[----:B------:R-:W-:-:S13]  /*82f0*/  ISETP.GE.AND P1, PT, R21, UR54, PT ;  /* 0x0000003615007c0c */ /* 0x000fda000bf26270 */
[----:B------:R-:W-:Y:S05]  /*8300*/  @!P1 BRA `(.L_x_1269) ;  /* 0x00000020004c9947 */ /* 0x000fea0003800000 */
[----:B------:R-:W-:Y:S01]  /*8310*/  IMAD.MOV.U32 R228, RZ, RZ, R2 ;  /* 0x000000ffffe47224 */ /* 0x000fe200078e0002 */
[----:B------:R-:W-:Y:S01]  /*8320*/  UMOV UR41, UR38 ;  /* 0x0000002600297c82 */ /* 0x000fe20008000000 */
[----:B------:R-:W-:Y:S01]  /*8330*/  IMAD.MOV.U32 R227, RZ, RZ, R3 ;  /* 0x000000ffffe37224 */ /* 0x000fe200078e0003 */
[----:B------:R-:W-:Y:S01]  /*8340*/  UMOV UR4, UR39 ;  /* 0x0000002700047c82 */ /* 0x000fe20008000000 */
[----:B------:R-:W-:-:S05]  /*8350*/  ULDC UR6, c[0x0][0x9d8] ;  /* 0x0002760000067ab9 */ /* 0x000fca0000000800 */
.L_x_1280:
[----:B------:R-:W-:-:S04]  /*8360*/  UISETP.NE.AND UP0, UPT, UR4, 0x1, UPT ;  /* 0x000000010400788c */ /* 0x000fc8000bf05270 */
[----:B------:R-:W-:-:S04]  /*8370*/  USEL UR38, URZ, 0x1, UP0 ;  /* 0x000000013f267887 */ /* 0x000fc80008000000 */
[----:B------:R-:W-:Y:S01]  /*8380*/  ULOP3.LUT UR38, UR41, UR38, URZ, 0x3c, !UPT ;  /* 0x0000002629267292 */ /* 0x000fe2000f8e3c3f */
[----:B------:R-:W-:Y:S11]  /*8390*/  @!P0 BRA `(.L_x_1270) ;  /* 0x0000000000048947 */ /* 0x000ff60003800000 */
[----:B------:R-:W-:Y:S01]  /*83a0*/  BPT.TRAP 0x1 ;  /* 0x000000040000795c */ /* 0x000fe20000300000 */
.L_x_1270:
        /* <DEDUP_REMOVED lines=9> */
.L_x_1271:
[-C--:B------:R-:W-:Y:S01]  /*8440*/  FMUL.FTZ R24, R24, R152.reuse ;  /* 0x0000009818187220 */ /* 0x080fe20000410000 */
[----:B------:R-:W-:Y:S01]  /*8450*/  FMUL.FTZ R25, R25, R152 ;  /* 0x0000009819197220 */ /* 0x000fe20000410000 */
[----:B-1----:R-:W-:Y:S06]  /*8460*/  @P1 BRA `(.L_x_1272) ;  /* 0x0000000000081947 */ /* 0x002fec0003800000 */
[----:B------:R-:W1:Y:S02]  /*8470*/  SYNCS.PHASECHK.TRANS64.TRYWAIT P1, [UR7+0x30830], R2 ;  /* 0x03083002ff0075a7 */ /* 0x000e640008020147 */
[----:B-1----:R-:W-:Y:S05]  /*8480*/  @!P1 BRA `(.L_x_1273) ;  /* 0x0000011000f49947 */ /* 0x002fea0003800000 */
.L_x_1272:
        /* <DEDUP_REMOVED lines=226> */
.L_x_1274:
[----:B------:R-:W-:Y:S01]  /*92b0*/  ULEA UR5, UR4, UR40, 0x3 ;  /* 0x0000002804057291 */ /* 0x000fe2000f8e183f */
[----:B------:R-:W-:-:S05]  /*92c0*/  IMAD.U32 R0, RZ, RZ, UR41 ;  /* 0x00000029ff007e24 */ /* 0x000fca000f8e00ff */
[----:B------:R-:W-:-:S04]  /*92d0*/  SHF.L.U32 R0, R0, 0x1f, RZ ;  /* 0x0000001f00007819 */ /* 0x000fc800000006ff */
[----:B------:R2:W3:Y:S01]  /*92e0*/  SYNCS.PHASECHK.TRANS64.TRYWAIT P1, [UR5+0x30850], R0 ;  /* 0x03085000ff0075a7 */ /* 0x0004e20008020145 */
[----:B------:R-:W-:Y:S05]  /*92f0*/  @!P0 BRA `(.L_x_1275) ;  /* 0x0000000000048947 */ /* 0x000fea0003800000 */
[----:B------:R-:W-:Y:S01]  /*9300*/  BPT.TRAP 0x1 ;  /* 0x000000040000795c */ /* 0x000fe20000300000 */
.L_x_1275:
[----:B---3--:R-:W-:Y:S05]  /*9310*/  @P1 BRA `(.L_x_1276) ;  /* 0x0000000000081947 */ /* 0x008fea0003800000 */
[----:B------:R-:W3:Y:S02]  /*9320*/  SYNCS.PHASECHK.TRANS64.TRYWAIT P1, [UR5+0x30850], R0 ;  /* 0x03085000ff0075a7 */ /* 0x000ee40008020145 */
[----:B---3--:R-:W-:Y:S05]  /*9330*/  @!P1 BRA `(.L_x_1277) ;  /* 0x0000010400609947 */ /* 0x008fea0003800000 */
.L_x_1276:
        /* <DEDUP_REMOVED lines=30> */
.L_x_1278:
[----:B0-2---:R-:W-:Y:S01]  /*9520*/  FMUL.FTZ R0, R152, UR6 ;  /* 0x0000000698007c20 */ /* 0x005fe20008410000 */
        /* <DEDUP_REMOVED lines=39> */
[----:B------:R-:W-:Y:S01]  /*97a0*/  ULDC UR10, c[0x0][0x988] ;  /* 0x00026200000a7ab9 */ /* 0x000fe20000000800 */
[----:B------:R-:W2:Y:S01]  /*97b0*/  S2UR UR4, SR_CgaCtaId ;  /* 0x00000000000479c3 */ /* 0x000ea20000008800 */
[----:B------:R-:W-:-:S04]  /*97c0*/  UIADD3 UR7, UR7, 0x30840, URZ ;  /* 0x0003084007077890 */ /* 0x000fc8000fffe03f */
[----:B------:R-:W3:Y:S01]  /*97d0*/  MUFU.TANH R160, R160 ;  /* 0x000000a000a07308 */ /* 0x000ee20000002400 */
[----:B-1----:R-:W-:-:S07]  /*97e0*/  FMNMX.FTZ R2, R156, R2, !PT ;  /* 0x000000029c027209 */ /* 0x002fce0007810000 */
[----:B------:R-:W1:Y:S01]  /*97f0*/  MUFU.TANH R161, R161 ;  /* 0x000000a100a17308 */ /* 0x000e620000002400 */
[----:B0-----:R-:W-:-:S07]  /*9800*/  FMNMX.FTZ R2, R157, R2, !PT ;  /* 0x000000029d027209 */ /* 0x001fce0007810000 */
[----:B------:R-:W0:Y:S01]  /*9810*/  MUFU.TANH R164, R164 ;  /* 0x000000a400a47308 */ /* 0x000e220000002400 */
[----:B---3--:R-:W-:Y:S01]  /*9820*/  FMNMX.FTZ R2, R160, R2, !PT ;  /* 0x00000002a0027209 */ /* 0x008fe20007810000 */
[----:B--2---:R-:W-:-:S06]  /*9830*/  UPRMT UR7, UR4, 0x654, UR7 ;  /* 0x0000065404077896 */ /* 0x004fcc0008000007 */
[----:B------:R-:W2:Y:S01]  /*9840*/  MUFU.TANH R168, R168 ;  /* 0x000000a800a87308 */ /* 0x000ea20000002400 */
[----:B-1----:R-:W-:Y:S02]  /*9850*/  FMNMX.FTZ R2, R161, R2, !PT ;  /* 0x00000002a1027209 */ /* 0x002fe40007810000 */
[----:B------:R-:W-:Y:S05]  /*9860*/  SYNCS.ARRIVE.TRANS64.RED.A1T0 RZ, [UR7], RZ ;  /* 0x000000ffffff79a7 */ /* 0x000fea0008100407 */
        /* <DEDUP_REMOVED lines=17> */
[----:B-1----:R-:W-:-:S05]  /*9980*/  FMNMX.FTZ R3, R180, R3, !PT ;  /* 0x00000003b4037209 */ /* 0x002fca0007810000 */
[----:B------:R-:W1:Y:S02]  /*9990*/  SHFL.BFLY PT, R2, R3, 0x2, 0x1f ;  /* 0x0c401f0003027f89 */ /* 0x000e6400000e0000 */
[----:B------:R-:W3:Y:S08]  /*99a0*/  MUFU.TANH R158, R158 ;  /* 0x0000009e009e7308 */ /* 0x000ef00000002400 */
[----:B------:R-:W4:Y:S08]  /*99b0*/  MUFU.TANH R159, R159 ;  /* 0x0000009f009f7308 */ /* 0x000f300000002400 */
[----:B------:R-:W5:Y:S01]  /*99c0*/  MUFU.TANH R162, R162 ;  /* 0x000000a200a27308 */ /* 0x000f620000002400 */
[----:B-1----:R-:W-:-:S07]  /*99d0*/  FMNMX.FTZ R3, R3, R2, !PT ;  /* 0x0000000203037209 */ /* 0x002fce0007810000 */
[----:B------:R-:W1:Y:S01]  /*99e0*/  MUFU.TANH R163, R163 ;  /* 0x000000a300a37308 */ /* 0x000e620000002400 */
[----:B------:R-:W0:Y:S07]  /*99f0*/  SHFL.BFLY PT, R2, R3, 0x1, 0x1f ;  /* 0x0c201f0003027f89 */ /* 0x000e2e00000e0000 */
[----:B------:R-:W1:Y:S08]  /*9a00*/  MUFU.TANH R166, R166 ;  /* 0x000000a600a67308 */ /* 0x000e700000002400 */
[----:B------:R-:W1:Y:S08]  /*9a10*/  MUFU.TANH R167, R167 ;  /* 0x000000a700a77308 */ /* 0x000e700000002400 */
[----:B------:R-:W1:Y:S01]  /*9a20*/  MUFU.TANH R170, R170 ;  /* 0x000000aa00aa7308 */ /* 0x000e620000002400 */
[----:B0-----:R-:W-:-:S02]  /*9a30*/  FMNMX.FTZ R3, R3, R2, !PT ;  /* 0x0000000203037209 */ /* 0x001fc40007810000 */
[----:B------:R-:W-:-:S05]  /*9a40*/  FMNMX.FTZ R2, R154, R228, !PT ;  /* 0x000000e49a027209 */ /* 0x000fca0007810000 */
[----:B------:R-:W0:Y:S01]  /*9a50*/  MUFU.TANH R171, R171 ;  /* 0x000000ab00ab7308 */ /* 0x000e220000002400 */
[----:B--2---:R-:W-:Y:S01]  /*9a60*/  FMNMX.FTZ R2, R155, R2, !PT ;  /* 0x000000029b027209 */ /* 0x004fe20007810000 */
[----:B------:R-:W-:-:S03]  /*9a70*/  FADD.FTZ R187, -R3, R227 ;  /* 0x000000e303bb7221 */ /* 0x000fc60000010100 */
[----:B---3--:R-:W-:Y:S01]  /*9a80*/  FMNMX.FTZ R2, R158, R2, !PT ;  /* 0x000000029e027209 */ /* 0x008fe20007810000 */
[----:B------:R-:W-:Y:S02]  /*9a90*/  FMUL.FTZ R187, R187, UR10 ;  /* 0x0000000abbbb7c20 */ /* 0x000fe40008410000 */
[----:B------:R-:W2:Y:S01]  /*9aa0*/  MUFU.TANH R174, R174 ;  /* 0x000000ae00ae7308 */ /* 0x000ea20000002400 */
        /* <DEDUP_REMOVED lines=9> */
[----:B0-----:R-:W-:-:S04]  /*9b40*/  FMNMX.FTZ R2, R171, R2, !PT ;  /* 0x00000002ab027209 */ /* 0x001fc80007810000 */
[----:B--2---:R-:W-:-:S03]  /*9b50*/  FMNMX.FTZ R2, R174, R2, !PT ;  /* 0x00000002ae027209 */ /* 0x004fc60007810000 */
[----:B------:R-:W0:Y:S01]  /*9b60*/  MUFU.TANH R181, R181 ;  /* 0x000000b500b57308 */ /* 0x000e220000002400 */
[----:B---3--:R-:W-:-:S04]  /*9b70*/  FMNMX.FTZ R2, R175, R2, !PT ;  /* 0x00000002af027209 */ /* 0x008fc80007810000 */
[----:B-1----:R-:W-:-:S03]  /*9b80*/  FMNMX.FTZ R2, R178, R2, !PT ;  /* 0x00000002b2027209 */ /* 0x002fc60007810000 */
[----:B------:R-:W1:Y:S01]  /*9b90*/  MUFU.TANH R182, R182 ;  /* 0x000000b600b67308 */ /* 0x000e620000002400 */
[----:B----4-:R-:W-:-:S04]  /*9ba0*/  FMNMX.FTZ R2, R179, R2, !PT ;  /* 0x00000002b3027209 */ /* 0x010fc80007810000 */
[----:B0-----:R-:W-:-:S04]  /*9bb0*/  FMNMX.FTZ R2, R181, R2, !PT ;  /* 0x00000002b5027209 */ /* 0x001fc80007810000 */
[----:B-1----:R-:W-:-:S05]  /*9bc0*/  FMNMX.FTZ R2, R182, R2, !PT ;  /* 0x00000002b6027209 */ /* 0x002fca0007810000 */
[----:B------:R-:W0:Y:S02]  /*9bd0*/  SHFL.BFLY PT, R183, R2, 0x2, 0x1f ;  /* 0x0c401f0002b77f89 */ /* 0x000e2400000e0000 */
[----:B0-----:R-:W-:-:S05]  /*9be0*/  FMNMX.FTZ R2, R2, R183, !PT ;  /* 0x000000b702027209 */ /* 0x001fca0007810000 */
[----:B------:R-:W0:Y:S02]  /*9bf0*/  SHFL.BFLY PT, R183, R2, 0x1, 0x1f ;  /* 0x0c201f0002b77f89 */ /* 0x000e2400000e0000 */
[----:B0-----:R-:W-:Y:S01]  /*9c00*/  FMNMX.FTZ R2, R2, R183, !PT ;  /* 0x000000b702027209 */ /* 0x001fe20007810000 */
[----:B------:R-:W-:-:S04]  /*9c10*/  FMUL.FTZ R183, R3, UR10 ;  /* 0x0000000a03b77c20 */ /* 0x000fc80008410000 */
        /* <DEDUP_REMOVED lines=16> */
[C---:B------:R-:W-:Y:S01]  /*9d20*/  FMUL.FTZ R183, R2.reuse, UR10 ;  /* 0x0000000a02b77c20 */ /* 0x040fe20008410000 */
[----:B------:R-:W-:Y:S01]  /*9d30*/  FADD.FTZ R186, -R2, R228 ;  /* 0x000000e402ba7221 */ /* 0x000fe20000010100 */
[----:B------:R0:W-:Y:S02]  /*9d40*/  MUFU.EX2 R152, R187 ;  /* 0x000000bb00987308 */ /* 0x0001e40000000800 */
[--C-:B------:R-:W-:Y:S01]  /*9d50*/  FFMA.FTZ R154, R154, UR10, -R183.reuse ;  /* 0x0000000a9a9a7c23 */ /* 0x100fe200080108b7 */
[----:B------:R-:W-:Y:S01]  /*9d60*/  FMUL.FTZ R186, R186, UR10 ;  /* 0x0000000ababa7c20 */ /* 0x000fe20008410000 */
[--C-:B------:R-:W-:Y:S01]  /*9d70*/  FFMA.FTZ R155, R155, UR10, -R183.reuse ;  /* 0x0000000a9b9b7c23 */ /* 0x100fe200080108b7 */
[--C-:B------:R-:W-:Y:S01]  /*9d80*/  FFMA.FTZ R158, R158, UR10, -R183.reuse ;  /* 0x0000000a9e9e7c23 */ /* 0x100fe200080108b7 */
[--C-:B------:R-:W-:Y:S01]  /*9d90*/  FFMA.FTZ R159, R159, UR10, -R183.reuse ;  /* 0x0000000a9f9f7c23 */ /* 0x100fe200080108b7 */
[--C-:B------:R-:W-:Y:S01]  /*9da0*/  FFMA.FTZ R162, R162, UR10, -R183.reuse ;  /* 0x0000000aa2a27c23 */ /* 0x100fe200080108b7 */
[----:B------:R-:W1:Y:S01]  /*9db0*/  MUFU.EX2 R184, R184 ;  /* 0x000000b800b87308 */ /* 0x000e620000000800 */
[--C-:B------:R-:W-:Y:S01]  /*9dc0*/  FFMA.FTZ R163, R163, UR10, -R183.reuse ;  /* 0x0000000aa3a37c23 */ /* 0x100fe200080108b7 */
[--C-:B------:R-:W-:Y:S01]  /*9dd0*/  FFMA.FTZ R166, R166, UR10, -R183.reuse ;  /* 0x0000000aa6a67c23 */ /* 0x100fe200080108b7 */
[--C-:B0-----:R-:W-:Y:S01]  /*9de0*/  FFMA.FTZ R187, R182, UR10, -R183.reuse ;  /* 0x0000000ab6bb7c23 */ /* 0x101fe200080108b7 */
        /* <DEDUP_REMOVED lines=8> */
[----:B------:R-:W-:-:S04]  /*9e70*/  FFMA.FTZ R181, R181, UR10, -R183 ;  /* 0x0000000ab5b57c23 */ /* 0x000fc800080108b7 */
[----:B------:R-:W0:Y:S01]  /*9e80*/  MUFU.EX2 R154, R154 ;  /* 0x0000009a009a7308 */ /* 0x000e220000000800 */
[----:B-1----:R-:W-:-:S07]  /*9e90*/  FFMA.FTZ R19, R152, R19, R184 ;  /* 0x0000001398137223 */ /* 0x002fce00000100b8 */
[----:B------:R-:W1:Y:S08]  /*9ea0*/  MUFU.EX2 R185, R185 ;  /* 0x000000b900b97308 */ /* 0x000e700000000800 */
[----:B------:R-:W2:Y:S01]  /*9eb0*/  MUFU.EX2 R155, R155 ;  /* 0x0000009b009b7308 */ /* 0x000ea20000000800 */
[----:B0-----:R-:W-:-:S07]  /*9ec0*/  FFMA.FTZ R18, R0, R18, R154 ;  /* 0x0000001200127223 */ /* 0x001fce000001009a */
        /* <DEDUP_REMOVED lines=55> */
[----:B-1----:R-:W-:Y:S01]  /*a240*/  FADD.FTZ R182, R181, R19 ;  /* 0x00000013b5b67221 */ /* 0x002fe20000010000 */
[----:B--2---:R-:W-:-:S03]  /*a250*/  FADD.FTZ R19, R180, R18 ;  /* 0x00000012b4137221 */ /* 0x004fc60000010000 */
[----:B0-----:R-:W-:Y:S01]  /*a260*/  FADD.FTZ R18, R187, R182 ;  /* 0x000000b6bb127221 */ /* 0x001fe20000010000 */
[----:B------:R-:W-:Y:S06]  /*a270*/  @!P0 BRA `(.L_x_1279) ;  /* 0x0000000000048947 */ /* 0x000fec0003800000 */
[----:B------:R-:W-:Y:S01]  /*a280*/  BPT.TRAP 0x1 ;  /* 0x000000040000795c */ /* 0x000fe20000300000 */
.L_x_1279:
        /* <DEDUP_REMOVED lines=27> */
.L_x_1269:
[----:B------:R-:W-:-:S13]  /*a440*/  R2UR UR4, R200 ;  /* 0x00000000c80472ca */ /* 0x000fda00000e0000 */
[----:B------:R-:W-:-:S13]  /*a450*/  ISETP.GE.AND P1, PT, R21, UR4, PT ;  /* 0x0000000415007c0c */ /* 0x000fda000bf26270 */
[----:B------:R-:W-:Y:S05]  /*a460*/  @!P1 BRA `(.L_x_1281) ;  /* 0x0000002c00c09947 */ /* 0x000fea0003800000 */
[----:B------:R-:W-:Y:S01]  /*a470*/  IMAD.MOV.U32 R227, RZ, RZ, R2 ;  /* 0x000000ffffe37224 */ /* 0x000fe200078e0002 */
[----:B------:R-:W-:Y:S01]  /*a480*/  UMOV UR6, UR38 ;  /* 0x0000002600067c82 */ /* 0x000fe20008000000 */
[----:B------:R-:W-:Y:S01]  /*a490*/  IMAD.MOV.U32 R228, RZ, RZ, R3 ;  /* 0x000000ffffe47224 */ /* 0x000fe200078e0003 */
[----:B------:R-:W-:Y:S01]  /*a4a0*/  UMOV UR4, UR39 ;  /* 0x0000002700047c82 */ /* 0x000fe20008000000 */
[----:B------:R-:W-:Y:S01]  /*a4b0*/  ULDC UR41, c[0x0][0x9e4] ;  /* 0x0002790000297ab9 */ /* 0x000fe20000000800 */
[----:B------:R-:W-:-:S05]  /*a4c0*/  ULDC UR54, c[0x0][0x9dc] ;  /* 0x0002770000367ab9 */ /* 0x000fca0000000800 */
.L_x_1300:
[----:B------:R-:W-:-:S04]  /*a4d0*/  UIADD3 UR7, UR4, 0x1, URZ ;  /* 0x0000000104077890 */ /* 0x000fc8000fffe03f */
[----:B------:R-:W-:-:S04]  /*a4e0*/  UISETP.NE.AND UP0, UPT, UR7, 0x2, UPT ;  /* 0x000000020700788c */ /* 0x000fc8000bf05270 */
[----:B------:R-:W-:Y:S02]  /*a4f0*/  USEL UR7, UR7, URZ, UP0 ;  /* 0x0000003f07077287 */ /* 0x000fe40008000000 */
[----:B------:R-:W-:-:S04]  /*a500*/  USEL UR38, URZ, 0x1, UP0 ;  /* 0x000000013f267887 */ /* 0x000fc80008000000 */
[----:B------:R-:W-:Y:S01]  /*a510*/  ULOP3.LUT UR38, UR6, UR38, URZ, 0x3c, !UPT ;  /* 0x0000002606267292 */ /* 0x000fe2000f8e3c3f */
[----:B------:R-:W-:Y:S01]  /*a520*/  UMOV UR39, UR7 ;  /* 0x0000000700277c82 */ /* 0x000fe20008000000 */
[----:B------:R-:W-:Y:S10]  /*a530*/  @!P0 BRA `(.L_x_1282) ;  /* 0x0000000000048947 */ /* 0x000ff40003800000 */
[----:B------:R-:W-:Y:S01]  /*a540*/  BPT.TRAP 0x1 ;  /* 0x000000040000795c */ /* 0x000fe20000300000 */
.L_x_1282:
[----:B------:R-:W-:Y:S01]  /*a550*/  ULEA UR5, UR39, UR40, 0x3 ;  /* 0x0000002827057291 */ /* 0x000fe2000f8e183f */
[----:B------:R-:W-:-:S05]  /*a560*/  IMAD.U32 R2, RZ, RZ, UR38 ;  /* 0x00000026ff027e24 */ /* 0x000fca000f8e00ff */
[----:B------:R-:W-:-:S04]  /*a570*/  SHF.L.U32 R2, R2, 0x1f, RZ ;  /* 0x0000001f02027819 */ /* 0x000fc800000006ff */
[----:B------:R0:W1:Y:S01]  /*a580*/  SYNCS.PHASECHK.TRANS64.TRYWAIT P1, [UR5+0x30830], R2 ;  /* 0x03083002ff0075a7 */ /* 0x0000620008020145 */
[----:B------:R-:W-:Y:S05]  /*a590*/  @!P0 BRA `(.L_x_1283) ;  /* 0x0000000000048947 */ /* 0x000fea0003800000 */
[----:B------:R-:W-:Y:S01]  /*a5a0*/  BPT.TRAP 0x1 ;  /* 0x000000040000795c */ /* 0x000fe20000300000 */
.L_x_1283:
[-C--:B------:R-:W-:Y:S01]  /*a5b0*/  FMUL.FTZ R24, R24, R152.reuse ;  /* 0x0000009818187220 */ /* 0x080fe20000410000 */
[----:B------:R-:W-:Y:S01]  /*a5c0*/  FMUL.FTZ R25, R25, R152 ;  /* 0x0000009819197220 */ /* 0x000fe20000410000 */
[----:B-1----:R-:W-:Y:S06]  /*a5d0*/  @P1 BRA `(.L_x_1284) ;  /* 0x0000000000081947 */ /* 0x002fec0003800000 */
[----:B------:R-:W1:Y:S02]  /*a5e0*/  SYNCS.PHASECHK.TRANS64.TRYWAIT P1, [UR5+0x30830], R2 ;  /* 0x03083002ff0075a7 */ /* 0x000e640008020145 */
[----:B-1----:R-:W-:Y:S05]  /*a5f0*/  @!P1 BRA `(.L_x_1285) ;  /* 0x000000f000c89947 */ /* 0x002fea0003800000 */
.L_x_1284:
        /* <DEDUP_REMOVED lines=226> */
.L_x_1286:
[----:B------:R-:W-:Y:S01]  /*b420*/  ULEA UR5, UR4, UR40, 0x3 ;  /* 0x0000002804057291 */ /* 0x000fe2000f8e183f */
[----:B------:R-:W-:-:S05]  /*b430*/  IMAD.U32 R0, RZ, RZ, UR6 ;  /* 0x00000006ff007e24 */ /* 0x000fca000f8e00ff */
[----:B------:R-:W-:-:S04]  /*b440*/  SHF.L.U32 R0, R0, 0x1f, RZ ;  /* 0x0000001f00007819 */ /* 0x000fc800000006ff */
[----:B------:R2:W3:Y:S01]  /*b450*/  SYNCS.PHASECHK.TRANS64.TRYWAIT P1, [UR5+0x30850], R0 ;  /* 0x03085000ff0075a7 */ /* 0x0004e20008020145 */
[----:B------:R-:W-:Y:S05]  /*b460*/  @!P0 BRA `(.L_x_1287) ;  /* 0x0000000000048947 */ /* 0x000fea0003800000 */
[----:B------:R-:W-:Y:S01]  /*b470*/  BPT.TRAP 0x1 ;  /* 0x000000040000795c */ /* 0x000fe20000300000 */
.L_x_1287:
[----:B---3--:R-:W-:Y:S05]  /*b480*/  @P1 BRA `(.L_x_1288) ;  /* 0x0000000000081947 */ /* 0x008fea0003800000 */
[----:B------:R-:W3:Y:S02]  /*b490*/  SYNCS.PHASECHK.TRANS64.TRYWAIT P1, [UR5+0x30850], R0 ;  /* 0x03085000ff0075a7 */ /* 0x000ee40008020145 */
[----:B---3--:R-:W-:Y:S05]  /*b4a0*/  @!P1 BRA `(.L_x_1289) ;  /* 0x000000e400349947 */ /* 0x008fea0003800000 */
.L_x_1288:
        /* <DEDUP_REMOVED lines=30> */
.L_x_1290:
[----:B------:R-:W-:Y:S01]  /*b690*/  R2UR UR4, R22 ;  /* 0x00000000160472ca */ /* 0x000fe200000e0000 */
[----:B------:R-:W3:Y:S01]  /*b6a0*/  S2UR UR10, SR_CgaCtaId ;  /* 0x00000000000a79c3 */ /* 0x000ee20000008800 */
[----:B------:R-:W-:Y:S01]  /*b6b0*/  VIADD R188, R23, UR61 ;  /* 0x0000003d17bc7c36 */ /* 0x000fe20008000000 */
[----:B------:R-:W-:Y:S01]  /*b6c0*/  ULDC UR6, c[0x0][0x9d8] ;  /* 0x0002760000067ab9 */ /* 0x000fe20000000800 */
[----:B------:R-:W-:Y:S01]  /*b6d0*/  UISETP.NE.AND UP0, UPT, UR60, URZ, UPT ;  /* 0x0000003f3c00728c */ /* 0x000fe2000bf05270 */
[----:B0-2---:R-:W-:Y:S01]  /*b6e0*/  FMUL.FTZ R0, R152, UR6 ;  /* 0x0000000698007c20 */ /* 0x005fe20008410000 */
[----:B-1----:R-:W-:Y:S01]  /*b6f0*/  FMUL.FTZ R2, R154, UR6 ;  /* 0x000000069a027c20 */ /* 0x002fe20008410000 */
[----:B------:R-:W-:Y:S01]  /*b700*/  FMUL.FTZ R154, R155, UR6 ;  /* 0x000000069b9a7c20 */ /* 0x000fe20008410000 */
[----:B------:R-:W-:Y:S01]  /*b710*/  FMUL.FTZ R184, R156, UR6 ;  /* 0x000000069cb87c20 */ /* 0x000fe20008410000 */
[----:B------:R-:W-:Y:S01]  /*b720*/  FMUL.FTZ R155, R158, UR6 ;  /* 0x000000069e9b7c20 */ /* 0x000fe20008410000 */
[----:B------:R-:W-:Y:S01]  /*b730*/  FMUL.FTZ R156, R159, UR6 ;  /* 0x000000069f9c7c20 */ /* 0x000fe20008410000 */
[----:B------:R-:W-:Y:S01]  /*b740*/  FMUL.FTZ R158, R162, UR6 ;  /* 0x00000006a29e7c20 */ /* 0x000fe20008410000 */
[----:B------:R-:W-:Y:S01]  /*b750*/  FMUL.FTZ R159, R163, UR6 ;  /* 0x00000006a39f7c20 */ /* 0x000fe20008410000 */
[----:B------:R-:W-:Y:S01]  /*b760*/  UISETP.NE.AND UP1, UPT, UR4, URZ, UPT ;  /* 0x0000003f0400728c */ /* 0x000fe2000bf25270 */
[----:B------:R-:W-:Y:S01]  /*b770*/  FMUL.FTZ R162, R167, UR6 ;  /* 0x00000006a7a27c20 */ /* 0x000fe20008410000 */
[----:B------:R-:W-:Y:S01]  /*b780*/  FMUL.FTZ R163, R166, UR6 ;  /* 0x00000006a6a37c20 */ /* 0x000fe20008410000 */
[----:B------:R-:W-:Y:S01]  /*b790*/  FMUL.FTZ R167, R168, UR6 ;  /* 0x00000006a8a77c20 */ /* 0x000fe20008410000 */
        /* <DEDUP_REMOVED lines=21> */
[----:B------:R-:W-:Y:S01]  /*b8f0*/  ULEA UR4, UR7, UR40, 0x3 ;  /* 0x0000002807047291 */ /* 0x000fe2000f8e183f */
[----:B------:R-:W-:Y:S01]  /*b900*/  FMUL.FTZ R169, R169, UR6 ;  /* 0x00000006a9a97c20 */ /* 0x000fe20008410000 */
[----:B------:R-:W-:Y:S01]  /*b910*/  FMUL.FTZ R173, R173, UR6 ;  /* 0x00000006adad7c20 */ /* 0x000fe20008410000 */
[----:B------:R-:W-:Y:S01]  /*b920*/  FMUL.FTZ R176, R176, UR6 ;  /* 0x00000006b0b07c20 */ /* 0x000fe20008410000 */
[----:B------:R-:W-:Y:S01]  /*b930*/  UIADD3 UR4, UR4, 0x30840, URZ ;  /* 0x0003084004047890 */ /* 0x000fe2000fffe03f */
[----:B------:R-:W0:Y:S01]  /*b940*/  SHFL.IDX PT, R189, R188, RZ, 0x1c1f ;  /* 0x001c1fffbcbd7589 */ /* 0x000e2200000e0000 */
[----:B------:R-:W-:-:S02]  /*b950*/  IMAD.SHL.U32 R175, R21, 0x40, RZ ;  /* 0x0000004015af7824 */ /* 0x000fc400078e00ff */
[----:B------:R-:W-:Y:S01]  /*b960*/  FMUL.FTZ R180, R181, UR6 ;  /* 0x00000006b5b47c20 */ /* 0x000fe20008410000 */
[----:B---3--:R-:W-:Y:S01]  /*b970*/  UPRMT UR4, UR10, 0x654, UR4 ;  /* 0x000006540a047896 */ /* 0x008fe20008000004 */
[----:B------:R-:W-:Y:S01]  /*b980*/  FMUL.FTZ R177, R182, UR6 ;  /* 0x00000006b6b17c20 */ /* 0x000fe20008410000 */
[----:B------:R-:W-:Y:S01]  /*b990*/  FMUL.FTZ R178, R183, UR6 ;  /* 0x00000006b7b27c20 */ /* 0x000fe20008410000 */
[----:B------:R-:W-:Y:S01]  /*b9a0*/  PLOP3.LUT P1, PT, PT, PT, UP0, 0x40, 0x0 ;  /* 0x000000000000781c */ /* 0x000fe20003f2e808 */
[----:B------:R-:W-:Y:S01]  /*b9b0*/  IMAD.U32 R152, RZ, RZ, UR42 ;  /* 0x0000002aff987e24 */ /* 0x000fe2000f8e00ff */
[----:B------:R-:W-:Y:S01]  /*b9c0*/  IADD3 R153, -R17, 0x1, -R175 ;  /* 0x0000000111997810 */ /* 0x000fe20007ffe9af */
[----:B------:R-:W1:Y:S01]  /*b9d0*/  MUFU.TANH R0, R0 ;  /* 0x0000000000007308 */ /* 0x000e620000002400 */
[----:B------:R-:W-:Y:S02]  /*b9e0*/  ULDC UR6, c[0x0][0x9e0] ;  /* 0x0002780000067ab9 */ /* 0x000fe40000000800 */
[----:B------:R-:W-:Y:S01]  /*b9f0*/  SYNCS.ARRIVE.TRANS64.RED.A1T0 RZ, [UR4], RZ ;  /* 0x000000ffffff79a7 */ /* 0x000fe20008100404 */
[----:B------:R-:W-:Y:S01]  /*ba00*/  ULOP3.LUT UR4, URZ, UR54, URZ, 0x33, !UPT ;  /* 0x000000363f047292 */ /* 0x000fe2000f8e333f */
[----:B------:R-:W-:-:S03]  /*ba10*/  IADD3 R152, -R152, UR43, R153 ;  /* 0x0000002b98987c10 */ /* 0x000fc6000fffe199 */
[----:B------:R-:W2:Y:S02]  /*ba20*/  MUFU.TANH R3, R3 ;  /* 0x0000000300037308 */ /* 0x000ea40000002400 */
[C---:B------:R-:W-:Y:S02]  /*ba30*/  VIADD R187, R152.reuse, UR6 ;  /* 0x0000000698bb7c36 */ /* 0x040fe40008000000 */
[----:B------:R-:W-:Y:S02]  /*ba40*/  VIADD R183, R152, UR4 ;  /* 0x0000000498b77c36 */ /* 0x000fe40008000000 */
[--C-:B0-----:R-:W-:Y:S02]  /*ba50*/  IMAD.IADD R182, R187, 0x1, R189.reuse ;  /* 0x00000001bbb67824 */ /* 0x101fe400078e02bd */
        /* <DEDUP_REMOVED lines=45> */
.L_x_1293:
[----:B------:R-:W-:-:S05]  /*bd30*/  IMAD.U32 R190, RZ, RZ, UR41 ;  /* 0x00000029ffbe7e24 */ /* 0x000fca000f8e00ff */
[----:B------:R-:W-:-:S13]  /*bd40*/  ISETP.NE.AND P1, PT, R190, 0x1, PT ;  /* 0x00000001be00780c */ /* 0x000fda0003f25270 */
[----:B------:R-:W1:Y:S02]  /*bd50*/  @P1 LDC.64 R152, c[0x0][0x9e8] ;  /* 0x00027a00ff981b82 */ /* 0x000e640000000a00 */
[----:B-1----:R-:W-:-:S05]  /*bd60*/  @P1 IMAD.HI.U32 R152, R189, R152, RZ ;  /* 0x00000098bd981227 */ /* 0x002fca00078e00ff */
[----:B------:R-:W-:-:S07]  /*bd70*/  @P1 SHF.R.U32.HI R189, RZ, R153, R152 ;  /* 0x00000099ffbd1219 */ /* 0x000fce0000011698 */
.L_x_1294:
[----:B------:R-:W-:Y:S05]  /*bd80*/  BSYNC B0 ;  /* 0x0000000000007941 */ /* 0x000fea0003800000 */
.L_x_1292:
[----:B------:R-:W-:-:S04]  /*bd90*/  IMAD R189, R189, R190, -R175 ;  /* 0x000000bebdbd7224 */ /* 0x000fc800078e0aaf */
[----:B------:R-:W-:-:S05]  /*bda0*/  IMAD.IADD R189, R189, 0x1, -R17 ;  /* 0x00000001bdbd7824 */ /* 0x000fca00078e0a11 */
[----:B------:R-:W-:Y:S02]  /*bdb0*/  VIMNMX R181, R181, R189, !PT ;  /* 0x000000bdb5b57248 */ /* 0x000fe40007fe0100 */
[----:B------:R-:W-:-:S07]  /*bdc0*/  VIADDMNMX R182, R189, R190, R182, PT ;  /* 0x000000bebdb67246 */ /* 0x000fce00038001b6 */
.L_x_1291:
        /* <DEDUP_REMOVED lines=68> */
.L_x_1297:
[----:B------:R-:W-:-:S05]  /*c210*/  IMAD.U32 R181, RZ, RZ, UR41 ;  /* 0x00000029ffb57e24 */ /* 0x000fca000f8e00ff */
[----:B------:R-:W-:-:S13]  /*c220*/  ISETP.NE.AND P2, PT, R181, 0x1, PT ;  /* 0x00000001b500780c */ /* 0x000fda0003f45270 */
[----:B------:R-:W0:Y:S02]  /*c230*/  @P2 LDC.64 R152, c[0x0][0x9e8] ;  /* 0x00027a00ff982b82 */ /* 0x000e240000000a00 */
[----:B0-----:R-:W-:-:S05]  /*c240*/  @P2 IMAD.HI.U32 R152, R3, R152, RZ ;  /* 0x0000009803982227 */ /* 0x001fca00078e00ff */
[----:B------:R-:W-:-:S07]  /*c250*/  @P2 SHF.R.U32.HI R3, RZ, R153, R152 ;  /* 0x00000099ff032219 */ /* 0x000fce0000011698 */
.L_x_1298:
[----:B------:R-:W-:Y:S05]  /*c260*/  BSYNC B0 ;  /* 0x0000000000007941 */ /* 0x000fea0003800000 */
.L_x_1296:
[----:B------:R-:W-:-:S04]  /*c270*/  IMAD R3, R3, R181, -R175 ;  /* 0x000000b503037224 */ /* 0x000fc800078e0aaf */
[----:B------:R-:W-:-:S05]  /*c280*/  IMAD.IADD R3, R3, 0x1, -R17 ;  /* 0x0000000103037824 */ /* 0x000fca00078e0a11 */
[----:B------:R-:W-:Y:S02]  /*c290*/  VIMNMX R183, R183, R3, !PT ;  /* 0x00000003b7b77248 */ /* 0x000fe40007fe0100 */
[----:B------:R-:W-:-:S07]  /*c2a0*/  VIADDMNMX R187, R3, R181, R187, PT ;  /* 0x000000b503bb7246 */ /* 0x000fce00038001bb */
.L_x_1295:
        /* <DEDUP_REMOVED lines=240> */
.L_x_1299:
[----:B------:R-:W0:Y:S01]  /*d1b0*/  S2UR UR6, SR_CgaCtaId ;  /* 0x00000000000679c3 */ /* 0x000e220000008800 */
[----:B------:R-:W-:Y:S01]  /*d1c0*/  R2UR UR4, R200 ;  /* 0x00000000c80472ca */ /* 0x000fe200000e0000 */
[----:B------:R-:W-:Y:S01]  /*d1d0*/  UIADD3 UR5, UR5, 0x30860, URZ ;  /* 0x0003086005057890 */ /* 0x000fe2000fffe03f */
[----:B------:R-:W-:Y:S01]  /*d1e0*/  F2FP.F16.F32.PACK_AB R198, R157, R184 ;  /* 0x000000b89dc6723e */ /* 0x000fe200000000ff */
[----:B------:R-:W-:Y:S01]  /*d1f0*/  IMAD.MOV.U32 R227, RZ, RZ, R2 ;  /* 0x000000ffffe37224 */ /* 0x000fe200078e0002 */
[----:B------:R-:W-:Y:S01]  /*d200*/  F2FP.F16.F32.PACK_AB R196, R188, R196 ;  /* 0x000000c4bcc4723e */ /* 0x000fe200000000ff */
[----:B------:R-:W-:Y:S01]  /*d210*/  IMAD.MOV.U32 R228, RZ, RZ, R3 ;  /* 0x000000ffffe47224 */ /* 0x000fe200078e0003 */
[----:B------:R-:W-:Y:S02]  /*d220*/  F2FP.F16.F32.PACK_AB R194, R185, R164 ;  /* 0x000000a4b9c2723e */ /* 0x000fe400000000ff */
[----:B------:R-:W-:Y:S02]  /*d230*/  F2FP.F16.F32.PACK_AB R184, R186, R176 ;  /* 0x000000b0bab8723e */ /* 0x000fe400000000ff */
[----:B------:R-:W-:-:S02]  /*d240*/  F2FP.F16.F32.PACK_AB R197, R154, R175 ;  /* 0x000000af9ac5723e */ /* 0x000fc400000000ff */
[----:B------:R-:W-:Y:S02]  /*d250*/  F2FP.F16.F32.PACK_AB R199, R156, R155 ;  /* 0x0000009b9cc7723e */ /* 0x000fe400000000ff */
[----:B------:R-:W-:Y:S01]  /*d260*/  ISETP.GT.AND P1, PT, R21, UR4, PT ;  /* 0x0000000415007c0c */ /* 0x000fe2000bf24270 */
[----:B------:R-:W-:Y:S01]  /*d270*/  UMOV UR4, UR39 ;  /* 0x0000002700047c82 */ /* 0x000fe20008000000 */
[----:B------:R-:W-:Y:S01]  /*d280*/  F2FP.F16.F32.PACK_AB R192, R161, R160 ;  /* 0x000000a0a1c0723e */ /* 0x000fe200000000ff */
[----:B------:R-:W-:Y:S01]  /*d290*/  VIADD R21, R21, 0xffffffff ;  /* 0xffffffff15157836 */ /* 0x000fe20000000000 */
        /* <DEDUP_REMOVED lines=13> */
.L_x_1281:
        /* <DEDUP_REMOVED lines=131> */
.L_x_1301:
[----:B------:R-:W-:Y:S01]  /*dba0*/  ULEA UR5, UR39, UR40, 0x3 ;  /* 0x0000002827057291 */ /* 0x000fe2000f8e183f */
[----:B------:R-:W-:-:S05]  /*dbb0*/  IMAD.U32 R0, RZ, RZ, UR38 ;  /* 0x00000026ff007e24 */ /* 0x000fca000f8e00ff */
[----:B------:R-:W-:-:S04]  /*dbc0*/  SHF.L.U32 R0, R0, 0x1f, RZ ;  /* 0x0000001f00007819 */ /* 0x000fc800000006ff */
[----:B------:R0:W1:Y:S01]  /*dbd0*/  SYNCS.PHASECHK.TRANS64.TRYWAIT P1, [UR5+0x30850], R0 ;  /* 0x03085000ff0075a7 */ /* 0x0000620008020145 */
[----:B------:R-:W-:Y:S05]  /*dbe0*/  @!P0 BRA `(.L_x_1302) ;  /* 0x0000000000048947 */ /* 0x000fea0003800000 */
[----:B------:R-:W-:Y:S01]  /*dbf0*/  BPT.TRAP 0x1 ;  /* 0x000000040000795c */ /* 0x000fe20000300000 */
.L_x_1302:
[----:B-1----:R-:W-:Y:S05]  /*dc00*/  @P1 BRA `(.L_x_1303) ;  /* 0x0000000000081947 */ /* 0x002fea0003800000 */
[----:B------:R-:W1:Y:S02]  /*dc10*/  SYNCS.PHASECHK.TRANS64.TRYWAIT P1, [UR5+0x30850], R0 ;  /* 0x03085000ff0075a7 */ /* 0x000e640008020145 */
[----:B-1----:R-:W-:Y:S05]  /*dc20*/  @!P1 BRA `(.L_x_1304) ;  /* 0x000000bc006c9947 */ /* 0x002fea0003800000 */
.L_x_1303:
[----:B------:R-:W-:Y:S01]  /*dc30*/  UIADD3 UR40, UR40, 0x400, URZ ;  /* 0x0000040028287890 */ /* 0x000fe2000fffe03f */
[----:B------:R-:W-:Y:S01]  /*dc40*/  WARPGROUP.ARRIVE ;  /* 0x00000000000079c5 */ /* 0x000fe20000000000 */
[----:B------:R-:W-:Y:S01]  /*dc50*/  UMOV UR7, 0x40000040 ;  /* 0x4000004000077882 */ /* 0x000fe20000000000 */
[----:B01----:R-:W0:Y:S01]  /*dc60*/  SHFL.BFLY PT, R0, R19, 0x2, 0x1f ;  /* 0x0c401f0013007f89 */ /* 0x003e2200000e0000 */
[----:B------:R-:W-:Y:S01]  /*dc70*/  USHF.R.U32.HI UR40, URZ, 0x4, UR40 ;  /* 0x000000043f287899 */ /* 0x000fe20008011628 */
[----:B------:R-:W-:Y:S02]  /*dc80*/  IMAD.MOV.U32 R6, RZ, RZ, RZ ;  /* 0x000000ffff067224 */ /* 0x000fe400078e00ff */
[----:B------:R-:W1:Y:S01]  /*dc90*/  SHFL.BFLY PT, R5, R18, 0x2, 0x1f ;  /* 0x0c401f0012057f89 */ /* 0x000e6200000e0000 */
[----:B------:R-:W-:Y:S01]  /*dca0*/  ULOP3.LUT UR40, UR40, 0x3fff, URZ, 0xc0, !UPT ;  /* 0x00003fff28287892 */ /* 0x000fe2000f8ec03f */
[----:B------:R-:W-:Y:S02]  /*dcb0*/  IMAD.U32 R8, RZ, RZ, UR10 ;  /* 0x0000000aff087e24 */ /* 0x000fe4000f8e00ff */
[----:B------:R-:W-:Y:S01]  /*dcc0*/  IMAD.U32 R12, RZ, RZ, UR10 ;  /* 0x0000000aff0c7e24 */ /* 0x000fe2000f8e00ff */
[----:B------:R-:W-:-:S04]  /*dcd0*/  ULOP3.LUT UR4, UR40, 0x2000000, URZ, 0xfc, !UPT ;  /* 0x0200000028047892 */ /* 0x000fc8000f8efc3f */
[----:B------:R-:W-:-:S07]  /*dce0*/  ULEA UR4, UR39, UR4, 0xb ;  /* 0x0000000427047291 */ /* 0x000fce000f8e583f */
[----:B------:R-:W-:Y:S02]  /*dcf0*/  UMOV UR6, UR4 ;  /* 0x0000000400067c82 */ /* 0x000fe40008000000 */
[----:B------:R-:W-:Y:S01]  /*dd00*/  HGMMA.64x256x16.F32 R24, R196, gdesc[UR4].tnspB, R24, gsb0 ;  /* 0x43e00004c4187df0 */ /* 0x000fe20008000818 */
[----:B------:R-:W-:Y:S01]  /*dd10*/  UIADD3 UR6, UR4, 0x80, URZ ;  /* 0x0000008004067890 */ /* 0x000fe2000fffe03f */
[----:B0-----:R-:W-:Y:S01]  /*dd20*/  FADD.FTZ R0, R0, R19 ;  /* 0x0000001300007221 */ /* 0x001fe20000010000 */
[----:B------:R-:W-:Y:S01]  /*dd30*/  UMOV UR7, 0x40000040 ;  /* 0x4000004000077882 */ /* 0x000fe20000000000 */
[----:B-1----:R-:W-:-:S03]  /*dd40*/  FADD.FTZ R4, R5, R18 ;  /* 0x0000001205047221 */ /* 0x002fc60000010000 */
[----:B------:R-:W0:Y:S04]  /*dd50*/  SHFL.BFLY PT, R5, R0, 0x1, 0x1f ;  /* 0x0c201f0000057f89 */ /* 0x000e2800000e0000 */
[----:B------:R-:W1:Y:S01]  /*dd60*/  SHFL.BFLY PT, R7, R4, 0x1, 0x1f ;  /* 0x0c201f0004077f89 */ /* 0x000e6200000e0000 */
[----:B0-----:R-:W-:Y:S01]  /*dd70*/  FADD.FTZ R10, R0, R5 ;  /* 0x00000005000a7221 */ /* 0x001fe20000010000 */
[----:B------:R-:W-:Y:S02]  /*dd80*/  IMAD.MOV.U32 R5, RZ, RZ, RZ ;  /* 0x000000ffff057224 */ /* 0x000fe400078e00ff */
[----:B------:R-:W-:Y:S02]  /*dd90*/  IMAD.MOV.U32 R0, RZ, RZ, -0x800000 ;  /* 0xff800000ff007424 */ /* 0x000fe400078e00ff */
[----:B-1----:R-:W-:Y:S01]  /*dda0*/  FADD.FTZ R11, R4, R7 ;  /* 0x00000007040b7221 */ /* 0x002fe20000010000 */
[----:B------:R-:W-:Y:S01]  /*ddb0*/  FSETP.NE.FTZ.AND P1, PT, R10, RZ, PT ;  /* 0x000000ff0a00720b */ /* 0x000fe20003f35000 */
[----:B------:R-:W-:-:S03]  /*ddc0*/  IMAD.MOV.U32 R4, RZ, RZ, -0x800000 ;  /* 0xff800000ff047424 */ /* 0x000fc600078e00ff */
        /* <DEDUP_REMOVED lines=30> */
.L_x_1305:
[----:B------:R-:W2:Y:S01]  /*dfb0*/  LDL.LU R2, [R1+0x14] ;  /* 0x0000140001027983 */ /* 0x000ea20000300800 */
[----:B------:R-:W-:Y:S01]  /*dfc0*/  UIADD3 UR4, UR5, 0x30860, URZ ;  /* 0x0003086005047890 */ /* 0x000fe2000fffe03f */
[----:B------:R-:W0:Y:S01]  /*dfd0*/  S2UR UR5, SR_CgaCtaId ;  /* 0x00000000000579c3 */ /* 0x000e220000008800 */
        /* <DEDUP_REMOVED lines=33> */
[----:B------:R-:W-:Y:S01]  /*e1f0*/  USEL UR4, URZ, 0x1, UP0 ;  /* 0x000000013f047887 */ /* 0x000fe20008000000 */
        /* <DEDUP_REMOVED lines=100> */
[----:B------:R-:W-:-:S02]  /*e840*/  USEL UR39, UR39, URZ, UP0 ;  /* 0x0000003f27277287 */ /* 0x000fc40008000000 */
[----:B------:R-:W-:Y:S01]  /*e850*/  ULOP3.LUT UR38, UR38, UR4, URZ, 0x3c, !UPT ;  /* 0x0000000426267292 */ /* 0x000fe2000f8e3c3f */
[----:B--2---:R-:W-:-:S13]  /*e860*/  R2UR UR6, R2 ;  /* 0x00000000020672ca */ /* 0x004fda00000e0000 */
[----:B------:R-:W-:-:S06]  /*e870*/  UIADD3 UR6, UR6, 0x1, URZ ;  /* 0x0000000106067890 */ /* 0x000fcc000fffe03f */
[----:B------:R-:W-:-:S05]  /*e880*/  IMAD.U32 R2, RZ, RZ, UR6 ;  /* 0x00000006ff027e24 */ /* 0x000fca000f8e00ff */
[----:B------:R0:W-:Y:S02]  /*e890*/  STL [R1+0x14], R2 ;  /* 0x0000140201007387 */ /* 0x0001e40000100800 */
.L_x_1227:
        /* <DEDUP_REMOVED lines=11> */
[----:B0-----:R-:W2:Y:S01]  /*e950*/  LDL.LU R2, [R1+0x10] ;  /* 0x0000100001027983 */ /* 0x001ea20000300800 */
[----:B------:R-:W0:Y:S01]  /*e960*/  S2UR UR4, SR_SWINHI ;  /* 0x00000000000479c3 */ /* 0x000e220000002f00 */
[----:B------:R-:W-:Y:S01]  /*e970*/  F2FP.F16.F32.PACK_AB R10, R29, R28 ;  /* 0x0000001c1d0a723e */ /* 0x000fe200000000ff */
[----:B------:R-:W-:Y:S01]  /*e980*/  ULDC.64 UR16, c[0x0][0xc00] ;  /* 0x0003000000107ab9 */ /* 0x000fe20000000a00 */
[----:B------:R-:W3:Y:S01]  /*e990*/  LDL R3, [R1+0x28] ;  /* 0x0000280001037983 */ /* 0x000ee20000100800 */
[----:B------:R-:W-:Y:S01]  /*e9a0*/  F2FP.F16.F32.PACK_AB R11, R31, R30 ;  /* 0x0000001e1f0b723e */ /* 0x000fe200000000ff */
[----:B------:R-:W-:Y:S01]  /*e9b0*/  ULDC.64 UR12, c[0x0][0xc00] ;  /* 0x00030000000c7ab9 */ /* 0x000fe20000000a00 */
[----:B------:R-:W-:Y:S01]  /*e9c0*/  F2FP.F16.F32.PACK_AB R12, R33, R32 ;  /* 0x00000020210c723e */ /* 0x000fe200000000ff */
[----:B------:R-:W-:Y:S01]  /*e9d0*/  ULDC.64 UR14, c[0x0][0xc08] ;  /* 0x00030200000e7ab9 */ /* 0x000fe20000000a00 */
[----:B------:R-:W-:Y:S01]  /*e9e0*/  F2FP.F16.F32.PACK_AB R13, R35, R34 ;  /* 0x00000022230d723e */ /* 0x000fe200000000ff */
[----:B------:R-:W-:Y:S01]  /*e9f0*/  ULDC UR22, c[0x0][0xbe8] ;  /* 0x0002fa0000167ab9 */ /* 0x000fe20000000800 */
[----:B------:R-:W-:-:S02]  /*ea00*/  F2FP.F16.F32.PACK_AB R14, R37, R36 ;  /* 0x00000024250e723e */ /* 0x000fc400000000ff */
[----:B------:R-:W-:Y:S02]  /*ea10*/  F2FP.F16.F32.PACK_AB R15, R39, R38 ;  /* 0x00000026270f723e */ /* 0x000fe400000000ff */
[----:B------:R-:W-:Y:S02]  /*ea20*/  R2UR UR19, R202 ;  /* 0x00000000ca1372ca */ /* 0x000fe400000e0000 */
[----:B------:R-:W-:Y:S02]  /*ea30*/  R2UR UR18, R204 ;  /* 0x00000000cc1272ca */ /* 0x000fe400000e0000 */
[----:B------:R-:W-:Y:S01]  /*ea40*/  R2UR UR26, R205 ;  /* 0x00000000cd1a72ca */ /* 0x000fe200000e0000 */
[----:B------:R-:W-:Y:S01]  /*ea50*/  UMOV UR10, UR8 ;  /* 0x00000008000a7c82 */ /* 0x000fe20008000000 */
[----:B0-----:R-:W-:Y:S01]  /*ea60*/  UMOV UR11, UR4 ;  /* 0x00000004000b7c82 */ /* 0x001fe20008000000 */
[----:B------:R-:W-:Y:S01]  /*ea70*/  UISETP.NE.U32.AND UP0, UPT, UR14, URZ, UPT ;  /* 0x0000003f0e00728c */ /* 0x000fe2000bf05070 */
[----:B------:R-:W-:-:S03]  /*ea80*/  ULDC UR4, c[0x0][0xad4] ;  /* 0x0002b50000047ab9 */ /* 0x000fc60000000800 */
[----:B------:R-:W-:-:S11]  /*ea90*/  UISETP.NE.AND.EX UP0, UPT, UR15, URZ, UPT, UP0 ;  /* 0x0000003f0f00728c */ /* 0x000fd6000bf05300 */
[----:B------:R-:W-:Y:S01]  /*eaa0*/  @UP0 ULDC.64 UR14, c[0x0][0xc08] ;  /* 0x00030200000e0ab9 */ /* 0x000fe20000000a00 */
[----:B------:R-:W-:Y:S01]  /*eab0*/  BAR.SYNC.DEFER_BLOCKING 0x1, 0x100 ;  /* 0x0044000000007b1d */ /* 0x000fe20000010000 */
[----:B--2---:R-:W-:Y:S01]  /*eac0*/  R2UR UR9, R2 ;  /* 0x00000000020972ca */ /* 0x004fe200000e0000 */
[----:B------:R-:W-:-:S04]  /*ead0*/  IMAD.MOV.U32 R2, RZ, RZ, 0x2 ;  /* 0x00000002ff027424 */ /* 0x000fc800078e00ff */
[----:B---3--:R-:W-:-:S03]  /*eae0*/  IMAD.WIDE R2, R3, R2, UR10 ;  /* 0x0000000a03027e25 */ /* 0x008fc6000f8e0202 */
[C---:B------:R-:W-:Y:S02]  /*eaf0*/  IADD3 R155, P0, R2.reuse, 0x40, RZ ;  /* 0x00000040029b7810 */ /* 0x040fe40007f1e0ff */
[----:B------:R-:W-:-:S03]  /*eb00*/  IADD3 R7, P1, R2, 0x20, RZ ;  /* 0x0000002002077810 */ /* 0x000fc60007f3e0ff */
[----:B------:R-:W-:Y:S01]  /*eb10*/  UIMAD.WIDE UR12, UR9, 0x4, UR12 ;  /* 0x00000004090c78a5 */ /* 0x000fe2000f8e020c */
[----:B------:R-:W-:Y:S02]  /*eb20*/  LOP3.LUT R154, R155, 0x380, RZ, 0xc0, !PT ;  /* 0x000003809b9a7812 */ /* 0x000fe400078ec0ff */
[----:B------:R-:W-:Y:S02]  /*eb30*/  LOP3.LUT R9, R2, 0x380, RZ, 0xc0, !PT ;  /* 0x0000038002097812 */ /* 0x000fe400078ec0ff */
[----:B------:R-:W-:Y:S02]  /*eb40*/  LOP3.LUT R6, R7, 0x380, RZ, 0xc0, !PT ;  /* 0x0000038007067812 */ /* 0x000fe400078ec0ff */
[----:B------:R-:W-:Y:S02]  /*eb50*/  SHF.R.U64 R154, R154, 0x3, RZ ;  /* 0x000000039a9a7819 */ /* 0x000fe400000012ff */
[----:B------:R-:W-:Y:S02]  /*eb60*/  IADD3 R161, P4, R2, 0x60, RZ ;  /* 0x0000006002a17810 */ /* 0x000fe40007f9e0ff */
[----:B------:R-:W-:-:S02]  /*eb70*/  SHF.R.U64 R9, R9, 0x3, RZ ;  /* 0x0000000309097819 */ /* 0x000fc400000012ff */
[----:B------:R-:W-:Y:S02]  /*eb80*/  SHF.R.U64 R6, R6, 0x3, RZ ;  /* 0x0000000306067819 */ /* 0x000fe400000012ff */
[----:B------:R-:W-:Y:S01]  /*eb90*/  LOP3.LUT R154, R154, R155, RZ, 0x3c, !PT ;  /* 0x0000009b9a9a7212 */ /* 0x000fe200078e3cff */
[----:B------:R-:W-:Y:S01]  /*eba0*/  IMAD.X R155, RZ, RZ, R3, P0 ;  /* 0x000000ffff9b7224 */ /* 0x000fe200000e0603 */
[C---:B------:R-:W-:Y:S02]  /*ebb0*/  IADD3 R163, P3, R2.reuse, 0x4000, RZ ;  /* 0x0000400002a37810 */ /* 0x040fe40007f7e0ff */
[C---:B------:R-:W-:Y:S02]  /*ebc0*/  IADD3 R165, P6, R2.reuse, 0x4020, RZ ;  /* 0x0000402002a57810 */ /* 0x040fe40007fde0ff */
[----:B------:R-:W-:Y:S02]  /*ebd0*/  LOP3.LUT R160, R161, 0x380, RZ, 0xc0, !PT ;  /* 0x00000380a1a07812 */ /* 0x000fe400078ec0ff */
[----:B------:R-:W-:-:S02]  /*ebe0*/  IADD3 R21, P2, R2, 0x4060, RZ ;  /* 0x0000406002157810 */ /* 0x000fc40007f5e0ff */
[----:B------:R-:W-:Y:S01]  /*ebf0*/  LOP3.LUT R8, R9, R2, RZ, 0x3c, !PT ;  /* 0x0000000209087212 */ /* 0x000fe200078e3cff */
[--C-:B------:R-:W-:Y:S01]  /*ec00*/  IMAD.MOV.U32 R9, RZ, RZ, R3.reuse ;  /* 0x000000ffff097224 */ /* 0x100fe200078e0003 */
[----:B------:R-:W-:Y:S02]  /*ec10*/  IADD3 R153, P0, R2, 0x8020, RZ ;  /* 0x0000802002997810 */ /* 0x000fe40007f1e0ff */
[----:B------:R-:W-:Y:S01]  /*ec20*/  LOP3.LUT R6, R6, R7, RZ, 0x3c, !PT ;  /* 0x0000000706067212 */ /* 0x000fe200078e3cff */
[----:B------:R-:W-:Y:S01]  /*ec30*/  IMAD.X R7, RZ, RZ, R3, P1 ;  /* 0x000000ffff077224 */ /* 0x000fe200008e0603 */
[----:B------:R-:W-:Y:S02]  /*ec40*/  LOP3.LUT R162, R163, 0x380, RZ, 0xc0, !PT ;  /* 0x00000380a3a27812 */ /* 0x000fe400078ec0ff */
[----:B------:R-:W-:Y:S02]  /*ec50*/  LOP3.LUT R164, R165, 0x380, RZ, 0xc0, !PT ;  /* 0x00000380a5a47812 */ /* 0x000fe400078ec0ff */
[----:B------:R-:W-:-:S02]  /*ec60*/  SHF.R.U64 R160, R160, 0x3, RZ ;  /* 0x00000003a0a07819 */ /* 0x000fc400000012ff */
[C---:B------:R-:W-:Y:S02]  /*ec70*/  IADD3 R167, P5, R2.reuse, 0x4040, RZ ;  /* 0x0000404002a77810 */ /* 0x040fe40007fbe0ff */
[----:B------:R-:W-:Y:S02]  /*ec80*/  LOP3.LUT R20, R21, 0x380, RZ, 0xc0, !PT ;  /* 0x0000038015147812 */ /* 0x000fe400078ec0ff */
[----:B------:R-:W-:Y:S02]  /*ec90*/  IADD3 R169, P1, R2, 0x8000, RZ ;  /* 0x0000800002a97810 */ /* 0x000fe40007f3e0ff */
[----:B------:R-:W-:Y:S02]  /*eca0*/  LOP3.LUT R152, R153, 0x380, RZ, 0xc0, !PT ;  /* 0x0000038099987812 */ /* 0x000fe400078ec0ff */
[----:B------:R-:W-:Y:S02]  /*ecb0*/  MOV R5, R8 ;  /* 0x0000000800057202 */ /* 0x000fe40000000f00 */
[----:B------:R-:W-:-:S02]  /*ecc0*/  SHF.R.U64 R162, R162, 0x3, RZ ;  /* 0x00000003a2a27819 */ /* 0x000fc400000012ff */
[----:B------:R-:W-:Y:S02]  /*ecd0*/  SHF.R.U64 R164, R164, 0x3, RZ ;  /* 0x00000003a4a47819 */ /* 0x000fe400000012ff */
[----:B------:R-:W-:Y:S01]  /*ece0*/  LOP3.LUT R160, R160, R161, RZ, 0x3c, !PT ;  /* 0x000000a1a0a07212 */ /* 0x000fe200078e3cff */
[----:B------:R-:W-:Y:S01]  /*ecf0*/  IMAD.X R161, RZ, RZ, R3, P4 ;  /* 0x000000ffffa17224 */ /* 0x000fe200020e0603 */
[----:B------:R-:W-:Y:S02]  /*ed00*/  F2FP.F16.F32.PACK_AB R8, R25, R24 ;  /* 0x000000181908723e */ /* 0x000fe400000000ff */
[----:B------:R-:W-:Y:S02]  /*ed10*/  LOP3.LUT R166, R167, 0x380, RZ, 0xc0, !PT ;  /* 0x00000380a7a67812 */ /* 0x000fe400078ec0ff */
[----:B------:R-:W-:Y:S02]  /*ed20*/  F2FP.F16.F32.PACK_AB R9, R27, R26 ;  /* 0x0000001a1b09723e */ /* 0x000fe400000000ff */
[----:B------:R-:W-:-:S02]  /*ed30*/  SHF.R.U64 R20, R20, 0x3, RZ ;  /* 0x0000000314147819 */ /* 0x000fc400000012ff */
[----:B------:R-:W-:Y:S01]  /*ed40*/  LOP3.LUT R168, R169, 0x380, RZ, 0xc0, !PT ;  /* 0x00000380a9a87812 */ /* 0x000fe200078ec0ff */
[----:B------:R0:W-:Y:S01]  /*ed50*/  STSM.16.M88.4 [R5], R8 ;  /* 0x0000000805007844 */ /* 0x0001e20000000200 */
[----:B------:R-:W-:Y:S02]  /*ed60*/  SHF.R.U64 R152, R152, 0x3, RZ ;  /* 0x0000000398987819 */ /* 0x000fe400000012ff */
[----:B------:R-:W-:Y:S02]  /*ed70*/  MOV R7, R6 ;  /* 0x0000000600077202 */ /* 0x000fe40000000f00 */
[----:B------:R-:W-:Y:S02]  /*ed80*/  IADD3 R171, P4, R2, 0x8040, RZ ;  /* 0x0000804002ab7810 */ /* 0x000fe40007f9e0ff */
[----:B------:R-:W-:Y:S01]  /*ed90*/  LOP3.LUT R162, R162, R163, RZ, 0x3c, !PT ;  /* 0x000000a3a2a27212 */ /* 0x000fe200078e3cff */
[--C-:B------:R-:W-:Y:S01]  /*eda0*/  IMAD.X R163, RZ, RZ, R3.reuse, P3 ;  /* 0x000000ffffa37224 */ /* 0x100fe200018e0603 */
[----:B------:R-:W-:Y:S01]  /*edb0*/  LOP3.LUT R164, R164, R165, RZ, 0x3c, !PT ;  /* 0x000000a5a4a47212 */ /* 0x000fe200078e3cff */
[--C-:B------:R-:W-:Y:S01]  /*edc0*/  IMAD.X R165, RZ, RZ, R3.reuse, P6 ;  /* 0x000000ffffa57224 */ /* 0x100fe200030e0603 */
[----:B------:R-:W-:Y:S01]  /*edd0*/  SHF.R.U64 R166, R166, 0x3, RZ ;  /* 0x00000003a6a67819 */ /* 0x000fe200000012ff */
[----:B------:R1:W-:Y:S01]  /*ede0*/  STSM.16.M88.4 [R7], R12 ;  /* 0x0000000c07007844 */ /* 0x0003e20000000200 */
[----:B------:R-:W-:Y:S01]  /*edf0*/  LOP3.LUT R20, R20, R21, RZ, 0x3c, !PT ;  /* 0x0000001514147212 */ /* 0x000fe200078e3cff */
[----:B------:R-:W-:Y:S01]  /*ee00*/  IMAD.X R21, RZ, RZ, R3, P2 ;  /* 0x000000ffff157224 */ /* 0x000fe200010e0603 */
[----:B------:R-:W-:-:S02]  /*ee10*/  SHF.R.U64 R168, R168, 0x3, RZ ;  /* 0x00000003a8a87819 */ /* 0x000fc400000012ff */
[----:B------:R-:W-:Y:S01]  /*ee20*/  LOP3.LUT R152, R152, R153, RZ, 0x3c, !PT ;  /* 0x0000009998987212 */ /* 0x000fe200078e3cff */
[----:B------:R-:W-:Y:S01]  /*ee30*/  IMAD.X R153, RZ, RZ, R3, P0 ;  /* 0x000000ffff997224 */ /* 0x000fe200000e0603 */
[----:B------:R-:W-:Y:S02]  /*ee40*/  LOP3.LUT R170, R171, 0x380, RZ, 0xc0, !PT ;  /* 0x00000380abaa7812 */ /* 0x000fe400078ec0ff */
[C---:B------:R-:W-:Y:S02]  /*ee50*/  IADD3 R157, P3, R2.reuse, 0x8060, RZ ;  /* 0x00008060029d7810 */ /* 0x040fe40007f7e0ff */
[----:B------:R-:W-:Y:S02]  /*ee60*/  IADD3 R159, P6, R2, 0xc000, RZ ;  /* 0x0000c000029f7810 */ /* 0x000fe40007fde0ff */
[----:B------:R-:W-:Y:S02]  /*ee70*/  MOV R154, R154 ;  /* 0x0000009a009a7202 */ /* 0x000fe40000000f00 */
[----:B0-----:R-:W-:-:S02]  /*ee80*/  F2FP.F16.F32.PACK_AB R8, R41, R40 ;  /* 0x000000282908723e */ /* 0x001fc400000000ff */
[----:B------:R-:W-:Y:S02]  /*ee90*/  F2FP.F16.F32.PACK_AB R9, R43, R42 ;  /* 0x0000002a2b09723e */ /* 0x000fe400000000ff */
[----:B------:R-:W-:Y:S02]  /*eea0*/  F2FP.F16.F32.PACK_AB R10, R45, R44 ;  /* 0x0000002c2d0a723e */ /* 0x000fe400000000ff */
[----:B------:R-:W-:Y:S02]  /*eeb0*/  F2FP.F16.F32.PACK_AB R11, R47, R46 ;  /* 0x0000002e2f0b723e */ /* 0x000fe400000000ff */
[----:B------:R-:W-:Y:S01]  /*eec0*/  LOP3.LUT R166, R166, R167, RZ, 0x3c, !PT ;  /* 0x000000a7a6a67212 */ /* 0x000fe200078e3cff */
[----:B------:R-:W-:Y:S01]  /*eed0*/  IMAD.X R167, RZ, RZ, R3, P5 ;  /* 0x000000ffffa77224 */ /* 0x000fe200028e0603 */
[----:B------:R-:W-:Y:S01]  /*eee0*/  MOV R161, R160 ;  /* 0x000000a000a17202 */ /* 0x000fe20000000f00 */
[----:B------:R0:W-:Y:S01]  /*eef0*/  STSM.16.M88.4 [R154], R8 ;  /* 0x000000089a007844 */ /* 0x0001e20000000200 */
[----:B-1----:R-:W-:-:S02]  /*ef00*/  F2FP.F16.F32.PACK_AB R12, R49, R48 ;  /* 0x00000030310c723e */ /* 0x002fc400000000ff */
[----:B------:R-:W-:Y:S02]  /*ef10*/  F2FP.F16.F32.PACK_AB R13, R51, R50 ;  /* 0x00000032330d723e */ /* 0x000fe400000000ff */
[----:B------:R-:W-:Y:S02]  /*ef20*/  F2FP.F16.F32.PACK_AB R14, R53, R52 ;  /* 0x00000034350e723e */ /* 0x000fe400000000ff */
[----:B------:R-:W-:Y:S02]  /*ef30*/  F2FP.F16.F32.PACK_AB R15, R55, R54 ;  /* 0x00000036370f723e */ /* 0x000fe400000000ff */
[----:B------:R-:W-:Y:S01]  /*ef40*/  LOP3.LUT R168, R168, R169, RZ, 0x3c, !PT ;  /* 0x000000a9a8a87212 */ /* 0x000fe200078e3cff */
[----:B------:R-:W-:Y:S01]  /*ef50*/  IMAD.X R169, RZ, RZ, R3, P1 ;  /* 0x000000ffffa97224 */ /* 0x000fe200008e0603 */
[----:B------:R-:W-:Y:S01]  /*ef60*/  SHF.R.U64 R170, R170, 0x3, RZ ;  /* 0x00000003aaaa7819 */ /* 0x000fe200000012ff */
[----:B------:R1:W-:Y:S01]  /*ef70*/  STSM.16.M88.4 [R161], R12 ;  /* 0x0000000ca1007844 */ /* 0x0003e20000000200 */
[----:B------:R-:W-:-:S02]  /*ef80*/  LOP3.LUT R156, R157, 0x380, RZ, 0xc0, !PT ;  /* 0x000003809d9c7812 */ /* 0x000fc400078ec0ff */
[----:B------:R-:W-:Y:S02]  /*ef90*/  LOP3.LUT R158, R159, 0x380, RZ, 0xc0, !PT ;  /* 0x000003809f9e7812 */ /* 0x000fe400078ec0ff */
[----:B------:R-:W-:Y:S02]  /*efa0*/  MOV R22, R20 ;  /* 0x0000001400167202 */ /* 0x000fe40000000f00 */
[C---:B------:R-:W-:Y:S02]  /*efb0*/  IADD3 R6, P5, R2.reuse, 0xc020, RZ ;  /* 0x0000c02002067810 */ /* 0x040fe40007fbe0ff */
[C---:B------:R-:W-:Y:S02]  /*efc0*/  IADD3 R5, P1, R2.reuse, 0xc060, RZ ;  /* 0x0000c06002057810 */ /* 0x040fe40007f3e0ff */
[----:B------:R-:W-:Y:S02]  /*efd0*/  MOV R20, R152 ;  /* 0x0000009800147202 */ /* 0x000fe40000000f00 */
[----:B------:R-:W-:-:S02]  /*efe0*/  IADD3 R19, P2, R2, 0xc040, RZ ;  /* 0x0000c04002137810 */ /* 0x000fc40007f5e0ff */
[----:B------:R-:W-:Y:S02]  /*eff0*/  MOV R162, R162 ;  /* 0x000000a200a27202 */ /* 0x000fe40000000f00 */
[----:B------:R-:W-:Y:S02]  /*f000*/  F2FP.F16.F32.PACK_AB R152, R57, R56 ;  /* 0x000000383998723e */ /* 0x000fe400000000ff */
[----:B------:R-:W-:Y:S02]  /*f010*/  F2FP.F16.F32.PACK_AB R153, R59, R58 ;  /* 0x0000003a3b99723e */ /* 0x000fe400000000ff */
[----:B0-----:R-:W-:Y:S02]  /*f020*/  F2FP.F16.F32.PACK_AB R154, R61, R60 ;  /* 0x0000003c3d9a723e */ /* 0x001fe400000000ff */
[----:B------:R-:W-:Y:S02]  /*f030*/  F2FP.F16.F32.PACK_AB R155, R63, R62 ;  /* 0x0000003e3f9b723e */ /* 0x000fe400000000ff */
[----:B------:R-:W-:-:S02]  /*f040*/  MOV R164, R164 ;  /* 0x000000a400a47202 */ /* 0x000fc40000000f00 */
[----:B------:R-:W-:Y:S01]  /*f050*/  F2FP.F16.F32.PACK_AB R8, R65, R64 ;  /* 0x000000404108723e */ /* 0x000fe200000000ff */
[----:B------:R-:W-:Y:S01]  /*f060*/  STSM.16.M88.4 [R162], R152 ;  /* 0x00000098a2007844 */ /* 0x000fe20000000200 */
[----:B------:R-:W-:Y:S02]  /*f070*/  F2FP.F16.F32.PACK_AB R9, R67, R66 ;  /* 0x000000424309723e */ /* 0x000fe400000000ff */
[----:B------:R-:W-:Y:S02]  /*f080*/  F2FP.F16.F32.PACK_AB R10, R69, R68 ;  /* 0x00000044450a723e */ /* 0x000fe400000000ff */
[----:B------:R-:W-:Y:S02]  /*f090*/  F2FP.F16.F32.PACK_AB R11, R71, R70 ;  /* 0x00000046470b723e */ /* 0x000fe400000000ff */
[----:B------:R-:W-:Y:S01]  /*f0a0*/  LOP3.LUT R170, R170, R171, RZ, 0x3c, !PT ;  /* 0x000000abaaaa7212 */ /* 0x000fe200078e3cff */
[----:B------:R-:W-:Y:S01]  /*f0b0*/  IMAD.X R171, RZ, RZ, R3, P4 ;  /* 0x000000ffffab7224 */ /* 0x000fe200020e0603 */
[----:B------:R-:W-:Y:S01]  /*f0c0*/  SHF.R.U64 R156, R156, 0x3, RZ ;  /* 0x000000039c9c7819 */ /* 0x000fe200000012ff */
[----:B------:R0:W-:Y:S01]  /*f0d0*/  STSM.16.M88.4 [R164], R8 ;  /* 0x00000008a4007844 */ /* 0x0001e20000000200 */
[----:B------:R-:W-:-:S02]  /*f0e0*/  SHF.R.U64 R158, R158, 0x3, RZ ;  /* 0x000000039e9e7819 */ /* 0x000fc400000012ff */
[----:B------:R-:W-:Y:S02]  /*f0f0*/  MOV R166, R166 ;  /* 0x000000a600a67202 */ /* 0x000fe40000000f00 */
[----:B-1----:R-:W-:Y:S02]  /*f100*/  F2FP.F16.F32.PACK_AB R12, R73, R72 ;  /* 0x00000048490c723e */ /* 0x002fe400000000ff */
[----:B------:R-:W-:Y:S02]  /*f110*/  F2FP.F16.F32.PACK_AB R13, R75, R74 ;  /* 0x0000004a4b0d723e */ /* 0x000fe400000000ff */
[----:B------:R-:W-:Y:S02]  /*f120*/  F2FP.F16.F32.PACK_AB R14, R77, R76 ;  /* 0x0000004c4d0e723e */ /* 0x000fe400000000ff */
[----:B------:R-:W-:Y:S02]  /*f130*/  F2FP.F16.F32.PACK_AB R15, R79, R78 ;  /* 0x0000004e4f0f723e */ /* 0x000fe400000000ff */
[----:B------:R-:W-:-:S02]  /*f140*/  LOP3.LUT R7, R6, 0x380, RZ, 0xc0, !PT ;  /* 0x0000038006077812 */ /* 0x000fc400078ec0ff */
[----:B------:R-:W-:Y:S01]  /*f150*/  LOP3.LUT R2, R5, 0x380, RZ, 0xc0, !PT ;  /* 0x0000038005027812 */ /* 0x000fe200078ec0ff */
[----:B------:R1:W-:Y:S01]  /*f160*/  STSM.16.M88.4 [R166], R12 ;  /* 0x0000000ca6007844 */ /* 0x0003e20000000200 */
[----:B------:R-:W-:Y:S02]  /*f170*/  LOP3.LUT R18, R19, 0x380, RZ, 0xc0, !PT ;  /* 0x0000038013127812 */ /* 0x000fe400078ec0ff */
[----:B------:R-:W-:Y:S01]  /*f180*/  LOP3.LUT R156, R156, R157, RZ, 0x3c, !PT ;  /* 0x0000009d9c9c7212 */ /* 0x000fe200078e3cff */
[--C-:B------:R-:W-:Y:S01]  /*f190*/  IMAD.X R157, RZ, RZ, R3.reuse, P3 ;  /* 0x000000ffff9d7224 */ /* 0x100fe200018e0603 */
[----:B------:R-:W-:Y:S01]  /*f1a0*/  LOP3.LUT R158, R158, R159, RZ, 0x3c, !PT ;  /* 0x0000009f9e9e7212 */ /* 0x000fe200078e3cff */
[----:B------:R-:W-:Y:S01]  /*f1b0*/  IMAD.X R159, RZ, RZ, R3, P6 ;  /* 0x000000ffff9f7224 */ /* 0x000fe200030e0603 */
[----:B------:R-:W-:Y:S02]  /*f1c0*/  SHF.R.U64 R7, R7, 0x3, RZ ;  /* 0x0000000307077819 */ /* 0x000fe400000012ff */
[----:B------:R-:W-:-:S02]  /*f1d0*/  SHF.R.U64 R2, R2, 0x3, RZ ;  /* 0x0000000302027819 */ /* 0x000fc400000012ff */
[----:B------:R-:W-:Y:S02]  /*f1e0*/  SHF.R.U64 R18, R18, 0x3, RZ ;  /* 0x0000000312127819 */ /* 0x000fe400000012ff */
[----:B------:R-:W-:Y:S02]  /*f1f0*/  MOV R160, R168 ;  /* 0x000000a800a07202 */ /* 0x000fe40000000f00 */
[----:B------:R-:W-:Y:S02]  /*f200*/  MOV R21, R170 ;  /* 0x000000aa00157202 */ /* 0x000fe40000000f00 */
[----:B0-----:R-:W-:Y:S02]  /*f210*/  F2FP.F16.F32.PACK_AB R164, R81, R80 ;  /* 0x0000005051a4723e */ /* 0x001fe400000000ff */
[----:B------:R-:W-:Y:S02]  /*f220*/  F2FP.F16.F32.PACK_AB R165, R83, R82 ;  /* 0x0000005253a5723e */ /* 0x000fe400000000ff */
[----:B-1----:R-:W-:-:S02]  /*f230*/  F2FP.F16.F32.PACK_AB R166, R85, R84 ;  /* 0x0000005455a6723e */ /* 0x002fc400000000ff */
[----:B------:R-:W-:Y:S02]  /*f240*/  F2FP.F16.F32.PACK_AB R167, R87, R86 ;  /* 0x0000005657a7723e */ /* 0x000fe400000000ff */
[----:B------:R-:W-:Y:S02]  /*f250*/  F2FP.F16.F32.PACK_AB R168, R89, R88 ;  /* 0x0000005859a8723e */ /* 0x000fe400000000ff */
[----:B------:R-:W-:Y:S01]  /*f260*/  F2FP.F16.F32.PACK_AB R169, R91, R90 ;  /* 0x0000005a5ba9723e */ /* 0x000fe200000000ff */
[----:B------:R-:W-:Y:S01]  /*f270*/  STSM.16.M88.4 [R22], R164 ;  /* 0x000000a416007844 */ /* 0x000fe20000000200 */
[----:B------:R-:W-:Y:S02]  /*f280*/  F2FP.F16.F32.PACK_AB R170, R93, R92 ;  /* 0x0000005c5daa723e */ /* 0x000fe400000000ff */
[----:B------:R-:W-:Y:S02]  /*f290*/  F2FP.F16.F32.PACK_AB R171, R95, R94 ;  /* 0x0000005e5fab723e */ /* 0x000fe400000000ff */
[----:B------:R-:W-:Y:S01]  /*f2a0*/  LOP3.LUT R6, R7, R6, RZ, 0x3c, !PT ;  /* 0x0000000607067212 */ /* 0x000fe200078e3cff */
[--C-:B------:R-:W-:Y:S01]  /*f2b0*/  IMAD.X R7, RZ, RZ, R3.reuse, P5 ;  /* 0x000000ffff077224 */ /* 0x100fe200028e0603 */
[----:B------:R-:W-:Y:S01]  /*f2c0*/  LOP3.LUT R2, R2, R5, RZ, 0x3c, !PT ;  /* 0x0000000502027212 */ /* 0x000fe200078e3cff */
[----:B------:R0:W-:Y:S01]  /*f2d0*/  STSM.16.M88.4 [R160], R168 ;  /* 0x000000a8a0007844 */ /* 0x0001e20000000200 */
[----:B------:R-:W-:Y:S01]  /*f2e0*/  LOP3.LUT R18, R18, R19, RZ, 0x3c, !PT ;  /* 0x0000001312127212 */ /* 0x000fe200078e3cff */
[--C-:B------:R-:W-:Y:S01]  /*f2f0*/  IMAD.X R19, RZ, RZ, R3.reuse, P2 ;  /* 0x000000ffff137224 */ /* 0x100fe200010e0603 */
[----:B------:R-:W-:Y:S01]  /*f300*/  MOV R172, R156 ;  /* 0x0000009c00ac7202 */ /* 0x000fe20000000f00 */
[----:B------:R-:W-:Y:S01]  /*f310*/  IMAD.X R3, RZ, RZ, R3, P1 ;  /* 0x000000ffff037224 */ /* 0x000fe200008e0603 */
[----:B------:R-:W-:-:S02]  /*f320*/  MOV R5, R158 ;  /* 0x0000009e00057202 */ /* 0x000fc40000000f00 */
[----:B------:R-:W-:Y:S02]  /*f330*/  F2FP.F16.F32.PACK_AB R152, R97, R96 ;  /* 0x000000606198723e */ /* 0x000fe400000000ff */
[----:B------:R-:W-:Y:S02]  /*f340*/  F2FP.F16.F32.PACK_AB R153, R99, R98 ;  /* 0x000000626399723e */ /* 0x000fe400000000ff */
[----:B------:R-:W-:Y:S02]  /*f350*/  F2FP.F16.F32.PACK_AB R154, R101, R100 ;  /* 0x00000064659a723e */ /* 0x000fe400000000ff */
[----:B------:R-:W-:Y:S02]  /*f360*/  F2FP.F16.F32.PACK_AB R155, R103, R102 ;  /* 0x00000066679b723e */ /* 0x000fe400000000ff */
[----:B------:R-:W-:Y:S02]  /*f370*/  F2FP.F16.F32.PACK_AB R156, R105, R104 ;  /* 0x00000068699c723e */ /* 0x000fe400000000ff */
[----:B------:R-:W-:Y:S01]  /*f380*/  F2FP.F16.F32.PACK_AB R157, R107, R106 ;  /* 0x0000006a6b9d723e */ /* 0x000fe200000000ff */
[----:B------:R1:W-:Y:S01]  /*f390*/  STSM.16.M88.4 [R20], R152 ;  /* 0x0000009814007844 */ /* 0x0003e20000000200 */
[----:B------:R-:W-:-:S02]  /*f3a0*/  F2FP.F16.F32.PACK_AB R158, R109, R108 ;  /* 0x0000006c6d9e723e */ /* 0x000fc400000000ff */
[----:B------:R-:W-:Y:S02]  /*f3b0*/  F2FP.F16.F32.PACK_AB R159, R111, R110 ;  /* 0x0000006e6f9f723e */ /* 0x000fe400000000ff */
[----:B0-----:R-:W-:Y:S02]  /*f3c0*/  F2FP.F16.F32.PACK_AB R160, R113, R112 ;  /* 0x0000007071a0723e */ /* 0x001fe400000000ff */
[----:B------:R-:W-:Y:S01]  /*f3d0*/  F2FP.F16.F32.PACK_AB R161, R115, R114 ;  /* 0x0000007273a1723e */ /* 0x000fe200000000ff */
[----:B------:R0:W-:Y:S01]  /*f3e0*/  STSM.16.M88.4 [R21], R156 ;  /* 0x0000009c15007844 */ /* 0x0001e20000000200 */
[----:B------:R-:W-:Y:S02]  /*f3f0*/  F2FP.F16.F32.PACK_AB R162, R117, R116 ;  /* 0x0000007475a2723e */ /* 0x000fe400000000ff */
[----:B------:R-:W-:Y:S02]  /*f400*/  F2FP.F16.F32.PACK_AB R163, R119, R118 ;  /* 0x0000007677a3723e */ /* 0x000fe400000000ff */
[----:B------:R-:W-:-:S02]  /*f410*/  F2FP.F16.F32.PACK_AB R8, R121, R120 ;  /* 0x000000787908723e */ /* 0x000fc400000000ff */
[----:B------:R-:W-:Y:S01]  /*f420*/  F2FP.F16.F32.PACK_AB R9, R123, R122 ;  /* 0x0000007a7b09723e */ /* 0x000fe200000000ff */
[----:B------:R-:W-:Y:S01]  /*f430*/  STSM.16.M88.4 [R172], R160 ;  /* 0x000000a0ac007844 */ /* 0x000fe20000000200 */
[----:B------:R-:W-:Y:S02]  /*f440*/  F2FP.F16.F32.PACK_AB R10, R125, R124 ;  /* 0x0000007c7d0a723e */ /* 0x000fe400000000ff */
[----:B------:R-:W-:Y:S02]  /*f450*/  F2FP.F16.F32.PACK_AB R11, R127, R126 ;  /* 0x0000007e7f0b723e */ /* 0x000fe400000000ff */
[----:B------:R-:W-:Y:S02]  /*f460*/  MOV R6, R6 ;  /* 0x0000000600067202 */ /* 0x000fe40000000f00 */
[----:B------:R-:W-:Y:S01]  /*f470*/  F2FP.F16.F32.PACK_AB R12, R129, R128 ;  /* 0x00000080810c723e */ /* 0x000fe200000000ff */
[----:B------:R-:W-:Y:S01]  /*f480*/  STSM.16.M88.4 [R5], R8 ;  /* 0x0000000805007844 */ /* 0x000fe20000000200 */
[----:B------:R-:W-:-:S02]  /*f490*/  F2FP.F16.F32.PACK_AB R13, R131, R130 ;  /* 0x00000082830d723e */ /* 0x000fc400000000ff */
[----:B------:R-:W-:Y:S02]  /*f4a0*/  F2FP.F16.F32.PACK_AB R14, R133, R132 ;  /* 0x00000084850e723e */ /* 0x000fe400000000ff */
[----:B------:R-:W-:Y:S02]  /*f4b0*/  F2FP.F16.F32.PACK_AB R15, R135, R134 ;  /* 0x00000086870f723e */ /* 0x000fe400000000ff */
[----:B------:R-:W-:Y:S02]  /*f4c0*/  MOV R18, R18 ;  /* 0x0000001200127202 */ /* 0x000fe40000000f00 */
[----:B-1----:R-:W-:Y:S01]  /*f4d0*/  F2FP.F16.F32.PACK_AB R152, R137, R136 ;  /* 0x000000888998723e */ /* 0x002fe200000000ff */
[----:B------:R1:W-:Y:S01]  /*f4e0*/  STSM.16.M88.4 [R6], R12 ;  /* 0x0000000c06007844 */ /* 0x0003e20000000200 */
[----:B------:R-:W-:Y:S02]  /*f4f0*/  F2FP.F16.F32.PACK_AB R153, R139, R138 ;  /* 0x0000008a8b99723e */ /* 0x000fe400000000ff */
[----:B------:R-:W-:-:S02]  /*f500*/  F2FP.F16.F32.PACK_AB R154, R141, R140 ;  /* 0x0000008c8d9a723e */ /* 0x000fc400000000ff */
[----:B------:R-:W-:Y:S02]  /*f510*/  F2FP.F16.F32.PACK_AB R155, R143, R142 ;  /* 0x0000008e8f9b723e */ /* 0x000fe400000000ff */
[----:B------:R-:W-:Y:S01]  /*f520*/  MOV R7, R2 ;  /* 0x0000000200077202 */ /* 0x000fe20000000f00 */
[----:B------:R-:W-:Y:S01]  /*f530*/  IMAD.U32 R2, RZ, RZ, UR12 ;  /* 0x0000000cff027e24 */ /* 0x000fe2000f8e00ff */
[----:B0-----:R-:W-:Y:S01]  /*f540*/  F2FP.F16.F32.PACK_AB R156, R145, R144 ;  /* 0x00000090919c723e */ /* 0x001fe200000000ff */
[----:B------:R-:W-:Y:S01]  /*f550*/  STSM.16.M88.4 [R18], R152 ;  /* 0x0000009812007844 */ /* 0x000fe20000000200 */
[----:B------:R-:W-:Y:S01]  /*f560*/  F2FP.F16.F32.PACK_AB R157, R147, R146 ;  /* 0x00000092939d723e */ /* 0x000fe200000000ff */
[----:B------:R-:W-:Y:S01]  /*f570*/  IMAD.U32 R3, RZ, RZ, UR13 ;  /* 0x0000000dff037e24 */ /* 0x000fe2000f8e00ff */
[----:B------:R-:W-:Y:S02]  /*f580*/  F2FP.F16.F32.PACK_AB R158, R149, R148 ;  /* 0x00000094959e723e */ /* 0x000fe400000000ff */
[----:B------:R-:W-:-:S02]  /*f590*/  F2FP.F16.F32.PACK_AB R159, R151, R150 ;  /* 0x00000096979f723e */ /* 0x000fc400000000ff */
[----:B------:R-:W-:-:S03]  /*f5a0*/  ISETP.NE.U32.AND P0, PT, RZ, UR16, PT ;  /* 0x00000010ff007c0c */ /* 0x000fc6000bf05070 */
[----:B------:R0:W-:Y:S01]  /*f5b0*/  STSM.16.M88.4 [R7], R156 ;  /* 0x0000009c07007844 */ /* 0x0001e20000000200 */
[----:B------:R-:W-:Y:S01]  /*f5c0*/  BAR.SYNC.DEFER_BLOCKING 0x1, 0x100 ;  /* 0x0044000000007b1d */ /* 0x000fe20000010000 */
[----:B------:R-:W-:-:S13]  /*f5d0*/  ISETP.NE.AND.EX P0, PT, RZ, UR17, PT, P0 ;  /* 0x00000011ff007c0c */ /* 0x000fda000bf05300 */
[----:B------:R2:W3:Y:S01]  /*f5e0*/  @P0 LDG.E R19, desc[UR36][R2.64] ;  /* 0x0000002402130981 */ /* 0x0004e2000c1e1900 */
[----:B------:R-:W-:Y:S01]  /*f5f0*/  PLOP3.LUT P4, PT, PT, PT, UP0, 0x80, 0x0 ;  /* 0x000000000000781c */ /* 0x000fe20003f8f008 */
[----:B------:R-:W-:-:S06]  /*f600*/  @UP0 UIMAD.WIDE UR14, UR9, 0x4, UR14 ;  /* 0x00000004090e08a5 */ /* 0x000fcc000f8e020e */
[----:B--2---:R-:W-:Y:S02]  /*f610*/  IMAD.U32 R2, RZ, RZ, UR14 ;  /* 0x0000000eff027e24 */ /* 0x004fe4000f8e00ff */
[----:B------:R-:W-:-:S05]  /*f620*/  IMAD.U32 R3, RZ, RZ, UR15 ;  /* 0x0000000fff037e24 */ /* 0x000fca000f8e00ff */
[----:B-1----:R1:W2:Y:S01]  /*f630*/  @P4 LDG.E R6, desc[UR36][R2.64] ;  /* 0x0000002402064981 */ /* 0x0022a2000c1e1900 */
[----:B------:R-:W-:Y:S01]  /*f640*/  UISETP.NE.AND UP0, UPT, UR19, URZ, UPT ;  /* 0x0000003f1300728c */ /* 0x000fe2000bf05270 */
[----:B------:R-:W-:Y:S01]  /*f650*/  VIADD R5, R23, UR61 ;  /* 0x0000003d17057c36 */ /* 0x000fe20008000000 */
[----:B------:R-:W-:Y:S02]  /*f660*/  UISETP.NE.AND UP1, UPT, UR22, 0x1, UPT ;  /* 0x000000011600788c */ /* 0x000fe4000bf25270 */
[----:B------:R-:W-:Y:S01]  /*f670*/  USEL UR4, UR19, UR4, UP0 ;  /* 0x0000000413047287 */ /* 0x000fe20008000000 */
[----:B------:R-:W-:Y:S01]  /*f680*/  UMOV UR25, 0x9b8 ;  /* 0x000009b800197882 */ /* 0x000fe20000000000 */
[----:B------:R-:W-:Y:S02]  /*f690*/  UISETP.NE.U32.AND UP0, UPT, UR16, URZ, UPT ;  /* 0x0000003f1000728c */ /* 0x000fe4000bf05070 */
[----:B------:R-:W-:Y:S01]  /*f6a0*/  PLOP3.LUT P1, PT, PT, PT, UP1, 0x80, 0x0 ;  /* 0x000000000000781c */ /* 0x000fe20003f2f018 */
[----:B------:R-:W-:Y:S01]  /*f6b0*/  UISETP.GT.AND UP2, UPT, UR4, 0x1, UPT ;  /* 0x000000010400788c */ /* 0x000fe2000bf44270 */
[----:B-1----:R-:W-:Y:S01]  /*f6c0*/  IMAD.MOV.U32 R3, RZ, RZ, R5 ;  /* 0x000000ffff037224 */ /* 0x002fe200078e0005 */
[----:B------:R-:W-:-:S02]  /*f6d0*/  UISETP.NE.AND.EX UP0, UPT, UR17, URZ, UPT, UP0 ;  /* 0x0000003f1100728c */ /* 0x000fc4000bf05300 */
[----:B------:R-:W-:Y:S01]  /*f6e0*/  USEL UR25, UR25, 0x978, UP2 ;  /* 0x0000097819197887 */ /* 0x000fe20009000000 */
[----:B------:R-:W-:Y:S01]  /*f6f0*/  UMOV UR4, URZ ;  /* 0x0000003f00047c82 */ /* 0x000fe20008000000 */
[----:B------:R-:W-:Y:S02]  /*f700*/  USHF.R.S32.HI UR14, URZ, 0x1f, UR9 ;  /* 0x0000001f3f0e7899 */ /* 0x000fe40008011409 */
[----:B------:R-:W-:Y:S01]  /*f710*/  USEL UR9, UR9, URZ, !UP0 ;  /* 0x0000003f09097287 */ /* 0x000fe2000c000000 */
[----:B------:R-:W-:Y:S01]  /*f720*/  @UP1 ULDC UR27, c[0x0][0xbec] ;  /* 0x0002fb00001b1ab9 */ /* 0x000fe20000000800 */
[----:B------:R-:W-:Y:S02]  /*f730*/  USEL UR23, UR18, URZ, UP2 ;  /* 0x0000003f12177287 */ /* 0x000fe40009000000 */
[----:B------:R-:W-:Y:S01]  /*f740*/  @P1 IMAD.HI.U32 R2, R5, UR27, RZ ;  /* 0x0000001b05021c27 */ /* 0x000fe2000f8e00ff */
[----:B------:R-:W-:-:S03]  /*f750*/  USEL UR24, UR14, URZ, !UP0 ;  /* 0x0000003f0e187287 */ /* 0x000fc6000c000000 */
[----:B------:R-:W-:Y:S01]  /*f760*/  ULDC.64 UR18, c[0x0][UR25+0x220] ;  /* 0x0000880019127abb */ /* 0x000fe20008000a00 */
[----:B------:R-:W-:Y:S01]  /*f770*/  ULDC.64 UR16, c[0x0][UR25+0x218] ;  /* 0x0000860019107abb */ /* 0x000fe20008000a00 */
[----:B------:R-:W-:Y:S01]  /*f780*/  UIMAD UR19, UR19, UR9, URZ ;  /* 0x00000009131372a4 */ /* 0x000fe2000f8e023f */
[----:B------:R-:W-:Y:S01]  /*f790*/  ULDC.64 UR20, c[0x0][UR25+0x228] ;  /* 0x00008a0019147abb */ /* 0x000fe20008000a00 */
[----:B------:R-:W-:Y:S01]  /*f7a0*/  @UP1 ULDC UR30, c[0x0][0xbf0] ;  /* 0x0002fc00001e1ab9 */ /* 0x000fe20000000800 */
[----:B------:R-:W-:Y:S01]  /*f7b0*/  UIMAD.WIDE.U32 UR14, UR16, UR26, URZ ;  /* 0x0000001a100e72a5 */ /* 0x000fe2000f8e003f */
[----:B------:R-:W-:Y:S01]  /*f7c0*/  @P1 SHF.R.U32.HI R3, RZ, UR30, R2 ;  /* 0x0000001eff031c19 */ /* 0x000fe20008011602 */
[----:B------:R-:W-:Y:S02]  /*f7d0*/  UIMAD UR26, UR17, UR26, URZ ;  /* 0x0000001a111a72a4 */ /* 0x000fe4000f8e023f */
[----:B------:R-:W-:Y:S02]  /*f7e0*/  UIMAD.WIDE.U32 UR28, UR20, UR23, URZ ;  /* 0x00000017141c72a5 */ /* 0x000fe4000f8e003f */
[----:B------:R-:W-:Y:S01]  /*f7f0*/  UIMAD.WIDE.U32 UR16, UR18, UR9, URZ ;  /* 0x00000009121072a5 */ /* 0x000fe2000f8e003f */
[----:B------:R-:W-:Y:S01]  /*f800*/  IMAD.MOV R2, RZ, RZ, -R3 ;  /* 0x000000ffff027224 */ /* 0x000fe200078e0a03 */
[----:B------:R-:W-:-:S02]  /*f810*/  UIMAD UR20, UR21, UR23, URZ ;  /* 0x00000017151472a4 */ /* 0x000fc4000f8e023f */
[----:B------:R-:W-:Y:S01]  /*f820*/  UIMAD UR19, UR18, UR24, UR19 ;  /* 0x00000018121372a4 */ /* 0x000fe2000f8e0213 */
[----:B------:R-:W-:Y:S01]  /*f830*/  IMAD.U32 R8, RZ, RZ, UR28 ;  /* 0x0000001cff087e24 */ /* 0x000fe2000f8e00ff */
[----:B------:R-:W-:Y:S01]  /*f840*/  UIADD3 UR20, UR29, UR20, URZ ;  /* 0x000000141d147290 */ /* 0x000fe2000fffe03f */
[----:B0-----:R-:W-:Y:S01]  /*f850*/  IMAD R7, R2, UR22, R5 ;  /* 0x0000001602077c24 */ /* 0x001fe2000f8e0205 */
[----:B------:R-:W-:Y:S02]  /*f860*/  UIADD3 UR19, UR17, UR19, URZ ;  /* 0x0000001311137290 */ /* 0x000fe4000fffe03f */
[----:B------:R-:W-:Y:S02]  /*f870*/  UIADD3 UR26, UR15, UR26, URZ ;  /* 0x0000001a0f1a7290 */ /* 0x000fe4000fffe03f */
[----:B------:R-:W-:Y:S01]  /*f880*/  IMAD.U32 R10, RZ, RZ, UR20 ;  /* 0x00000014ff0a7e24 */ /* 0x000fe2000f8e00ff */
[----:B---3--:R-:W-:-:S13]  /*f890*/  @P0 R2UR UR4, R19 ;  /* 0x00000000130402ca */ /* 0x008fda00000e0000 */
[----:B------:R-:W-:Y:S02]  /*f8a0*/  UIADD3 UR14, UP0, UP3, UR16, UR14, UR4 ;  /* 0x0000000e100e7290 */ /* 0x000fe4000fb1e004 */
[----:B------:R-:W-:-:S04]  /*f8b0*/  USHF.R.S32.HI UR17, URZ, 0x1f, UR4 ;  /* 0x0000001f3f117899 */ /* 0x000fc80008011404 */
[----:B------:R-:W-:Y:S01]  /*f8c0*/  UIADD3.X UR16, UR19, UR26, UR17, UP0, UP3 ;  /* 0x0000001a13107290 */ /* 0x000fe200087e6411 */
[----:B------:R-:W-:Y:S01]  /*f8d0*/  IADD3 R2, P2, P3, R3, UR14, R8 ;  /* 0x0000000e03027c10 */ /* 0x000fe2000fb5e008 */
[----:B------:R-:W-:Y:S01]  /*f8e0*/  ULDC.64 UR14, c[0x0][UR25+0x210] ;  /* 0x00008400190e7abb */ /* 0x000fe20008000a00 */
[----:B------:R-:W-:Y:S01]  /*f8f0*/  SHF.R.S32.HI R3, RZ, 0x1f, R3 ;  /* 0x0000001fff037819 */ /* 0x000fe20000011403 */
[----:B------:R-:W-:Y:S01]  /*f900*/  IMAD R9, R7, UR15, RZ ;  /* 0x0000000f07097c24 */ /* 0x000fe2000f8e02ff */
[----:B------:R-:W-:Y:S01]  /*f910*/  SHF.R.S32.HI R8, RZ, 0x1f, R7 ;  /* 0x0000001fff087819 */ /* 0x000fe20000011407 */
[----:B------:R-:W-:Y:S01]  /*f920*/  ULDC.64 UR18, c[0x0][0xba8] ;  /* 0x0002ea0000127ab9 */ /* 0x000fe20000000a00 */
[----:B------:R-:W-:Y:S01]  /*f930*/  IADD3.X R3, R3, UR16, R10, P2, P3 ;  /* 0x0000001003037c10 */ /* 0x000fe200097e640a */
[----:B------:R-:W-:Y:S01]  /*f940*/  @!UP2 ULDC UR18, c[0x0][0xb50] ;  /* 0x0002d4000012aab9 */ /* 0x000fe20000000800 */
[----:B------:R-:W-:Y:S01]  /*f950*/  @!UP2 ULDC UR19, c[0x0][0xb54] ;  /* 0x0002d5000013aab9 */ /* 0x000fe20000000800 */
[----:B------:R-:W-:-:S02]  /*f960*/  IMAD R9, R8, UR14, R9 ;  /* 0x0000000e08097c24 */ /* 0x000fc4000f8e0209 */
[----:B------:R-:W-:Y:S01]  /*f970*/  IMAD.WIDE.U32 R2, R7, UR14, R2 ;  /* 0x0000000e07027c25 */ /* 0x000fe2000f8e0002 */
[----:B------:R-:W-:Y:S01]  /*f980*/  ULDC UR14, c[0x0][0xa88] ;  /* 0x0002a200000e7ab9 */ /* 0x000fe20000000800 */
[----:B--2---:R-:W-:Y:S02]  /*f990*/  @P4 R2UR UR14, R6 ;  /* 0x00000000060e42ca */ /* 0x004fe400000e0000 */
[----:B------:R-:W-:Y:S01]  /*f9a0*/  IMAD.IADD R3, R3, 0x1, R9 ;  /* 0x0000000103037824 */ /* 0x000fe200078e0209 */
[----:B------:R-:W-:-:S04]  /*f9b0*/  LEA R9, P2, R2, UR18, 0x2 ;  /* 0x0000001202097c11 */ /* 0x000fc8000f8410ff */
[----:B------:R-:W-:Y:S01]  /*f9c0*/  LEA.HI.X R10, R2, UR19, R3, 0x2, P2 ;  /* 0x00000013020a7c11 */ /* 0x000fe200090f1403 */
[----:B------:R-:W-:Y:S08]  /*f9d0*/  @P4 BRA `(.L_x_1308) ;  /* 0x0000000000284947 */ /* 0x000ff00003800000 */
[----:B------:R-:W-:Y:S05]  /*f9e0*/  @!P0 BRA `(.L_x_1308) ;  /* 0x0000000000248947 */ /* 0x000fea0003800000 */
[----:B------:R-:W-:Y:S02]  /*f9f0*/  IMAD.U32 R2, RZ, RZ, UR12 ;  /* 0x0000000cff027e24 */ /* 0x000fe4000f8e00ff */
[----:B------:R-:W-:Y:S02]  /*fa00*/  IMAD.U32 R6, RZ, RZ, UR12 ;  /* 0x0000000cff067e24 */ /* 0x000fe4000f8e00ff */
[----:B------:R-:W-:Y:S02]  /*fa10*/  IMAD.U32 R3, RZ, RZ, UR13 ;  /* 0x0000000dff037e24 */ /* 0x000fe4000f8e00ff */
[----:B------:R-:W-:-:S03]  /*fa20*/  IMAD.U32 R7, RZ, RZ, UR13 ;  /* 0x0000000dff077e24 */ /* 0x000fc6000f8e00ff */
[----:B------:R-:W2:Y:S04]  /*fa30*/  LDG.E R2, desc[UR36][R2.64] ;  /* 0x0000002402027981 */ /* 0x000ea8000c1e1900 */
[----:B------:R-:W3:Y:S01]  /*fa40*/  LDG.E R6, desc[UR36][R6.64+0x4] ;  /* 0x0000042406067981 */ /* 0x000ee2000c1e1900 */
[----:B--2---:R-:W-:Y:S02]  /*fa50*/  R2UR UR12, R2 ;  /* 0x00000000020c72ca */ /* 0x004fe400000e0000 */
[----:B---3--:R-:W-:-:S13]  /*fa60*/  R2UR UR14, R6 ;  /* 0x00000000060e72ca */ /* 0x008fda00000e0000 */
[----:B------:R-:W-:-:S12]  /*fa70*/  UIADD3 UR14, -UR12, UR14, URZ ;  /* 0x0000000e0c0e7290 */ /* 0x000fd8000fffe13f */
.L_x_1308:
[----:B------:R-:W2:Y:S04]  /*fa80*/  LDL R11, [R1+0x24] ;  /* 0x00002400010b7983 */ /* 0x000ea80000100800 */
[----:B------:R-:W3:Y:S01]  /*fa90*/  LDL R8, [R1+0x18] ;  /* 0x0000180001087983 */ /* 0x000ee20000100800 */
[----:B------:R-:W-:Y:S01]  /*faa0*/  UIMAD UR16, UR14, UR22, URZ ;  /* 0x000000160e1072a4 */ /* 0x000fe2000f8e023f */
[----:B------:R-:W-:Y:S02]  /*fab0*/  PLOP3.LUT P3, PT, PT, PT, UP2, 0x80, 0x0 ;  /* 0x000000000000781c */ /* 0x000fe40003f6f028 */
[----:B------:R-:W-:Y:S04]  /*fac0*/  SHFL.IDX PT, R2, R9, RZ, 0x1c1f ;  /* 0x001c1fff09027589 */ /* 0x000fe800000e0000 */
[----:B------:R-:W0:Y:S04]  /*fad0*/  SHFL.IDX PT, R3, R10, RZ, 0x1c1f ;  /* 0x001c1fff0a037589 */ /* 0x000e2800000e0000 */
[----:B------:R-:W-:Y:S04]  /*fae0*/  SHFL.IDX PT, R6, R9, 0x1, 0x1c1f ;  /* 0x003c1f0009067f89 */ /* 0x000fe800000e0000 */
[----:B------:R-:W1:Y:S01]  /*faf0*/  SHFL.IDX PT, R7, R10, 0x1, 0x1c1f ;  /* 0x003c1f000a077f89 */ /* 0x000e6200000e0000 */
[----:B--2---:R-:W-:Y:S01]  /*fb00*/  VIADD R11, R11, UR61 ;  /* 0x0000003d0b0b7c36 */ /* 0x004fe20008000000 */
[----:B---3--:R-:W-:-:S03]  /*fb10*/  LOP3.LUT P0, RZ, R8, 0x3, RZ, 0xc0, !PT ;  /* 0x0000000308ff7812 */ /* 0x008fc6000780c0ff */
[C---:B------:R-:W-:Y:S01]  /*fb20*/  VIADD R8, R11.reuse, 0x8 ;  /* 0x000000080b087836 */ /* 0x040fe20000000000 */
[----:B------:R-:W-:-:S04]  /*fb30*/  ISETP.GE.OR P2, PT, R11, UR16, P0 ;  /* 0x000000100b007c0c */ /* 0x000fc80008746670 */
[----:B------:R-:W-:-:S09]  /*fb40*/  ISETP.GE.OR P0, PT, R8, UR16, P0 ;  /* 0x0000001008007c0c */ /* 0x000fd20008706670 */
[----:B0-----:R0:W-:Y:S01]  /*fb50*/  @!P2 ST.E desc[UR36][R2.64], R4 ;  /* 0x000000040200a985 */ /* 0x0011e2000c101924 */
[----:B------:R-:W-:-:S03]  /*fb60*/  ISETP.GE.AND P2, PT, R11, UR16, PT ;  /* 0x000000100b007c0c */ /* 0x000fc6000bf46270 */
[----:B-1----:R0:W-:Y:S01]  /*fb70*/  @!P0 ST.E desc[UR36][R6.64], R0 ;  /* 0x0000000006008985 */ /* 0x0021e2000c101924 */
[----:B------:R-:W-:Y:S01]  /*fb80*/  ISETP.GE.AND P0, PT, R8, UR16, PT ;  /* 0x0000001008007c0c */ /* 0x000fe2000bf06270 */
[----:B------:R-:W-:-:S12]  /*fb90*/  @P3 BRA `(.L_x_1309) ;  /* 0x0000000c00f43947 */ /* 0x000fd80003800000 */
[----:B------:R-:W2:Y:S01]  /*fba0*/  LDL R22, [R1+0xc] ;  /* 0x00000c0001167983 */ /* 0x000ea20000100800 */
[----:B0-----:R-:W-:Y:S01]  /*fbb0*/  IMAD.SHL.U32 R0, R201, 0x8, RZ ;  /* 0x00000008c9007824 */ /* 0x001fe200078e00ff */
[----:B------:R-:W-:Y:S01]  /*fbc0*/  ULDC.64 UR14, c[0x0][0xaa0] ;  /* 0x0002a800000e7ab9 */ /* 0x000fe20000000a00 */
[----:B------:R-:W-:Y:S01]  /*fbd0*/  IMAD.MOV.U32 R3, RZ, RZ, 0x2 ;  /* 0x00000002ff037424 */ /* 0x000fe200078e00ff */
[----:B------:R-:W-:Y:S01]  /*fbe0*/  R2UR UR18, R205 ;  /* 0x00000000cd1272ca */ /* 0x000fe200000e0000 */
[----:B------:R-:W-:-:S04]  /*fbf0*/  UIMAD UR12, UR17, UR14, URZ ;  /* 0x0000000e110c72a4 */ /* 0x000fc8000f8e023f */
[----:B------:R-:W-:Y:S02]  /*fc00*/  UIMAD UR12, UR4, UR15, UR12 ;  /* 0x0000000f040c72a4 */ /* 0x000fe4000f8e020c */
[----:B------:R-:W-:-:S04]  /*fc10*/  UIADD3 UR8, UR8, 0x30820, URZ ;  /* 0x0003082008087890 */ /* 0x000fc8000fffe03f */
[----:B------:R-:W-:Y:S01]  /*fc20*/  UPRMT UR8, URZ, 0x654, UR8 ;  /* 0x000006543f087896 */ /* 0x000fe20008000008 */
[C---:B------:R-:W-:Y:S02]  /*fc30*/  VIADD R82, R0.reuse, 0x40 ;  /* 0x0000004000527836 */ /* 0x040fe40000000000 */
[C---:B------:R-:W-:Y:S02]  /*fc40*/  VIADD R84, R0.reuse, 0x80 ;  /* 0x0000008000547836 */ /* 0x040fe40000000000 */
[----:B------:R-:W-:Y:S01]  /*fc50*/  VIADD R86, R0, 0xc0 ;  /* 0x000000c000567836 */ /* 0x000fe20000000000 */
[----:B------:R-:W-:Y:S01]  /*fc60*/  BSSY B1, `(.L_x_1310) ;  /* 0x00000ac000017945 */ /* 0x000fe20003800000 */
[----:B------:R-:W-:Y:S02]  /*fc70*/  SHF.R.S32.HI R87, RZ, 0x1f, R0 ;  /* 0x0000001fff577819 */ /* 0x000fe40000011400 */
[----:B------:R-:W-:Y:S02]  /*fc80*/  SHF.R.S32.HI R81, RZ, 0x1f, R82 ;  /* 0x0000001fff517819 */ /* 0x000fe40000011452 */
[----:B------:R-:W-:-:S02]  /*fc90*/  SHF.R.S32.HI R83, RZ, 0x1f, R84 ;  /* 0x0000001fff537819 */ /* 0x000fc40000011454 */
[----:B------:R-:W-:Y:S01]  /*fca0*/  SHF.R.S32.HI R85, RZ, 0x1f, R86 ;  /* 0x0000001fff557819 */ /* 0x000fe20000011456 */
[----:B--2---:R-:W-:-:S04]  /*fcb0*/  IMAD R2, R22, 0x40, R0 ;  /* 0x0000004016027824 */ /* 0x004fc800078e0200 */
[----:B------:R-:W-:-:S03]  /*fcc0*/  IMAD.WIDE R2, R2, R3, UR10 ;  /* 0x0000000a02027e25 */ /* 0x000fc6000f8e0203 */
[C---:B------:R-:W-:Y:S02]  /*fcd0*/  IADD3 R25, P2, R2.reuse, 0x3000, RZ ;  /* 0x0000300002197810 */ /* 0x040fe40007f5e0ff */
[C---:B------:R-:W-:Y:S02]  /*fce0*/  IADD3 R9, P4, R2.reuse, 0x1000, RZ ;  /* 0x0000100002097810 */ /* 0x040fe40007f9e0ff */
[----:B------:R-:W-:Y:S02]  /*fcf0*/  LOP3.LUT R24, R25, 0x380, RZ, 0xc0, !PT ;  /* 0x0000038019187812 */ /* 0x000fe400078ec0ff */
[----:B------:R-:W-:Y:S02]  /*fd00*/  IADD3 R13, P3, R2, 0x2000, RZ ;  /* 0x00002000020d7810 */ /* 0x000fe40007f7e0ff */
[----:B------:R-:W-:Y:S02]  /*fd10*/  SHF.R.U64 R24, R24, 0x3, RZ ;  /* 0x0000000318187819 */ /* 0x000fe400000012ff */
[----:B------:R-:W-:-:S02]  /*fd20*/  LOP3.LUT R8, R9, 0x380, RZ, 0xc0, !PT ;  /* 0x0000038009087812 */ /* 0x000fc400078ec0ff */
[----:B------:R-:W-:Y:S02]  /*fd30*/  LOP3.LUT R12, R13, 0x380, RZ, 0xc0, !PT ;  /* 0x000003800d0c7812 */ /* 0x000fe400078ec0ff */
[----:B------:R-:W-:Y:S01]  /*fd40*/  LOP3.LUT R24, R24, R25, RZ, 0x3c, !PT ;  /* 0x0000001918187212 */ /* 0x000fe200078e3cff */
[--C-:B------:R-:W-:Y:S01]  /*fd50*/  IMAD.X R25, RZ, RZ, R3.reuse, P2 ;  /* 0x000000ffff197224 */ /* 0x100fe200010e0603 */
[----:B------:R-:W-:Y:S02]  /*fd60*/  IADD3 R49, P2, R2, 0x9000, RZ ;  /* 0x0000900002317810 */ /* 0x000fe40007f5e0ff */
[----:B------:R-:W-:Y:S02]  /*fd70*/  SHF.R.U64 R8, R8, 0x3, RZ ;  /* 0x0000000308087819 */ /* 0x000fe400000012ff */
[----:B------:R-:W-:Y:S01]  /*fd80*/  SHF.R.U64 R12, R12, 0x3, RZ ;  /* 0x000000030c0c7819 */ /* 0x000fe200000012ff */
[----:B------:R-:W-:Y:S01]  /*fd90*/  UIMAD.WIDE.U32 UR10, UR4, UR14, URZ ;  /* 0x0000000e040a72a5 */ /* 0x000fe2000f8e003f */
[----:B------:R-:W-:Y:S01]  /*fda0*/  LOP3.LUT R48, R49, 0x380, RZ, 0xc0, !PT ;  /* 0x0000038031307812 */ /* 0x000fe200078ec0ff */
[----:B------:R-:W5:Y:S01]  /*fdb0*/  LD.E.128 R24, desc[UR36][R24.64] ;  /* 0x0000002418187980 */ /* 0x000f62000c101d00 */
[----:B------:R-:W-:Y:S01]  /*fdc0*/  LOP3.LUT R8, R8, R9, RZ, 0x3c, !PT ;  /* 0x0000000908087212 */ /* 0x000fe200078e3cff */
[--C-:B------:R-:W-:Y:S01]  /*fdd0*/  IMAD.X R9, RZ, RZ, R3.reuse, P4 ;  /* 0x000000ffff097224 */ /* 0x100fe200020e0603 */
[----:B------:R-:W-:Y:S01]  /*fde0*/  LOP3.LUT R12, R12, R13, RZ, 0x3c, !PT ;  /* 0x0000000d0c0c7212 */ /* 0x000fe200078e3cff */
[----:B------:R-:W-:Y:S01]  /*fdf0*/  IMAD.X R13, RZ, RZ, R3, P3 ;  /* 0x000000ffff0d7224 */ /* 0x000fe200018e0603 */
[----:B------:R-:W-:-:S02]  /*fe00*/  IADD3 R29, P0, R2, 0x4000, RZ ;  /* 0x00004000021d7810 */ /* 0x000fc40007f1e0ff */
[C---:B------:R-:W-:Y:S02]  /*fe10*/  IADD3 R33, P6, R2.reuse, 0x5000, RZ ;  /* 0x0000500002217810 */ /* 0x040fe40007fde0ff */
[C---:B------:R-:W-:Y:S02]  /*fe20*/  IADD3 R37, P5, R2.reuse, 0x6000, RZ ;  /* 0x0000600002257810 */ /* 0x040fe40007fbe0ff */
[C---:B------:R-:W-:Y:S01]  /*fe30*/  LOP3.LUT R7, R2.reuse, 0x380, RZ, 0xc0, !PT ;  /* 0x0000038002077812 */ /* 0x040fe200078ec0ff */
[----:B------:R-:W-:Y:S01]  /*fe40*/  UIADD3 UR11, UR11, UR12, URZ ;  /* 0x0000000c0b0b7290 */ /* 0x000fe2000fffe03f */
[C---:B------:R-:W-:Y:S01]  /*fe50*/  IADD3 R41, P4, R2.reuse, 0x7000, RZ ;  /* 0x0000700002297810 */ /* 0x040fe20007f9e0ff */
[----:B------:R-:W-:Y:S01]  /*fe60*/  USHF.R.S32.HI UR4, URZ, 0x1f, UR9 ;  /* 0x0000001f3f047899 */ /* 0x000fe20008011409 */
[----:B------:R-:W-:Y:S01]  /*fe70*/  IADD3 R45, P3, R2, 0x8000, RZ ;  /* 0x00008000022d7810 */ /* 0x000fe20007f7e0ff */
[----:B------:R-:W-:Y:S01]  /*fe80*/  ULDC.64 UR12, c[0x0][0xae8] ;  /* 0x0002ba00000c7ab9 */ /* 0x000fe20000000a00 */
[----:B------:R-:W-:Y:S01]  /*fe90*/  SHF.R.U64 R48, R48, 0x3, RZ ;  /* 0x0000000330307819 */ /* 0x000fe200000012ff */
[----:B------:R-:W-:Y:S01]  /*fea0*/  @UP1 ULDC UR14, c[0x0][0xbec] ;  /* 0x0002fb00000e1ab9 */ /* 0x000fe20000000800 */
[----:B------:R-:W-:Y:S01]  /*feb0*/  LOP3.LUT R28, R29, 0x380, RZ, 0xc0, !PT ;  /* 0x000003801d1c7812 */ /* 0x000fe200078ec0ff */
[----:B------:R-:W5:Y:S01]  /*fec0*/  LD.E.128 R8, desc[UR36][R8.64] ;  /* 0x0000002408087980 */ /* 0x000f62000c101d00 */
[----:B------:R-:W-:-:S02]  /*fed0*/  LOP3.LUT R32, R33, 0x380, RZ, 0xc0, !PT ;  /* 0x0000038021207812 */ /* 0x000fc400078ec0ff */
[----:B------:R-:W-:Y:S01]  /*fee0*/  LOP3.LUT R36, R37, 0x380, RZ, 0xc0, !PT ;  /* 0x0000038025247812 */ /* 0x000fe200078ec0ff */
[----:B------:R-:W5:Y:S01]  /*fef0*/  LD.E.128 R12, desc[UR36][R12.64] ;  /* 0x000000240c0c7980 */ /* 0x000f62000c101d00 */
[----:B------:R-:W-:Y:S02]  /*ff00*/  LOP3.LUT R40, R41, 0x380, RZ, 0xc0, !PT ;  /* 0x0000038029287812 */ /* 0x000fe400078ec0ff */
[----:B------:R-:W-:Y:S02]  /*ff10*/  LOP3.LUT R44, R45, 0x380, RZ, 0xc0, !PT ;  /* 0x000003802d2c7812 */ /* 0x000fe400078ec0ff */
[----:B------:R-:W-:Y:S01]  /*ff20*/  LOP3.LUT R48, R48, R49, RZ, 0x3c, !PT ;  /* 0x0000003130307212 */ /* 0x000fe200078e3cff */
[----:B------:R-:W-:Y:S01]  /*ff30*/  IMAD.X R49, RZ, RZ, R3, P2 ;  /* 0x000000ffff317224 */ /* 0x000fe200010e0603 */
[----:B------:R-:W-:Y:S02]  /*ff40*/  IADD3 R5, P2, R2, 0xf000, RZ ;  /* 0x0000f00002057810 */ /* 0x000fe40007f5e0ff */
[----:B------:R-:W-:-:S02]  /*ff50*/  SHF.R.U64 R28, R28, 0x3, RZ ;  /* 0x000000031c1c7819 */ /* 0x000fc400000012ff */
[----:B------:R-:W-:Y:S02]  /*ff60*/  SHF.R.U64 R32, R32, 0x3, RZ ;  /* 0x0000000320207819 */ /* 0x000fe400000012ff */
[----:B------:R-:W-:Y:S01]  /*ff70*/  SHF.R.U64 R7, R7, 0x3, RZ ;  /* 0x0000000307077819 */ /* 0x000fe200000012ff */
[----:B------:R-:W-:Y:S01]  /*ff80*/  UIMAD.WIDE.U32 UR10, UR18, UR12, UR10 ;  /* 0x0000000c120a72a5 */ /* 0x000fe2000f8e000a */
[----:B------:R-:W-:Y:S01]  /*ff90*/  SHF.R.U64 R36, R36, 0x3, RZ ;  /* 0x0000000324247819 */ /* 0x000fe200000012ff */
[----:B------:R-:W-:Y:S01]  /*ffa0*/  IMAD.X R73, RZ, RZ, R3, P2 ;  /* 0x000000ffff497224 */ /* 0x000fe200010e0603 */
[----:B------:R-:W-:Y:S01]  /*ffb0*/  SHF.R.U64 R40, R40, 0x3, RZ ;  /* 0x0000000328287819 */ /* 0x000fe200000012ff */
[----:B------:R-:W5:Y:S01]  /*ffc0*/  LD.E.128 R48, desc[UR36][R48.64] ;  /* 0x0000002430307980 */ /* 0x000f62000c101d00 */
[----:B------:R-:W-:Y:S02]  /*ffd0*/  SHF.R.U64 R44, R44, 0x3, RZ ;  /* 0x000000032c2c7819 */ /* 0x000fe400000012ff */
[----:B------:R-:W-:-:S02]  /*ffe0*/  LOP3.LUT R4, R5, 0x380, RZ, 0xc0, !PT ;  /* 0x0000038005047812 */ /* 0x000fc400078ec0ff */
        /* <DEDUP_REMOVED lines=10> */
[C---:B------:R-:W-:Y:S01]  /*10090*/  IADD3 R53, P0, R2.reuse, 0xa000, RZ ;  /* 0x0000a00002357810 */ /* 0x040fe20007f1e0ff */
[----:B------:R-:W-:Y:S01]  /*100a0*/  UIMAD UR11, UR18, UR13, UR11 ;  /* 0x0000000d120b72a4 */ /* 0x000fe2000f8e020b */
[C---:B------:R-:W-:Y:S01]  /*100b0*/  IADD3 R57, P6, R2.reuse, 0xb000, RZ ;  /* 0x0000b00002397810 */ /* 0x040fe20007fde0ff */
[----:B------:R-:W5:Y:S01]  /*100c0*/  LD.E.128 R28, desc[UR36][R28.64] ;  /* 0x000000241c1c7980 */ /* 0x000f62000c101d00 */
[C---:B------:R-:W-:Y:S01]  /*100d0*/  IADD3 R61, P5, R2.reuse, 0xc000, RZ ;  /* 0x0000c000023d7810 */ /* 0x040fe20007fbe0ff */
[----:B------:R-:W-:Y:S01]  /*100e0*/  ULDC.64 UR12, c[0x0][0xaf0] ;  /* 0x0002bc00000c7ab9 */ /* 0x000fe20000000a00 */
[C---:B------:R-:W-:Y:S01]  /*100f0*/  IADD3 R65, P4, R2.reuse, 0xd000, RZ ;  /* 0x0000d00002417810 */ /* 0x040fe20007f9e0ff */
[----:B------:R-:W5:Y:S01]  /*10100*/  LD.E.128 R32, desc[UR36][R32.64] ;  /* 0x0000002420207980 */ /* 0x000f62000c101d00 */
[----:B------:R-:W-:-:S02]  /*10110*/  IADD3 R69, P3, R2, 0xe000, RZ ;  /* 0x0000e00002457810 */ /* 0x000fc40007f7e0ff */
[----:B------:R-:W-:Y:S01]  /*10120*/  SHF.R.U64 R4, R4, 0x3, RZ ;  /* 0x0000000304047819 */ /* 0x000fe200000012ff */
[----:B------:R-:W5:Y:S01]  /*10130*/  LD.E.128 R36, desc[UR36][R36.64] ;  /* 0x0000002424247980 */ /* 0x000f62000c101d00 */
[----:B------:R-:W-:Y:S02]  /*10140*/  LOP3.LUT R2, R7, R2, RZ, 0x3c, !PT ;  /* 0x0000000207027212 */ /* 0x000fe400078e3cff */
[----:B------:R-:W-:Y:S01]  /*10150*/  LOP3.LUT R72, R4, R5, RZ, 0x3c, !PT ;  /* 0x0000000504487212 */ /* 0x000fe200078e3cff */
[----:B------:R-:W-:Y:S01]  /*10160*/  UIMAD UR4, UR4, UR12, URZ ;  /* 0x0000000c040472a4 */ /* 0x000fe2000f8e023f */
[----:B------:R-:W-:Y:S01]  /*10170*/  LOP3.LUT R52, R53, 0x380, RZ, 0xc0, !PT ;  /* 0x0000038035347812 */ /* 0x000fe200078ec0ff */
[----:B------:R0:W5:Y:S01]  /*10180*/  LD.E.128 R4, desc[UR36][R2.64] ;  /* 0x0000002402047980 */ /* 0x000162000c101d00 */
[----:B------:R-:W-:Y:S01]  /*10190*/  UIMAD.WIDE.U32 UR10, UR9, UR12, UR10 ;  /* 0x0000000c090a72a5 */ /* 0x000fe2000f8e000a */
[----:B------:R-:W-:Y:S01]  /*101a0*/  LOP3.LUT R56, R57, 0x380, RZ, 0xc0, !PT ;  /* 0x0000038039387812 */ /* 0x000fe200078ec0ff */
[----:B------:R-:W-:Y:S01]  /*101b0*/  UIMAD UR4, UR9, UR13, UR4 ;  /* 0x0000000d090472a4 */ /* 0x000fe2000f8e0204 */
[----:B------:R-:W-:Y:S01]  /*101c0*/  LOP3.LUT R60, R61, 0x380, RZ, 0xc0, !PT ;  /* 0x000003803d3c7812 */ /* 0x000fe200078ec0ff */
[----:B------:R-:W5:Y:S01]  /*101d0*/  LD.E.128 R40, desc[UR36][R40.64] ;  /* 0x0000002428287980 */ /* 0x000f62000c101d00 */
[----:B------:R-:W-:Y:S01]  /*101e0*/  @UP1 ULDC UR9, c[0x0][0xbf0] ;  /* 0x0002fc0000091ab9 */ /* 0x000fe20000000800 */
[----:B------:R-:W-:-:S02]  /*101f0*/  LOP3.LUT R64, R65, 0x380, RZ, 0xc0, !PT ;  /* 0x0000038041407812 */ /* 0x000fc400078ec0ff */
[----:B------:R-:W-:Y:S01]  /*10200*/  LOP3.LUT R68, R69, 0x380, RZ, 0xc0, !PT ;  /* 0x0000038045447812 */ /* 0x000fe200078ec0ff */
[----:B0-----:R-:W-:Y:S01]  /*10210*/  IMAD R2, R201, 0x20, R22 ;  /* 0x00000020c9027824 */ /* 0x001fe200078e0216 */
[----:B------:R-:W-:Y:S01]  /*10220*/  SHF.R.U64 R52, R52, 0x3, RZ ;  /* 0x0000000334347819 */ /* 0x000fe200000012ff */
[----:B------:R-:W-:Y:S01]  /*10230*/  UIADD3 UR4, UR11, UR4, URZ ;  /* 0x000000040b047290 */ /* 0x000fe2000fffe03f */
[----:B------:R-:W-:Y:S01]  /*10240*/  SHF.R.U64 R56, R56, 0x3, RZ ;  /* 0x0000000338387819 */ /* 0x000fe200000012ff */
[----:B------:R-:W-:Y:S01]  /*10250*/  VIADD R20, R2, UR61 ;  /* 0x0000003d02147c36 */ /* 0x000fe20008000000 */
[----:B------:R-:W-:Y:S01]  /*10260*/  SHF.R.U64 R60, R60, 0x3, RZ ;  /* 0x000000033c3c7819 */ /* 0x000fe200000012ff */
[----:B------:R-:W-:Y:S01]  /*10270*/  ULDC.64 UR12, c[0x0][0xae0] ;  /* 0x0002b800000c7ab9 */ /* 0x000fe20000000a00 */
[----:B------:R-:W-:Y:S01]  /*10280*/  SHF.R.U64 R64, R64, 0x3, RZ ;  /* 0x0000000340407819 */ /* 0x000fe200000012ff */
[----:B------:R-:W-:Y:S01]  /*10290*/  @P1 IMAD.HI.U32 R2, R20, UR14, RZ ;  /* 0x0000000e14021c27 */ /* 0x000fe2000f8e00ff */
[----:B------:R-:W-:Y:S01]  /*102a0*/  SHF.R.U64 R68, R68, 0x3, RZ ;  /* 0x0000000344447819 */ /* 0x000fe200000012ff */
[----:B------:R-:W5:Y:S01]  /*102b0*/  LD.E.128 R44, desc[UR36][R44.64] ;  /* 0x000000242c2c7980 */ /* 0x000f62000c101d00 */
[----:B------:R-:W-:Y:S01]  /*102c0*/  LOP3.LUT R52, R52, R53, RZ, 0x3c, !PT ;  /* 0x0000003534347212 */ /* 0x000fe200078e3cff */
[----:B------:R-:W-:Y:S01]  /*102d0*/  IMAD.MOV.U32 R19, RZ, RZ, R20 ;  /* 0x000000ffff137224 */ /* 0x000fe200078e0014 */
[----:B------:R-:W-:Y:S01]  /*102e0*/  @P1 SHF.R.U32.HI R19, RZ, UR9, R2 ;  /* 0x00000009ff131c19 */ /* 0x000fe20008011602 */
[--C-:B------:R-:W-:Y:S01]  /*102f0*/  IMAD.X R53, RZ, RZ, R3.reuse, P0 ;  /* 0x000000ffff357224 */ /* 0x100fe200000e0603 */
[----:B------:R-:W-:Y:S01]  /*10300*/  LOP3.LUT R56, R56, R57, RZ, 0x3c, !PT ;  /* 0x0000003938387212 */ /* 0x000fe200078e3cff */
[----:B------:R-:W-:Y:S01]  /*10310*/  IMAD.X R57, RZ, RZ, R3, P6 ;  /* 0x000000ffff397224 */ /* 0x000fe200030e0603 */
[--C-:B------:R-:W-:Y:S01]  /*10320*/  SHF.R.S32.HI R18, RZ, 0x1f, R19.reuse ;  /* 0x0000001fff127819 */ /* 0x100fe20000011413 */
[----:B------:R-:W-:Y:S01]  /*10330*/  IMAD.MOV R21, RZ, RZ, -R19 ;  /* 0x000000ffff157224 */ /* 0x000fe200078e0a13 */
[----:B------:R-:W-:Y:S01]  /*10340*/  LOP3.LUT R60, R60, R61, RZ, 0x3c, !PT ;  /* 0x0000003d3c3c7212 */ /* 0x000fe200078e3cff */
[--C-:B------:R-:W-:Y:S01]  /*10350*/  IMAD.X R61, RZ, RZ, R3.reuse, P5 ;  /* 0x000000ffff3d7224 */ /* 0x100fe200028e0603 */
[----:B------:R-:W-:Y:S01]  /*10360*/  LOP3.LUT R64, R64, R65, RZ, 0x3c, !PT ;  /* 0x0000004140407212 */ /* 0x000fe200078e3cff */
[--C-:B------:R-:W-:Y:S01]  /*10370*/  IMAD.X R65, RZ, RZ, R3.reuse, P4 ;  /* 0x000000ffff417224 */ /* 0x100fe200020e0603 */
[----:B------:R-:W-:Y:S01]  /*10380*/  LOP3.LUT R68, R68, R69, RZ, 0x3c, !PT ;  /* 0x0000004544447212 */ /* 0x000fe200078e3cff */
[----:B------:R-:W-:Y:S01]  /*10390*/  IMAD.X R69, RZ, RZ, R3, P3 ;  /* 0x000000ffff457224 */ /* 0x000fe200018e0603 */
[----:B------:R-:W5:Y:S01]  /*103a0*/  LD.E.128 R52, desc[UR36][R52.64] ;  /* 0x0000002434347980 */ /* 0x000f62000c101d00 */
[----:B------:R-:W-:-:S02]  /*103b0*/  IMAD R18, R18, UR12, RZ ;  /* 0x0000000c12127c24 */ /* 0x000fc4000f8e02ff */
[----:B------:R-:W-:Y:S01]  /*103c0*/  IMAD R21, R21, UR22, R20 ;  /* 0x0000001615157c24 */ /* 0x000fe2000f8e0214 */
[----:B------:R-:W5:Y:S01]  /*103d0*/  LD.E.128 R56, desc[UR36][R56.64] ;  /* 0x0000002438387980 */ /* 0x000f62000c101d00 */
[----:B------:R-:W-:Y:S02]  /*103e0*/  IMAD.U32 R3, RZ, RZ, UR11 ;  /* 0x0000000bff037e24 */ /* 0x000fe4000f8e00ff */
[----:B------:R-:W-:Y:S01]  /*103f0*/  IMAD.U32 R2, RZ, RZ, UR10 ;  /* 0x0000000aff027e24 */ /* 0x000fe2000f8e00ff */
[----:B------:R-:W-:Y:S01]  /*10400*/  ULDC.64 UR10, c[0x0][0xad8] ;  /* 0x0002b600000a7ab9 */ /* 0x000fe20000000a00 */
[----:B------:R-:W-:Y:S01]  /*10410*/  IMAD.U32 R3, RZ, RZ, UR4 ;  /* 0x00000004ff037e24 */ /* 0x000fe2000f8e00ff */
[----:B------:R-:W5:Y:S01]  /*10420*/  LD.E.128 R60, desc[UR36][R60.64] ;  /* 0x000000243c3c7980 */ /* 0x000f62000c101d00 */
[C---:B------:R-:W-:Y:S01]  /*10430*/  IMAD R77, R19.reuse, UR13, R18 ;  /* 0x0000000d134d7c24 */ /* 0x040fe2000f8e0212 */
[----:B------:R-:W-:Y:S01]  /*10440*/  SHF.R.S32.HI R18, RZ, 0x1f, R21 ;  /* 0x0000001fff127819 */ /* 0x000fe20000011415 */
[----:B------:R-:W-:Y:S01]  /*10450*/  IMAD.WIDE.U32 R2, R19, UR12, R2 ;  /* 0x0000000c13027c25 */ /* 0x000fe2000f8e0002 */
[----:B------:R-:W5:Y:S03]  /*10460*/  LD.E.128 R64, desc[UR36][R64.64] ;  /* 0x0000002440407980 */ /* 0x000f66000c101d00 */
[----:B------:R-:W-:Y:S01]  /*10470*/  IMAD.IADD R3, R3, 0x1, R77 ;  /* 0x0000000103037824 */ /* 0x000fe200078e024d */
[----:B------:R-:W5:Y:S01]  /*10480*/  LD.E.128 R68, desc[UR36][R68.64] ;  /* 0x0000002444447980 */ /* 0x000f62000c101d00 */
[----:B------:R-:W-:-:S03]  /*10490*/  IMAD R18, R18, UR10, RZ ;  /* 0x0000000a12127c24 */ /* 0x000fc6000f8e02ff */
[----:B------:R-:W5:Y:S01]  /*104a0*/  LD.E.128 R72, desc[UR36][R72.64] ;  /* 0x0000002448487980 */ /* 0x000f62000c101d00 */
[C---:B------:R-:W-:Y:S01]  /*104b0*/  IMAD R19, R21.reuse, UR11, R18 ;  /* 0x0000000b15137c24 */ /* 0x040fe2000f8e0212 */
[----:B------:R-:W-:Y:S01]  /*104c0*/  @!PT LDS RZ, [RZ] ;  /* 0x00000000fffff984 */ /* 0x000fe20000000800 */
[----:B------:R-:W-:Y:S01]  /*104d0*/  @!PT LDS RZ, [RZ] ;  /* 0x00000000fffff984 */ /* 0x000fe20000000800 */
[----:B------:R-:W-:Y:S01]  /*104e0*/  @!PT LDS RZ, [RZ] ;  /* 0x00000000fffff984 */ /* 0x000fe20000000800 */
[----:B------:R-:W-:Y:S01]  /*104f0*/  @!PT LDS RZ, [RZ] ;  /* 0x00000000fffff984 */ /* 0x000fe20000000800 */
[----:B------:R0:W-:Y:S06]  /*10500*/  MEMBAR.ALL.CTA ;  /* 0x0000000000007992 */ /* 0x0001ec0000008000 */
[----:B0-----:R-:W0:Y:S01]  /*10510*/  FENCE.VIEW.ASYNC.S ;  /* 0x00000000000073c6 */ /* 0x001e220000000000 */
[----:B------:R-:W-:Y:S01]  /*10520*/  IMAD.WIDE.U32 R2, R21, UR10, R2 ;  /* 0x0000000a15027c25 */ /* 0x000fe2000f8e0002 */
[----:B------:R-:W-:-:S03]  /*10530*/  ULDC.64 UR10, c[0x0][0xa80] ;  /* 0x0002a000000a7ab9 */ /* 0x000fc60000000a00 */
[----:B------:R-:W-:Y:S01]  /*10540*/  VIADD R80, R22, UR61 ;  /* 0x0000003d16507c36 */ /* 0x000fe20008000000 */
[----:B------:R-:W-:Y:S01]  /*10550*/  LEA R22, P2, R2, UR10, 0x1 ;  /* 0x0000000a02167c11 */ /* 0x000fe2000f8408ff */
[----:B------:R-:W-:-:S05]  /*10560*/  IMAD.IADD R3, R3, 0x1, R19 ;  /* 0x0000000103037824 */ /* 0x000fca00078e0213 */
[----:B------:R-:W-:Y:S02]  /*10570*/  LEA.HI.X R78, R2, UR11, R3, 0x1, P2 ;  /* 0x0000000b024e7c11 */ /* 0x000fe400090f0c03 */
[C---:B------:R-:W-:Y:S01]  /*10580*/  ISETP.GE.AND P2, PT, R80.reuse, UR16, PT ;  /* 0x0000001050007c0c */ /* 0x040fe2000bf46270 */
[C---:B------:R-:W-:Y:S02]  /*10590*/  VIADD R18, R80.reuse, 0x20 ;  /* 0x0000002050127836 */ /* 0x040fe40000000000 */
[----:B------:R-:W-:Y:S01]  /*105a0*/  VIADD R20, R80, 0x40 ;  /* 0x0000004050147836 */ /* 0x000fe20000000000 */
[----:B0-----:R0:W1:Y:S04]  /*105b0*/  SHFL.IDX PT, R79, R22, RZ, 0x181f ;  /* 0x00181fff164f7589 */ /* 0x00106800000e0000 */
[----:B------:R0:W2:Y:S01]  /*105c0*/  SHFL.IDX PT, R77, R78, RZ, 0x181f ;  /* 0x00181fff4e4d7589 */ /* 0x0000a200000e0000 */
[----:B------:R-:W-:Y:S01]  /*105d0*/  SYNCS.ARRIVE.TRANS64.RED.A1T0 RZ, [UR8], RZ ;  /* 0x000000ffffff79a7 */ /* 0x000fe20008100408 */
[----:B------:R-:W-:-:S02]  /*105e0*/  ISETP.GE.AND P1, PT, R18, UR16, PT ;  /* 0x0000001012007c0c */ /* 0x000fc4000bf26270 */
[----:B------:R-:W-:Y:S01]  /*105f0*/  ISETP.GE.AND P0, PT, R20, UR16, PT ;  /* 0x0000001014007c0c */ /* 0x000fe2000bf06270 */
[----:B------:R-:W-:-:S12]  /*10600*/  @P2 BRA `(.L_x_1311) ;  /* 0x0000000000442947 */ /* 0x000fd80003800000 */
        /* <DEDUP_REMOVED lines=17> */
.L_x_1311:
[----:B------:R-:W-:Y:S05]  /*10720*/  BSYNC B1 ;  /* 0x0000000000017941 */ /* 0x000fea0003800000 */
.L_x_1310:
[----:B---3--:R3:W4:Y:S01]  /*10730*/  SHFL.IDX PT, R19, R78, 0x1, 0x181f ;  /* 0x00381f004e137f89 */ /* 0x00872200000e0000 */
[----:B------:R-:W-:Y:S03]  /*10740*/  BSSY B1, `(.L_x_1312) ;  /* 0x0000014000017945 */ /* 0x000fe60003800000 */
[----:B-----5:R3:W0:Y:S01]  /*10750*/  SHFL.IDX PT, R7, R22, 0x1, 0x181f ;  /* 0x00381f0016077f89 */ /* 0x02062200000e0000 */
[----:B------:R-:W-:Y:S05]  /*10760*/  @P1 BRA `(.L_x_1313) ;  /* 0x0000000000441947 */ /* 0x000fea0003800000 */
[----:B------:R-:W-:Y:S02]  /*10770*/  ULDC UR4, c[0x0][0xac8] ;  /* 0x0002b20000047ab9 */ /* 0x000fe40000000800 */
        /* <DEDUP_REMOVED lines=16> */
.L_x_1313:
[----:B------:R-:W-:Y:S05]  /*10880*/  BSYNC B1 ;  /* 0x0000000000017941 */ /* 0x000fea0003800000 */
.L_x_1312:
[----:B0-----:R0:W0:Y:S01]  /*10890*/  SHFL.IDX PT, R9, R78, 0x2, 0x181f ;  /* 0x00581f004e097f89 */ /* 0x00102200000e0000 */
        /* <DEDUP_REMOVED lines=20> */
.L_x_1315:
[----:B------:R-:W-:Y:S05]  /*109e0*/  BSYNC B1 ;  /* 0x0000000000017941 */ /* 0x000fea0003800000 */
.L_x_1314:
[----:B0-----:R-:W-:Y:S01]  /*109f0*/  VIADD R2, R80, 0x60 ;  /* 0x0000006050027836 */ /* 0x001fe20000000000 */
[----:B------:R0:W0:Y:S04]  /*10a00*/  SHFL.IDX PT, R9, R78, 0x3, 0x181f ;  /* 0x00781f004e097f89 */ /* 0x00002800000e0000 */
[----:B------:R-:W-:Y:S01]  /*10a10*/  ISETP.GE.AND P0, PT, R2, UR16, PT ;  /* 0x0000001002007c0c */ /* 0x000fe2000bf06270 */
[----:B------:R0:W0:-:S12]  /*10a20*/  SHFL.IDX PT, R11, R22, 0x3, 0x181f ;  /* 0x00781f00160b7f89 */ /* 0x00001800000e0000 */
[----:B------:R-:W-:Y:S05]  /*10a30*/  @P0 BRA `(.L_x_1316) ;  /* 0x0000002400f80947 */ /* 0x000fea0003800000 */
[----:B------:R-:W-:Y:S02]  /*10a40*/  ULDC UR4, c[0x0][0xac8] ;  /* 0x0002b20000047ab9 */ /* 0x000fe40000000800 */
[----:B------:R-:W-:Y:S02]  /*10a50*/  ISETP.GE.AND P3, PT, R0, UR4, PT ;  /* 0x0000000400007c0c */ /* 0x000fe4000bf66270 */
[----:B------:R-:W-:Y:S02]  /*10a60*/  ISETP.GE.AND P4, PT, R82, UR4, PT ;  /* 0x0000000452007c0c */ /* 0x000fe4000bf86270 */
[----:B------:R-:W-:-:S09]  /*10a70*/  ISETP.GE.AND P5, PT, R84, UR4, PT ;  /* 0x0000000454007c0c */ /* 0x000fd2000bfa6270 */
[-C--:B0-----:R-:W-:Y:S02]  /*10a80*/  @!P3 LEA R2, P0, R0, R11.reuse, 0x1 ;  /* 0x0000000b0002b211 */ /* 0x081fe400078008ff */
[-C--:B------:R-:W-:Y:S02]  /*10a90*/  @!P4 LEA R4, P1, R82, R11.reuse, 0x1 ;  /* 0x0000000b5204c211 */ /* 0x080fe400078208ff */
[----:B------:R-:W-:Y:S02]  /*10aa0*/  @!P5 LEA R6, P2, R84, R11, 0x1 ;  /* 0x0000000b5406d211 */ /* 0x000fe400078408ff */
[-C--:B------:R-:W-:Y:S02]  /*10ab0*/  @!P3 LEA.HI.X R3, R0, R9.reuse, R87, 0x1, P0 ;  /* 0x000000090003b211 */ /* 0x080fe400000f0c57 */
[-C--:B------:R-:W-:Y:S02]  /*10ac0*/  @!P4 LEA.HI.X R5, R82, R9.reuse, R81, 0x1, P1 ;  /* 0x000000095205c211 */ /* 0x080fe400008f0c51 */
[----:B------:R-:W-:Y:S01]  /*10ad0*/  @!P5 LEA.HI.X R7, R84, R9, R83, 0x1, P2 ;  /* 0x000000095407d211 */ /* 0x000fe200010f0c53 */
        /* <DEDUP_REMOVED lines=9> */
.L_x_1309:
        /* <DEDUP_REMOVED lines=11> */
[----:B------:R-:W-:Y:S01]  /*10c20*/  VIADD R177, R17, 0x8 ;  /* 0x0000000811b17836 */ /* 0x000fe20000000000 */
[----:B------:R-:W-:Y:S01]  /*10c30*/  ULDC.64 UR14, c[0x0][0xb40] ;  /* 0x0002d000000e7ab9 */ /* 0x000fe20000000a00 */
[----:B------:R-:W-:Y:S01]  /*10c40*/  ULDC.64 UR12, c[0x0][0xb38] ;  /* 0x0002ce00000c7ab9 */ /* 0x000fe20000000a00 */
[----:B------:R-:W-:Y:S01]  /*10c50*/  UIMAD UR4, UR4, UR14, URZ ;  /* 0x0000000e040472a4 */ /* 0x000fe2000f8e023f */
[----:B------:R-:W-:Y:S01]  /*10c60*/  BSSY B1, `(.L_x_1317) ;  /* 0x00000d0000017945 */ /* 0x000fe20003800000 */
[----:B------:R-:W-:Y:S01]  /*10c70*/  UIMAD.WIDE.U32 UR10, UR18, UR12, UR10 ;  /* 0x0000000c120a72a5 */ /* 0x000fe2000f8e000a */
[----:B------:R-:W-:Y:S01]  /*10c80*/  SHF.R.S32.HI R22, RZ, 0x1f, R206 ;  /* 0x0000001fff167819 */ /* 0x000fe200000114ce */
[----:B------:R-:W-:Y:S01]  /*10c90*/  UIMAD UR4, UR9, UR15, UR4 ;  /* 0x0000000f090472a4 */ /* 0x000fe2000f8e0204 */
[----:B------:R-:W-:Y:S01]  /*10ca0*/  SHF.R.S32.HI R152, RZ, 0x1f, R207 ;  /* 0x0000001fff987819 */ /* 0x000fe200000114cf */
[----:B------:R-:W-:Y:S01]  /*10cb0*/  UIMAD UR11, UR18, UR13, UR11 ;  /* 0x0000000d120b72a4 */ /* 0x000fe2000f8e020b */
[----:B------:R-:W-:Y:S01]  /*10cc0*/  SHF.R.S32.HI R153, RZ, 0x1f, R208 ;  /* 0x0000001fff997819 */ /* 0x000fe200000114d0 */
[----:B------:R-:W-:Y:S01]  /*10cd0*/  UIADD3 UR8, UR8, 0x30820, URZ ;  /* 0x0003082008087890 */ /* 0x000fe2000fffe03f */
[----:B------:R-:W-:Y:S01]  /*10ce0*/  SHF.R.S32.HI R21, RZ, 0x1f, R209 ;  /* 0x0000001fff157819 */ /* 0x000fe200000114d1 */
[----:B------:R-:W-:Y:S01]  /*10cf0*/  UIMAD.WIDE.U32 UR10, UR9, UR14, UR10 ;  /* 0x0000000e090a72a5 */ /* 0x000fe2000f8e000a */
[----:B------:R-:W-:Y:S01]  /*10d00*/  SHF.R.S32.HI R154, RZ, 0x1f, R210 ;  /* 0x0000001fff9a7819 */ /* 0x000fe200000114d2 */
[----:B------:R-:W-:Y:S01]  /*10d10*/  ULDC.64 UR12, c[0x0][0xb48] ;  /* 0x0002d200000c7ab9 */ /* 0x000fe20000000a00 */
[----:B------:R-:W-:Y:S01]  /*10d20*/  @UP1 ULDC UR9, c[0x0][0xbec] ;  /* 0x0002fb0000091ab9 */ /* 0x000fe20000000800 */
[----:B------:R-:W-:Y:S01]  /*10d30*/  UIADD3 UR11, UR11, UR4, URZ ;  /* 0x000000040b0b7290 */ /* 0x000fe2000fffe03f */
[----:B------:R-:W-:Y:S01]  /*10d40*/  @P1 IMAD.HI.U32 R0, R5, UR9, RZ ;  /* 0x0000000905001c27 */ /* 0x000fe2000f8e00ff */
[----:B------:R-:W-:Y:S01]  /*10d50*/  UPRMT UR8, URZ, 0x654, UR8 ;  /* 0x000006543f087896 */ /* 0x000fe20008000008 */
[----:B------:R-:W-:Y:S01]  /*10d60*/  SHF.R.S32.HI R155, RZ, 0x1f, R211 ;  /* 0x0000001fff9b7819 */ /* 0x000fe200000114d3 */
        /* <DEDUP_REMOVED lines=37> */
[----:B------:R-:W-:Y:S01]  /*10fc0*/  VIADD R176, R17, 0x8 ;  /* 0x0000000811b07836 */ /* 0x000fe20000000000 */
[----:B------:R-:W-:Y:S01]  /*10fd0*/  LEA.HI.X R6, R2, UR11, R3, 0x2, P1 ;  /* 0x0000000b02067c11 */ /* 0x000fe200088f1403 */
[----:B------:R0:W1:Y:S01]  /*10fe0*/  SHFL.IDX PT, R7, R0, RZ, 0x1c1f ;  /* 0x001c1fff00077589 */ /* 0x00006200000e0000 */
[----:B------:R-:W-:-:S02]  /*10ff0*/  SHF.R.S32.HI R167, RZ, 0x1f, R223 ;  /* 0x0000001fffa77819 */ /* 0x000fc400000114df */
[----:B------:R-:W-:Y:S01]  /*11000*/  SHF.R.S32.HI R168, RZ, 0x1f, R224 ;  /* 0x0000001fffa87819 */ /* 0x000fe200000114e0 */
[----:B------:R0:W2:Y:S01]  /*11010*/  SHFL.IDX PT, R8, R6, RZ, 0x1c1f ;  /* 0x001c1fff06087589 */ /* 0x0000a200000e0000 */
[----:B------:R-:W-:Y:S02]  /*11020*/  SHF.R.S32.HI R169, RZ, 0x1f, R225 ;  /* 0x0000001fffa97819 */ /* 0x000fe400000114e1 */
[----:B------:R-:W-:Y:S02]  /*11030*/  SHF.R.S32.HI R170, RZ, 0x1f, R226 ;  /* 0x0000001fffaa7819 */ /* 0x000fe400000114e2 */
[----:B------:R-:W-:Y:S02]  /*11040*/  SHF.R.S32.HI R171, RZ, 0x1f, R229 ;  /* 0x0000001fffab7819 */ /* 0x000fe400000114e5 */
[----:B------:R-:W-:Y:S02]  /*11050*/  SHF.R.S32.HI R173, RZ, 0x1f, R173 ;  /* 0x0000001fffad7819 */ /* 0x000fe400000114ad */
[----:B------:R-:W-:-:S02]  /*11060*/  SHF.R.S32.HI R175, RZ, 0x1f, R175 ;  /* 0x0000001fffaf7819 */ /* 0x000fc400000114af */
[----:B------:R-:W-:Y:S02]  /*11070*/  SHF.R.S32.HI R177, RZ, 0x1f, R177 ;  /* 0x0000001fffb17819 */ /* 0x000fe400000114b1 */
[----:B------:R-:W-:Y:S01]  /*11080*/  SHF.R.S32.HI R178, RZ, 0x1f, R17 ;  /* 0x0000001fffb27819 */ /* 0x000fe20000011411 */
[----:B0-----:R-:W-:Y:S06]  /*11090*/  @P2 BRA `(.L_x_1318) ;  /* 0x0000000800302947 */ /* 0x001fec0003800000 */
[----:B------:R-:W-:Y:S01]  /*110a0*/  ULDC UR4, c[0x0][0xac8] ;  /* 0x0002b20000047ab9 */ /* 0x000fe20000000800 */
[C---:B------:R-:W-:Y:S01]  /*110b0*/  VIADD R9, R17.reuse, 0xd8 ;  /* 0x000000d811097836 */ /* 0x040fe20000000000 */
[C---:B------:R-:W-:Y:S01]  /*110c0*/  ISETP.GE.AND P4, PT, R17.reuse, UR4, PT ;  /* 0x0000000411007c0c */ /* 0x040fe2000bf86270 */
[----:B------:R-:W-:Y:S01]  /*110d0*/  VIADD R20, R17, 0xe0 ;  /* 0x000000e011147836 */ /* 0x000fe20000000000 */
[----:B------:R-:W-:Y:S02]  /*110e0*/  ISETP.GE.AND P2, PT, R176, UR4, PT ;  /* 0x00000004b0007c0c */ /* 0x000fe4000bf46270 */
[----:B------:R-:W-:-:S09]  /*110f0*/  ISETP.GE.AND P1, PT, R174, UR4, PT ;  /* 0x00000004ae007c0c */ /* 0x000fd2000bf26270 */
[CC--:B-1----:R-:W-:Y:S02]  /*11100*/  @!P4 LEA R2, P3, R17.reuse, R7.reuse, 0x2 ;  /* 0x000000071102c211 */ /* 0x0c2fe400078610ff */
[----:B------:R-:W-:Y:S02]  /*11110*/  @!P2 LEA R4, P5, R176, R7, 0x2 ;  /* 0x00000007b004a211 */ /* 0x000fe400078a10ff */
[-C--:B--2---:R-:W-:Y:S02]  /*11120*/  @!P4 LEA.HI.X R3, R17, R8.reuse, R178, 0x2, P3 ;  /* 0x000000081103c211 */ /* 0x084fe400018f14b2 */
[----:B------:R-:W-:Y:S02]  /*11130*/  ISETP.GE.AND P3, PT, R172, UR4, PT ;  /* 0x00000004ac007c0c */ /* 0x000fe4000bf66270 */
[----:B------:R-:W-:Y:S01]  /*11140*/  @!P2 LEA.HI.X R5, R176, R8, R177, 0x2, P5 ;  /* 0x00000008b005a211 */ /* 0x000fe200028f14b1 */
[----:B------:R0:W-:Y:S01]  /*11150*/  @!P4 ST.E.64 desc[UR36][R2.64], R24 ;  /* 0x000000180200c985 */ /* 0x0001e2000c101b24 */
[----:B------:R-:W-:-:S03]  /*11160*/  ISETP.GE.AND P4, PT, R229, UR4, PT ;  /* 0x00000004e5007c0c */ /* 0x000fc6000bf86270 */
        /* <DEDUP_REMOVED lines=67> */
[-C--:B------:R-:W-:Y:S02]  /*115a0*/  @!P1 LEA.HI.X R3, R213, R8.reuse, R157, 0x2, P6 ;  /* 0x00000008d5039211 */ /* 0x080fe400030f149d */
[CC--:B------:R-:W-:Y:S02]  /*115b0*/  @!P4 LEA R10, P6, R211.reuse, R7.reuse, 0x2 ;  /* 0x00000007d30ac211 */ /* 0x0c0fe400078c10ff */
[C---:B-1----:R-:W-:Y:S01]  /*115c0*/  @!P3 LEA R4, P5, R212.reuse, R7, 0x2 ;  /* 0x00000007d404b211 */ /* 0x042fe200078a10ff */
[----:B------:R0:W-:Y:S01]  /*115d0*/  @!P1 ST.E.64 desc[UR36][R2.64], R96 ;  /* 0x0000006002009985 */ /* 0x0001e2000c101b24 */
[-C--:B------:R-:W-:Y:S02]  /*115e0*/  @!P4 LEA.HI.X R11, R211, R8.reuse, R155, 0x2, P6 ;  /* 0x00000008d30bc211 */ /* 0x080fe400030f149b */
[----:B------:R-:W-:Y:S02]  /*115f0*/  @!P3 LEA.HI.X R5, R212, R8, R156, 0x2, P5 ;  /* 0x00000008d405b211 */ /* 0x000fe400028f149c */
[----:B------:R-:W-:-:S02]  /*11600*/  ISETP.GE.AND P1, PT, R209, UR4, PT ;  /* 0x00000004d1007c0c */ /* 0x000fc4000bf26270 */
[-C--:B------:R-:W-:Y:S01]  /*11610*/  @!P2 LEA R12, P5, R210, R7.reuse, 0x2 ;  /* 0x00000007d20ca211 */ /* 0x080fe200078a10ff */
[----:B------:R1:W-:Y:S01]  /*11620*/  @!P3 ST.E.64 desc[UR36][R4.64], R100 ;  /* 0x000000640400b985 */ /* 0x0003e2000c101b24 */
[----:B------:R-:W-:Y:S02]  /*11630*/  ISETP.GE.AND P3, PT, R208, UR4, PT ;  /* 0x00000004d0007c0c */ /* 0x000fe4000bf66270 */
[----:B------:R-:W-:Y:S01]  /*11640*/  @!P2 LEA.HI.X R13, R210, R8, R154, 0x2, P5 ;  /* 0x00000008d20da211 */ /* 0x000fe200028f149a */
[----:B------:R2:W-:Y:S01]  /*11650*/  @!P4 ST.E.64 desc[UR36][R10.64], R104 ;  /* 0x000000680a00c985 */ /* 0x0005e2000c101b24 */
[----:B------:R-:W-:Y:S02]  /*11660*/  ISETP.GE.AND P4, PT, R207, UR4, PT ;  /* 0x00000004cf007c0c */ /* 0x000fe4000bf86270 */
[----:B------:R-:W-:Y:S01]  /*11670*/  ISETP.GE.AND P5, PT, R206, UR4, PT ;  /* 0x00000004ce007c0c */ /* 0x000fe2000bfa6270 */
[----:B------:R-:W-:Y:S02]  /*11680*/  @!P2 ST.E.64 desc[UR36][R12.64], R108 ;  /* 0x0000006c0c00a985 */ /* 0x000fe4000c101b24 */
[----:B------:R-:W-:-:S04]  /*11690*/  @!P1 LEA R14, P6, R209, R7, 0x2 ;  /* 0x00000007d10e9211 */ /* 0x000fc800078c10ff */
[-C--:B------:R-:W-:Y:S02]  /*116a0*/  @!P1 LEA.HI.X R15, R209, R8.reuse, R21, 0x2, P6 ;  /* 0x00000008d10f9211 */ /* 0x080fe400030f1415 */
[-C--:B0-----:R-:W-:Y:S02]  /*116b0*/  @!P3 LEA R2, P6, R208, R7.reuse, 0x2 ;  /* 0x00000007d002b211 */ /* 0x081fe400078c10ff */
[----:B-1----:R-:W-:Y:S01]  /*116c0*/  @!P4 LEA R4, P2, R207, R7, 0x2 ;  /* 0x00000007cf04c211 */ /* 0x002fe200078410ff */
[----:B------:R0:W-:Y:S01]  /*116d0*/  @!P1 ST.E.64 desc[UR36][R14.64], R112 ;  /* 0x000000700e009985 */ /* 0x0001e2000c101b24 */
[----:B------:R-:W-:Y:S02]  /*116e0*/  ISETP.GE.AND P1, PT, R203, UR4, PT ;  /* 0x00000004cb007c0c */ /* 0x000fe4000bf26270 */
[----:B------:R-:W-:Y:S02]  /*116f0*/  @!P4 LEA.HI.X R5, R207, R8, R152, 0x2, P2 ;  /* 0x00000008cf05c211 */ /* 0x000fe400010f1498 */
[----:B------:R-:W-:-:S02]  /*11700*/  ISETP.GE.AND P2, PT, R9, UR4, PT ;  /* 0x0000000409007c0c */ /* 0x000fc4000bf46270 */
[-C--:B------:R-:W-:Y:S02]  /*11710*/  @!P3 LEA.HI.X R3, R208, R8.reuse, R153, 0x2, P6 ;  /* 0x00000008d003b211 */ /* 0x080fe400030f1499 */
[C---:B------:R-:W-:Y:S02]  /*11720*/  @!P5 LEA R18, P6, R206.reuse, R7, 0x2 ;  /* 0x00000007ce12d211 */ /* 0x040fe400078c10ff */
[----:B--2---:R-:W-:Y:S01]  /*11730*/  SHF.R.S32.HI R11, RZ, 0x1f, R203 ;  /* 0x0000001fff0b7819 */ /* 0x004fe200000114cb */
[----:B------:R1:W-:Y:S01]  /*11740*/  @!P3 ST.E.64 desc[UR36][R2.64], R116 ;  /* 0x000000740200b985 */ /* 0x0003e2000c101b24 */
[----:B------:R-:W-:Y:S01]  /*11750*/  @!P5 LEA.HI.X R19, R206, R8, R22, 0x2, P6 ;  /* 0x00000008ce13d211 */ /* 0x000fe200030f1416 */
[C---:B0-----:R-:W-:Y:S01]  /*11760*/  VIADD R14, R17.reuse, 0xe8 ;  /* 0x000000e8110e7836 */ /* 0x041fe20000000000 */
[----:B------:R-:W-:Y:S01]  /*11770*/  ISETP.GE.AND P3, PT, R20, UR4, PT ;  /* 0x0000000414007c0c */ /* 0x000fe2000bf66270 */
[----:B------:R0:W-:Y:S01]  /*11780*/  @!P4 ST.E.64 desc[UR36][R4.64], R120 ;  /* 0x000000780400c985 */ /* 0x0001e2000c101b24 */
[----:B------:R-:W-:Y:S01]  /*11790*/  VIADD R15, R17, 0xf0 ;  /* 0x000000f0110f7836 */ /* 0x000fe20000000000 */
[----:B------:R-:W-:-:S02]  /*117a0*/  SHF.R.S32.HI R13, RZ, 0x1f, R20 ;  /* 0x0000001fff0d7819 */ /* 0x000fc40000011414 */
[----:B------:R2:W-:Y:S01]  /*117b0*/  @!P5 ST.E.64 desc[UR36][R18.64], R124 ;  /* 0x0000007c1200d985 */ /* 0x0005e2000c101b24 */
[----:B------:R-:W-:Y:S02]  /*117c0*/  ISETP.GE.AND P4, PT, R14, UR4, PT ;  /* 0x000000040e007c0c */ /* 0x000fe4000bf86270 */
[-C--:B------:R-:W-:Y:S02]  /*117d0*/  @!P1 LEA R10, P5, R203, R7.reuse, 0x2 ;  /* 0x00000007cb0a9211 */ /* 0x080fe400078a10ff */
[----:B-1----:R-:W-:Y:S02]  /*117e0*/  SHF.R.S32.HI R3, RZ, 0x1f, R9 ;  /* 0x0000001fff037819 */ /* 0x002fe40000011409 */
[-C--:B------:R-:W-:Y:S02]  /*117f0*/  @!P2 LEA R2, P6, R9, R7.reuse, 0x2 ;  /* 0x000000070902a211 */ /* 0x080fe400078c10ff */
[-C--:B------:R-:W-:Y:S02]  /*11800*/  @!P1 LEA.HI.X R11, R203, R8.reuse, R11, 0x2, P5 ;  /* 0x00000008cb0b9211 */ /* 0x080fe400028f140b */
[----:B------:R-:W-:Y:S01]  /*11810*/  @!P2 LEA.HI.X R3, R9, R8, R3, 0x2, P6 ;  /* 0x000000080903a211 */ /* 0x000fe200030f1403 */
[----:B------:R-:W-:Y:S01]  /*11820*/  VIADD R9, R17, 0xf8 ;  /* 0x000000f811097836 */ /* 0x000fe20000000000 */
[----:B------:R-:W-:Y:S01]  /*11830*/  ISETP.GE.AND P6, PT, R15, UR4, PT ;  /* 0x000000040f007c0c */ /* 0x000fe2000bfc6270 */
[----:B------:R3:W-:Y:S01]  /*11840*/  @!P1 ST.E.64 desc[UR36][R10.64], R128 ;  /* 0x000000800a009985 */ /* 0x0007e2000c101b24 */
[----:B0-----:R-:W-:-:S02]  /*11850*/  @!P3 LEA R4, P5, R20, R7, 0x2 ;  /* 0x000000071404b211 */ /* 0x001fc400078a10ff */
[----:B------:R-:W-:Y:S01]  /*11860*/  ISETP.GE.AND P1, PT, R9, UR4, PT ;  /* 0x0000000409007c0c */ /* 0x000fe2000bf26270 */
[----:B------:R3:W-:Y:S01]  /*11870*/  @!P2 ST.E.64 desc[UR36][R2.64], R132 ;  /* 0x000000840200a985 */ /* 0x0007e2000c101b24 */
[-C--:B------:R-:W-:Y:S02]  /*11880*/  @!P3 LEA.HI.X R5, R20, R8.reuse, R13, 0x2, P5 ;  /* 0x000000081405b211 */ /* 0x080fe400028f140d */
[----:B------:R-:W-:Y:S02]  /*11890*/  SHF.R.S32.HI R13, RZ, 0x1f, R14 ;  /* 0x0000001fff0d7819 */ /* 0x000fe4000001140e */
[C---:B------:R-:W-:Y:S01]  /*118a0*/  @!P4 LEA R12, P5, R14.reuse, R7, 0x2 ;  /* 0x000000070e0cc211 */ /* 0x040fe200078a10ff */
[----:B------:R3:W-:Y:S01]  /*118b0*/  @!P3 ST.E.64 desc[UR36][R4.64], R136 ;  /* 0x000000880400b985 */ /* 0x0007e2000c101b24 */
[----:B--2---:R-:W-:Y:S02]  /*118c0*/  SHF.R.S32.HI R18, RZ, 0x1f, R15 ;  /* 0x0000001fff127819 */ /* 0x004fe4000001140f */
[----:B------:R-:W-:-:S02]  /*118d0*/  @!P4 LEA.HI.X R13, R14, R8, R13, 0x2, P5 ;  /* 0x000000080e0dc211 */ /* 0x000fc400028f140d */
        /* <DEDUP_REMOVED lines=8> */
.L_x_1318:
[----:B------:R-:W-:Y:S05]  /*11960*/  BSYNC B1 ;  /* 0x0000000000017941 */ /* 0x000fea0003800000 */
.L_x_1317:
[----:B---3--:R0:W3:Y:S04]  /*11970*/  SHFL.IDX PT, R14, R6, 0x1, 0x1c1f ;  /* 0x003c1f00060e7f89 */ /* 0x0080e800000e0000 */
[----:B------:R-:W4:Y:S01]  /*11980*/  SHFL.IDX PT, R0, R0, 0x1, 0x1c1f ;  /* 0x003c1f0000007f89 */ /* 0x000f2200000e0000 */
[----:B------:R-:W-:Y:S05]  /*11990*/  @P0 BRA `(.L_x_1316) ;  /* 0x0000001800200947 */ /* 0x000fea0003800000 */
[----:B------:R-:W-:Y:S01]  /*119a0*/  ULDC UR4, c[0x0][0xac8] ;  /* 0x0002b20000047ab9 */ /* 0x000fe20000000800 */
[C---:B------:R-:W-:Y:S01]  /*119b0*/  VIADD R15, R17.reuse, 0xe8 ;  /* 0x000000e8110f7836 */ /* 0x040fe20000000000 */
[C---:B------:R-:W-:Y:S01]  /*119c0*/  ISETP.GE.AND P4, PT, R17.reuse, UR4, PT ;  /* 0x0000000411007c0c */ /* 0x040fe2000bf86270 */
[----:B------:R-:W-:Y:S01]  /*119d0*/  VIADD R19, R17, 0xf0 ;  /* 0x000000f011137836 */ /* 0x000fe20000000000 */
[----:B------:R-:W-:Y:S02]  /*119e0*/  ISETP.GE.AND P2, PT, R176, UR4, PT ;  /* 0x00000004b0007c0c */ /* 0x000fe4000bf46270 */
[----:B------:R-:W-:Y:S02]  /*119f0*/  ISETP.GE.AND P1, PT, R174, UR4, PT ;  /* 0x00000004ae007c0c */ /* 0x000fe4000bf26270 */
[----:B------:R-:W-:-:S07]  /*11a00*/  ISETP.GE.AND P0, PT, R172, UR4, PT ;  /* 0x00000004ac007c0c */ /* 0x000fce000bf06270 */
[CC--:B----4-:R-:W-:Y:S02]  /*11a10*/  @!P4 LEA R2, P3, R17.reuse, R0.reuse, 0x2 ;  /* 0x000000001102c211 */ /* 0x0d0fe400078610ff */
[----:B------:R-:W-:Y:S02]  /*11a20*/  @!P2 LEA R4, P6, R176, R0, 0x2 ;  /* 0x00000000b004a211 */ /* 0x000fe400078c10ff */
[----:B---3--:R-:W-:Y:S02]  /*11a30*/  @!P4 LEA.HI.X R3, R17, R14, R178, 0x2, P3 ;  /* 0x0000000e1103c211 */ /* 0x008fe400018f14b2 */
[----:B------:R-:W-:Y:S02]  /*11a40*/  ISETP.GE.AND P3, PT, R229, UR4, PT ;  /* 0x00000004e5007c0c */ /* 0x000fe4000bf66270 */
[----:B0-----:R-:W-:Y:S01]  /*11a50*/  @!P1 LEA R6, P5, R174, R0, 0x2 ;  /* 0x00000000ae069211 */ /* 0x001fe200078a10ff */
[----:B------:R0:W-:Y:S01]  /*11a60*/  @!P4 ST.E.64 desc[UR36][R2.64], R26 ;  /* 0x0000001a0200c985 */ /* 0x0001e2000c101b24 */
[----:B------:R-:W-:-:S02]  /*11a70*/  @!P2 LEA.HI.X R5, R176, R14, R177, 0x2, P6 ;  /* 0x0000000eb005a211 */ /* 0x000fc400030f14b1 */
[----:B------:R-:W-:Y:S02]  /*11a80*/  ISETP.GE.AND P4, PT, R226, UR4, PT ;  /* 0x00000004e2007c0c */ /* 0x000fe4000bf86270 */
[----:B--2---:R-:W-:Y:S01]  /*11a90*/  @!P0 LEA R8, P6, R172, R0, 0x2 ;  /* 0x00000000ac088211 */ /* 0x004fe200078c10ff */
[----:B------:R2:W-:Y:S01]  /*11aa0*/  @!P2 ST.E.64 desc[UR36][R4.64], R30 ;  /* 0x0000001e0400a985 */ /* 0x0005e2000c101b24 */
[-C--:B-1----:R-:W-:Y:S02]  /*11ab0*/  @!P1 LEA.HI.X R7, R174, R14.reuse, R175, 0x2, P5 ;  /* 0x0000000eae079211 */ /* 0x082fe400028f14af */
[----:B------:R-:W-:Y:S02]  /*11ac0*/  ISETP.GE.AND P5, PT, R225, UR4, PT ;  /* 0x00000004e1007c0c */ /* 0x000fe4000bfa6270 */
[----:B------:R-:W-:Y:S01]  /*11ad0*/  @!P0 LEA.HI.X R9, R172, R14, R173, 0x2, P6 ;  /* 0x0000000eac098211 */ /* 0x000fe200030f14ad */
[----:B------:R1:W-:Y:S01]  /*11ae0*/  @!P1 ST.E.64 desc[UR36][R6.64], R34 ;  /* 0x0000002206009985 */ /* 0x0003e2000c101b24 */
[----:B------:R-:W-:-:S02]  /*11af0*/  ISETP.GE.AND P1, PT, R223, UR4, PT ;  /* 0x00000004df007c0c */ /* 0x000fc4000bf26270 */
[CC--:B0-----:R-:W-:Y:S01]  /*11b00*/  @!P3 LEA R2, P6, R229.reuse, R0.reuse, 0x2 ;  /* 0x00000000e502b211 */ /* 0x0c1fe200078c10ff */
[----:B------:R0:W-:Y:S01]  /*11b10*/  @!P0 ST.E.64 desc[UR36][R8.64], R38 ;  /* 0x0000002608008985 */ /* 0x0001e2000c101b24 */
[----:B------:R-:W-:Y:S02]  /*11b20*/  ISETP.GE.AND P0, PT, R224, UR4, PT ;  /* 0x00000004e0007c0c */ /* 0x000fe4000bf06270 */
[C---:B------:R-:W-:Y:S02]  /*11b30*/  @!P4 LEA R10, P2, R226.reuse, R0, 0x2 ;  /* 0x00000000e20ac211 */ /* 0x040fe400078410ff */
[----:B------:R-:W-:Y:S02]  /*11b40*/  @!P3 LEA.HI.X R3, R229, R14, R171, 0x2, P6 ;  /* 0x0000000ee503b211 */ /* 0x000fe400030f14ab */
[----:B------:R-:W-:Y:S02]  /*11b50*/  @!P5 LEA R12, P6, R225, R0, 0x2 ;  /* 0x00000000e10cd211 */ /* 0x000fe400078c10ff */
[----:B------:R-:W-:Y:S01]  /*11b60*/  @!P4 LEA.HI.X R11, R226, R14, R170, 0x2, P2 ;  /* 0x0000000ee20bc211 */ /* 0x000fe200010f14aa */
[----:B------:R3:W-:Y:S01]  /*11b70*/  @!P3 ST.E.64 desc[UR36][R2.64], R42 ;  /* 0x0000002a0200b985 */ /* 0x0007e2000c101b24 */
[----:B------:R-:W-:-:S02]  /*11b80*/  ISETP.GE.AND P2, PT, R222, UR4, PT ;  /* 0x00000004de007c0c */ /* 0x000fc4000bf46270 */
[----:B------:R-:W-:Y:S01]  /*11b90*/  @!P5 LEA.HI.X R13, R225, R14, R169, 0x2, P6 ;  /* 0x0000000ee10dd211 */ /* 0x000fe200030f14a9 */
[----:B------:R4:W-:Y:S01]  /*11ba0*/  @!P4 ST.E.64 desc[UR36][R10.64], R46 ;  /* 0x0000002e0a00c985 */ /* 0x0009e2000c101b24 */
[CC--:B--2---:R-:W-:Y:S02]  /*11bb0*/  @!P0 LEA R4, P4, R224.reuse, R0.reuse, 0x2 ;  /* 0x00000000e0048211 */ /* 0x0c4fe400078810ff */
[----:B------:R-:W-:Y:S01]  /*11bc0*/  ISETP.GE.AND P3, PT, R221, UR4, PT ;  /* 0x00000004dd007c0c */ /* 0x000fe2000bf66270 */
[----:B------:R2:W-:Y:S01]  /*11bd0*/  @!P5 ST.E.64 desc[UR36][R12.64], R50 ;  /* 0x000000320c00d985 */ /* 0x0005e2000c101b24 */
[----:B-1----:R-:W-:Y:S02]  /*11be0*/  @!P1 LEA R6, P5, R223, R0, 0x2 ;  /* 0x00000000df069211 */ /* 0x002fe400078a10ff */
[----:B------:R-:W-:Y:S02]  /*11bf0*/  @!P0 LEA.HI.X R5, R224, R14, R168, 0x2, P4 ;  /* 0x0000000ee0058211 */ /* 0x000fe400020f14a8 */
[----:B------:R-:W-:-:S02]  /*11c00*/  ISETP.GE.AND P4, PT, R220, UR4, PT ;  /* 0x00000004dc007c0c */ /* 0x000fc4000bf86270 */
[----:B------:R-:W-:Y:S01]  /*11c10*/  @!P1 LEA.HI.X R7, R223, R14, R167, 0x2, P5 ;  /* 0x0000000edf079211 */ /* 0x000fe200028f14a7 */
[----:B------:R-:W-:Y:S01]  /*11c20*/  @!P0 ST.E.64 desc[UR36][R4.64], R54 ;  /* 0x0000003604008985 */ /* 0x000fe2000c101b24 */
[----:B------:R-:W-:Y:S02]  /*11c30*/  ISETP.GE.AND P5, PT, R219, UR4, PT ;  /* 0x00000004db007c0c */ /* 0x000fe4000bfa6270 */
[C---:B0-----:R-:W-:Y:S01]  /*11c40*/  @!P2 LEA R8, P6, R222.reuse, R0, 0x2 ;  /* 0x00000000de08a211 */ /* 0x041fe200078c10ff */
[----:B------:R0:W-:Y:S01]  /*11c50*/  @!P1 ST.E.64 desc[UR36][R6.64], R58 ;  /* 0x0000003a06009985 */ /* 0x0001e2000c101b24 */
[----:B------:R-:W-:Y:S02]  /*11c60*/  ISETP.GE.AND P1, PT, R217, UR4, PT ;  /* 0x00000004d9007c0c */ /* 0x000fe4000bf26270 */
[----:B------:R-:W-:Y:S02]  /*11c70*/  @!P2 LEA.HI.X R9, R222, R14, R166, 0x2, P6 ;  /* 0x0000000ede09a211 */ /* 0x000fe400030f14a6 */
[----:B---3--:R-:W-:-:S02]  /*11c80*/  @!P3 LEA R2, P6, R221, R0, 0x2 ;  /* 0x00000000dd02b211 */ /* 0x008fc400078c10ff */
[----:B----4-:R-:W-:Y:S01]  /*11c90*/  @!P4 LEA R10, P0, R220, R0, 0x2 ;  /* 0x00000000dc0ac211 */ /* 0x010fe200078010ff */
[----:B------:R1:W-:Y:S01]  /*11ca0*/  @!P2 ST.E.64 desc[UR36][R8.64], R62 ;  /* 0x0000003e0800a985 */ /* 0x0003e2000c101b24 */
[----:B------:R-:W-:Y:S02]  /*11cb0*/  ISETP.GE.AND P2, PT, R218, UR4, PT ;  /* 0x00000004da007c0c */ /* 0x000fe4000bf46270 */
[----:B------:R-:W-:Y:S02]  /*11cc0*/  @!P3 LEA.HI.X R3, R221, R14, R165, 0x2, P6 ;  /* 0x0000000edd03b211 */ /* 0x000fe400030f14a5 */
[C---:B--2---:R-:W-:Y:S02]  /*11cd0*/  @!P5 LEA R12, P6, R219.reuse, R0, 0x2 ;  /* 0x00000000db0cd211 */ /* 0x044fe400078c10ff */
[-C--:B------:R-:W-:Y:S01]  /*11ce0*/  @!P4 LEA.HI.X R11, R220, R14.reuse, R164, 0x2, P0 ;  /* 0x0000000edc0bc211 */ /* 0x080fe200000f14a4 */
[----:B------:R2:W-:Y:S01]  /*11cf0*/  @!P3 ST.E.64 desc[UR36][R2.64], R66 ;  /* 0x000000420200b985 */ /* 0x0005e2000c101b24 */
[----:B------:R-:W-:-:S02]  /*11d00*/  @!P5 LEA.HI.X R13, R219, R14, R163, 0x2, P6 ;  /* 0x0000000edb0dd211 */ /* 0x000fc400030f14a3 */
[----:B------:R-:W-:Y:S01]  /*11d10*/  ISETP.GE.AND P0, PT, R216, UR4, PT ;  /* 0x00000004d8007c0c */ /* 0x000fe2000bf06270 */
[----:B------:R3:W-:Y:S01]  /*11d20*/  @!P4 ST.E.64 desc[UR36][R10.64], R70 ;  /* 0x000000460a00c985 */ /* 0x0007e2000c101b24 */
[-C--:B0-----:R-:W-:Y:S02]  /*11d30*/  @!P1 LEA R6, P3, R217, R0.reuse, 0x2 ;  /* 0x00000000d9069211 */ /* 0x081fe400078610ff */
[C---:B------:R-:W-:Y:S01]  /*11d40*/  @!P2 LEA R4, P6, R218.reuse, R0, 0x2 ;  /* 0x00000000da04a211 */ /* 0x040fe200078c10ff */
[----:B------:R0:W-:Y:S01]  /*11d50*/  @!P5 ST.E.64 desc[UR36][R12.64], R74 ;  /* 0x0000004a0c00d985 */ /* 0x0001e2000c101b24 */
[----:B------:R-:W-:Y:S02]  /*11d60*/  ISETP.GE.AND P5, PT, R215, UR4, PT ;  /* 0x00000004d7007c0c */ /* 0x000fe4000bfa6270 */
[-C--:B------:R-:W-:Y:S02]  /*11d70*/  @!P2 LEA.HI.X R5, R218, R14.reuse, R162, 0x2, P6 ;  /* 0x0000000eda05a211 */ /* 0x080fe400030f14a2 */
[----:B------:R-:W-:-:S02]  /*11d80*/  @!P1 LEA.HI.X R7, R217, R14, R161, 0x2, P3 ;  /* 0x0000000ed9079211 */ /* 0x000fc400018f14a1 */
[----:B------:R-:W-:Y:S01]  /*11d90*/  ISETP.GE.AND P4, PT, R214, UR4, PT ;  /* 0x00000004d6007c0c */ /* 0x000fe2000bf86270 */
[----:B------:R4:W-:Y:S01]  /*11da0*/  @!P2 ST.E.64 desc[UR36][R4.64], R78 ;  /* 0x0000004e0400a985 */ /* 0x0009e2000c101b24 */
[----:B------:R-:W-:Y:S02]  /*11db0*/  ISETP.GE.AND P3, PT, R213, UR4, PT ;  /* 0x00000004d5007c0c */ /* 0x000fe4000bf66270 */
[-C--:B-1----:R-:W-:Y:S01]  /*11dc0*/  @!P0 LEA R8, P6, R216, R0.reuse, 0x2 ;  /* 0x00000000d8088211 */ /* 0x082fe200078c10ff */
[----:B------:R1:W-:Y:S01]  /*11dd0*/  @!P1 ST.E.64 desc[UR36][R6.64], R82 ;  /* 0x0000005206009985 */ /* 0x0003e2000c101b24 */
[----:B------:R-:W-:Y:S02]  /*11de0*/  ISETP.GE.AND P2, PT, R212, UR4, PT ;  /* 0x00000004d4007c0c */ /* 0x000fe4000bf46270 */
[----:B--2---:R-:W-:Y:S02]  /*11df0*/  @!P5 LEA R2, P1, R215, R0, 0x2 ;  /* 0x00000000d702d211 */ /* 0x004fe400078210ff */
[----:B------:R-:W-:-:S02]  /*11e00*/  @!P0 LEA.HI.X R9, R216, R14, R160, 0x2, P6 ;  /* 0x0000000ed8098211 */ /* 0x000fc400030f14a0 */
[----:B------:R-:W-:Y:S02]  /*11e10*/  @!P5 LEA.HI.X R3, R215, R14, R159, 0x2, P1 ;  /* 0x0000000ed703d211 */ /* 0x000fe400008f149f */
[----:B------:R-:W-:Y:S01]  /*11e20*/  ISETP.GE.AND P1, PT, R211, UR4, PT ;  /* 0x00000004d3007c0c */ /* 0x000fe2000bf26270 */
[----:B------:R2:W-:Y:S01]  /*11e30*/  @!P0 ST.E.64 desc[UR36][R8.64], R86 ;  /* 0x0000005608008985 */ /* 0x0005e2000c101b24 */
[CC--:B---3--:R-:W-:Y:S02]  /*11e40*/  @!P4 LEA R10, P0, R214.reuse, R0.reuse, 0x2 ;  /* 0x00000000d60ac211 */ /* 0x0c8fe400078010ff */
[----:B0-----:R-:W-:Y:S01]  /*11e50*/  @!P3 LEA R12, P6, R213, R0, 0x2 ;  /* 0x00000000d50cb211 */ /* 0x001fe200078c10ff */
[----:B------:R0:W-:Y:S01]  /*11e60*/  @!P5 ST.E.64 desc[UR36][R2.64], R90 ;  /* 0x0000005a0200d985 */ /* 0x0001e2000c101b24 */
[----:B------:R-:W-:Y:S02]  /*11e70*/  @!P4 LEA.HI.X R11, R214, R14, R158, 0x2, P0 ;  /* 0x0000000ed60bc211 */ /* 0x000fe400000f149e */
[----:B------:R-:W-:-:S02]  /*11e80*/  ISETP.GE.AND P0, PT, R210, UR4, PT ;  /* 0x00000004d2007c0c */ /* 0x000fc4000bf06270 */
[----:B------:R-:W-:Y:S01]  /*11e90*/  @!P3 LEA.HI.X R13, R213, R14, R157, 0x2, P6 ;  /* 0x0000000ed50db211 */ /* 0x000fe200030f149d */
[----:B------:R3:W-:Y:S01]  /*11ea0*/  @!P4 ST.E.64 desc[UR36][R10.64], R94 ;  /* 0x0000005e0a00c985 */ /* 0x0007e2000c101b24 */
[----:B------:R-:W-:Y:S02]  /*11eb0*/  ISETP.GE.AND P5, PT, R209, UR4, PT ;  /* 0x00000004d1007c0c */ /* 0x000fe4000bfa6270 */
[-C--:B----4-:R-:W-:Y:S01]  /*11ec0*/  @!P2 LEA R4, P6, R212, R0.reuse, 0x2 ;  /* 0x00000000d404a211 */ /* 0x090fe200078c10ff */
[----:B------:R4:W-:Y:S01]  /*11ed0*/  @!P3 ST.E.64 desc[UR36][R12.64], R98 ;  /* 0x000000620c00b985 */ /* 0x0009e2000c101b24 */
[----:B-1----:R-:W-:Y:S02]  /*11ee0*/  @!P1 LEA R6, P4, R211, R0, 0x2 ;  /* 0x00000000d3069211 */ /* 0x002fe400078810ff */
[----:B------:R-:W-:Y:S02]  /*11ef0*/  ISETP.GE.AND P3, PT, R208, UR4, PT ;  /* 0x00000004d0007c0c */ /* 0x000fe4000bf66270 */
[----:B------:R-:W-:-:S02]  /*11f00*/  @!P2 LEA.HI.X R5, R212, R14, R156, 0x2, P6 ;  /* 0x0000000ed405a211 */ /* 0x000fc400030f149c */
[----:B------:R-:W-:Y:S02]  /*11f10*/  @!P1 LEA.HI.X R7, R211, R14, R155, 0x2, P4 ;  /* 0x0000000ed3079211 */ /* 0x000fe400020f149b */
[----:B------:R-:W-:Y:S01]  /*11f20*/  ISETP.GE.AND P4, PT, R207, UR4, PT ;  /* 0x00000004cf007c0c */ /* 0x000fe2000bf86270 */
[----:B------:R1:W-:Y:S01]  /*11f30*/  @!P2 ST.E.64 desc[UR36][R4.64], R102 ;  /* 0x000000660400a985 */ /* 0x0003e2000c101b24 */
[----:B--2---:R-:W-:-:S03]  /*11f40*/  @!P0 LEA R8, P6, R210, R0, 0x2 ;  /* 0x00000000d2088211 */ /* 0x004fc600078c10ff */
[----:B------:R-:W-:Y:S01]  /*11f50*/  @!P1 ST.E.64 desc[UR36][R6.64], R106 ;  /* 0x0000006a06009985 */ /* 0x000fe2000c101b24 */
[C---:B0-----:R-:W-:Y:S02]  /*11f60*/  @!P5 LEA R2, P1, R209.reuse, R0, 0x2 ;  /* 0x00000000d102d211 */ /* 0x041fe400078210ff */
[-C--:B------:R-:W-:Y:S02]  /*11f70*/  @!P0 LEA.HI.X R9, R210, R14.reuse, R154, 0x2, P6 ;  /* 0x0000000ed2098211 */ /* 0x080fe400030f149a */
[----:B------:R-:W-:Y:S01]  /*11f80*/  @!P5 LEA.HI.X R3, R209, R14, R21, 0x2, P1 ;  /* 0x0000000ed103d211 */ /* 0x000fe200008f1415 */
[----:B------:R-:W-:Y:S01]  /*11f90*/  VIADD R21, R17, 0xd8 ;  /* 0x000000d811157836 */ /* 0x000fe20000000000 */
[CC--:B---3--:R-:W-:Y:S01]  /*11fa0*/  @!P3 LEA R10, P2, R208.reuse, R0.reuse, 0x2 ;  /* 0x00000000d00ab211 */ /* 0x0c8fe200078410ff */
[----:B------:R0:W-:Y:S01]  /*11fb0*/  @!P0 ST.E.64 desc[UR36][R8.64], R110 ;  /* 0x0000006e08008985 */ /* 0x0001e2000c101b24 */
[----:B------:R-:W-:Y:S02]  /*11fc0*/  ISETP.GE.AND P0, PT, R203, UR4, PT ;  /* 0x00000004cb007c0c */ /* 0x000fe4000bf06270 */
[----:B----4-:R-:W-:Y:S01]  /*11fd0*/  @!P4 LEA R12, P1, R207, R0, 0x2 ;  /* 0x00000000cf0cc211 */ /* 0x010fe200078210ff */
[----:B------:R2:W-:Y:S01]  /*11fe0*/  @!P5 ST.E.64 desc[UR36][R2.64], R114 ;  /* 0x000000720200d985 */ /* 0x0005e2000c101b24 */
[----:B------:R-:W-:-:S02]  /*11ff0*/  @!P3 LEA.HI.X R11, R208, R14, R153, 0x2, P2 ;  /* 0x0000000ed00bb211 */ /* 0x000fc400010f1499 */
[----:B------:R-:W-:Y:S02]  /*12000*/  ISETP.GE.AND P2, PT, R21, UR4, PT ;  /* 0x0000000415007c0c */ /* 0x000fe4000bf46270 */
[----:B------:R-:W-:Y:S01]  /*12010*/  @!P4 LEA.HI.X R13, R207, R14, R152, 0x2, P1 ;  /* 0x0000000ecf0dc211 */ /* 0x000fe200008f1498 */
[----:B------:R3:W-:Y:S01]  /*12020*/  @!P3 ST.E.64 desc[UR36][R10.64], R118 ;  /* 0x000000760a00b985 */ /* 0x0007e2000c101b24 */
[----:B------:R-:W-:Y:S02]  /*12030*/  ISETP.GE.AND P1, PT, R206, UR4, PT ;  /* 0x00000004ce007c0c */ /* 0x000fe4000bf26270 */
[----:B-1----:R-:W-:Y:S01]  /*12040*/  SHF.R.S32.HI R5, RZ, 0x1f, R203 ;  /* 0x0000001fff057819 */ /* 0x002fe200000114cb */
[----:B0-----:R-:W-:Y:S01]  /*12050*/  VIADD R9, R17, 0xe0 ;  /* 0x000000e011097836 */ /* 0x001fe20000000000 */
[----:B------:R0:W-:Y:S01]  /*12060*/  @!P4 ST.E.64 desc[UR36][R12.64], R122 ;  /* 0x0000007a0c00c985 */ /* 0x0001e2000c101b24 */
[----:B------:R-:W-:Y:S02]  /*12070*/  @!P0 LEA R4, P6, R203, R0, 0x2 ;  /* 0x00000000cb048211 */ /* 0x000fe400078c10ff */
[----:B------:R-:W-:-:S02]  /*12080*/  ISETP.GE.AND P3, PT, R15, UR4, PT ;  /* 0x000000040f007c0c */ /* 0x000fc4000bf66270 */
[----:B------:R-:W-:Y:S02]  /*12090*/  ISETP.GE.AND P4, PT, R9, UR4, PT ;  /* 0x0000000409007c0c */ /* 0x000fe4000bf86270 */
[----:B--2---:R-:W-:Y:S02]  /*120a0*/  SHF.R.S32.HI R3, RZ, 0x1f, R21 ;  /* 0x0000001fff037819 */ /* 0x004fe40000011415 */
[----:B------:R-:W-:Y:S02]  /*120b0*/  @!P2 LEA R6, P5, R21, R0, 0x2 ;  /* 0x000000001506a211 */ /* 0x000fe400078a10ff */
[----:B------:R-:W-:Y:S02]  /*120c0*/  @!P0 LEA.HI.X R5, R203, R14, R5, 0x2, P6 ;  /* 0x0000000ecb058211 */ /* 0x000fe400030f1405 */
[----:B------:R-:W-:Y:S02]  /*120d0*/  @!P1 LEA R2, P6, R206, R0, 0x2 ;  /* 0x00000000ce029211 */ /* 0x000fe400078c10ff */
[----:B------:R-:W-:-:S02]  /*120e0*/  @!P2 LEA.HI.X R7, R21, R14, R3, 0x2, P5 ;  /* 0x0000000e1507a211 */ /* 0x000fc400028f1403 */
[----:B------:R-:W-:Y:S02]  /*120f0*/  ISETP.GE.AND P5, PT, R19, UR4, PT ;  /* 0x0000000413007c0c */ /* 0x000fe4000bfa6270 */
[----:B------:R-:W-:Y:S02]  /*12100*/  @!P1 LEA.HI.X R3, R206, R14, R22, 0x2, P6 ;  /* 0x0000000ece039211 */ /* 0x000fe400030f1416 */
[----:B---3--:R-:W-:Y:S02]  /*12110*/  SHF.R.S32.HI R10, RZ, 0x1f, R9 ;  /* 0x0000001fff0a7819 */ /* 0x008fe40000011409 */
[C---:B------:R-:W-:Y:S01]  /*12120*/  @!P4 LEA R8, P6, R9.reuse, R0, 0x2 ;  /* 0x000000000908c211 */ /* 0x040fe200078c10ff */
[----:B------:R1:W-:Y:S01]  /*12130*/  @!P1 ST.E.64 desc[UR36][R2.64], R126 ;  /* 0x0000007e02009985 */ /* 0x0003e2000c101b24 */
[----:B------:R-:W-:Y:S02]  /*12140*/  SHF.R.S32.HI R11, RZ, 0x1f, R15 ;  /* 0x0000001fff0b7819 */ /* 0x000fe4000001140f */
[----:B------:R-:W-:Y:S01]  /*12150*/  @!P4 LEA.HI.X R9, R9, R14, R10, 0x2, P6 ;  /* 0x0000000e0909c211 */ /* 0x000fe200030f140a */
[----:B------:R1:W-:Y:S01]  /*12160*/  @!P0 ST.E.64 desc[UR36][R4.64], R130 ;  /* 0x0000008204008985 */ /* 0x0003e2000c101b24 */
[----:B------:R-:W-:-:S02]  /*12170*/  @!P3 LEA R10, P6, R15, R0, 0x2 ;  /* 0x000000000f0ab211 */ /* 0x000fc400078c10ff */
[----:B0-----:R-:W-:Y:S01]  /*12180*/  SHF.R.S32.HI R13, RZ, 0x1f, R19 ;  /* 0x0000001fff0d7819 */ /* 0x001fe20000011413 */
[----:B------:R1:W-:Y:S01]  /*12190*/  @!P2 ST.E.64 desc[UR36][R6.64], R134 ;  /* 0x000000860600a985 */ /* 0x0003e2000c101b24 */
[----:B------:R-:W-:Y:S01]  /*121a0*/  @!P3 LEA.HI.X R11, R15, R14, R11, 0x2, P6 ;  /* 0x0000000e0f0bb211 */ /* 0x000fe200030f140b */
[----:B------:R-:W-:Y:S01]  /*121b0*/  VIADD R15, R17, 0xf8 ;  /* 0x000000f8110f7836 */ /* 0x000fe20000000000 */
[C---:B------:R-:W-:Y:S01]  /*121c0*/  @!P5 LEA R12, P6, R19.reuse, R0, 0x2 ;  /* 0x00000000130cd211 */ /* 0x040fe200078c10ff */
[----:B------:R1:W-:Y:S03]  /*121d0*/  @!P4 ST.E.64 desc[UR36][R8.64], R138 ;  /* 0x0000008a0800c985 */ /* 0x0003e6000c101b24 */
[----:B------:R-:W-:Y:S01]  /*121e0*/  @!P5 LEA.HI.X R13, R19, R14, R13, 0x2, P6 ;  /* 0x0000000e130dd211 */ /* 0x000fe200030f140d */
[----:B------:R1:W-:Y:S01]  /*121f0*/  @!P3 ST.E.64 desc[UR36][R10.64], R142 ;  /* 0x0000008e0a00b985 */ /* 0x0003e2000c101b24 */
[----:B------:R-:W-:-:S03]  /*12200*/  ISETP.GE.AND P0, PT, R15, UR4, PT ;  /* 0x000000040f007c0c */ /* 0x000fc6000bf06270 */
[----:B------:R1:W-:Y:S10]  /*12210*/  @!P5 ST.E.64 desc[UR36][R12.64], R146 ;  /* 0x000000920c00d985 */ /* 0x0003f4000c101b24 */
[----:B------:R-:W-:Y:S05]  /*12220*/  @P0 BRA `(.L_x_1316) ;  /* 0x0000000c00fc0947 */ /* 0x000fea0003800000 */
[----:B-1----:R-:W-:Y:S02]  /*12230*/  LEA R2, P0, R15, R0, 0x2 ;  /* 0x000000000f027211 */ /* 0x002fe400078010ff */
[----:B------:R-:W-:-:S04]  /*12240*/  SHF.R.S32.HI R0, RZ, 0x1f, R15 ;  /* 0x0000001fff007819 */ /* 0x000fc8000001140f */
[----:B------:R-:W-:-:S05]  /*12250*/  LEA.HI.X R3, R15, R14, R0, 0x2, P0 ;  /* 0x0000000e0f037211 */ /* 0x000fca00000f1400 */
[----:B------:R0:W-:Y:S01]  /*12260*/  ST.E.64 desc[UR36][R2.64], R150 ;  /* 0x0000009602007985 */ /* 0x0001e2000c101b24 */
[----:B------:R-:W-:Y:S05]  /*12270*/  BRA `(.L_x_1316) ;  /* 0x0000000c00e87947 */ /* 0x000fea0003800000 */
.L_x_1307:
        /* <DEDUP_REMOVED lines=9> */
[----:B0-----:R-:W-:Y:S02]  /*12310*/  IMAD.U32 R2, RZ, RZ, UR8 ;  /* 0x00000008ff027e24 */ /* 0x001fe4000f8e00ff */
[----:B------:R-:W-:Y:S01]  /*12320*/  IMAD.U32 R3, RZ, RZ, UR9 ;  /* 0x00000009ff037e24 */ /* 0x000fe2000f8e00ff */
        /* <DEDUP_REMOVED lines=12> */
[----:B------:R-:W-:Y:S01]  /*123f0*/  UISETP.NE.AND UP1, UPT, UR10, URZ, UPT ;  /* 0x0000003f0a00728c */ /* 0x000fe2000bf25270 */
[----:B------:R-:W-:Y:S01]  /*12400*/  UMOV UR4, URZ ;  /* 0x0000003f00047c82 */ /* 0x000fe20008000000 */
[----:B------:R-:W1:Y:S09]  /*12410*/  S2R R6, SR_TID.X ;  /* 0x0000000000067919 */ /* 0x000e720000002100 */
[----:B------:R-:W-:-:S02]  /*12420*/  @!UP1 ULDC UR10, c[0x0][0xad4] ;  /* 0x0002b500000a9ab9 */ /* 0x000fc40000000800 */
[----:B------:R-:W-:Y:S02]  /*12430*/  IMAD.U32 R202, RZ, RZ, UR10 ;  /* 0x0000000affca7e24 */ /* 0x000fe4000f8e00ff */
[----:B-1----:R-:W-:-:S05]  /*12440*/  VIADD R7, R6, 0xffffff80 ;  /* 0xffffff8006077836 */ /* 0x002fca0000000000 */
[----:B------:R-:W-:Y:S02]  /*12450*/  ISETP.GT.AND P0, PT, R7, 0x7f, PT ;  /* 0x0000007f0700780c */ /* 0x000fe40003f04270 */
[----:B--2---:R-:W-:Y:S01]  /*12460*/  @P1 R2UR UR4, R8 ;  /* 0x00000000080412ca */ /* 0x004fe200000e0000 */
[----:B0-----:R-:W-:-:S14]  /*12470*/  @P2 BRA `(.L_x_1319) ;  /* 0x0000000000102947 */ /* 0x001fdc0003800000 */
[----:B------:R-:W-:Y:S05]  /*12480*/  @!P1 BRA `(.L_x_1319) ;  /* 0x00000000000c9947 */ /* 0x000fea0003800000 */
[----:B------:R-:W2:Y:S04]  /*12490*/  LDG.E R5, desc[UR36][R2.64] ;  /* 0x0000002402057981 */ /* 0x000ea8000c1e1900 */
[----:B-----5:R-:W2:Y:S02]  /*124a0*/  LDG.E R0, desc[UR36][R2.64+0x4] ;  /* 0x0000042402007981 */ /* 0x020ea4000c1e1900 */
[----:B--2---:R-:W-:-:S07]  /*124b0*/  IMAD.IADD R0, R0, 0x1, -R5 ;  /* 0x0000000100007824 */ /* 0x004fce00078e0a05 */
.L_x_1319:
[----:B------:R-:W-:Y:S01]  /*124c0*/  R2UR UR8, R9 ;  /* 0x00000000090872ca */ /* 0x000fe200000e0000 */
[----:B------:R-:W-:Y:S01]  /*124d0*/  USHF.R.S32.HI UR21, URZ, 0x1f, UR4 ;  /* 0x0000001f3f157899 */ /* 0x000fe20008011404 */
[----:B------:R-:W-:Y:S11]  /*124e0*/  BSSY B1, `(.L_x_1320) ;  /* 0x000003c000017945 */ /* 0x000ff60003800000 */
[----:B------:R-:W-:-:S02]  /*124f0*/  USHF.R.S32.HI UR13, URZ, 0x1f, UR8 ;  /* 0x0000001f3f0d7899 */ /* 0x000fc40008011408 */
[----:B------:R-:W-:Y:S02]  /*12500*/  USEL UR12, UR8, URZ, !UP0 ;  /* 0x0000003f080c7287 */ /* 0x000fe4000c000000 */
[----:B------:R-:W-:Y:S01]  /*12510*/  USEL UR13, UR13, URZ, !UP0 ;  /* 0x0000003f0d0d7287 */ /* 0x000fe2000c000000 */
[----:B------:R-:W-:Y:S11]  /*12520*/  @P0 BRA `(.L_x_1321) ;  /* 0x0000000000dc0947 */ /* 0x000ff60003800000 */
[----:B------:R-:W0:Y:S01]  /*12530*/  LDC R9, c[0x0][0xbe8] ;  /* 0x0002fa00ff097b82 */ /* 0x000e220000000800 */
[----:B------:R-:W-:-:S05]  /*12540*/  IMAD.U32 R3, RZ, RZ, UR61 ;  /* 0x0000003dff037e24 */ /* 0x000fca000f8e00ff */
[----:B------:R-:W-:Y:S01]  /*12550*/  IADD3 R4, R3, -0x80, R6 ;  /* 0xffffff8003047810 */ /* 0x000fe20007ffe006 */
[----:B0----5:R-:W-:-:S05]  /*12560*/  IMAD R2, R0, R9, RZ ;  /* 0x0000000900027224 */ /* 0x021fca00078e02ff */
        /* <DEDUP_REMOVED lines=27> */
[----:B------:R-:W-:Y:S01]  /*12720*/  IMAD.U32 R3, RZ, RZ, UR23 ;  /* 0x00000017ff037e24 */ /* 0x000fe2000f8e00ff */
[----:B------:R-:W-:Y:S01]  /*12730*/  UIADD3 UR16, UR23, UR16, URZ ;  /* 0x0000001017107290 */ /* 0x000fe2000fffe03f */
[--C-:B------:R-:W-:Y:S01]  /*12740*/  IMAD.MOV R7, RZ, RZ, -R5.reuse ;  /* 0x000000ffff077224 */ /* 0x100fe200078e0a05 */
        /* <DEDUP_REMOVED lines=21> */
.L_x_1321:
[----:B------:R-:W-:Y:S05]  /*128a0*/  BSYNC B1 ;  /* 0x0000000000017941 */ /* 0x000fea0003800000 */
.L_x_1320:
[----:B------:R-:W-:-:S13]  /*128b0*/  R2UR UR8, R202 ;  /* 0x00000000ca0872ca */ /* 0x000fda00000e0000 */
[----:B------:R-:W-:-:S06]  /*128c0*/  UISETP.GT.AND UP0, UPT, UR8, 0x1, UPT ;  /* 0x000000010800788c */ /* 0x000fcc000bf04270 */
[----:B------:R-:W-:-:S13]  /*128d0*/  PLOP3.LUT P0, PT, PT, PT, UP0, 0x80, 0x0 ;  /* 0x000000000000781c */ /* 0x000fda0003f0f008 */
[----:B------:R-:W-:Y:S05]  /*128e0*/  @P0 BRA `(.L_x_1316) ;  /* 0x00000008004c0947 */ /* 0x000fea0003800000 */
[----:B------:R-:W2:Y:S01]  /*128f0*/  LDL R6, [R1+0xc] ;  /* 0x00000c0001067983 */ /* 0x000ea20000100800 */
[----:B------:R-:W1:Y:S01]  /*12900*/  LDC R11, c[0x0][0xbe8] ;  /* 0x0002fa00ff0b7b82 */ /* 0x000e620000000800 */
[----:B------:R-:W-:Y:S01]  /*12910*/  ULDC.64 UR14, c[0x0][0xaa0] ;  /* 0x0002a800000e7ab9 */ /* 0x000fe20000000a00 */
[----:B------:R-:W-:Y:S01]  /*12920*/  R2UR UR16, R205 ;  /* 0x00000000cd1072ca */ /* 0x000fe200000e0000 */
[----:B------:R-:W-:Y:S01]  /*12930*/  UIMAD UR10, UR21, UR14, URZ ;  /* 0x0000000e150a72a4 */ /* 0x000fe2000f8e023f */
[----:B------:R-:W-:Y:S01]  /*12940*/  BSSY B1, `(.L_x_1322) ;  /* 0x000004b000017945 */ /* 0x000fe20003800000 */
[----:B------:R-:W-:Y:S02]  /*12950*/  UIMAD.WIDE.U32 UR8, UR4, UR14, URZ ;  /* 0x0000000e040872a5 */ /* 0x000fe4000f8e003f */
[----:B------:R-:W-:-:S04]  /*12960*/  UIMAD UR10, UR4, UR15, UR10 ;  /* 0x0000000f040a72a4 */ /* 0x000fc8000f8e020a */
[----:B------:R-:W-:-:S03]  /*12970*/  UIADD3 UR9, UR9, UR10, URZ ;  /* 0x0000000a09097290 */ /* 0x000fc6000fffe03f */
[----:B------:R-:W-:Y:S02]  /*12980*/  ULDC.64 UR10, c[0x0][0xae8] ;  /* 0x0002ba00000a7ab9 */ /* 0x000fe40000000a00 */
[----:B------:R-:W-:-:S04]  /*12990*/  UIMAD.WIDE.U32 UR8, UR16, UR10, UR8 ;  /* 0x0000000a100872a5 */ /* 0x000fc8000f8e0008 */
[----:B------:R-:W-:-:S03]  /*129a0*/  UIMAD UR9, UR16, UR11, UR9 ;  /* 0x0000000b100972a4 */ /* 0x000fc6000f8e0209 */
[----:B------:R-:W-:Y:S01]  /*129b0*/  ULDC.64 UR10, c[0x0][0xaf0] ;  /* 0x0002bc00000a7ab9 */ /* 0x000fe20000000a00 */
[----:B-1----:R-:W-:Y:S01]  /*129c0*/  ISETP.NE.AND P0, PT, R11, 0x1, PT ;  /* 0x000000010b00780c */ /* 0x002fe20003f05270 */
[----:B------:R-:W-:-:S04]  /*129d0*/  UIMAD UR13, UR13, UR10, URZ ;  /* 0x0000000a0d0d72a4 */ /* 0x000fc8000f8e023f */
[----:B------:R-:W-:Y:S02]  /*129e0*/  UIMAD UR4, UR12, UR11, UR13 ;  /* 0x0000000b0c0472a4 */ /* 0x000fe4000f8e020d */
[----:B------:R-:W-:-:S03]  /*129f0*/  UIMAD.WIDE.U32 UR12, UR12, UR10, UR8 ;  /* 0x0000000a0c0c72a5 */ /* 0x000fc6000f8e0008 */
[----:B------:R-:W-:Y:S01]  /*12a00*/  ULDC.64 UR8, c[0x0][0xae0] ;  /* 0x0002b80000087ab9 */ /* 0x000fe20000000a00 */
[----:B------:R-:W-:Y:S02]  /*12a10*/  UIADD3 UR4, UR13, UR4, URZ ;  /* 0x000000040d047290 */ /* 0x000fe4000fffe03f */
[----:B0-----:R-:W0:Y:S08]  /*12a20*/  @P0 LDC R3, c[0x0][0xbec] ;  /* 0x0002fb00ff030b82 */ /* 0x001e300000000800 */
[----:B------:R-:W1:Y:S01]  /*12a30*/  @P0 LDC R7, c[0x0][0xbf0] ;  /* 0x0002fc00ff070b82 */ /* 0x000e620000000800 */
[----:B--2---:R-:W-:-:S02]  /*12a40*/  IMAD R2, R201, 0x20, R6 ;  /* 0x00000020c9027824 */ /* 0x004fc400078e0206 */
[----:B------:R-:W-:Y:S02]  /*12a50*/  VIADD R6, R6, UR61 ;  /* 0x0000003d06067c36 */ /* 0x000fe40008000000 */
[----:B------:R-:W-:-:S04]  /*12a60*/  VIADD R4, R2, UR61 ;  /* 0x0000003d02047c36 */ /* 0x000fc80008000000 */
[----:B0-----:R-:W-:-:S04]  /*12a70*/  @P0 IMAD.HI.U32 R2, R4, R3, RZ ;  /* 0x0000000304020227 */ /* 0x001fc800078e00ff */
[----:B------:R-:W-:Y:S01]  /*12a80*/  IMAD.MOV.U32 R5, RZ, RZ, R4 ;  /* 0x000000ffff057224 */ /* 0x000fe200078e0004 */
[----:B-1----:R-:W-:Y:S01]  /*12a90*/  @P0 SHF.R.U32.HI R5, RZ, R7, R2 ;  /* 0x00000007ff050219 */ /* 0x002fe20000011602 */
[----:B------:R-:W-:Y:S02]  /*12aa0*/  IMAD.U32 R3, RZ, RZ, UR13 ;  /* 0x0000000dff037e24 */ /* 0x000fe4000f8e00ff */
[----:B------:R-:W-:Y:S01]  /*12ab0*/  IMAD.U32 R3, RZ, RZ, UR4 ;  /* 0x00000004ff037e24 */ /* 0x000fe2000f8e00ff */
[--C-:B------:R-:W-:Y:S01]  /*12ac0*/  SHF.R.S32.HI R2, RZ, 0x1f, R5.reuse ;  /* 0x0000001fff027819 */ /* 0x100fe20000011405 */
[----:B------:R-:W-:-:S04]  /*12ad0*/  IMAD.MOV R7, RZ, RZ, -R5 ;  /* 0x000000ffff077224 */ /* 0x000fc800078e0a05 */
[----:B------:R-:W-:Y:S02]  /*12ae0*/  IMAD R7, R11, R7, R4 ;  /* 0x000000070b077224 */ /* 0x000fe400078e0204 */
[----:B------:R-:W-:Y:S02]  /*12af0*/  IMAD R4, R2, UR8, RZ ;  /* 0x0000000802047c24 */ /* 0x000fe4000f8e02ff */
[----:B------:R-:W-:Y:S02]  /*12b00*/  IMAD.U32 R2, RZ, RZ, UR12 ;  /* 0x0000000cff027e24 */ /* 0x000fe4000f8e00ff */
[C---:B------:R-:W-:Y:S01]  /*12b10*/  IMAD R9, R5.reuse, UR9, R4 ;  /* 0x0000000905097c24 */ /* 0x040fe2000f8e0204 */
[----:B------:R-:W-:Y:S01]  /*12b20*/  SHF.R.S32.HI R4, RZ, 0x1f, R7 ;  /* 0x0000001fff047819 */ /* 0x000fe20000011407 */
[----:B------:R-:W-:Y:S01]  /*12b30*/  IMAD.WIDE.U32 R2, R5, UR8, R2 ;  /* 0x0000000805027c25 */ /* 0x000fe2000f8e0002 */
[----:B------:R-:W-:-:S03]  /*12b40*/  ULDC.64 UR8, c[0x0][0xad8] ;  /* 0x0002b60000087ab9 */ /* 0x000fc60000000a00 */
[----:B------:R-:W-:Y:S02]  /*12b50*/  IMAD R4, R4, UR8, RZ ;  /* 0x0000000804047c24 */ /* 0x000fe4000f8e02ff */
[----:B------:R-:W-:Y:S02]  /*12b60*/  IMAD.IADD R3, R3, 0x1, R9 ;  /* 0x0000000103037824 */ /* 0x000fe400078e0209 */
[C---:B------:R-:W-:Y:S02]  /*12b70*/  IMAD R5, R7.reuse, UR9, R4 ;  /* 0x0000000907057c24 */ /* 0x040fe4000f8e0204 */
[----:B------:R-:W-:Y:S01]  /*12b80*/  IMAD.WIDE.U32 R2, R7, UR8, R2 ;  /* 0x0000000807027c25 */ /* 0x000fe2000f8e0002 */
[----:B------:R-:W-:-:S03]  /*12b90*/  ULDC.64 UR8, c[0x0][0xa80] ;  /* 0x0002a00000087ab9 */ /* 0x000fc60000000a00 */
[----:B-----5:R-:W-:Y:S02]  /*12ba0*/  IMAD R11, R0, R11, RZ ;  /* 0x0000000b000b7224 */ /* 0x020fe400078e02ff */
        /* <DEDUP_REMOVED lines=36> */
.L_x_1323:
[----:B------:R-:W-:Y:S05]  /*12df0*/  BSYNC B1 ;  /* 0x0000000000017941 */ /* 0x000fea0003800000 */
.L_x_1322:
        /* <DEDUP_REMOVED lines=21> */
.L_x_1325:
[----:B------:R-:W-:Y:S05]  /*12f50*/  BSYNC B1 ;  /* 0x0000000000017941 */ /* 0x000fea0003800000 */
.L_x_1324:
        /* <DEDUP_REMOVED lines=21> */
.L_x_1327:
[----:B------:R-:W-:Y:S05]  /*130b0*/  BSYNC B1 ;  /* 0x0000000000017941 */ /* 0x000fea0003800000 */
.L_x_1326:
        /* <DEDUP_REMOVED lines=22> */
.L_x_1316:
[----:B------:R-:W-:Y:S05]  /*13220*/  BSYNC B0 ;  /* 0x0000000000007941 */ /* 0x000fea0003800000 */
.L_x_1306:
[----:B------:R-:W-:Y:S02]  /*13230*/  ULDC UR4, c[0x0][0xc3c] ;  /* 0x00030f0000047ab9 */ /* 0x000fe40000000800 */
[----:B------:R-:W-:-:S06]  /*13240*/  UISETP.GE.AND UP0, UPT, UR7, UR4, UPT ;  /* 0x000000040700728c */ /* 0x000fcc000bf06270 */
[----:B------:R-:W-:-:S13]  /*13250*/  PLOP3.LUT P0, PT, PT, PT, UP0, 0x80, 0x0 ;  /* 0x000000000000781c */ /* 0x000fda0003f0f008 */
[----:B------:R-:W-:Y:S05]  /*13260*/  @!P0 BRA `(.L_x_1328) ;  /* 0xfffffedc00988947 */ /* 0x000fea000383ffff */
[----:B------:R-:W-:Y:S05]  /*13270*/  EXIT ;  /* 0x000000000000794d */ /* 0x000fea0003800000 */
.L_x_1215:
        /* <DEDUP_REMOVED lines=13> */
[----:B------:R-:W1:Y:S01]  /*13350*/  LDS.128 R24, [UR4+0x308d0] ;  /* 0x0308d004ff187984 */ /* 0x000e620008000c00 */
[----:B------:R-:W-:Y:S06]  /*13360*/  BAR.ARV 0x4, 0x180 ;  /* 0x0106000000007b1d */ /* 0x000fec0000002000 */
[----:B------:R-:W-:Y:S05]  /*13370*/  BRA `(.L_x_1330) ;  /* 0x0000000c00907947 */ /* 0x000fea0003800000 */
.L_x_1329:
        /* <DEDUP_REMOVED lines=43> */
.L_x_1333:
        /* <DEDUP_REMOVED lines=35> */
.L_x_1331:
        /* <DEDUP_REMOVED lines=9> */
[----:B0-----:R-:W-:-:S07]  /*138f0*/  ISETP.NE.AND P1, PT, R9, 0x1, PT ;  /* 0x000000010900780c */ /* 0x001fce0003f25270 */
[----:B-1----:R-:W-:Y:S06]  /*13900*/  @!P0 BRA `(.L_x_1334) ;  /* 0x0000000000088947 */ /* 0x002fec0003800000 */
[----:B------:R-:W-:-:S06]  /*13910*/  VIADD R24, R27, 0xffffffff ;  /* 0xffffffff1b187836 */ /* 0x000fcc0000000000 */
[----:B------:R0:W1:Y:S02]  /*13920*/  SHFL.IDX PT, R24, R5, R24, 0x1f ;  /* 0x00001f1805187589 */ /* 0x00006400000e0000 */
.L_x_1334:
[----:B-1----:R-:W-:Y:S02]  /*13930*/  IMAD R24, R24, UR5, R3 ;  /* 0x0000000518187c24 */ /* 0x002fe4000f8e0203 */
[----:B------:R-:W-:-:S03]  /*13940*/  VIADD R27, R27, UR4 ;  /* 0x000000041b1b7c36 */ /* 0x000fc60008000000 */
[----:B0-----:R-:W-:Y:S01]  /*13950*/  IADD3 R5, -R24, UR6, RZ ;  /* 0x0000000618057c10 */ /* 0x001fe2000fffe1ff */
[----:B------:R-:W-:Y:S06]  /*13960*/  @!P1 BRA `(.L_x_1335) ;  /* 0x0000000000e89947 */ /* 0x000fec0003800000 */
[-C--:B--2---:R-:W-:Y:S02]  /*13970*/  IABS R12, R6.reuse ;  /* 0x00000006000c7213 */ /* 0x084fe40000000000 */
[----:B------:R-:W-:Y:S02]  /*13980*/  IABS R4, R9 ;  /* 0x0000000900047213 */ /* 0x000fe40000000000 */
[----:B------:R-:W0:Y:S01]  /*13990*/  I2F.RP R8, R12 ;  /* 0x0000000c00087306 */ /* 0x000e220000209400 */
[----:B------:R-:W-:-:S07]  /*139a0*/  IABS R13, R6 ;  /* 0x00000006000d7213 */ /* 0x000fce0000000000 */
[----:B------:R-:W1:Y:S08]  /*139b0*/  I2F.RP R10, R4 ;  /* 0x00000004000a7306 */ /* 0x000e700000209400 */
[----:B0-----:R-:W0:Y:S08]  /*139c0*/  MUFU.RCP R8, R8 ;  /* 0x0000000800087308 */ /* 0x001e300000001000 */
[----:B-1----:R-:W-:Y:S01]  /*139d0*/  MUFU.RCP R10, R10 ;  /* 0x0000000a000a7308 */ /* 0x002fe20000001000 */
[----:B0-----:R-:W-:Y:S01]  /*139e0*/  VIADD R2, R8, 0xffffffe ;  /* 0x0ffffffe08027836 */ /* 0x001fe20000000000 */
[----:B------:R-:W-:-:S06]  /*139f0*/  IABS R8, R5 ;  /* 0x0000000500087213 */ /* 0x000fcc0000000000 */
[----:B------:R0:W1:Y:S02]  /*13a00*/  F2I.FTZ.U32.TRUNC.NTZ R3, R2 ;  /* 0x0000000200037305 */ /* 0x000064000021f000 */
[----:B0-----:R-:W-:Y:S02]  /*13a10*/  IMAD.MOV.U32 R2, RZ, RZ, RZ ;  /* 0x000000ffff027224 */ /* 0x001fe400078e00ff */
[----:B-1----:R-:W-:-:S04]  /*13a20*/  IMAD.MOV R11, RZ, RZ, -R3 ;  /* 0x000000ffff0b7224 */ /* 0x002fc800078e0a03 */
[----:B------:R-:W-:-:S04]  /*13a30*/  IMAD R11, R11, R12, RZ ;  /* 0x0000000c0b0b7224 */ /* 0x000fc800078e02ff */
[----:B------:R-:W-:-:S04]  /*13a40*/  IMAD.HI.U32 R3, R3, R11, R2 ;  /* 0x0000000b03037227 */ /* 0x000fc800078e0002 */
[----:B------:R-:W-:Y:S02]  /*13a50*/  IMAD.MOV R11, RZ, RZ, -R13 ;  /* 0x000000ffff0b7224 */ /* 0x000fe400078e0a0d */
[----:B------:R-:W-:-:S04]  /*13a60*/  IMAD.HI.U32 R2, R3, R8, RZ ;  /* 0x0000000803027227 */ /* 0x000fc800078e00ff */
[----:B------:R-:W-:Y:S01]  /*13a70*/  IMAD R3, R2, R11, R8 ;  /* 0x0000000b02037224 */ /* 0x000fe200078e0208 */
[----:B------:R-:W-:Y:S01]  /*13a80*/  LOP3.LUT R8, R5, R6, RZ, 0x3c, !PT ;  /* 0x0000000605087212 */ /* 0x000fe200078e3cff */
[----:B------:R-:W-:-:S03]  /*13a90*/  VIADD R11, R10, 0xffffffe ;  /* 0x0ffffffe0a0b7836 */ /* 0x000fc60000000000 */
[----:B------:R-:W-:Y:S02]  /*13aa0*/  ISETP.GT.U32.AND P1, PT, R12, R3, PT ;  /* 0x000000030c00720c */ /* 0x000fe40003f24070 */
[----:B------:R-:W-:-:S11]  /*13ab0*/  ISETP.GE.AND P2, PT, R8, RZ, PT ;  /* 0x000000ff0800720c */ /* 0x000fd60003f46270 */
[----:B------:R-:W-:Y:S02]  /*13ac0*/  @!P1 IMAD.IADD R3, R3, 0x1, -R12 ;  /* 0x0000000103039824 */ /* 0x000fe400078e0a0c */
[----:B------:R-:W-:Y:S01]  /*13ad0*/  @!P1 VIADD R2, R2, 0x1 ;  /* 0x0000000102029836 */ /* 0x000fe20000000000 */
[----:B------:R-:W-:Y:S02]  /*13ae0*/  ISETP.NE.AND P1, PT, R6, RZ, PT ;  /* 0x000000ff0600720c */ /* 0x000fe40003f25270 */
[----:B------:R-:W-:Y:S02]  /*13af0*/  ISETP.GE.U32.AND P0, PT, R3, R12, PT ;  /* 0x0000000c0300720c */ /* 0x000fe40003f06070 */
[----:B------:R-:W0:Y:S11]  /*13b00*/  F2I.FTZ.U32.TRUNC.NTZ R3, R11 ;  /* 0x0000000b00037305 */ /* 0x000e36000021f000 */
[----:B------:R-:W-:-:S04]  /*13b10*/  @P0 VIADD R2, R2, 0x1 ;  /* 0x0000000102020836 */ /* 0x000fc80000000000 */
[----:B------:R-:W-:Y:S01]  /*13b20*/  IMAD.MOV.U32 R10, RZ, RZ, R2 ;  /* 0x000000ffff0a7224 */ /* 0x000fe200078e0002 */
[----:B------:R-:W-:Y:S01]  /*13b30*/  IABS R2, R9 ;  /* 0x0000000900027213 */ /* 0x000fe20000000000 */
[----:B0-----:R-:W-:Y:S02]  /*13b40*/  IMAD.MOV R13, RZ, RZ, -R3 ;  /* 0x000000ffff0d7224 */ /* 0x001fe400078e0a03 */
[----:B------:R-:W-:Y:S01]  /*13b50*/  @!P2 IMAD.MOV R10, RZ, RZ, -R10 ;  /* 0x000000ffff0aa224 */ /* 0x000fe200078e0a0a */
[----:B------:R-:W-:Y:S01]  /*13b60*/  @!P1 LOP3.LUT R10, RZ, R6, RZ, 0x33, !PT ;  /* 0x00000006ff0a9212 */ /* 0x000fe200078e33ff */
[----:B------:R-:W-:Y:S02]  /*13b70*/  IMAD.MOV R12, RZ, RZ, -R2 ;  /* 0x000000ffff0c7224 */ /* 0x000fe400078e0a02 */
[----:B------:R-:W-:Y:S01]  /*13b80*/  IMAD R11, R13, R4, RZ ;  /* 0x000000040d0b7224 */ /* 0x000fe200078e02ff */
[----:B------:R-:W-:Y:S01]  /*13b90*/  IABS R8, R10 ;  /* 0x0000000a00087213 */ /* 0x000fe20000000000 */
[----:B------:R-:W-:-:S04]  /*13ba0*/  IMAD.MOV.U32 R2, RZ, RZ, RZ ;  /* 0x000000ffff027224 */ /* 0x000fc800078e00ff */
[----:B------:R-:W-:-:S04]  /*13bb0*/  IMAD.HI.U32 R2, R3, R11, R2 ;  /* 0x0000000b03027227 */ /* 0x000fc800078e0002 */
[----:B------:R-:W-:Y:S02]  /*13bc0*/  IMAD.MOV.U32 R3, RZ, RZ, R8 ;  /* 0x000000ffff037224 */ /* 0x000fe400078e0008 */
[----:B------:R-:W-:Y:S02]  /*13bd0*/  IMAD.MOV.U32 R8, RZ, RZ, R12 ;  /* 0x000000ffff087224 */ /* 0x000fe400078e000c */
[----:B------:R-:W-:-:S04]  /*13be0*/  IMAD.HI.U32 R2, R2, R3, RZ ;  /* 0x0000000302027227 */ /* 0x000fc800078e00ff */
[----:B------:R-:W-:-:S05]  /*13bf0*/  IMAD R3, R2, R8, R3 ;  /* 0x0000000802037224 */ /* 0x000fca00078e0203 */
[----:B------:R-:W-:-:S13]  /*13c00*/  ISETP.GT.U32.AND P1, PT, R4, R3, PT ;  /* 0x000000030400720c */ /* 0x000fda0003f24070 */
[----:B------:R-:W-:Y:S02]  /*13c10*/  @!P1 IMAD.IADD R3, R3, 0x1, -R4 ;  /* 0x0000000103039824 */ /* 0x000fe400078e0a04 */
[----:B------:R-:W-:Y:S01]  /*13c20*/  @!P1 VIADD R2, R2, 0x1 ;  /* 0x0000000102029836 */ /* 0x000fe20000000000 */
[----:B------:R-:W-:Y:S02]  /*13c30*/  ISETP.NE.AND P1, PT, R9, RZ, PT ;  /* 0x000000ff0900720c */ /* 0x000fe40003f25270 */
[----:B------:R-:W-:Y:S02]  /*13c40*/  ISETP.GE.U32.AND P0, PT, R3, R4, PT ;  /* 0x000000040300720c */ /* 0x000fe40003f06070 */
[----:B------:R-:W-:-:S04]  /*13c50*/  LOP3.LUT R3, R10, R9, RZ, 0x3c, !PT ;  /* 0x000000090a037212 */ /* 0x000fc800078e3cff */
[----:B------:R-:W-:Y:S01]  /*13c60*/  ISETP.GE.AND P2, PT, R3, RZ, PT ;  /* 0x000000ff0300720c */ /* 0x000fe20003f46270 */
[----:B------:R-:W-:-:S06]  /*13c70*/  IMAD.MOV R3, RZ, RZ, -R10 ;  /* 0x000000ffff037224 */ /* 0x000fcc00078e0a0a */
[----:B------:R-:W-:-:S06]  /*13c80*/  @P0 VIADD R2, R2, 0x1 ;  /* 0x0000000102020836 */ /* 0x000fcc0000000000 */
[----:B------:R-:W-:Y:S01]  /*13c90*/  @!P2 IMAD.MOV R2, RZ, RZ, -R2 ;  /* 0x000000ffff02a224 */ /* 0x000fe200078e0a02 */
[----:B------:R-:W-:-:S05]  /*13ca0*/  @!P1 LOP3.LUT R2, RZ, R9, RZ, 0x33, !PT ;  /* 0x00000009ff029212 */ /* 0x000fca00078e33ff */
[----:B------:R-:W-:-:S04]  /*13cb0*/  IMAD.MOV R26, RZ, RZ, -R2 ;  /* 0x000000ffff1a7224 */ /* 0x000fc800078e0a02 */
[C---:B------:R-:W-:Y:S02]  /*13cc0*/  IMAD R26, R9.reuse, R26, R10 ;  /* 0x0000001a091a7224 */ /* 0x040fe400078e020a */
[----:B------:R-:W-:Y:S02]  /*13cd0*/  IMAD R9, R9, 0x1000000, R2 ;  /* 0x0100000009097824 */ /* 0x000fe400078e0202 */
[----:B------:R-:W-:Y:S02]  /*13ce0*/  IMAD R2, R6, R3, R5 ;  /* 0x0000000306027224 */ /* 0x000fe400078e0205 */
[----:B------:R-:W-:Y:S01]  /*13cf0*/  IMAD R26, R26, 0x10000, R9 ;  /* 0x000100001a1a7824 */ /* 0x000fe200078e0209 */
[----:B------:R-:W-:Y:S06]  /*13d00*/  BRA `(.L_x_1336) ;  /* 0x0000000000f47947 */ /* 0x000fec0003800000 */
.L_x_1335:
[----:B------:R-:W0:Y:S02]  /*13d10*/  LDC.64 R2, c[0x0][0xc90] ;  /* 0x00032400ff027b82 */ /* 0x000e240000000a00 */
[----:B0-----:R-:W-:-:S05]  /*13d20*/  IMAD.WIDE R2, R27, 0x4, R2 ;  /* 0x000000041b027825 */ /* 0x001fca00078e0202 */
[----:B------:R0:W2:Y:S01]  /*13d30*/  LDG.E R13, desc[UR36][R2.64] ;  /* 0x00000024020d7981 */ /* 0x0000a2000c1e1900 */
[----:B------:R-:W-:Y:S01]  /*13d40*/  IABS R15, R5 ;  /* 0x00000005000f7213 */ /* 0x000fe20000000000 */
[----:B0-----:R-:W-:Y:S02]  /*13d50*/  IMAD.MOV.U32 R2, RZ, RZ, RZ ;  /* 0x000000ffff027224 */ /* 0x001fe400078e00ff */
[----:B--2---:R-:W-:-:S05]  /*13d60*/  IMAD R4, R6, R13, RZ ;  /* 0x0000000d06047224 */ /* 0x004fca00078e02ff */
[-C--:B------:R-:W-:Y:S02]  /*13d70*/  IABS R10, R4.reuse ;  /* 0x00000004000a7213 */ /* 0x080fe40000000000 */
[----:B------:R-:W-:Y:S02]  /*13d80*/  IABS R12, R4 ;  /* 0x00000004000c7213 */ /* 0x000fe40000000000 */
[----:B------:R-:W0:Y:S08]  /*13d90*/  I2F.RP R8, R10 ;  /* 0x0000000a00087306 */ /* 0x000e300000209400 */
[----:B0-----:R-:W0:Y:S02]  /*13da0*/  MUFU.RCP R8, R8 ;  /* 0x0000000800087308 */ /* 0x001e240000001000 */
[----:B0-----:R-:W-:-:S06]  /*13db0*/  VIADD R9, R8, 0xffffffe ;  /* 0x0ffffffe08097836 */ /* 0x001fcc0000000000 */
[----:B------:R-:W0:Y:S02]  /*13dc0*/  F2I.FTZ.U32.TRUNC.NTZ R3, R9 ;  /* 0x0000000900037305 */ /* 0x000e24000021f000 */
[----:B0-----:R-:W-:-:S04]  /*13dd0*/  IMAD.MOV R11, RZ, RZ, -R3 ;  /* 0x000000ffff0b7224 */ /* 0x001fc800078e0a03 */
[----:B------:R-:W-:-:S04]  /*13de0*/  IMAD R11, R11, R10, RZ ;  /* 0x0000000a0b0b7224 */ /* 0x000fc800078e02ff */
[----:B------:R-:W-:-:S04]  /*13df0*/  IMAD.HI.U32 R2, R3, R11, R2 ;  /* 0x0000000b03027227 */ /* 0x000fc800078e0002 */
[----:B------:R-:W-:Y:S02]  /*13e00*/  IMAD.MOV R3, RZ, RZ, -R12 ;  /* 0x000000ffff037224 */ /* 0x000fe400078e0a0c */
        /* <DEDUP_REMOVED lines=12> */
[----:B------:R-:W-:Y:S02]  /*13ed0*/  IMAD R11, R13, R2, RZ ;  /* 0x000000020d0b7224 */ /* 0x000fe400078e02ff */
[----:B------:R-:W-:Y:S02]  /*13ee0*/  IMAD.MOV R2, RZ, RZ, -R2 ;  /* 0x000000ffff027224 */ /* 0x000fe400078e0a02 */
[----:B------:R-:W-:Y:S02]  /*13ef0*/  IMAD.MOV R3, RZ, RZ, -R11 ;  /* 0x000000ffff037224 */ /* 0x000fe400078e0a0b */
[----:B------:R-:W-:Y:S02]  /*13f00*/  IMAD R4, R4, R2, R5 ;  /* 0x0000000204047224 */ /* 0x000fe400078e0205 */
[----:B------:R-:W-:Y:S01]  /*13f10*/  IMAD.MOV.U32 R2, RZ, RZ, RZ ;  /* 0x000000ffff027224 */ /* 0x000fe200078e00ff */
[----:B------:R-:W-:-:S04]  /*13f20*/  VIADDMNMX R13, R3, UR5, R13, PT ;  /* 0x00000005030d7c46 */ /* 0x000fc8000b80010d */
[-C--:B------:R-:W-:Y:S01]  /*13f30*/  IABS R10, R13.reuse ;  /* 0x0000000d000a7213 */ /* 0x080fe20000000000 */
[----:B------:R-:W-:Y:S01]  /*13f40*/  IMAD.MOV R26, RZ, RZ, -R13 ;  /* 0x000000ffff1a7224 */ /* 0x000fe200078e0a0d */
[----:B------:R-:W-:Y:S02]  /*13f50*/  IABS R12, R13 ;  /* 0x0000000d000c7213 */ /* 0x000fe40000000000 */
[----:B------:R-:W0:Y:S08]  /*13f60*/  I2F.RP R8, R10 ;  /* 0x0000000a00087306 */ /* 0x000e300000209400 */
[----:B0-----:R-:W0:Y:S02]  /*13f70*/  MUFU.RCP R8, R8 ;  /* 0x0000000800087308 */ /* 0x001e240000001000 */
[----:B0-----:R-:W-:-:S06]  /*13f80*/  VIADD R3, R8, 0xffffffe ;  /* 0x0ffffffe08037836 */ /* 0x001fcc0000000000 */
[----:B------:R-:W0:Y:S02]  /*13f90*/  F2I.FTZ.U32.TRUNC.NTZ R3, R3 ;  /* 0x0000000300037305 */ /* 0x000e24000021f000 */
[----:B0-----:R-:W-:-:S04]  /*13fa0*/  IMAD.MOV R9, RZ, RZ, -R3 ;  /* 0x000000ffff097224 */ /* 0x001fc800078e0a03 */
[----:B------:R-:W-:Y:S01]  /*13fb0*/  IMAD.MOV.U32 R5, RZ, RZ, R9 ;  /* 0x000000ffff057224 */ /* 0x000fe200078e0009 */
[----:B------:R-:W-:-:S03]  /*13fc0*/  IABS R9, R4 ;  /* 0x0000000400097213 */ /* 0x000fc60000000000 */
        /* <DEDUP_REMOVED lines=11> */
[----:B------:R-:W-:Y:S02]  /*14080*/  ISETP.GE.AND P2, PT, R3, RZ, PT ;  /* 0x000000ff0300720c */ /* 0x000fe40003f46270 */
[----:B------:R-:W-:-:S05]  /*14090*/  IADD3 R3, R11, 0x1000000, R4 ;  /* 0x010000000b037810 */ /* 0x000fca0007ffe004 */
[----:B------:R-:W-:-:S06]  /*140a0*/  @P0 VIADD R2, R2, 0x1 ;  /* 0x0000000102020836 */ /* 0x000fcc0000000000 */
[----:B------:R-:W-:Y:S01]  /*140b0*/  @!P2 IMAD.MOV R2, RZ, RZ, -R2 ;  /* 0x000000ffff02a224 */ /* 0x000fe200078e0a02 */
[----:B------:R-:W-:-:S05]  /*140c0*/  @!P1 LOP3.LUT R2, RZ, R13, RZ, 0x33, !PT ;  /* 0x0000000dff029212 */ /* 0x000fca00078e33ff */
[----:B------:R-:W-:-:S07]  /*140d0*/  IMAD R26, R2, R26, R3 ;  /* 0x0000001a021a7224 */ /* 0x000fce00078e0203 */
.L_x_1336:
[----:B------:R-:W-:-:S05]  /*140e0*/  LOP3.LUT R25, RZ, R2, RZ, 0x33, !PT ;  /* 0x00000002ff197212 */ /* 0x000fca00078e33ff */
[----:B------:R-:W-:Y:S01]  /*140f0*/  IMAD.IADD R25, R6, 0x1, R25 ;  /* 0x0000000106197824 */ /* 0x000fe200078e0219 */
[----:B------:R-:W-:Y:S06]  /*14100*/  BRA `(.L_x_1337) ;  /* 0x0000000000147947 */ /* 0x000fec0003800000 */
.L_x_1332:
[----:B------:R-:W-:Y:S01]  /*14110*/  ULDC UR4, c[0x0][0xc3c] ;  /* 0x00030f0000047ab9 */ /* 0x000fe20000000800 */
[----:B------:R-:W-:Y:S02]  /*14120*/  IMAD.MOV.U32 R25, RZ, RZ, RZ ;  /* 0x000000ffff197224 */ /* 0x000fe400078e00ff */
[----:B------:R-:W-:Y:S02]  /*14130*/  IMAD.U32 R24, RZ, RZ, UR6 ;  /* 0x00000006ff187e24 */ /* 0x000fe4000f8e00ff */
[----:B------:R-:W-:Y:S02]  /*14140*/  IMAD.MOV.U32 R26, RZ, RZ, RZ ;  /* 0x000000ffff1a7224 */ /* 0x000fe400078e00ff */
[----:B------:R-:W-:-:S07]  /*14150*/  IMAD.U32 R27, RZ, RZ, UR4 ;  /* 0x00000004ff1b7e24 */ /* 0x000fce000f8e00ff */
.L_x_1337:
[----:B------:R-:W-:-:S13]  /*14160*/  ISETP.NE.AND P0, PT, R7, RZ, PT ;  /* 0x000000ff0700720c */ /* 0x000fda0003f05270 */
[----:B------:R-:W0:Y:S01]  /*14170*/  @!P0 S2R R3, SR_CgaCtaId ;  /* 0x0000000000038919 */ /* 0x000e220000008800 */
[----:B------:R-:W-:-:S04]  /*14180*/  @!P0 MOV R2, 0x400 ;  /* 0x0000040000028802 */ /* 0x000fc80000000f00 */
[----:B0-----:R-:W-:-:S05]  /*14190*/  @!P0 LEA R2, R3, R2, 0x18 ;  /* 0x0000000203028211 */ /* 0x001fca00078ec0ff */
[----:B------:R0:W-:Y:S01]  /*141a0*/  @!P0 STS.128 [R2+0x308d0], R24 ;  /* 0x0308d01802008388 */ /* 0x0001e20000000c00 */
[----:B------:R-:W-:Y:S06]  /*141b0*/  BAR.ARV 0x5, 0x180 ;  /* 0x0146000000007b1d */ /* 0x000fec0000002000 */
.L_x_1330:
[----:B------:R2:W-:Y:S01]  /*141c0*/  STL [R1+0x20], RZ ;  /* 0x000020ff01007387 */ /* 0x0005e20000100800 */
[----:B------:R-:W-:Y:S01]  /*141d0*/  ULDC UR4, c[0x0][0xc3c] ;  /* 0x00030f0000047ab9 */ /* 0x000fe20000000800 */
[----:B------:R-:W-:Y:S01]  /*141e0*/  IMAD.MOV.U32 R28, RZ, RZ, 0x1 ;  /* 0x00000001ff1c7424 */ /* 0x000fe200078e00ff */
[----:B-1----:R-:W-:Y:S01]  /*141f0*/  ISETP.GE.AND P0, PT, R27, UR4, PT ;  /* 0x000000041b007c0c */ /* 0x002fe2000bf06270 */
[----:B------:R-:W-:-:S12]  /*14200*/  IMAD.MOV.U32 R22, RZ, RZ, RZ ;  /* 0x000000ffff167224 */ /* 0x000fd800078e00ff */
[----:B--2---:R-:W-:Y:S05]  /*14210*/  @P0 BRA `(.L_x_1338) ;  /* 0x0000005000440947 */ /* 0x004fea0003800000 */
[----:B0-----:R-:W2:Y:S01]  /*14220*/  LDL R2, [R1+0x30] ;  /* 0x0000300001027983 */ /* 0x001ea20000100800 */
[----:B------:R-:W0:Y:S01]  /*14230*/  S2UR UR5, SR_CgaCtaId ;  /* 0x00000000000579c3 */ /* 0x000e220000008800 */
[C---:B------:R-:W-:Y:S01]  /*14240*/  IMAD.SHL.U32 R33, R0.reuse, 0x8, RZ ;  /* 0x0000000800217824 */ /* 0x040fe200078e00ff */
[----:B------:R-:W-:Y:S01]  /*14250*/  LOP3.LUT R4, R0, 0x7f, RZ, 0xc0, !PT ;  /* 0x0000007f00047812 */ /* 0x000fe200078ec0ff */
[----:B------:R1:W-:Y:S01]  /*14260*/  STL [R1+0x20], RZ ;  /* 0x000020ff01007387 */ /* 0x0003e20000100800 */
[----:B------:R-:W-:Y:S01]  /*14270*/  BSSY B8, `(.L_x_1338) ;  /* 0x000050b000087945 */ /* 0x000fe20003800000 */
[----:B------:R-:W-:Y:S01]  /*14280*/  IMAD.MOV.U32 R28, RZ, RZ, 0x1 ;  /* 0x00000001ff1c7424 */ /* 0x000fe200078e00ff */
[----:B------:R-:W-:Y:S01]  /*14290*/  LOP3.LUT R3, R33, 0x1f8, RZ, 0xc0, !PT ;  /* 0x000001f821037812 */ /* 0x000fe200078ec0ff */
[----:B------:R-:W-:Y:S01]  /*142a0*/  IMAD.MOV.U32 R22, RZ, RZ, RZ ;  /* 0x000000ffff167224 */ /* 0x000fe200078e00ff */
[----:B------:R-:W-:Y:S01]  /*142b0*/  ULDC UR39, c[0x0][0xc] ;  /* 0x0000030000277ab9 */ /* 0x000fe20000000800 */
[----:B--2---:R-:W-:-:S02]  /*142c0*/  R2UR UR4, R2 ;  /* 0x00000000020472ca */ /* 0x004fc400000e0000 */
[----:B------:R-:W-:Y:S01]  /*142d0*/  LOP3.LUT R2, R3, 0x38, R0, 0x78, !PT ;  /* 0x0000003803027812 */ /* 0x000fe200078e7800 */
[----:B------:R-:W-:Y:S01]  /*142e0*/  IMAD.SHL.U32 R0, R0, 0x10, RZ ;  /* 0x0000001000007824 */ /* 0x000fe200078e00ff */
[----:B------:R-:W-:Y:S02]  /*142f0*/  SHF.R.U32.HI R3, RZ, 0x3, R4 ;  /* 0x00000003ff037819 */ /* 0x000fe40000011604 */
[----:B------:R-:W-:Y:S02]  /*14300*/  LOP3.LUT R31, R2, 0x200, R33, 0xf8, !PT ;  /* 0x00000200021f7812 */ /* 0x000fe400078ef821 */
[----:B------:R-:W-:Y:S02]  /*14310*/  LOP3.LUT R33, R33, 0x38, RZ, 0xc0, !PT ;  /* 0x0000003821217812 */ /* 0x000fe400078ec0ff */
[----:B------:R-:W-:Y:S02]  /*14320*/  LOP3.LUT R0, R3, 0x70, R0, 0xf8, !PT ;  /* 0x0000007003007812 */ /* 0x000fe400078ef800 */
[C---:B------:R-:W-:Y:S01]  /*14330*/  LOP3.LUT R37, R33.reuse, 0x40, RZ, 0xfc, !PT ;  /* 0x0000004021257812 */ /* 0x040fe200078efcff */
[----:B------:R-:W-:Y:S01]  /*14340*/  ULOP3.LUT UR38, UR4, 0x2, URZ, 0xfc, !UPT ;  /* 0x0000000204267892 */ /* 0x000fe2000f8efc3f */
[----:B------:R-:W-:-:S02]  /*14350*/  LOP3.LUT R36, R33, 0x80, RZ, 0xfc, !PT ;  /* 0x0000008021247812 */ /* 0x000fc400078efcff */
[----:B------:R-:W-:Y:S01]  /*14360*/  UMOV UR4, 0x400 ;  /* 0x0000040000047882 */ /* 0x000fe20000000000 */
[----:B------:R-:W-:Y:S01]  /*14370*/  LOP3.LUT R34, R33, 0xc0, RZ, 0xfc, !PT ;  /* 0x000000c021227812 */ /* 0x000fe200078efcff */
[----:B0-----:R-:W-:-:S06]  /*14380*/  ULEA UR4, UR5, UR4, 0x18 ;  /* 0x0000000405047291 */ /* 0x001fcc000f8ec03f */
[----:B------:R-:W-:-:S04]  /*14390*/  IMAD.U32 R17, RZ, RZ, UR4 ;  /* 0x00000004ff117e24 */ /* 0x000fc8000f8e00ff */
[----:B-1----:R-:W-:-:S07]  /*143a0*/  IMAD R32, R31, 0x2, R17 ;  /* 0x000000021f207824 */ /* 0x002fce00078e0211 */
.L_x_1411:
[----:B------:R-:W-:Y:S05]  /*143b0*/  YIELD ;  /* 0x0000000000007946 */ /* 0x000fea0003800000 */
[----:B------:R-:W-:Y:S01]  /*143c0*/  ULDC.64 UR4, c[0x0][0xa28] ;  /* 0x00028a0000047ab9 */ /* 0x000fe20000000a00 */
[----:B------:R-:W-:Y:S01]  /*143d0*/  IMAD.MOV.U32 R19, RZ, RZ, RZ ;  /* 0x000000ffff137224 */ /* 0x000fe200078e00ff */
[----:B------:R-:W-:-:S04]  /*143e0*/  ISETP.NE.U32.AND P0, PT, RZ, UR4, PT ;  /* 0x00000004ff007c0c */ /* 0x000fc8000bf05070 */
[----:B------:R-:W-:Y:S01]  /*143f0*/  ISETP.NE.AND.EX P0, PT, RZ, UR5, PT, P0 ;  /* 0x00000005ff007c0c */ /* 0x000fe2000bf05300 */
[----:B------:R-:W-:-:S12]  /*14400*/  ULDC.64 UR4, c[0x0][0xa18] ;  /* 0x0002860000047ab9 */ /* 0x000fd80000000a00 */
[----:B0-----:R-:W0:Y:S02]  /*14410*/  @P0 LDC.64 R2, c[0x0][0xa28] ;  /* 0x00028a00ff020b82 */ /* 0x001e240000000a00 */
[----:B0-----:R-:W-:-:S05]  /*14420*/  @P0 IMAD.WIDE R2, R27, 0x4, R2 ;  /* 0x000000041b020825 */ /* 0x001fca00078e0202 */
[----:B--2---:R0:W2:Y:S01]  /*14430*/  @P0 LDG.E R19, desc[UR36][R2.64] ;  /* 0x0000002402130981 */ /* 0x0040a2000c1e1900 */
[----:B------:R-:W-:Y:S01]  /*14440*/  ISETP.NE.U32.AND P0, PT, RZ, UR4, PT ;  /* 0x00000004ff007c0c */ /* 0x000fe2000bf05070 */
[----:B------:R-:W-:Y:S01]  /*14450*/  IMAD.MOV.U32 R35, RZ, RZ, RZ ;  /* 0x000000ffff237224 */ /* 0x000fe200078e00ff */
[----:B------:R-:W-:Y:S02]  /*14460*/  LOP3.LUT R16, R16, 0xfffffeff, RZ, 0xc0, !PT ;  /* 0xfffffeff10107812 */ /* 0x000fe400078ec0ff */
[----:B------:R-:W-:Y:S01]  /*14470*/  ISETP.NE.AND.EX P1, PT, RZ, UR5, PT, P0 ;  /* 0x00000005ff007c0c */ /* 0x000fe2000bf25300 */
[----:B------:R-:W-:Y:S02]  /*14480*/  ULDC.64 UR4, c[0x0][0xa00] ;  /* 0x0002800000047ab9 */ /* 0x000fe40000000a00 */
[----:B------:R-:W-:Y:S01]  /*14490*/  ISETP.NE.U32.AND P0, PT, RZ, UR4, PT ;  /* 0x00000004ff007c0c */ /* 0x000fe2000bf05070 */
[----:B0-----:R-:W0:Y:S03]  /*144a0*/  LDC.64 R2, c[0x0][0xa00] ;  /* 0x00028000ff027b82 */ /* 0x001e260000000a00 */
[----:B------:R-:W-:Y:S01]  /*144b0*/  ISETP.NE.AND.EX P2, PT, RZ, UR5, PT, P0 ;  /* 0x00000005ff007c0c */ /* 0x000fe2000bf45300 */
[----:B------:R-:W-:-:S05]  /*144c0*/  ULDC.64 UR4, c[0x0][0x418] ;  /* 0x0001060000047ab9 */ /* 0x000fca0000000a00 */
[----:B------:R-:W1:Y:S07]  /*144d0*/  @P1 LDC.64 R4, c[0x0][0xa18] ;  /* 0x00028600ff041b82 */ /* 0x000e6e0000000a00 */
[----:B------:R-:W-:Y:S01]  /*144e0*/  @P2 LOP3.LUT R16, R16, 0x100, RZ, 0xfc, !PT ;  /* 0x0000010010102812 */ /* 0x000fe200078efcff */
[----:B0-----:R-:W-:-:S05]  /*144f0*/  IMAD.WIDE R2, R27, 0x4, R2 ;  /* 0x000000041b027825 */ /* 0x001fca00078e0202 */
[----:B------:R0:W5:Y:S01]  /*14500*/  @P2 LDG.E R35, desc[UR36][R2.64] ;  /* 0x0000002402232981 */ /* 0x000162000c1e1900 */
[----:B-1----:R-:W-:-:S05]  /*14510*/  @P1 IMAD.WIDE R4, R27, 0x4, R4 ;  /* 0x000000041b041825 */ /* 0x002fca00078e0204 */
[----:B------:R0:W5:Y:S01]  /*14520*/  @P1 LDG.E R29, desc[UR36][R4.64] ;  /* 0x00000024041d1981 */ /* 0x000162000c1e1900 */
[----:B------:R-:W-:-:S03]  /*14530*/  UISETP.NE.U32.AND UP0, UPT, UR4, URZ, UPT ;  /* 0x0000003f0400728c */ /* 0x000fc6000bf05070 */
[----:B------:R-:W-:Y:S01]  /*14540*/  ULDC UR4, c[0x0][0x424] ;  /* 0x0001090000047ab9 */ /* 0x000fe20000000800 */
[----:B------:R-:W-:-:S03]  /*14550*/  UISETP.NE.AND.EX UP0, UPT, UR5, URZ, UPT, UP0 ;  /* 0x0000003f0500728c */ /* 0x000fc6000bf05300 */
[----:B------:R-:W-:Y:S01]  /*14560*/  ULDC UR5, c[0x0][0x2f0] ;  /* 0x0000bc0000057ab9 */ /* 0x000fe20000000800 */
[----:B------:R-:W-:-:S04]  /*14570*/  USEL UR4, UR4, 0x1, UP0 ;  /* 0x0000000104047887 */ /* 0x000fc80008000000 */
[----:B------:R-:W-:-:S06]  /*14580*/  UIMAD UR4, UR4, UR5, URZ ;  /* 0x00000005040472a4 */ /* 0x000fcc000f8e023f */
[----:B------:R-:W-:Y:S01]  /*14590*/  IMAD.U32 R0, RZ, RZ, UR4 ;  /* 0x00000004ff007e24 */ /* 0x000fe2000f8e00ff */
[----:B--2---:R0:W-:Y:S01]  /*145a0*/  STL [R1+0x8], R19 ;  /* 0x0000081301007387 */ /* 0x0041e20000100800 */
[----:B------:R-:W-:Y:S05]  /*145b0*/  @P1 BRA `(.L_x_1339) ;  /* 0x0000000000181947 */ /* 0x000fea0003800000 */
[----:B------:R-:W-:Y:S02]  /*145c0*/  ULDC UR4, c[0x0][0x288] ;  /* 0x0000a20000047ab9 */ /* 0x000fe40000000800 */
[----:B-----5:R-:W-:Y:S01]  /*145d0*/  IMAD.U32 R29, RZ, RZ, UR4 ;  /* 0x00000004ff1d7e24 */ /* 0x020fe2000f8e00ff */
[----:B------:R-:W-:Y:S06]  /*145e0*/  @!P2 BRA `(.L_x_1339) ;  /* 0x00000000000ca947 */ /* 0x000fec0003800000 */
[----:B0-----:R-:W2:Y:S04]  /*145f0*/  LDG.E R4, desc[UR36][R2.64] ;  /* 0x0000002402047981 */ /* 0x001ea8000c1e1900 */
[----:B------:R-:W2:Y:S02]  /*14600*/  LDG.E R29, desc[UR36][R2.64+0x4] ;  /* 0x00000424021d7981 */ /* 0x000ea4000c1e1900 */
[----:B--2---:R-:W-:-:S07]  /*14610*/  IMAD.IADD R29, R29, 0x1, -R4 ;  /* 0x000000011d1d7824 */ /* 0x004fce00078e0a04 */
.L_x_1339:
[----:B------:R-:W-:Y:S02]  /*14620*/  ULDC.64 UR4, c[0x0][0xa20] ;  /* 0x0002880000047ab9 */ /* 0x000fe40000000a00 */
[----:B------:R-:W-:-:S04]  /*14630*/  ISETP.NE.U32.AND P0, PT, RZ, UR4, PT ;  /* 0x00000004ff007c0c */ /* 0x000fc8000bf05070 */
[----:B------:R-:W-:-:S13]  /*14640*/  ISETP.NE.AND.EX P0, PT, RZ, UR5, PT, P0 ;  /* 0x00000005ff007c0c */ /* 0x000fda000bf05300 */
[----:B------:R-:W-:Y:S05]  /*14650*/  @!P0 BRA `(.L_x_1340) ;  /* 0x0000000000108947 */ /* 0x000fea0003800000 */
[----:B0-----:R-:W0:Y:S02]  /*14660*/  LDC.64 R2, c[0x0][0xa20] ;  /* 0x00028800ff027b82 */ /* 0x001e240000000a00 */
[----:B0-----:R-:W-:-:S05]  /*14670*/  IMAD.WIDE R2, R27, 0x4, R2 ;  /* 0x000000041b027825 */ /* 0x001fca00078e0202 */
[----:B------:R0:W5:Y:S01]  /*14680*/  LDG.E R0, desc[UR36][R2.64] ;  /* 0x0000002402007981 */ /* 0x000162000c1e1900 */
[----:B------:R-:W-:Y:S05]  /*14690*/  BRA `(.L_x_1341) ;  /* 0x0000000000247947 */ /* 0x000fea0003800000 */
.L_x_1340:
[----:B------:R-:W-:Y:S02]  /*146a0*/  ULDC.64 UR4, c[0x0][0xa08] ;  /* 0x0002820000047ab9 */ /* 0x000fe40000000a00 */
[----:B------:R-:W-:-:S04]  /*146b0*/  ISETP.NE.U32.AND P0, PT, RZ, UR4, PT ;  /* 0x00000004ff007c0c */ /* 0x000fc8000bf05070 */
[----:B------:R-:W-:-:S13]  /*146c0*/  ISETP.NE.AND.EX P0, PT, RZ, UR5, PT, P0 ;  /* 0x00000005ff007c0c */ /* 0x000fda000bf05300 */
[----:B------:R-:W-:Y:S05]  /*146d0*/  @!P0 BRA `(.L_x_1341) ;  /* 0x0000000000148947 */ /* 0x000fea0003800000 */
[----:B0-----:R-:W0:Y:S02]  /*146e0*/  LDC.64 R2, c[0x0][0xa08] ;  /* 0x00028200ff027b82 */ /* 0x001e240000000a00 */
[----:B0-----:R-:W-:-:S05]  /*146f0*/  IMAD.WIDE R2, R27, 0x4, R2 ;  /* 0x000000041b027825 */ /* 0x001fca00078e0202 */
[----:B------:R-:W2:Y:S04]  /*14700*/  LDG.E R0, desc[UR36][R2.64] ;  /* 0x0000002402007981 */ /* 0x000ea8000c1e1900 */
[----:B------:R-:W2:Y:S02]  /*14710*/  LDG.E R5, desc[UR36][R2.64+0x4] ;  /* 0x0000042402057981 */ /* 0x000ea4000c1e1900 */
[----:B--2---:R-:W-:-:S07]  /*14720*/  IMAD.IADD R0, R5, 0x1, -R0 ;  /* 0x0000000105007824 */ /* 0x004fce00078e0a00 */
.L_x_1341:
[----:B0-----:R-:W0:Y:S01]  /*14730*/  LDC R2, c[0x0][0x448] ;  /* 0x00011200ff027b82 */ /* 0x001e220000000800 */
[----:B-----5:R-:W-:Y:S01]  /*14740*/  IMAD.IADD R23, R0, 0x1, -R19 ;  /* 0x0000000100177824 */ /* 0x020fe200078e0a13 */
[----:B------:R-:W-:Y:S01]  /*14750*/  LOP3.LUT R16, R16, 0xffffff7f, RZ, 0xc0, !PT ;  /* 0xffffff7f10107812 */ /* 0x000fe200078ec0ff */
[----:B------:R-:W-:-:S03]  /*14760*/  IMAD.SHL.U32 R25, R25, 0x80, RZ ;  /* 0x0000008019197824 */ /* 0x000fc600078e00ff */
[----:B------:R1:W-:Y:S01]  /*14770*/  STL [R1], R23 ;  /* 0x0000001701007387 */ /* 0x0003e20000100800 */
[----:B------:R-:W-:Y:S01]  /*14780*/  VIADD R4, R25, 0x7f ;  /* 0x0000007f19047836 */ /* 0x000fe20000000000 */
[----:B0-----:R-:W-:Y:S02]  /*14790*/  ISETP.NE.AND P2, PT, R2, 0x1, PT ;  /* 0x000000010200780c */ /* 0x001fe40003f45270 */
[----:B------:R-:W0:Y:S11]  /*147a0*/  LDC.64 R2, c[0x0][0x9e0] ;  /* 0x00027800ff027b82 */ /* 0x000e360000000a00 */
[----:B------:R-:W2:Y:S01]  /*147b0*/  @P2 LDC R5, c[0x0][0x44c] ;  /* 0x00011300ff052b82 */ /* 0x000ea20000000800 */
[----:B------:R-:W-:-:S07]  /*147c0*/  @P2 LOP3.LUT R16, R16, 0x80, RZ, 0xfc, !PT ;  /* 0x0000008010102812 */ /* 0x000fce00078efcff */
[----:B------:R-:W3:Y:S01]  /*147d0*/  @P2 LDC R6, c[0x0][0x450] ;  /* 0x00011400ff062b82 */ /* 0x000ee20000000800 */
[----:B0-----:R-:W-:Y:S01]  /*147e0*/  ISETP.GE.AND P1, PT, R3, 0x1, PT ;  /* 0x000000010300780c */ /* 0x001fe20003f26270 */
[----:B--2---:R-:W-:-:S05]  /*147f0*/  @P2 IMAD.HI.U32 R5, R4, R5, RZ ;  /* 0x0000000504052227 */ /* 0x004fca00078e00ff */
[----:B---3--:R-:W-:Y:S02]  /*14800*/  @P2 SHF.R.U32.HI R4, RZ, R6, R5 ;  /* 0x00000006ff042219 */ /* 0x008fe40000011605 */
[----:B------:R-:W-:-:S05]  /*14810*/  IADD3 R5, R23, 0x1, -R29 ;  /* 0x0000000117057810 */ /* 0x000fca0007ffe81d */
[----:B------:R-:W-:-:S04]  /*14820*/  IMAD.IADD R7, R5, 0x1, R4 ;  /* 0x0000000105077824 */ /* 0x000fc800078e0204 */
[----:B------:R-:W-:Y:S01]  /*14830*/  IMAD.IADD R2, R7, 0x1, R2 ;  /* 0x0000000107027824 */ /* 0x000fe200078e0202 */
[----:B-1----:R-:W-:Y:S06]  /*14840*/  @!P1 BRA `(.L_x_1342) ;  /* 0x0000000000489947 */ /* 0x002fec0003800000 */
[C---:B------:R-:W-:Y:S01]  /*14850*/  ISETP.GT.AND P0, PT, R7.reuse, RZ, PT ;  /* 0x000000ff0700720c */ /* 0x040fe20003f04270 */
[----:B------:R-:W-:Y:S01]  /*14860*/  BSSY B0, `(.L_x_1343) ;  /* 0x000000e000007945 */ /* 0x000fe20003800000 */
[----:B------:R-:W-:-:S11]  /*14870*/  VIADD R0, R7, 0xffffffff ;  /* 0xffffffff07007836 */ /* 0x000fd60000000000 */
[----:B------:R-:W-:Y:S05]  /*14880*/  @P0 BRA `(.L_x_1344) ;  /* 0x00000000001c0947 */ /* 0x000fea0003800000 */
[----:B------:R-:W-:Y:S01]  /*14890*/  ISETP.NE.AND P0, PT, R3, 0x1, PT ;  /* 0x000000010300780c */ /* 0x000fe20003f05270 */
[----:B------:R-:W-:-:S12]  /*148a0*/  IMAD.MOV R7, RZ, RZ, -R7 ;  /* 0x000000ffff077224 */ /* 0x000fd800078e0a07 */
[----:B------:R-:W0:Y:S02]  /*148b0*/  @P0 LDC.64 R4, c[0x0][0x9e8] ;  /* 0x00027a00ff040b82 */ /* 0x000e240000000a00 */
[----:B0-----:R-:W-:-:S05]  /*148c0*/  @P0 IMAD.HI.U32 R4, R7, R4, RZ ;  /* 0x0000000407040227 */ /* 0x001fca00078e00ff */
[----:B------:R-:W-:-:S04]  /*148d0*/  @P0 SHF.R.U32.HI R7, RZ, R5, R4 ;  /* 0x00000005ff070219 */ /* 0x000fc80000011604 */
[----:B------:R-:W-:Y:S01]  /*148e0*/  LOP3.LUT R0, RZ, R7, RZ, 0x33, !PT ;  /* 0x00000007ff007212 */ /* 0x000fe200078e33ff */
[----:B------:R-:W-:Y:S06]  /*148f0*/  BRA `(.L_x_1345) ;  /* 0x0000000000107947 */ /* 0x000fec0003800000 */
.L_x_1344:
[----:B------:R-:W-:-:S13]  /*14900*/  ISETP.NE.AND P0, PT, R3, 0x1, PT ;  /* 0x000000010300780c */ /* 0x000fda0003f05270 */
[----:B------:R-:W0:Y:S02]  /*14910*/  @P0 LDC.64 R4, c[0x0][0x9e8] ;  /* 0x00027a00ff040b82 */ /* 0x000e240000000a00 */
[----:B0-----:R-:W-:-:S05]  /*14920*/  @P0 IMAD.HI.U32 R4, R0, R4, RZ ;  /* 0x0000000400040227 */ /* 0x001fca00078e00ff */
[----:B------:R-:W-:-:S07]  /*14930*/  @P0 SHF.R.U32.HI R0, RZ, R5, R4 ;  /* 0x00000005ff000219 */ /* 0x000fce0000011604 */
.L_x_1345:
[----:B------:R-:W-:Y:S05]  /*14940*/  BSYNC B0 ;  /* 0x0000000000007941 */ /* 0x000fea0003800000 */
.L_x_1343:
[----:B------:R-:W-:-:S05]  /*14950*/  IMAD R5, R0, R3, R3 ;  /* 0x0000000300057224 */ /* 0x000fca00078e0203 */
[----:B------:R-:W-:-:S07]  /*14960*/  VIMNMX R2, R2, R5, PT ;  /* 0x0000000502027248 */ /* 0x000fce0003fe0100 */
.L_x_1342:
[----:B------:R-:W0:Y:S01]  /*14970*/  @P2 LDC R0, c[0x0][0x44c] ;  /* 0x00011300ff002b82 */ /* 0x000e220000000800 */
[----:B------:R-:W-:Y:S01]  /*14980*/  VIADD R2, R2, 0x3f ;  /* 0x0000003f02027836 */ /* 0x000fe20000000000 */
[----:B------:R-:W-:Y:S01]  /*14990*/  ULDC UR4, c[0x0][0x9dc] ;  /* 0x0002770000047ab9 */ /* 0x000fe20000000800 */
[----:B------:R-:W-:-:S05]  /*149a0*/  IMAD.MOV.U32 R4, RZ, RZ, R25 ;  /* 0x000000ffff047224 */ /* 0x000fca00078e0019 */
[----:B------:R-:W1:Y:S01]  /*149b0*/  @P2 LDC R5, c[0x0][0x450] ;  /* 0x00011400ff052b82 */ /* 0x000e620000000800 */
[----:B0-----:R-:W-:-:S05]  /*149c0*/  @P2 IMAD.HI.U32 R0, R25, R0, RZ ;  /* 0x0000000019002227 */ /* 0x001fca00078e00ff */
[----:B-1----:R-:W-:Y:S01]  /*149d0*/  @P2 SHF.R.U32.HI R4, RZ, R5, R0 ;  /* 0x00000005ff042219 */ /* 0x002fe20000011600 */
[----:B------:R-:W-:Y:S01]  /*149e0*/  VIADD R0, R23, 0x3f ;  /* 0x0000003f17007836 */ /* 0x000fe20000000000 */
[----:B------:R-:W-:Y:S02]  /*149f0*/  SHF.R.S32.HI R5, RZ, 0x1f, R2 ;  /* 0x0000001fff057819 */ /* 0x000fe40000011402 */
[----:B------:R-:W-:Y:S02]  /*14a00*/  IADD3 R4, R4, R23, -R29 ;  /* 0x0000001704047210 */ /* 0x000fe40007ffe81d */
[----:B------:R-:W-:Y:S02]  /*14a10*/  LEA.HI R2, R5, R2, RZ, 0x6 ;  /* 0x0000000205027211 */ /* 0x000fe400078f30ff */
[----:B------:R-:W-:Y:S02]  /*14a20*/  SHF.R.S32.HI R5, RZ, 0x1f, R0 ;  /* 0x0000001fff057819 */ /* 0x000fe40000011400 */
[----:B------:R-:W-:Y:S01]  /*14a30*/  SHF.R.S32.HI R7, RZ, 0x6, R2 ;  /* 0x00000006ff077819 */ /* 0x000fe20000011402 */
[----:B------:R-:W-:Y:S01]  /*14a40*/  VIADD R2, R4, -UR4 ;  /* 0x8000000404027c36 */ /* 0x000fe20008000000 */
[----:B------:R-:W-:-:S04]  /*14a50*/  LEA.HI R5, R5, R0, RZ, 0x6 ;  /* 0x0000000005057211 */ /* 0x000fc800078f30ff */
[----:B------:R-:W-:-:S04]  /*14a60*/  SHF.R.S32.HI R0, RZ, 0x6, R5 ;  /* 0x00000006ff007819 */ /* 0x000fc80000011405 */
[----:B------:R-:W-:Y:S01]  /*14a70*/  VIMNMX R0, R0, R7, PT ;  /* 0x0000000700007248 */ /* 0x000fe20003fe0100 */
[----:B------:R-:W-:Y:S06]  /*14a80*/  @!P1 BRA `(.L_x_1346) ;  /* 0x0000000000489947 */ /* 0x000fec0003800000 */
[----:B------:R-:W-:Y:S01]  /*14a90*/  IMAD.MOV.U32 R6, RZ, RZ, R4 ;  /* 0x000000ffff067224 */ /* 0x000fe200078e0004 */
[----:B------:R-:W-:Y:S04]  /*14aa0*/  BSSY B0, `(.L_x_1347) ;  /* 0x000000e000007945 */ /* 0x000fe80003800000 */
[----:B------:R-:W-:-:S13]  /*14ab0*/  ISETP.GT.AND P0, PT, R6, -0x1, PT ;  /* 0xffffffff0600780c */ /* 0x000fda0003f04270 */
[----:B------:R-:W-:Y:S05]  /*14ac0*/  @P0 BRA `(.L_x_1348) ;  /* 0x00000000001c0947 */ /* 0x000fea0003800000 */
[----:B------:R-:W-:Y:S02]  /*14ad0*/  ISETP.NE.AND P0, PT, R3, 0x1, PT ;  /* 0x000000010300780c */ /* 0x000fe40003f05270 */
[----:B------:R-:W-:-:S11]  /*14ae0*/  LOP3.LUT R7, RZ, R6, RZ, 0x33, !PT ;  /* 0x00000006ff077212 */ /* 0x000fd600078e33ff */
[----:B------:R-:W0:Y:S02]  /*14af0*/  @P0 LDC.64 R4, c[0x0][0x9e8] ;  /* 0x00027a00ff040b82 */ /* 0x000e240000000a00 */
[----:B0-----:R-:W-:-:S05]  /*14b00*/  @P0 IMAD.HI.U32 R4, R7, R4, RZ ;  /* 0x0000000407040227 */ /* 0x001fca00078e00ff */
[----:B------:R-:W-:-:S04]  /*14b10*/  @P0 SHF.R.U32.HI R7, RZ, R5, R4 ;  /* 0x00000005ff070219 */ /* 0x000fc80000011604 */
[----:B------:R-:W-:Y:S01]  /*14b20*/  LOP3.LUT R6, RZ, R7, RZ, 0x33, !PT ;  /* 0x00000007ff067212 */ /* 0x000fe200078e33ff */
[----:B------:R-:W-:Y:S06]  /*14b30*/  BRA `(.L_x_1349) ;  /* 0x0000000000107947 */ /* 0x000fec0003800000 */
.L_x_1348:
[----:B------:R-:W-:-:S13]  /*14b40*/  ISETP.NE.AND P0, PT, R3, 0x1, PT ;  /* 0x000000010300780c */ /* 0x000fda0003f05270 */
[----:B------:R-:W0:Y:S02]  /*14b50*/  @P0 LDC.64 R4, c[0x0][0x9e8] ;  /* 0x00027a00ff040b82 */ /* 0x000e240000000a00 */
[----:B0-----:R-:W-:-:S05]  /*14b60*/  @P0 IMAD.HI.U32 R4, R6, R4, RZ ;  /* 0x0000000406040227 */ /* 0x001fca00078e00ff */
[----:B------:R-:W-:-:S07]  /*14b70*/  @P0 SHF.R.U32.HI R6, RZ, R5, R4 ;  /* 0x00000005ff060219 */ /* 0x000fce0000011604 */
.L_x_1349:
[----:B------:R-:W-:Y:S05]  /*14b80*/  BSYNC B0 ;  /* 0x0000000000007941 */ /* 0x000fea0003800000 */
.L_x_1347:
[----:B------:R-:W-:-:S05]  /*14b90*/  IMAD R3, R6, R3, RZ ;  /* 0x0000000306037224 */ /* 0x000fca00078e02ff */
[----:B------:R-:W-:-:S07]  /*14ba0*/  VIMNMX R2, R2, R3, !PT ;  /* 0x0000000302027248 */ /* 0x000fce0007fe0100 */
.L_x_1346:
[----:B------:R-:W-:Y:S01]  /*14bb0*/  SHF.R.S32.HI R3, RZ, 0x1f, R2 ;  /* 0x0000001fff037819 */ /* 0x000fe20000011402 */
[----:B------:R-:W-:Y:S03]  /*14bc0*/  BSSY B0, `(.L_x_1350) ;  /* 0x000002a000007945 */ /* 0x000fe60003800000 */
[----:B------:R-:W-:Y:S02]  /*14bd0*/  LEA.HI R3, R3, R2, RZ, 0x6 ;  /* 0x0000000203037211 */ /* 0x000fe400078f30ff */
[----:B------:R-:W-:Y:S02]  /*14be0*/  LOP3.LUT R2, R26, 0xff000000, RZ, 0xc0, !PT ;  /* 0xff0000001a027812 */ /* 0x000fe400078ec0ff */
[----:B------:R-:W-:-:S04]  /*14bf0*/  SHF.R.S32.HI R3, RZ, 0x6, R3 ;  /* 0x00000006ff037819 */ /* 0x000fc80000011403 */
[----:B------:R-:W-:Y:S02]  /*14c00*/  VIMNMX R5, RZ, R3, !PT ;  /* 0x00000003ff057248 */ /* 0x000fe40007fe0100 */
[----:B------:R-:W-:Y:S02]  /*14c10*/  SHF.R.U32.HI R3, RZ, 0x8, R2 ;  /* 0x00000008ff037819 */ /* 0x000fe40000011602 */
[----:B------:R-:W-:Y:S02]  /*14c20*/  ISETP.GT.AND P0, PT, R0, R5, PT ;  /* 0x000000050000720c */ /* 0x000fe40003f04270 */
[----:B------:R-:W-:-:S04]  /*14c30*/  LOP3.LUT R2, R26, 0xff0000, RZ, 0xc0, !PT ;  /* 0x00ff00001a027812 */ /* 0x000fc800078ec0ff */
[----:B------:R-:W-:Y:S01]  /*14c40*/  LEA.HI R2, R2, R3, RZ, 0x10 ;  /* 0x0000000302027211 */ /* 0x000fe200078f80ff */
[----:B------:R-:W-:-:S03]  /*14c50*/  IMAD.MOV.U32 R3, RZ, RZ, RZ ;  /* 0x000000ffff037224 */ /* 0x000fc600078e00ff */
[----:B------:R-:W-:-:S03]  /*14c60*/  LOP3.LUT R4, R2, 0xff, RZ, 0xc0, !PT ;  /* 0x000000ff02047812 */ /* 0x000fc600078ec0ff */
[----:B------:R-:W-:Y:S05]  /*14c70*/  @!P0 BRA `(.L_x_1351) ;  /* 0x0000000000788947 */ /* 0x000fea0003800000 */
[----:B------:R-:W-:Y:S01]  /*14c80*/  SHF.R.U32.HI R7, RZ, 0x10, R2 ;  /* 0x00000010ff077819 */ /* 0x000fe20000011602 */
[----:B------:R-:W-:-:S03]  /*14c90*/  IMAD.MOV.U32 R2, RZ, RZ, RZ ;  /* 0x000000ffff027224 */ /* 0x000fc600078e00ff */
[----:B------:R-:W-:-:S13]  /*14ca0*/  ISETP.NE.AND P0, PT, R7, RZ, PT ;  /* 0x000000ff0700720c */ /* 0x000fda0003f05270 */
[----:B------:R-:W0:Y:S02]  /*14cb0*/  @!P0 LDC R7, c[0x0][0x9f0] ;  /* 0x00027c00ff078b82 */ /* 0x000e240000000800 */
[----:B0-----:R-:W-:Y:S02]  /*14cc0*/  IABS R6, R7 ;  /* 0x0000000700067213 */ /* 0x001fe40000000000 */
[----:B------:R-:W-:Y:S02]  /*14cd0*/  IADD3 R8, R7, -0x1, R0 ;  /* 0xffffffff07087810 */ /* 0x000fe40007ffe000 */
[----:B------:R-:W0:Y:S03]  /*14ce0*/  I2F.RP R9, R6 ;  /* 0x0000000600097306 */ /* 0x000e260000209400 */
[----:B------:R-:W-:-:S05]  /*14cf0*/  IMAD.IADD R8, R8, 0x1, -R5 ;  /* 0x0000000108087824 */ /* 0x000fca00078e0a05 */
[----:B------:R-:W-:-:S04]  /*14d00*/  LOP3.LUT R10, R8, R7, RZ, 0x3c, !PT ;  /* 0x00000007080a7212 */ /* 0x000fc800078e3cff */
[----:B------:R-:W-:Y:S01]  /*14d10*/  ISETP.GE.AND P2, PT, R10, RZ, PT ;  /* 0x000000ff0a00720c */ /* 0x000fe20003f46270 */
[----:B0-----:R-:W0:Y:S02]  /*14d20*/  MUFU.RCP R9, R9 ;  /* 0x0000000900097308 */ /* 0x001e240000001000 */
[----:B0-----:R-:W-:-:S06]  /*14d30*/  VIADD R3, R9, 0xffffffe ;  /* 0x0ffffffe09037836 */ /* 0x001fcc0000000000 */
[----:B------:R-:W0:Y:S02]  /*14d40*/  F2I.FTZ.U32.TRUNC.NTZ R3, R3 ;  /* 0x0000000300037305 */ /* 0x000e24000021f000 */
[----:B0-----:R-:W-:-:S04]  /*14d50*/  IMAD.MOV R11, RZ, RZ, -R3 ;  /* 0x000000ffff0b7224 */ /* 0x001fc800078e0a03 */
        /* <DEDUP_REMOVED lines=14> */
[----:B------:R-:W-:-:S05]  /*14e40*/  @!P1 LOP3.LUT R2, RZ, R7, RZ, 0x33, !PT ;  /* 0x00000007ff029212 */ /* 0x000fca00078e33ff */
[----:B------:R-:W-:-:S07]  /*14e50*/  IMAD.MOV.U32 R3, RZ, RZ, R2 ;  /* 0x000000ffff037224 */ /* 0x000fce00078e0002 */
.L_x_1351:
[----:B------:R-:W-:Y:S05]  /*14e60*/  BSYNC B0 ;  /* 0x0000000000007941 */ /* 0x000fea0003800000 */
.L_x_1350:
[-C--:B------:R-:W-:Y:S01]  /*14e70*/  IMAD R2, R4, R3.reuse, R5 ;  /* 0x0000000304027224 */ /* 0x080fe200078e0205 */
        /* <DEDUP_REMOVED lines=23> */
.L_x_1353:
        /* <DEDUP_REMOVED lines=8> */
[----:B------:R-:W-:Y:S02]  /*15070*/  IMAD.U32 R4, RZ, RZ, UR6 ;  /* 0x00000006ff047e24 */ /* 0x000fe4000f8e00ff */
[----:B------:R-:W0:Y:S01]  /*15080*/  LDC.64 R2, c[0x4][R2] ;  /* 0x0100000002027b82 */ /* 0x000e220000000a00 */
[----:B------:R-:W-:Y:S02]  /*15090*/  IMAD.U32 R5, RZ, RZ, UR7 ;  /* 0x00000007ff057e24 */ /* 0x000fe4000f8e00ff */
[----:B------:R-:W-:Y:S02]  /*150a0*/  IMAD.U32 R6, RZ, RZ, UR8 ;  /* 0x00000008ff067e24 */ /* 0x000fe4000f8e00ff */
[----:B------:R-:W-:-:S02]  /*150b0*/  IMAD.U32 R7, RZ, RZ, UR9 ;  /* 0x00000009ff077e24 */ /* 0x000fc4000f8e00ff */
[----:B------:R-:W-:Y:S02]  /*150c0*/  IMAD.U32 R10, RZ, RZ, UR4 ;  /* 0x00000004ff0a7e24 */ /* 0x000fe4000f8e00ff */
[----:B------:R-:W-:Y:S02]  /*150d0*/  IMAD.U32 R11, RZ, RZ, UR5 ;  /* 0x00000005ff0b7e24 */ /* 0x000fe4000f8e00ff */
[----:B------:R-:W-:Y:S02]  /*150e0*/  IMAD.MOV.U32 R8, RZ, RZ, 0x70 ;  /* 0x00000070ff087424 */ /* 0x000fe400078e00ff */
[----:B------:R-:W-:Y:S02]  /*150f0*/  IMAD.MOV.U32 R12, RZ, RZ, 0x1 ;  /* 0x00000001ff0c7424 */ /* 0x000fe400078e00ff */
[----:B------:R-:W-:-:S07]  /*15100*/  IMAD.MOV.U32 R13, RZ, RZ, RZ ;  /* 0x000000ffff0d7224 */ /* 0x000fce00078e00ff */
[----:B------:R-:W-:-:S07]  /*15110*/  LEPC R20, `(.L_x_1356) ;  /* 0x000000001014794e */ /* 0x000fce0000000000 */
[----:B0-----:R-:W-:Y:S05]  /*15120*/  CALL.ABS.NOINC R2 ;  /* 0x0000000002007343 */ /* 0x001fea0003c00000 */
.L_x_1356:
[----:B------:R-:W-:Y:S05]  /*15130*/  BSYNC B6 ;  /* 0x0000000000067941 */ /* 0x000fea0003800000 */
.L_x_1355:
        /* <DEDUP_REMOVED lines=20> */
.L_x_1359:
[----:B------:R0:W1:Y:S01]  /*15280*/  LDC.64 R2, c[0x4][R18] ;  /* 0x0100000012027b82 */ /* 0x0000620000000a00 */
[----:B------:R-:W-:Y:S01]  /*15290*/  ULDC.64 UR6, c[0x4][0xa8] ;  /* 0x01002a0000067ab9 */ /* 0x000fe20000000a00 */
[----:B------:R-:W-:Y:S01]  /*152a0*/  ULDC.64 UR8, c[0x4][0xb0] ;  /* 0x01002c0000087ab9 */ /* 0x000fe20000000a00 */
[----:B------:R-:W-:Y:S01]  /*152b0*/  ULDC.64 UR4, c[0x4][0x40] ;  /* 0x0100100000047ab9 */ /* 0x000fe20000000a00 */
        /* <DEDUP_REMOVED lines=11> */
.L_x_1358:
[----:B------:R-:W-:Y:S05]  /*15370*/  BSYNC B6 ;  /* 0x0000000000067941 */ /* 0x000fea0003800000 */
.L_x_1357:
[----:B------:R-:W-:Y:S01]  /*15380*/  ULDC.64 UR4, c[0x0][0x9f8] ;  /* 0x00027e0000047ab9 */ /* 0x000fe20000000a00 */
[----:B------:R-:W-:Y:S01]  /*15390*/  IMAD.MOV.U32 R18, RZ, RZ, R30 ;  /* 0x000000ffff127224 */ /* 0x000fe200078e001e */
[----:B------:R-:W-:Y:S01]  /*153a0*/  ISETP.NE.U32.AND P0, PT, RZ, UR4, PT ;  /* 0x00000004ff007c0c */ /* 0x000fe2000bf05070 */
[----:B------:R-:W-:Y:S01]  /*153b0*/  IMAD.MOV.U32 R30, RZ, RZ, R27 ;  /* 0x000000ffff1e7224 */ /* 0x000fe200078e001b */
[----:B------:R-:W-:Y:S01]  /*153c0*/  ULDC UR4, c[0x0][0x2f4] ;  /* 0x0000bd0000047ab9 */ /* 0x000fe20000000800 */
[----:B------:R-:W0:Y:S01]  /*153d0*/  LDC R10, c[0x0][0x430] ;  /* 0x00010c00ff0a7b82 */ /* 0x000e220000000800 */
[----:B------:R-:W-:-:S13]  /*153e0*/  ISETP.NE.AND.EX P0, PT, RZ, UR5, PT, P0 ;  /* 0x00000005ff007c0c */ /* 0x000fda000bf05300 */
[----:B------:R-:W1:Y:S01]  /*153f0*/  @P0 LDC.64 R2, c[0x0][0x9f8] ;  /* 0x00027e00ff020b82 */ /* 0x000e620000000a00 */
[----:B------:R-:W-:Y:S02]  /*15400*/  ISETP.GE.AND P2, PT, R37, UR4, PT ;  /* 0x0000000425007c0c */ /* 0x000fe4000bf46270 */
[----:B------:R-:W-:Y:S01]  /*15410*/  LOP3.LUT R16, R16, 0xffffffef, RZ, 0xc0, !PT ;  /* 0xffffffef10107812 */ /* 0x000fe200078ec0ff */
[----:B-1----:R-:W-:-:S05]  /*15420*/  @P0 IMAD.WIDE R2, R27, 0x4, R2 ;  /* 0x000000041b020825 */ /* 0x002fca00078e0202 */
[----:B------:R1:W5:Y:S01]  /*15430*/  @P0 LDG.E R30, desc[UR36][R2.64] ;  /* 0x00000024021e0981 */ /* 0x000362000c1e1900 */
[----:B------:R-:W-:Y:S01]  /*15440*/  ISETP.GE.AND P0, PT, R33, UR4, PT ;  /* 0x0000000421007c0c */ /* 0x000fe2000bf06270 */
[----:B------:R-:W-:Y:S01]  /*15450*/  UMOV UR5, 0xffffffff ;  /* 0xffffffff00057882 */ /* 0x000fe20000000000 */
[----:B------:R-:W-:Y:S01]  /*15460*/  ISETP.GE.AND P1, PT, R36, UR4, PT ;  /* 0x0000000424007c0c */ /* 0x000fe2000bf26270 */
[----:B------:R-:W-:-:S10]  /*15470*/  VIADD R7, R18, 0xffffffff ;  /* 0xffffffff12077836 */ /* 0x000fd40000000000 */
        /* <DEDUP_REMOVED lines=8> */
[----:B01----:R-:W-:Y:S06]  /*15500*/  BRA.DIV UR5, `(.L_x_1360) ;  /* 0x00000046054c7947 */ /* 0x003fec000b800000 */
.L_x_1428:
[----:B------:R-:W0:Y:S01]  /*15510*/  S2R R0, SR_TID.X ;  /* 0x0000000000007919 */ /* 0x000e220000002100 */
[----:B------:R-:W-:Y:S02]  /*15520*/  ISETP.NE.AND P1, PT, R10, 0x1, PT ;  /* 0x000000010a00780c */ /* 0x000fe40003f25270 */
[----:B-----5:R-:W-:Y:S01]  /*15530*/  SHF.R.S32.HI R11, RZ, 0x1f, R30 ;  /* 0x0000001fff0b7819 */ /* 0x020fe2000001141e */
[----:B------:R-:W1:Y:S01]  /*15540*/  S2R R9, SR_TID.X ;  /* 0x0000000000097919 */ /* 0x000e620000002100 */
[----:B------:R-:W-:-:S03]  /*15550*/  LOP3.LUT R16, R16, 0xffffffbf, RZ, 0xc0, !PT ;  /* 0xffffffbf10107812 */ /* 0x000fc600078ec0ff */
[----:B------:R2:W-:Y:S06]  /*15560*/  STL [R1+0xc], R11 ;  /* 0x00000c0b01007387 */ /* 0x0005ec0000100800 */
[----:B------:R-:W3:Y:S01]  /*15570*/  @P1 LDC R5, c[0x0][0x434] ;  /* 0x00010d00ff051b82 */ /* 0x000ee20000000800 */
[----:B------:R-:W-:Y:S02]  /*15580*/  @P1 LOP3.LUT R16, R16, 0x40, RZ, 0xfc, !PT ;  /* 0x0000004010101812 */ /* 0x000fe400078efcff */
[----:B0-----:R-:W-:Y:S01]  /*15590*/  LOP3.LUT R0, R0, 0x7f, RZ, 0xc0, !PT ;  /* 0x0000007f00007812 */ /* 0x001fe200078ec0ff */
[----:B-1----:R-:W-:-:S03]  /*155a0*/  IMAD.SHL.U32 R9, R9, 0x10, RZ ;  /* 0x0000001009097824 */ /* 0x002fc600078e00ff */
[----:B------:R-:W-:-:S04]  /*155b0*/  SHF.R.U32.HI R0, RZ, 0x3, R0 ;  /* 0x00000003ff007819 */ /* 0x000fc80000011600 */
[----:B------:R-:W-:Y:S02]  /*155c0*/  LOP3.LUT R9, R0, 0x70, R9, 0xf8, !PT ;  /* 0x0000007000097812 */ /* 0x000fe400078ef809 */
[----:B------:R-:W0:Y:S03]  /*155d0*/  @P1 LDC R0, c[0x0][0x438] ;  /* 0x00010e00ff001b82 */ /* 0x000e260000000800 */
[----:B------:R-:W-:-:S05]  /*155e0*/  IMAD R6, R7, 0x40, R9 ;  /* 0x0000004007067824 */ /* 0x000fca00078e0209 */
[C---:B------:R-:W-:Y:S01]  /*155f0*/  ISETP.GE.AND P0, PT, R6.reuse, R23, PT ;  /* 0x000000170600720c */ /* 0x040fe20003f06270 */
[----:B------:R-:W-:-:S03]  /*15600*/  IMAD.IADD R6, R6, 0x1, R19 ;  /* 0x0000000106067824 */ /* 0x000fc600078e0213 */
[----:B------:R-:W-:Y:S01]  /*15610*/  ISETP.GT.U32.OR P0, PT, R9, 0x3f, P0 ;  /* 0x0000003f0900780c */ /* 0x000fe20000704470 */
[----:B---3--:R-:W-:-:S04]  /*15620*/  @P1 IMAD.HI.U32 R5, R6, R5, RZ ;  /* 0x0000000506051227 */ /* 0x008fc800078e00ff */
[----:B------:R-:W-:Y:S01]  /*15630*/  IMAD.MOV.U32 R8, RZ, RZ, R6 ;  /* 0x000000ffff087224 */ /* 0x000fe200078e0006 */
[----:B0-----:R-:W-:-:S07]  /*15640*/  @P1 SHF.R.U32.HI R8, RZ, R0, R5 ;  /* 0x00000000ff081219 */ /* 0x001fce0000011605 */
[----:B------:R-:W0:Y:S01]  /*15650*/  @!P0 LDC.64 R2, c[0x0][0x428] ;  /* 0x00010a00ff028b82 */ /* 0x000e220000000a00 */
[--C-:B------:R-:W-:Y:S01]  /*15660*/  @!P0 SHF.R.S32.HI R5, RZ, 0x1f, R8.reuse ;  /* 0x0000001fff058819 */ /* 0x100fe20000011408 */
[----:B------:R-:W-:Y:S02]  /*15670*/  @!P0 IMAD.MOV.U32 R4, RZ, RZ, R8 ;  /* 0x000000ffff048224 */ /* 0x000fe400078e0008 */
[-C--:B0-----:R-:W-:Y:S02]  /*15680*/  @!P0 IMAD R0, R11, R2.reuse, RZ ;  /* 0x000000020b008224 */ /* 0x081fe400078e02ff */
[----:B------:R-:W-:-:S04]  /*15690*/  @!P0 IMAD.WIDE.U32 R4, R30, R2, R4 ;  /* 0x000000021e048225 */ /* 0x000fc800078e0004 */
[----:B------:R-:W-:Y:S02]  /*156a0*/  @!P0 IMAD R0, R30, R3, R0 ;  /* 0x000000031e008224 */ /* 0x000fe400078e0200 */
[----:B------:R-:W0:Y:S02]  /*156b0*/  @!P0 LDC.64 R2, c[0x0][0x418] ;  /* 0x00010600ff028b82 */ /* 0x000e240000000a00 */
[----:B------:R-:W-:Y:S01]  /*156c0*/  @!P0 IMAD.IADD R0, R5, 0x1, R0 ;  /* 0x0000000105008824 */ /* 0x000fe200078e0200 */
[----:B------:R-:W-:Y:S02]  /*156d0*/  LOP3.LUT R16, R16, 0xffffffdf, RZ, 0xc0, !PT ;  /* 0xffffffdf10107812 */ /* 0x000fe400078ec0ff */
[----:B0-----:R-:W-:-:S04]  /*156e0*/  @!P0 LEA R2, P1, R4, R2, 0x2 ;  /* 0x0000000204028211 */ /* 0x001fc800078210ff */
[----:B------:R-:W-:Y:S01]  /*156f0*/  @!P0 LEA.HI.X R3, R4, R3, R0, 0x2, P1 ;  /* 0x0000000304038211 */ /* 0x000fe200008f1400 */
[----:B------:R-:W-:Y:S02]  /*15700*/  IMAD.U32 R4, RZ, RZ, UR38 ;  /* 0x00000026ff047e24 */ /* 0x000fe4000f8e00ff */
[----:B------:R-:W-:-:S03]  /*15710*/  IMAD.MOV.U32 R0, RZ, RZ, RZ ;  /* 0x000000ffff007224 */ /* 0x000fc600078e00ff */
[----:B------:R-:W-:-:S03]  /*15720*/  ISETP.NE.AND P2, PT, R4, 0x3, PT ;  /* 0x000000030400780c */ /* 0x000fc60003f45270 */
[----:B------:R2:W5:Y:S01]  /*15730*/  @!P0 LDG.E R0, desc[UR36][R2.64] ;  /* 0x0000002402008981 */ /* 0x000562000c1e1900 */
[----:B------:R-:W-:Y:S01]  /*15740*/  ISETP.GT.U32.AND P0, PT, R9, 0x3f, PT ;  /* 0x0000003f0900780c */ /* 0x000fe20003f04070 */
[----:B------:R-:W-:Y:S01]  /*15750*/  IMAD.MOV R5, RZ, RZ, -R8 ;  /* 0x000000ffff057224 */ /* 0x000fe200078e0a08 */
[----:B------:R-:W-:Y:S01]  /*15760*/  LOP3.LUT R26, R26, 0xffff, RZ, 0xc0, !PT ;  /* 0x0000ffff1a1a7812 */ /* 0x000fe200078ec0ff */
[----:B------:R-:W-:Y:S02]  /*15770*/  IMAD.MOV.U32 R23, RZ, RZ, R7 ;  /* 0x000000ffff177224 */ /* 0x000fe400078e0007 */
[----:B------:R-:W-:-:S04]  /*15780*/  IMAD R5, R10, R5, R6 ;  /* 0x000000050a057224 */ /* 0x000fc800078e0206 */
[----:B------:R-:W-:-:S04]  /*15790*/  @P2 LOP3.LUT R16, R16, 0x20, RZ, 0xfc, !PT ;  /* 0x0000002010102812 */ /* 0x000fc800078efcff */
[----:B------:R-:W-:-:S04]  /*157a0*/  LOP3.LUT R16, R16, 0xfffffffe, RZ, 0xc0, !PT ;  /* 0xfffffffe10107812 */ /* 0x000fc800078ec0ff */
[----:B------:R-:W-:Y:S01]  /*157b0*/  @P0 LOP3.LUT R16, R16, 0x1, RZ, 0xfc, !PT ;  /* 0x0000000110100812 */ /* 0x000fe200078efcff */
[----:B--2---:R-:W-:Y:S06]  /*157c0*/  @!P2 BRA `(.L_x_1361) ;  /* 0x000000000004a947 */ /* 0x004fec0003800000 */
[----:B------:R-:W-:Y:S01]  /*157d0*/  BPT.TRAP 0x1 ;  /* 0x000000040000795c */ /* 0x000fe20000300000 */
.L_x_1361:
        /* <DEDUP_REMOVED lines=23> */
.L_x_1429:
[----:B------:R-:W-:Y:S05]  /*15950*/  BSYNC B0 ;  /* 0x0000000000007941 */ /* 0x000fea0003800000 */
.L_x_1362:
[----:B------:R-:W2:Y:S01]  /*15960*/  LDL R10, [R1] ;  /* 0x00000000010a7983 */ /* 0x000ea20000100800 */
[----:B------:R-:W-:Y:S01]  /*15970*/  ULDC.64 UR4, c[0x0][0x300] ;  /* 0x0000c00000047ab9 */ /* 0x000fe20000000a00 */
[----:B------:R-:W-:Y:S01]  /*15980*/  ULDC.64 UR6, c[0x0][0x2e8] ;  /* 0x0000ba0000067ab9 */ /* 0x000fe20000000a00 */
[----:B------:R-:W-:Y:S01]  /*15990*/  IMAD R6, R6, UR4, RZ ;  /* 0x0000000406067c24 */ /* 0x000fe2000f8e02ff */
[----:B------:R-:W1:Y:S01]  /*159a0*/  S2R R9, SR_TID.X ;  /* 0x0000000000097919 */ /* 0x000e620000002100 */
[C---:B0-----:R-:W-:Y:S01]  /*159b0*/  IMAD.WIDE.U32 R2, R5.reuse, UR4, RZ ;  /* 0x0000000405027c25 */ /* 0x041fe2000f8e00ff */
[C---:B------:R-:W-:Y:S02]  /*159c0*/  LOP3.LUT P5, RZ, R16.reuse, 0x10, RZ, 0xc0, !PT ;  /* 0x0000001010ff7812 */ /* 0x040fe400078ac0ff */
[C---:B------:R-:W-:Y:S01]  /*159d0*/  LOP3.LUT P4, RZ, R16.reuse, 0x8, RZ, 0xc0, !PT ;  /* 0x0000000810ff7812 */ /* 0x040fe2000788c0ff */
[----:B------:R-:W-:Y:S01]  /*159e0*/  IMAD R6, R5, UR5, R6 ;  /* 0x0000000505067c24 */ /* 0x000fe2000f8e0206 */
[----:B------:R-:W-:Y:S01]  /*159f0*/  ULDC.64 UR4, c[0x0][0x310] ;  /* 0x0000c40000047ab9 */ /* 0x000fe20000000a00 */
[----:B------:R-:W-:Y:S01]  /*15a00*/  LOP3.LUT P3, RZ, R16, 0x4, RZ, 0xc0, !PT ;  /* 0x0000000410ff7812 */ /* 0x000fe2000786c0ff */
[----:B------:R-:W-:Y:S01]  /*15a10*/  IMAD R8, R8, UR4, RZ ;  /* 0x0000000408087c24 */ /* 0x000fe2000f8e02ff */
[----:B------:R-:W-:Y:S01]  /*15a20*/  LOP3.LUT P2, RZ, R16, 0x2, RZ, 0xc0, !PT ;  /* 0x0000000210ff7812 */ /* 0x000fe2000784c0ff */
[----:B------:R-:W-:-:S02]  /*15a30*/  IMAD.IADD R3, R3, 0x1, R6 ;  /* 0x0000000103037824 */ /* 0x000fc400078e0206 */
        /* <DEDUP_REMOVED lines=17> */
[----:B------:R-:W-:-:S03]  /*15b50*/  @P0 IMAD R9, R5, 0x2, R17 ;  /* 0x0000000205090824 */ /* 0x000fc600078e0211 */
[----:B------:R-:W1:Y:S04]  /*15b60*/  SHFL.IDX PT, R2, R6, RZ, 0x181f ;  /* 0x00181fff06027589 */ /* 0x000e6800000e0000 */
        /* <DEDUP_REMOVED lines=31> */
.L_x_1439:
[----:B------:R-:W-:-:S13]  /*15d60*/  ISETP.GE.AND P0, PT, R7, 0x31, PT ;  /* 0x000000310700780c */ /* 0x000fda0003f06270 */
[----:B0-----:R-:W-:Y:S01]  /*15d70*/  @P0 LEA R2, P1, R33, R0, 0x1 ;  /* 0x0000000021020211 */ /* 0x001fe200078208ff */
[----:B------:R-:W-:-:S04]  /*15d80*/  @P0 IMAD R5, R5, 0x2, R17 ;  /* 0x0000000205050824 */ /* 0x000fc800078e0211 */
[----:B--2---:R-:W-:-:S05]  /*15d90*/  @P0 IMAD.X R3, RZ, RZ, R8, P1 ;  /* 0x000000ffff030224 */ /* 0x004fca00008e0608 */
[----:B------:R-:W-:Y:S01]  /*15da0*/  @!PT LDS RZ, [RZ] ;  /* 0x00000000fffff984 */ /* 0x000fe20000000800 */
[----:B------:R-:W-:Y:S01]  /*15db0*/  @!PT LDS RZ, [RZ] ;  /* 0x00000000fffff984 */ /* 0x000fe20000000800 */
[----:B------:R-:W-:Y:S01]  /*15dc0*/  @!PT LDS RZ, [RZ] ;  /* 0x00000000fffff984 */ /* 0x000fe20000000800 */
[----:B------:R0:W-:Y:S04]  /*15dd0*/  @P0 LDGSTS.E.BYPASS.LTC128B.128 [R5+0x21c00], desc[UR36][R2.64], !P5 ;  /* 0x21c0000002050fae */ /* 0x0001e8000e901d64 */
[----:B------:R0:W-:Y:S04]  /*15de0*/  @P0 LDGSTS.E.BYPASS.LTC128B.128 [R5+0x23c00], desc[UR36][R2.64+0x80], !P4 ;  /* 0x23c0008002050fae */ /* 0x0001e8000e101d64 */
[----:B------:R0:W-:Y:S04]  /*15df0*/  @P0 LDGSTS.E.BYPASS.LTC128B.128 [R5+0x25c00], desc[UR36][R2.64+0x100], !P3 ;  /* 0x25c0010002050fae */ /* 0x0001e8000d901d64 */
[----:B------:R0:W-:Y:S01]  /*15e00*/  @P0 LDGSTS.E.BYPASS.LTC128B.128 [R5+0x27c00], desc[UR36][R2.64+0x180], !P2 ;  /* 0x27c0018002050fae */ /* 0x0001e2000d101d64 */
[----:B------:R-:W-:Y:S01]  /*15e10*/  PLOP3.LUT P0, PT, PT, PT, PT, 0x80, 0x0 ;  /* 0x000000000000781c */ /* 0x000fe20003f0f070 */
[----:B------:R-:W-:-:S12]  /*15e20*/  NOP ;  /* 0x0000000000007918 */ /* 0x000fd80000000000 */
.L_x_1365:
        /* <DEDUP_REMOVED lines=10> */
.L_x_1366:
[----:B------:R1:W-:Y:S02]  /*15ed0*/  SYNCS.ARRIVE.TRANS64.A1T0 RZ, [R4+URZ+0x30830], RZ ;  /* 0x030830ff04ff79a7 */ /* 0x0003e4000810003f */
[----:B------:R-:W-:Y:S05]  /*15ee0*/  WARPSYNC.ALL ;  /* 0x0000000000007948 */ /* 0x000fea0003800000 */
[----:B------:R-:W-:Y:S01]  /*15ef0*/  ULDC.64 UR4, c[0x0][0x298] ;  /* 0x0000a60000047ab9 */ /* 0x000fe20000000a00 */
[----:B0-----:R-:W-:Y:S01]  /*15f00*/  VIADD R2, R17, 0x10400 ;  /* 0x0001040011027836 */ /* 0x001fe20000000000 */
[----:B------:R-:W-:Y:S01]  /*15f10*/  SHF.R.S32.HI R0, RZ, 0x1f, R35 ;  /* 0x0000001fff007819 */ /* 0x000fe20000011423 */
[----:B------:R-:W-:Y:S01]  /*15f20*/  IMAD.WIDE.U32 R6, R35, UR4, RZ ;  /* 0x0000000423067c25 */ /* 0x000fe2000f8e00ff */
[----:B------:R-:W-:Y:S01]  /*15f30*/  BSSY B6, `(.L_x_1367) ;  /* 0x0000018000067945 */ /* 0x000fe20003800000 */
[----:B------:R-:W-:Y:S01]  /*15f40*/  BAR.SYNC.DEFER_BLOCKING 0x8, 0x180 ;  /* 0x0206000000007b1d */ /* 0x000fe20000010000 */
[----:B------:R-:W-:Y:S01]  /*15f50*/  LOP3.LUT P0, RZ, R2, 0x3ff, RZ, 0xc0, !PT ;  /* 0x000003ff02ff7812 */ /* 0x000fe2000780c0ff */
[----:B------:R-:W-:-:S04]  /*15f60*/  IMAD R0, R0, UR4, RZ ;  /* 0x0000000400007c24 */ /* 0x000fc8000f8e02ff */
[----:B------:R-:W-:Y:S01]  /*15f70*/  IMAD R0, R35, UR5, R0 ;  /* 0x0000000523007c24 */ /* 0x000fe2000f8e0200 */
[----:B------:R0:W-:Y:S03]  /*15f80*/  STL.64 [R1+0x18], R6 ;  /* 0x0000180601007387 */ /* 0x0001e60000100a00 */
[----:B------:R-:W-:-:S04]  /*15f90*/  IMAD.IADD R35, R7, 0x1, R0 ;  /* 0x0000000107237824 */ /* 0x000fc800078e0200 */
[----:B------:R-:W-:Y:S05]  /*15fa0*/  @!P0 BRA `(.L_x_1368) ;  /* 0x0000000000408947 */ /* 0x000fea0003800000 */
[----:B------:R-:W-:Y:S01]  /*15fb0*/  MOV R2, 0x0 ;  /* 0x0000000000027802 */ /* 0x000fe20000000f00 */
[----:B------:R-:W-:Y:S01]  /*15fc0*/  ULDC.64 UR6, c[0x4][0xa8] ;  /* 0x01002a0000067ab9 */ /* 0x000fe20000000a00 */
[----:B------:R-:W-:Y:S01]  /*15fd0*/  ULDC.64 UR8, c[0x4][0xb0] ;  /* 0x01002c0000087ab9 */ /* 0x000fe20000000a00 */
[----:B------:R-:W-:Y:S01]  /*15fe0*/  ULDC.64 UR4, c[0x4][0x20] ;  /* 0x0100080000047ab9 */ /* 0x000fe20000000a00 */
[----:B-1----:R-:W-:Y:S02]  /*15ff0*/  IMAD.U32 R4, RZ, RZ, UR6 ;  /* 0x00000006ff047e24 */ /* 0x002fe4000f8e00ff */
[----:B------:R-:W1:Y:S01]  /*16000*/  LDC.64 R2, c[0x4][R2] ;  /* 0x0100000002027b82 */ /* 0x000e620000000a00 */
[----:B------:R-:W-:Y:S02]  /*16010*/  IMAD.U32 R5, RZ, RZ, UR7 ;  /* 0x00000007ff057e24 */ /* 0x000fe4000f8e00ff */
[----:B0-----:R-:W-:Y:S02]  /*16020*/  IMAD.U32 R6, RZ, RZ, UR8 ;  /* 0x00000008ff067e24 */ /* 0x001fe4000f8e00ff */
[----:B------:R-:W-:-:S02]  /*16030*/  IMAD.U32 R7, RZ, RZ, UR9 ;  /* 0x00000009ff077e24 */ /* 0x000fc4000f8e00ff */
[----:B------:R-:W-:Y:S02]  /*16040*/  IMAD.U32 R10, RZ, RZ, UR4 ;  /* 0x00000004ff0a7e24 */ /* 0x000fe4000f8e00ff */
[----:B------:R-:W-:Y:S02]  /*16050*/  IMAD.U32 R11, RZ, RZ, UR5 ;  /* 0x00000005ff0b7e24 */ /* 0x000fe4000f8e00ff */
[----:B------:R-:W-:Y:S02]  /*16060*/  IMAD.MOV.U32 R8, RZ, RZ, 0x70 ;  /* 0x00000070ff087424 */ /* 0x000fe400078e00ff */
[----:B------:R-:W-:Y:S02]  /*16070*/  IMAD.MOV.U32 R12, RZ, RZ, 0x1 ;  /* 0x00000001ff0c7424 */ /* 0x000fe400078e00ff */
[----:B------:R-:W-:-:S07]  /*16080*/  IMAD.MOV.U32 R13, RZ, RZ, RZ ;  /* 0x000000ffff0d7224 */ /* 0x000fce00078e00ff */
[----:B------:R-:W-:-:S07]  /*16090*/  LEPC R20, `(.L_x_1368) ;  /* 0x000000001014794e */ /* 0x000fce0000000000 */
[----:B-1----:R-:W-:Y:S05]  /*160a0*/  CALL.ABS.NOINC R2 ;  /* 0x0000000002007343 */ /* 0x002fea0003c00000 */
.L_x_1368:
[----:B------:R-:W-:Y:S05]  /*160b0*/  BSYNC B6 ;  /* 0x0000000000067941 */ /* 0x000fea0003800000 */
.L_x_1367:
[----:B------:R-:W2:Y:S01]  /*160c0*/  LDL.LU.64 R20, [R1+0x18] ;  /* 0x0000180001147983 */ /* 0x000ea20000300a00 */
[----:B------:R-:W-:Y:S01]  /*160d0*/  LOP3.LUT P6, RZ, R16, 0x100, RZ, 0xc0, !PT ;  /* 0x0000010010ff7812 */ /* 0x000fe200078cc0ff */
[----:B------:R-:W-:Y:S01]  /*160e0*/  IMAD.MOV.U32 R3, RZ, RZ, R35 ;  /* 0x000000ffff037224 */ /* 0x000fe200078e0023 */
[----:B------:R-:W-:Y:S01]  /*160f0*/  SHF.R.S32.HI R0, RZ, 0x1f, R27 ;  /* 0x0000001fff007819 */ /* 0x000fe2000001141b */
[----:B------:R-:W-:Y:S01]  /*16100*/  ULDC.64 UR4, c[0x0][0x2d8] ;  /* 0x0000b60000047ab9 */ /* 0x000fe20000000a00 */
[----:B-1----:R-:W-:Y:S01]  /*16110*/  SEL R4, R27, RZ, !P6 ;  /* 0x000000ff1b047207 */ /* 0x002fe20007000000 */
[----:B------:R-:W-:Y:S01]  /*16120*/  ULDC.64 UR6, c[0x0][0x2e0] ;  /* 0x0000b80000067ab9 */ /* 0x000fe20000000a00 */
[----:B------:R-:W-:-:S05]  /*16130*/  SEL R0, R0, RZ, !P6 ;  /* 0x000000ff00007207 */ /* 0x000fca0007000000 */
[----:B------:R-:W-:-:S04]  /*16140*/  IMAD R0, R0, UR6, RZ ;  /* 0x0000000600007c24 */ /* 0x000fc8000f8e02ff */
[----:B------:R-:W-:Y:S02]  /*16150*/  IMAD R5, R4, UR7, R0 ;  /* 0x0000000704057c24 */ /* 0x000fe4000f8e0200 */
[----:B--2---:R-:W-:Y:S01]  /*16160*/  IMAD.MOV.U32 R2, RZ, RZ, R20 ;  /* 0x000000ffff027224 */ /* 0x004fe200078e0014 */
[----:B------:R-:W1:Y:S01]  /*16170*/  LDC R21, c[0x0][0x448] ;  /* 0x00011200ff157b82 */ /* 0x000e620000000800 */
[----:B------:R-:W2:Y:S02]  /*16180*/  S2R R20, SR_TID.X ;  /* 0x0000000000147919 */ /* 0x000ea40000002100 */
[----:B------:R-:W-:-:S04]  /*16190*/  IMAD.WIDE.U32 R2, R26, UR4, R2 ;  /* 0x000000041a027c25 */ /* 0x000fc8000f8e0002 */
[----:B------:R-:W-:Y:S01]  /*161a0*/  IMAD R3, R26, UR5, R3 ;  /* 0x000000051a037c24 */ /* 0x000fe2000f8e0203 */
[----:B------:R-:W-:Y:S01]  /*161b0*/  ULDC.64 UR4, c[0x0][0x2d0] ;  /* 0x0000b40000047ab9 */ /* 0x000fe20000000a00 */
[----:B------:R-:W-:-:S04]  /*161c0*/  IMAD.WIDE.U32 R2, R4, UR6, R2 ;  /* 0x0000000604027c25 */ /* 0x000fc8000f8e0002 */
[----:B------:R-:W-:Y:S02]  /*161d0*/  IMAD.IADD R3, R3, 0x1, R5 ;  /* 0x0000000103037824 */ /* 0x000fe400078e0205 */
[----:B------:R-:W3:Y:S01]  /*161e0*/  LDC R5, c[0x0][0x448] ;  /* 0x00011200ff057b82 */ /* 0x000ee20000000800 */
[----:B-1----:R-:W-:Y:S02]  /*161f0*/  ISETP.NE.AND P6, PT, R21, 0x1, PT ;  /* 0x000000011500780c */ /* 0x002fe40003fc5270 */
[----:B--2---:R-:W-:-:S04]  /*16200*/  LOP3.LUT R20, R20, 0x7f, RZ, 0xc0, !PT ;  /* 0x0000007f14147812 */ /* 0x004fc800078ec0ff */
[----:B------:R-:W-:-:S07]  /*16210*/  SHF.R.U32.HI R21, RZ, 0x3, R20 ;  /* 0x00000003ff157819 */ /* 0x000fce0000011614 */
[----:B0-----:R-:W0:Y:S01]  /*16220*/  @P6 LDC R7, c[0x0][0x44c] ;  /* 0x00011300ff076b82 */ /* 0x001e220000000800 */
[----:B------:R-:W1:Y:S07]  /*16230*/  S2R R20, SR_TID.X ;  /* 0x0000000000147919 */ /* 0x000e6e0000002100 */
[----:B------:R-:W2:Y:S01]  /*16240*/  @P6 LDC R6, c[0x0][0x450] ;  /* 0x00011400ff066b82 */ /* 0x000ea20000000800 */
[----:B-1----:R-:W-:-:S05]  /*16250*/  IMAD.SHL.U32 R20, R20, 0x10, RZ ;  /* 0x0000001014147824 */ /* 0x002fca00078e00ff */
[----:B------:R-:W-:-:S05]  /*16260*/  LOP3.LUT R20, R21, 0x70, R20, 0xf8, !PT ;  /* 0x0000007015147812 */ /* 0x000fca00078ef814 */
[----:B------:R-:W-:Y:S02]  /*16270*/  IMAD.IADD R4, R20, 0x1, R25 ;  /* 0x0000000114047824 */ /* 0x000fe400078e0219 */
[----:B------:R-:W1:Y:S02]  /*16280*/  S2R R20, SR_TID.X ;  /* 0x0000000000147919 */ /* 0x000e640000002100 */
[----:B0-----:R-:W-:-:S04]  /*16290*/  @P6 IMAD.HI.U32 R7, R4, R7, RZ ;  /* 0x0000000704076227 */ /* 0x001fc800078e00ff */
[----:B------:R-:W-:Y:S01]  /*162a0*/  IMAD.MOV.U32 R0, RZ, RZ, R4 ;  /* 0x000000ffff007224 */ /* 0x000fe200078e0004 */
[----:B--2---:R-:W-:-:S05]  /*162b0*/  @P6 SHF.R.U32.HI R0, RZ, R6, R7 ;  /* 0x00000006ff006219 */ /* 0x004fca0000011607 */
[----:B------:R-:W-:Y:S02]  /*162c0*/  IMAD.MOV R6, RZ, RZ, -R0 ;  /* 0x000000ffff067224 */ /* 0x000fe400078e0a00 */
[----:B------:R-:W-:-:S04]  /*162d0*/  IMAD.WIDE.U32 R2, R0, UR4, R2 ;  /* 0x0000000400027c25 */ /* 0x000fc8000f8e0002 */
[----:B---3--:R-:W-:Y:S01]  /*162e0*/  IMAD R4, R5, R6, R4 ;  /* 0x0000000605047224 */ /* 0x008fe200078e0204 */
[----:B------:R-:W-:-:S05]  /*162f0*/  SHF.R.S32.HI R6, RZ, 0x1f, R0 ;  /* 0x0000001fff067819 */ /* 0x000fca0000011400 */
[----:B------:R-:W-:-:S04]  /*16300*/  IMAD R6, R6, UR4, RZ ;  /* 0x0000000406067c24 */ /* 0x000fc8000f8e02ff */
[----:B------:R-:W-:Y:S01]  /*16310*/  IMAD R7, R0, UR5, R6 ;  /* 0x0000000500077c24 */ /* 0x000fe2000f8e0206 */
[----:B------:R-:W-:Y:S01]  /*16320*/  SHF.R.S32.HI R0, RZ, 0x1f, R4 ;  /* 0x0000001fff007819 */ /* 0x000fe20000011404 */
[----:B------:R-:W-:Y:S02]  /*16330*/  ULDC.64 UR4, c[0x0][0x2c8] ;  /* 0x0000b20000047ab9 */ /* 0x000fe40000000a00 */
[----:B------:R-:W-:Y:S01]  /*16340*/  IMAD.IADD R3, R3, 0x1, R7 ;  /* 0x0000000103037824 */ /* 0x000fe200078e0207 */
[----:B-1----:R-:W-:Y:S01]  /*16350*/  LOP3.LUT R20, R20, 0x7f, RZ, 0xc0, !PT ;  /* 0x0000007f14147812 */ /* 0x002fe200078ec0ff */
[----:B------:R-:W-:Y:S02]  /*16360*/  IMAD R7, R0, UR4, RZ ;  /* 0x0000000400077c24 */ /* 0x000fe4000f8e02ff */
[----:B------:R-:W-:Y:S01]  /*16370*/  IMAD.WIDE.U32 R2, R4, UR4, R2 ;  /* 0x0000000404027c25 */ /* 0x000fe2000f8e0002 */
[----:B------:R-:W-:-:S03]  /*16380*/  SHF.R.U32.HI R8, RZ, 0x3, R20 ;  /* 0x00000003ff087819 */ /* 0x000fc60000011614 */
[----:B------:R-:W-:Y:S01]  /*16390*/  IMAD R0, R4, UR5, R7 ;  /* 0x0000000504007c24 */ /* 0x000fe2000f8e0207 */
[----:B------:R-:W-:Y:S02]  /*163a0*/  ULDC.64 UR4, c[0x0][0x280] ;  /* 0x0000a00000047ab9 */ /* 0x000fe40000000a00 */
[C---:B------:R-:W-:Y:S01]  /*163b0*/  LEA R4, P0, R2.reuse, UR4, 0x1 ;  /* 0x0000000402047c11 */ /* 0x040fe2000f8008ff */
[----:B------:R-:W-:Y:S01]  /*163c0*/  IMAD.IADD R3, R3, 0x1, R0 ;  /* 0x0000000103037824 */ /* 0x000fe200078e0200 */
[----:B------:R-:W-:Y:S02]  /*163d0*/  ULDC UR4, c[0x0][0x2b8] ;  /* 0x0000ae0000047ab9 */ /* 0x000fe40000000800 */
[----:B------:R-:W-:Y:S02]  /*163e0*/  ISETP.GE.AND P4, PT, R33, UR4, PT ;  /* 0x0000000421007c0c */ /* 0x000fe4000bf86270 */
[----:B------:R-:W-:Y:S01]  /*163f0*/  LEA.HI.X R0, R2, UR5, R3, 0x1, P0 ;  /* 0x0000000502007c11 */ /* 0x000fe200080f0c03 */
[----:B------:R-:W-:Y:S01]  /*16400*/  UMOV UR5, 0xffffffff ;  /* 0xffffffff00057882 */ /* 0x000fe20000000000 */
[----:B------:R-:W-:-:S02]  /*16410*/  ISETP.GE.AND P3, PT, R37, UR4, PT ;  /* 0x0000000425007c0c */ /* 0x000fc4000bf66270 */
[----:B------:R-:W-:Y:S02]  /*16420*/  ISETP.GE.AND P2, PT, R36, UR4, PT ;  /* 0x0000000424007c0c */ /* 0x000fe4000bf46270 */
[----:B------:R-:W-:Y:S01]  /*16430*/  ISETP.GE.AND P1, PT, R34, UR4, PT ;  /* 0x0000000422007c0c */ /* 0x000fe2000bf26270 */
[----:B------:R-:W-:-:S12]  /*16440*/  BRA.DIV UR5, `(.L_x_1369) ;  /* 0x0000003e05207947 */ /* 0x000fd8000b800000 */
[----:B------:R-:W0:Y:S01]  /*16450*/  SHFL.IDX PT, R14, R4, RZ, 0x181f ;  /* 0x00181fff040e7589 */ /* 0x000e2200000e0000 */
[----:B------:R-:W-:Y:S02]  /*16460*/  IMAD R5, R29, R5, RZ ;  /* 0x000000051d057224 */ /* 0x000fe400078e02ff */
        /* <DEDUP_REMOVED lines=12> */
[----:B------:R-:W-:Y:S01]  /*16530*/  ISETP.GE.AND P0, PT, R6, R5, PT ;  /* 0x000000050600720c */ /* 0x000fe20003f06270 */
[----:B------:R-:W-:-:S02]  /*16540*/  VIADD R6, R25, 0x20 ;  /* 0x0000002019067836 */ /* 0x000fc40000000000 */
[----:B-1----:R-:W1:Y:S10]  /*16550*/  SHFL.IDX PT, R2, R0, 0x1, 0x181f ;  /* 0x00381f0000027f89 */ /* 0x002e7400000e0000 */
[----:B0-----:R-:W-:-:S05]  /*16560*/  @!P0 LEA R14, P5, R33, R14, 0x1 ;  /* 0x0000000e210e8211 */ /* 0x001fca00078a08ff */
[----:B-1----:R-:W-:Y:S02]  /*16570*/  @!P0 IMAD.X R7, RZ, RZ, R2, P5 ;  /* 0x000000ffff078224 */ /* 0x002fe400028e0602 */
[----:B------:R-:W-:Y:S02]  /*16580*/  @!P0 IMAD.MOV.U32 R2, RZ, RZ, R14 ;  /* 0x000000ffff028224 */ /* 0x000fe400078e000e */
[----:B------:R-:W-:Y:S01]  /*16590*/  @!P0 IMAD.MOV.U32 R3, RZ, RZ, R7 ;  /* 0x000000ffff038224 */ /* 0x000fe200078e0007 */
        /* <DEDUP_REMOVED lines=53> */
[----:B------:R-:W-:-:S03]  /*168f0*/  ISETP.GE.AND P0, PT, R6, R5, PT ;  /* 0x000000050600720c */ /* 0x000fc60003f06270 */
[----:B------:R-:W-:Y:S04]  /*16900*/  SHFL.IDX PT, R6, R0, 0x7, 0x181f ;  /* 0x00f81f0000067f89 */ /* 0x000fe800000e0000 */
[----:B-1----:R-:W1:Y:S06]  /*16910*/  SHFL.IDX PT, R2, R0, 0x6, 0x181f ;  /* 0x00d81f0000027f89 */ /* 0x002e6c00000e0000 */
        /* <DEDUP_REMOVED lines=8> */
[----:B------:R0:W-:Y:S02]  /*169a0*/  @!P0 LDGSTS.E.BYPASS.LTC128B.128 [R32+0x1f400], desc[UR36][R2.64+0x180], !P1 ;  /* 0x1f40018002208fae */ /* 0x0001e4000c901d64 */
.L_x_1456:
[----:B------:R-:W-:Y:S01]  /*169b0*/  VIADD R0, R25, 0x70 ;  /* 0x0000007019007836 */ /* 0x000fe20000000000 */
[----:B------:R-:W-:Y:S04]  /*169c0*/  BSSY B0, `(.L_x_1370) ;  /* 0x000000c000007945 */ /* 0x000fe80003800000 */
[----:B------:R-:W-:-:S13]  /*169d0*/  ISETP.GE.AND P0, PT, R0, R5, PT ;  /* 0x000000050000720c */ /* 0x000fda0003f06270 */
[----:B------:R-:W-:Y:S05]  /*169e0*/  @P0 BRA `(.L_x_1371) ;  /* 0x0000000000240947 */ /* 0x000fea0003800000 */
[----:B01----:R-:W-:-:S05]  /*169f0*/  LEA R2, P0, R33, R14, 0x1 ;  /* 0x0000000e21027211 */ /* 0x003fca00078008ff */
        /* <DEDUP_REMOVED lines=8> */
.L_x_1371:
[----:B------:R-:W-:Y:S05]  /*16a80*/  BSYNC B0 ;  /* 0x0000000000007941 */ /* 0x000fea0003800000 */
.L_x_1370:
[----:B------:R-:W-:Y:S01]  /*16a90*/  NOP ;  /* 0x0000000000007918 */ /* 0x000fe20000000000 */
[----:B------:R-:W-:-:S13]  /*16aa0*/  PLOP3.LUT P0, PT, PT, PT, PT, 0x80, 0x0 ;  /* 0x000000000000781c */ /* 0x000fda0003f0f070 */
.L_x_1372:
[----:B------:R-:W-:Y:S02]  /*16ab0*/  PLOP3.LUT P1, PT, P1, P0, PT, 0xa2, 0x0 ;  /* 0x000000000000781c */ /* 0x000fe40000f21472 */
[----:B------:R-:W-:-:S08]  /*16ac0*/  @P0 R2UR P1, UR4, R17 ;  /* 0x00000000110402ca */ /* 0x000fd00000020000 */
[----:B------:R-:W-:-:S05]  /*16ad0*/  @P0 PLOP3.LUT P0, PT, P1, PT, PT, 0x80, 0x0 ;  /* 0x000000000000081c */ /* 0x000fca0000f0f070 */
[----:B------:R-:W-:Y:S01]  /*16ae0*/  @!P1 SYNCS.ARRIVE.TRANS64.RED.A0T1 RZ, [UR4+0x30800], RZ ;  /* 0x030800ffffff99a7 */ /* 0x000fe20008200404 */
[----:B------:R-:W-:Y:S07]  /*16af0*/  @!P1 ARRIVES.LDGSTSBAR.64.TRANSCNT [UR4+0x30800] ;  /* 0x03080000ff0099b0 */ /* 0x000fee0008000a84 */
[----:B------:R-:W-:Y:S05]  /*16b00*/  @P0 BRA.U.ANY `(.L_x_1372) ;  /* 0xfffffffd00e80947 */ /* 0x000fea000393ffff */
[----:B0-2---:R-:W2:Y:S04]  /*16b10*/  LDL.LU R3, [R1+0x20] ;  /* 0x0000200001037983 */ /* 0x005ea80000300800 */
[----:B------:R-:W3:Y:S01]  /*16b20*/  LDL.LU R2, [R1+0x14] ;  /* 0x0000140001027983 */ /* 0x000ee20000300800 */
[----:B--2---:R-:W-:Y:S02]  /*16b30*/  VIADD R3, R3, 0x1 ;  /* 0x0000000103037836 */ /* 0x004fe40000000000 */
[----:B---3--:R-:W-:-:S03]  /*16b40*/  VIADD R7, R2, 0xfffffffe ;  /* 0xfffffffe02077836 */ /* 0x008fc60000000000 */
[----:B------:R0:W-:Y:S01]  /*16b50*/  STL [R1+0x20], R3 ;  /* 0x0000200301007387 */ /* 0x0001e20000100800 */
[----:B------:R-:W-:-:S04]  /*16b60*/  LEA.HI R0, R3, R3, RZ, 0x1 ;  /* 0x0000000303007211 */ /* 0x000fc800078f08ff */
[----:B------:R-:W-:-:S05]  /*16b70*/  LOP3.LUT R0, R0, 0xfffffffe, RZ, 0xc0, !PT ;  /* 0xfffffffe00007812 */ /* 0x000fca00078ec0ff */
[----:B------:R-:W-:-:S05]  /*16b80*/  IMAD.IADD R0, R3, 0x1, -R0 ;  /* 0x0000000103007824 */ /* 0x000fca00078e0a00 */
[----:B------:R-:W-:Y:S01]  /*16b90*/  SHF.L.U32 R0, R0, 0x1f, RZ ;  /* 0x0000001f00007819 */ /* 0x000fe200000006ff */
[----:B------:R-:W-:Y:S01]  /*16ba0*/  NOP ;  /* 0x0000000000007918 */ /* 0x000fe20000000000 */
[----:B------:R0:W-:Y:S01]  /*16bb0*/  SYNCS.ARRIVE.TRANS64.A1T0 RZ, [R17+URZ+0x30800], RZ ;  /* 0x030800ff11ff79a7 */ /* 0x0001e2000810003f */
[----:B------:R-:W-:Y:S01]  /*16bc0*/  BSSY B0, `(.L_x_1373) ;  /* 0x0000003000007945 */ /* 0x000fe20003800000 */
[----:B------:R-:W2:Y:S03]  /*16bd0*/  SYNCS.PHASECHK.TRANS64.TRYWAIT P0, [R17+URZ+0x30820], R0 ;  /* 0x03082000110075a7 */ /* 0x000ea6000800017f */
[----:B0-2---:R-:W-:Y:S05]  /*16be0*/  @!P0 BRA `(.L_x_1374) ;  /* 0x0000003c00f08947 */ /* 0x005fea0003800000 */
.L_x_1457:
[----:B------:R-:W-:Y:S05]  /*16bf0*/  BSYNC B0 ;  /* 0x0000000000007941 */ /* 0x000fea0003800000 */
.L_x_1373:
[----:B------:R-:W2:Y:S01]  /*16c00*/  LDL R2, [R1+0x4] ;  /* 0x0000040001027983 */ /* 0x000ea20000100800 */
[----:B------:R-:W-:Y:S01]  /*16c10*/  BSSY B0, `(.L_x_1375) ;  /* 0x00000fc000007945 */ /* 0x000fe20003800000 */
[----:B--2---:R-:W-:-:S13]  /*16c20*/  ISETP.GE.AND P0, PT, R7, R2, PT ;  /* 0x000000020700720c */ /* 0x004fda0003f06270 */
[----:B------:R-:W-:Y:S05]  /*16c30*/  @!P0 BRA `(.L_x_1376) ;  /* 0x0000000c00e48947 */ /* 0x000fea0003800000 */
[----:B------:R-:W-:Y:S01]  /*16c40*/  ULDC UR4, c[0x0][0x2f4] ;  /* 0x0000bd0000047ab9 */ /* 0x000fe20000000800 */
[----:B------:R-:W-:Y:S01]  /*16c50*/  IMAD.MOV.U32 R6, RZ, RZ, R22 ;  /* 0x000000ffff067224 */ /* 0x000fe200078e0016 */
[----:B------:R-:W-:Y:S01]  /*16c60*/  ISETP.GE.AND P4, PT, R33, UR4, PT ;  /* 0x0000000421007c0c */ /* 0x000fe2000bf86270 */
[----:B------:R-:W-:Y:S01]  /*16c70*/  IMAD.MOV.U32 R8, RZ, RZ, R28 ;  /* 0x000000ffff087224 */ /* 0x000fe200078e001c */
[----:B------:R-:W-:Y:S01]  /*16c80*/  ISETP.GE.AND P3, PT, R37, UR4, PT ;  /* 0x0000000425007c0c */ /* 0x000fe2000bf66270 */
[----:B------:R-:W-:Y:S01]  /*16c90*/  IMAD.MOV.U32 R29, RZ, RZ, R23 ;  /* 0x000000ffff1d7224 */ /* 0x000fe200078e0017 */
[----:B------:R-:W-:Y:S02]  /*16ca0*/  ISETP.GE.AND P2, PT, R36, UR4, PT ;  /* 0x0000000424007c0c */ /* 0x000fe4000bf46270 */
[----:B------:R-:W-:-:S13]  /*16cb0*/  ISETP.GE.AND P1, PT, R34, UR4, PT ;  /* 0x0000000422007c0c */ /* 0x000fda000bf26270 */
.L_x_1389:
[----:B------:R-:W2:Y:S04]  /*16cc0*/  LDL R9, [R1+0x8] ;  /* 0x0000080001097983 */ /* 0x000ea80000100800 */
[----:B------:R-:W3:Y:S01]  /*16cd0*/  LDL R11, [R1+0xc] ;  /* 0x00000c00010b7983 */ /* 0x000ee20000100800 */
[----:B0-----:R-:W0:Y:S01]  /*16ce0*/  S2R R0, SR_TID.X ;  /* 0x0000000000007919 */ /* 0x001e220000002100 */
[----:B------:R-:W4:Y:S01]  /*16cf0*/  S2R R3, SR_TID.X ;  /* 0x0000000000037919 */ /* 0x000f220000002100 */
[----:B0-----:R-:W-:-:S04]  /*16d00*/  LOP3.LUT R0, R0, 0x7f, RZ, 0xc0, !PT ;  /* 0x0000007f00007812 */ /* 0x001fc800078ec0ff */
[----:B------:R-:W-:Y:S02]  /*16d10*/  SHF.R.U32.HI R2, RZ, 0x3, R0 ;  /* 0x00000003ff027819 */ /* 0x000fe40000011600 */
[----:B------:R-:W0:Y:S01]  /*16d20*/  LDC R0, c[0x0][0x430] ;  /* 0x00010c00ff007b82 */ /* 0x000e220000000800 */
[----:B----4-:R-:W-:-:S05]  /*16d30*/  IMAD.SHL.U32 R3, R3, 0x10, RZ ;  /* 0x0000001003037824 */ /* 0x010fca00078e00ff */
[----:B------:R-:W-:-:S04]  /*16d40*/  LOP3.LUT R3, R2, 0x70, R3, 0xf8, !PT ;  /* 0x0000007002037812 */ /* 0x000fc800078ef803 */
[----:B------:R-:W-:-:S13]  /*16d50*/  ISETP.GT.U32.AND P6, PT, R3, 0x3f, PT ;  /* 0x0000003f0300780c */ /* 0x000fda0003fc4070 */
[----:B------:R-:W3:Y:S01]  /*16d60*/  @!P6 LDC.64 R4, c[0x0][0x428] ;  /* 0x00010a00ff04eb82 */ /* 0x000ee20000000a00 */
[----:B0-----:R-:W-:-:S13]  /*16d70*/  ISETP.NE.AND P0, PT, R0, 0x1, PT ;  /* 0x000000010000780c */ /* 0x001fda0003f05270 */
[----:B------:R-:W0:Y:S08]  /*16d80*/  @P0 LDC R2, c[0x0][0x434] ;  /* 0x00010d00ff020b82 */ /* 0x000e300000000800 */
[----:B------:R-:W4:Y:S01]  /*16d90*/  @P0 LDC R0, c[0x0][0x438] ;  /* 0x00010e00ff000b82 */ /* 0x000f220000000800 */
[----:B------:R-:W-:Y:S01]  /*16da0*/  LOP3.LUT P5, RZ, R16, 0x20, RZ, 0xc0, !PT ;  /* 0x0000002010ff7812 */ /* 0x000fe200078ac0ff */
[----:B------:R-:W-:Y:S01]  /*16db0*/  VIADD R22, R6, 0x1 ;  /* 0x0000000106167836 */ /* 0x000fe20000000000 */
[----:B------:R-:W-:Y:S05]  /*16dc0*/  YIELD ;  /* 0x0000000000007946 */ /* 0x000fea0003800000 */
[----:B------:R-:W-:Y:S01]  /*16dd0*/  ULDC UR4, c[0x0][0x430] ;  /* 0x00010c0000047ab9 */ /* 0x000fe20000000800 */
[----:B------:R-:W-:-:S02]  /*16de0*/  IMAD.MOV.U32 R23, RZ, RZ, R7 ;  /* 0x000000ffff177224 */ /* 0x000fc400078e0007 */
[----:B--2---:R-:W-:-:S04]  /*16df0*/  IMAD R9, R7, 0x40, R9 ;  /* 0x0000004007097824 */ /* 0x004fc800078e0209 */
[----:B------:R-:W-:-:S04]  /*16e00*/  IMAD.IADD R9, R3, 0x1, R9 ;  /* 0x0000000103097824 */ /* 0x000fc800078e0209 */
[----:B0-----:R-:W-:-:S04]  /*16e10*/  @P0 IMAD.HI.U32 R3, R9, R2, RZ ;  /* 0x0000000209030227 */ /* 0x001fc800078e00ff */
[----:B------:R-:W-:Y:S01]  /*16e20*/  IMAD.MOV.U32 R10, RZ, RZ, R9 ;  /* 0x000000ffff0a7224 */ /* 0x000fe200078e0009 */
[----:B----4-:R-:W-:Y:S01]  /*16e30*/  @P0 SHF.R.U32.HI R10, RZ, R0, R3 ;  /* 0x00000000ff0a0219 */ /* 0x010fe20000011603 */
[----:B---3--:R-:W-:-:S03]  /*16e40*/  @!P6 IMAD R0, R11, R4, RZ ;  /* 0x000000040b00e224 */ /* 0x008fc600078e02ff */
[--C-:B------:R-:W-:Y:S01]  /*16e50*/  @!P6 SHF.R.S32.HI R3, RZ, 0x1f, R10.reuse ;  /* 0x0000001fff03e819 */ /* 0x100fe2000001140a */
[----:B------:R-:W-:Y:S02]  /*16e60*/  @!P6 IMAD.MOV.U32 R2, RZ, RZ, R10 ;  /* 0x000000ffff02e224 */ /* 0x000fe400078e000a */
[C---:B------:R-:W-:Y:S02]  /*16e70*/  @!P6 IMAD R0, R30.reuse, R5, R0 ;  /* 0x000000051e00e224 */ /* 0x040fe400078e0200 */
[----:B------:R-:W-:Y:S02]  /*16e80*/  @!P6 IMAD.WIDE.U32 R2, R30, R4, R2 ;  /* 0x000000041e02e225 */ /* 0x000fe400078e0002 */
[----:B------:R-:W0:Y:S02]  /*16e90*/  @!P6 LDC.64 R4, c[0x0][0x418] ;  /* 0x00010600ff04eb82 */ /* 0x000e240000000a00 */
[----:B------:R-:W-:Y:S01]  /*16ea0*/  @!P6 IMAD.IADD R0, R0, 0x1, R3 ;  /* 0x000000010000e824 */ /* 0x000fe200078e0203 */
[----:B0-----:R-:W-:-:S04]  /*16eb0*/  @!P6 LEA R4, P0, R2, R4, 0x2 ;  /* 0x000000040204e211 */ /* 0x001fc800078010ff */
[----:B------:R-:W-:Y:S01]  /*16ec0*/  @!P6 LEA.HI.X R5, R2, R5, R0, 0x2, P0 ;  /* 0x000000050205e211 */ /* 0x000fe200000f1400 */
[----:B------:R-:W-:Y:S01]  /*16ed0*/  IMAD.MOV.U32 R0, RZ, RZ, RZ ;  /* 0x000000ffff007224 */ /* 0x000fe200078e00ff */
[----:B------:R-:W-:Y:S01]  /*16ee0*/  ISETP.NE.AND P0, PT, R22, 0x2, PT ;  /* 0x000000021600780c */ /* 0x000fe20003f05270 */
[----:B------:R-:W-:-:S03]  /*16ef0*/  IMAD.MOV R2, RZ, RZ, -R10 ;  /* 0x000000ffff027224 */ /* 0x000fc600078e0a0a */
[----:B------:R-:W-:Y:S01]  /*16f00*/  SEL R28, RZ, 0x1, P0 ;  /* 0x00000001ff1c7807 */ /* 0x000fe20000000000 */
[----:B------:R0:W5:Y:S01]  /*16f10*/  @!P6 LDG.E R0, desc[UR36][R4.64] ;  /* 0x000000240400e981 */ /* 0x000162000c1e1900 */
[----:B------:R-:W-:Y:S02]  /*16f20*/  SEL R22, R22, RZ, P0 ;  /* 0x000000ff16167207 */ /* 0x000fe40000000000 */
[----:B------:R-:W-:Y:S01]  /*16f30*/  LOP3.LUT R28, R8, R28, RZ, 0x3c, !PT ;  /* 0x0000001c081c7212 */ /* 0x000fe200078e3cff */
[----:B0-----:R-:W-:Y:S01]  /*16f40*/  IMAD R5, R2, UR4, R9 ;  /* 0x0000000402057c24 */ /* 0x001fe2000f8e0209 */
[----:B------:R-:W-:Y:S06]  /*16f50*/  @!P5 BRA `(.L_x_1377) ;  /* 0x000000000004d947 */ /* 0x000fec0003800000 */
[----:B------:R-:W-:Y:S01]  /*16f60*/  BPT.TRAP 0x1 ;  /* 0x000000040000795c */ /* 0x000fe20000300000 */
.L_x_1377:
[----:B------:R-:W-:Y:S01]  /*16f70*/  IMAD R7, R22, 0x8, R17 ;  /* 0x0000000816077824 */ /* 0x000fe200078e0211 */
[----:B------:R-:W-:Y:S01]  /*16f80*/  SHF.L.U32 R2, R28, 0x1f, RZ ;  /* 0x0000001f1c027819 */ /* 0x000fe200000006ff */
[----:B------:R-:W-:Y:S03]  /*16f90*/  BSSY B1, `(.L_x_1378) ;  /* 0x0000003000017945 */ /* 0x000fe60003800000 */
[----:B------:R-:W0:Y:S02]  /*16fa0*/  SYNCS.PHASECHK.TRANS64.TRYWAIT P0, [R7+URZ+0x30840], R2 ;  /* 0x03084002070075a7 */ /* 0x000e24000800017f */
[----:B0-----:R-:W-:Y:S05]  /*16fb0*/  @!P0 BRA `(.L_x_1379) ;  /* 0x0000003c00108947 */ /* 0x001fea0003800000 */
.L_x_1458:
[----:B------:R-:W-:Y:S05]  /*16fc0*/  BSYNC B1 ;  /* 0x0000000000017941 */ /* 0x000fea0003800000 */
.L_x_1378:
        /* <DEDUP_REMOVED lines=24> */
[----:B------:R-:W-:Y:S02]  /*17150*/  IMAD.SHL.U32 R4, R33, 0x2, RZ ;  /* 0x0000000221047824 */ /* 0x000fe400078e00ff */
[----:B------:R-:W2:Y:S01]  /*17160*/  SHFL.IDX PT, R3, R25, RZ, 0x181f ;  /* 0x00181fff19037589 */ /* 0x000ea200000e0000 */
[----:B------:R-:W-:Y:S01]  /*17170*/  @P2 LOP3.LUT R16, R16, 0x1000, RZ, 0xfc, !PT ;  /* 0x0000100010102812 */ /* 0x000fe200078efcff */
[----:B------:R-:W-:Y:S02]  /*17180*/  IMAD R20, R20, 0x2, R17 ;  /* 0x0000000214147824 */ /* 0x000fe400078e0211 */
[----:B------:R-:W-:Y:S01]  /*17190*/  SHFL.IDX PT, R35, R25, 0x1, 0x181f ;  /* 0x00381f0019237f89 */ /* 0x000fe200000e0000 */
[C---:B------:R-:W-:Y:S02]  /*171a0*/  LOP3.LUT P2, RZ, R16.reuse, 0x10, RZ, 0xc0, !PT ;  /* 0x0000001010ff7812 */ /* 0x040fe4000784c0ff */
[----:B------:R-:W-:-:S04]  /*171b0*/  LOP3.LUT R16, R16, 0xfffff7ff, RZ, 0xc0, !PT ;  /* 0xfffff7ff10107812 */ /* 0x000fc800078ec0ff */
[----:B------:R-:W-:-:S04]  /*171c0*/  @P1 LOP3.LUT R16, R16, 0x800, RZ, 0xfc, !PT ;  /* 0x0000080010101812 */ /* 0x000fc800078efcff */
[C---:B------:R-:W-:Y:S02]  /*171d0*/  LOP3.LUT P1, RZ, R16.reuse, 0x8, RZ, 0xc0, !PT ;  /* 0x0000000810ff7812 */ /* 0x040fe4000782c0ff */
[----:B------:R-:W-:Y:S02]  /*171e0*/  LOP3.LUT P6, RZ, R16, 0x4, RZ, 0xc0, !PT ;  /* 0x0000000410ff7812 */ /* 0x000fe400078cc0ff */
[----:B0-----:R-:W-:-:S05]  /*171f0*/  IADD3 R2, P0, R2, R4, RZ ;  /* 0x0000000402027210 */ /* 0x001fca0007f1e0ff */
[----:B--2---:R-:W-:-:S05]  /*17200*/  IMAD.X R3, RZ, RZ, R3, P0 ;  /* 0x000000ffff037224 */ /* 0x004fca00000e0603 */
        /* <DEDUP_REMOVED lines=15> */
[----:B------:R0:W2:Y:S04]  /*17300*/  SHFL.IDX PT, R35, R25, 0x3, 0x181f ;  /* 0x00781f0019237f89 */ /* 0x0000a800000e0000 */
[----:B------:R-:W-:Y:S01]  /*17310*/  LDGSTS.E.BYPASS.LTC128B.128 [R20+0x21400], desc[UR36][R2.64], !P2 ;  /* 0x2140000002147fae */ /* 0x000fe2000d101d64 */
[----:B------:R-:W-:-:S03]  /*17320*/  LOP3.LUT P2, RZ, R16, 0x1000, RZ, 0xc0, !PT ;  /* 0x0000100010ff7812 */ /* 0x000fc6000784c0ff */
[----:B------:R-:W-:Y:S01]  /*17330*/  LDGSTS.E.BYPASS.LTC128B.128 [R20+0x23400], desc[UR36][R2.64+0x80], !P1 ;  /* 0x2340008002147fae */ /* 0x000fe2000c901d64 */
[----:B------:R-:W-:-:S03]  /*17340*/  LOP3.LUT P1, RZ, R16, 0x800, RZ, 0xc0, !PT ;  /* 0x0000080010ff7812 */ /* 0x000fc6000782c0ff */
[----:B------:R-:W-:Y:S04]  /*17350*/  LDGSTS.E.BYPASS.LTC128B.128 [R20+0x25400], desc[UR36][R2.64+0x100], !P6 ;  /* 0x2540010002147fae */ /* 0x000fe8000f101d64 */
[----:B------:R3:W-:Y:S04]  /*17360*/  LDGSTS.E.BYPASS.LTC128B.128 [R20+0x27400], desc[UR36][R2.64+0x180], !P5 ;  /* 0x2740018002147fae */ /* 0x0007e8000e901d64 */
[----:B--23--:R0:W3:Y:S02]  /*17370*/  SHFL.IDX PT, R2, R10, 0x3, 0x181f ;  /* 0x00781f000a027f89 */ /* 0x00c0e400000e0000 */
.L_x_1468:
[----:B------:R-:W-:Y:S02]  /*17380*/  LOP3.LUT R16, R16, 0xfffff7ff, RZ, 0xc0, !PT ;  /* 0xfffff7ff10107812 */ /* 0x000fe400078ec0ff */
[----:B---3--:R-:W-:Y:S02]  /*17390*/  IADD3 R2, P0, R2, R4, RZ ;  /* 0x0000000402027210 */ /* 0x008fe40007f1e0ff */
        /* <DEDUP_REMOVED lines=15> */
.L_x_1381:
        /* <DEDUP_REMOVED lines=10> */
.L_x_1382:
[----:B------:R3:W-:Y:S01]  /*17530*/  SYNCS.ARRIVE.TRANS64.A1T0 RZ, [R7+URZ+0x30830], RZ ;  /* 0x030830ff07ff79a7 */ /* 0x0007e2000810003f */
[----:B------:R-:W-:Y:S05]  /*17540*/  @!P6 BRA `(.L_x_1383) ;  /* 0x000000000004e947 */ /* 0x000fea0003800000 */
[----:B------:R-:W-:Y:S01]  /*17550*/  BPT.TRAP 0x1 ;  /* 0x000000040000795c */ /* 0x000fe20000300000 */
.L_x_1383:
[----:B--2---:R-:W-:Y:S01]  /*17560*/  SHF.L.U32 R2, R8, 0x1f, RZ ;  /* 0x0000001f08027819 */ /* 0x004fe200000006ff */
[----:B---3--:R-:W-:Y:S01]  /*17570*/  IMAD R7, R6, 0x8, R17 ;  /* 0x0000000806077824 */ /* 0x008fe200078e0211 */
[----:B------:R-:W-:Y:S03]  /*17580*/  BSSY B1, `(.L_x_1384) ;  /* 0x0000003000017945 */ /* 0x000fe60003800000 */
[----:B------:R-:W2:Y:S02]  /*17590*/  SYNCS.PHASECHK.TRANS64.TRYWAIT P0, [R7+URZ+0x30860], R2 ;  /* 0x03086002070075a7 */ /* 0x000ea4000800017f */
[----:B--2---:R-:W-:Y:S05]  /*175a0*/  @!P0 BRA `(.L_x_1385) ;  /* 0x0000003c001c8947 */ /* 0x004fea0003800000 */
.L_x_1469:
[----:B------:R-:W-:Y:S05]  /*175b0*/  BSYNC B1 ;  /* 0x0000000000017941 */ /* 0x000fea0003800000 */
.L_x_1384:
[----:B------:R-:W3:Y:S01]  /*175c0*/  LDL R8, [R1] ;  /* 0x0000000001087983 */ /* 0x000ee20000100800 */
[----:B------:R-:W4:Y:S01]  /*175d0*/  S2R R3, SR_TID.X ;  /* 0x0000000000037919 */ /* 0x000f220000002100 */
[----:B------:R-:W-:Y:S01]  /*175e0*/  UMOV UR4, 0xffffffff ;  /* 0xffffffff00047882 */ /* 0x000fe20000000000 */
[----:B------:R-:W-:Y:S01]  /*175f0*/  IMAD R6, R6, 0x4000, R31 ;  /* 0x0000400006067824 */ /* 0x000fe200078e021f */
[----:B----4-:R-:W-:-:S04]  /*17600*/  LOP3.LUT R3, R3, 0x7f, RZ, 0xc0, !PT ;  /* 0x0000007f03037812 */ /* 0x010fc800078ec0ff */
[----:B------:R-:W-:Y:S01]  /*17610*/  SHF.R.U32.HI R3, RZ, 0x3, R3 ;  /* 0x00000003ff037819 */ /* 0x000fe20000011603 */
[----:B---3--:R-:W-:-:S04]  /*17620*/  IMAD R8, R29, -0x40, R8 ;  /* 0xffffffc01d087824 */ /* 0x008fc800078e0208 */
[----:B------:R-:W-:Y:S01]  /*17630*/  IMAD.IADD R8, R8, 0x1, -R3 ;  /* 0x0000000108087824 */ /* 0x000fe200078e0a03 */
[----:B------:R-:W-:Y:S06]  /*17640*/  BRA.DIV UR4, `(.L_x_1386) ;  /* 0x0000003e04087947 */ /* 0x000fec000b800000 */
[----:B--2---:R-:W2:Y:S01]  /*17650*/  SHFL.IDX PT, R2, R18, RZ, 0x181f ;  /* 0x00181fff12027589 */ /* 0x004ea200000e0000 */
[----:B------:R-:W-:-:S03]  /*17660*/  IMAD R6, R6, 0x2, R17 ;  /* 0x0000000206067824 */ /* 0x000fc600078e0211 */
[----:B------:R-:W3:Y:S04]  /*17670*/  SHFL.IDX PT, R3, R19, RZ, 0x181f ;  /* 0x00181fff13037589 */ /* 0x000ee800000e0000 */
[----:B-1----:R-:W-:Y:S01]  /*17680*/  SHFL.IDX PT, R14, R18, 0x3, 0x181f ;  /* 0x00781f00120e7f89 */ /* 0x002fe200000e0000 */
[----:B--2---:R-:W-:-:S05]  /*17690*/  IADD3 R2, P0, R2, R4, RZ ;  /* 0x0000000402027210 */ /* 0x004fca0007f1e0ff */
[----:B---3--:R-:W-:Y:S01]  /*176a0*/  IMAD.X R3, RZ, RZ, R3, P0 ;  /* 0x000000ffff037224 */ /* 0x008fe200000e0603 */
        /* <DEDUP_REMOVED lines=8> */
[----:B-1----:R-:W1:Y:S04]  /*17730*/  SHFL.IDX PT, R2, R18, 0x1, 0x181f ;  /* 0x00381f0012027f89 */ /* 0x002e6800000e0000 */
[----:B------:R-:W2:Y:S01]  /*17740*/  SHFL.IDX PT, R3, R19, 0x1, 0x181f ;  /* 0x00381f0013037f89 */ /* 0x000ea200000e0000 */
[----:B-1----:R-:W-:-:S05]  /*17750*/  IADD3 R2, P0, R2, R4, RZ ;  /* 0x0000000402027210 */ /* 0x002fca0007f1e0ff */
[----:B--2---:R-:W-:Y:S01]  /*17760*/  IMAD.X R3, RZ, RZ, R3, P0 ;  /* 0x000000ffff037224 */ /* 0x004fe200000e0603 */
        /* <DEDUP_REMOVED lines=9> */
[----:B------:R-:W2:Y:S04]  /*17800*/  SHFL.IDX PT, R3, R19, 0x2, 0x181f ;  /* 0x00581f0013037f89 */ /* 0x000ea800000e0000 */
[----:B------:R-:W3:Y:S01]  /*17810*/  SHFL.IDX PT, R19, R19, 0x3, 0x181f ;  /* 0x00781f0013137f89 */ /* 0x000ee200000e0000 */
[----:B-1----:R-:W-:-:S05]  /*17820*/  IADD3 R2, P0, R2, R4, RZ ;  /* 0x0000000402027210 */ /* 0x002fca0007f1e0ff */
[----:B--2---:R-:W-:Y:S01]  /*17830*/  IMAD.X R3, RZ, RZ, R3, P0 ;  /* 0x000000ffff037224 */ /* 0x004fe200000e0603 */
[----:B------:R-:W-:-:S13]  /*17840*/  ISETP.LT.OR P0, PT, R8, 0x21, P4 ;  /* 0x000000210800780c */ /* 0x000fda0002701670 */
[----:B------:R1:W-:Y:S01]  /*17850*/  LDGSTS.E.BYPASS.LTC128B.128 [R6+0x1400], desc[UR36][R2.64], !P0 ;  /* 0x0140000002067fae */ /* 0x0003e2000c101d64 */
[----:B------:R-:W-:-:S13]  /*17860*/  ISETP.LT.OR P0, PT, R8, 0x21, P3 ;  /* 0x000000210800780c */ /* 0x000fda0001f01670 */
[----:B------:R1:W-:Y:S01]  /*17870*/  LDGSTS.E.BYPASS.LTC128B.128 [R6+0x3400], desc[UR36][R2.64+0x80], !P0 ;  /* 0x0340008002067fae */ /* 0x0003e2000c101d64 */
[----:B------:R-:W-:-:S13]  /*17880*/  ISETP.LT.OR P0, PT, R8, 0x21, P2 ;  /* 0x000000210800780c */ /* 0x000fda0001701670 */
[----:B------:R1:W-:Y:S01]  /*17890*/  LDGSTS.E.BYPASS.LTC128B.128 [R6+0x5400], desc[UR36][R2.64+0x100], !P0 ;  /* 0x0540010002067fae */ /* 0x0003e2000c101d64 */
[----:B------:R-:W-:-:S13]  /*178a0*/  ISETP.LT.OR P0, PT, R8, 0x21, P1 ;  /* 0x000000210800780c */ /* 0x000fda0000f01670 */
[----:B---3--:R1:W-:Y:S02]  /*178b0*/  LDGSTS.E.BYPASS.LTC128B.128 [R6+0x7400], desc[UR36][R2.64+0x180], !P0 ;  /* 0x0740018002067fae */ /* 0x0083e4000c101d64 */
.L_x_1479:
[----:B-12---:R-:W-:Y:S01]  /*178c0*/  IADD3 R2, P0, R14, R4, RZ ;  /* 0x000000040e027210 */ /* 0x006fe20007f1e0ff */
        /* <DEDUP_REMOVED lines=16> */
[----:B-1----:R-:W-:Y:S01]  /*179d0*/  IMAD.WIDE.U32 R2, R5, UR4, RZ ;  /* 0x0000000405027c25 */ /* 0x002fe2000f8e00ff */
[----:B------:R-:W-:-:S03]  /*179e0*/  ULDC.64 UR4, c[0x0][0x338] ;  /* 0x0000ce0000047ab9 */ /* 0x000fc60000000a00 */
[----:B------:R-:W-:Y:S02]  /*179f0*/  IMAD.IADD R3, R3, 0x1, R9 ;  /* 0x0000000103037824 */ /* 0x000fe400078e0209 */
[----:B------:R-:W-:Y:S02]  /*17a00*/  IMAD R21, R21, UR4, RZ ;  /* 0x0000000415157c24 */ /* 0x000fe4000f8e02ff */
[----:B------:R-:W-:-:S04]  /*17a10*/  IMAD.WIDE.U32 R2, R0, UR4, R2 ;  /* 0x0000000400027c25 */ /* 0x000fc8000f8e0002 */
[----:B------:R-:W-:Y:S01]  /*17a20*/  IMAD R21, R0, UR5, R21 ;  /* 0x0000000500157c24 */ /* 0x000fe2000f8e0215 */
[----:B------:R-:W-:Y:S01]  /*17a30*/  ULDC.64 UR4, c[0x0][0x330] ;  /* 0x0000cc0000047ab9 */ /* 0x000fe20000000a00 */
[----:B------:R-:W-:Y:S02]  /*17a40*/  NOP ;  /* 0x0000000000007918 */ /* 0x000fe40000000000 */
[----:B------:R-:W-:Y:S02]  /*17a50*/  IMAD.IADD R3, R3, 0x1, R21 ;  /* 0x0000000103037824 */ /* 0x000fe400078e0215 */
[----:B------:R-:W-:-:S04]  /*17a60*/  IMAD.WIDE.U32 R2, R26, UR4, R2 ;  /* 0x000000041a027c25 */ /* 0x000fc8000f8e0002 */
[----:B------:R-:W-:Y:S01]  /*17a70*/  IMAD R3, R26, UR5, R3 ;  /* 0x000000051a037c24 */ /* 0x000fe2000f8e0203 */
[----:B------:R-:W-:-:S04]  /*17a80*/  LEA R18, P0, R2, UR6, 0x1 ;  /* 0x0000000602127c11 */ /* 0x000fc8000f8008ff */
[----:B------:R-:W-:Y:S02]  /*17a90*/  LEA.HI.X R19, R2, UR7, R3, 0x1, P0 ;  /* 0x0000000702137c11 */ /* 0x000fe400080f0c03 */
[----:B------:R-:W-:-:S13]  /*17aa0*/  PLOP3.LUT P0, PT, PT, PT, PT, 0x80, 0x0 ;  /* 0x000000000000781c */ /* 0x000fda0003f0f070 */
.L_x_1387:
        /* <DEDUP_REMOVED lines=10> */
.L_x_1388:
[----:B------:R-:W2:Y:S01]  /*17b50*/  LDL R0, [R1+0x4] ;  /* 0x0000040001007983 */ /* 0x000ea20000100800 */
[----:B------:R1:W-:Y:S01]  /*17b60*/  SYNCS.ARRIVE.TRANS64.A1T0 RZ, [R7+URZ+0x30850], RZ ;  /* 0x030850ff07ff79a7 */ /* 0x0003e2000810003f */
[----:B------:R-:W-:Y:S02]  /*17b70*/  IMAD.MOV.U32 R6, RZ, RZ, R22 ;  /* 0x000000ffff067224 */ /* 0x000fe400078e0016 */
[----:B------:R-:W-:Y:S02]  /*17b80*/  IMAD.MOV.U32 R8, RZ, RZ, R28 ;  /* 0x000000ffff087224 */ /* 0x000fe400078e001c */
[----:B------:R-:W-:Y:S02]  /*17b90*/  IMAD.MOV.U32 R29, RZ, RZ, R23 ;  /* 0x000000ffff1d7224 */ /* 0x000fe400078e0017 */
[C---:B-1----:R-:W-:Y:S01]  /*17ba0*/  VIADD R7, R23.reuse, 0xffffffff ;  /* 0xffffffff17077836 */ /* 0x042fe20000000000 */
[----:B--2---:R-:W-:-:S13]  /*17bb0*/  ISETP.GT.AND P0, PT, R23, R0, PT ;  /* 0x000000001700720c */ /* 0x004fda0003f04270 */
[----:B------:R-:W-:Y:S05]  /*17bc0*/  @P0 BRA `(.L_x_1389) ;  /* 0xfffffff0003c0947 */ /* 0x000fea000383ffff */
.L_x_1376:
[----:B------:R-:W-:Y:S05]  /*17bd0*/  BSYNC B0 ;  /* 0x0000000000007941 */ /* 0x000fea0003800000 */
.L_x_1375:
[----:B0-----:R-:W0:Y:S01]  /*17be0*/  S2R R0, SR_TID.X ;  /* 0x0000000000007919 */ /* 0x001e220000002100 */
[----:B------:R-:W-:Y:S01]  /*17bf0*/  BSSY B0, `(.L_x_1390) ;  /* 0x0000010000007945 */ /* 0x000fe20003800000 */
[----:B0-----:R-:W-:-:S04]  /*17c00*/  LOP3.LUT R0, R0, 0x7f, RZ, 0xc0, !PT ;  /* 0x0000007f00007812 */ /* 0x001fc800078ec0ff */
[----:B------:R-:W-:-:S13]  /*17c10*/  ISETP.NE.AND P0, PT, R0, RZ, PT ;  /* 0x000000ff0000720c */ /* 0x000fda0003f05270 */
[----:B------:R-:W-:Y:S05]  /*17c20*/  @P0 BRA `(.L_x_1391) ;  /* 0x0000000000300947 */ /* 0x000fea0003800000 */
[----:B------:R-:W0:Y:S01]  /*17c30*/  S2R R5, SR_LANEID ;  /* 0x0000000000057919 */ /* 0x000e220000000000 */
[----:B------:R-:W-:Y:S01]  /*17c40*/  VOTEU.ANY UR4, UPT, PT ;  /* 0x0000000000047886 */ /* 0x000fe200038e0100 */
[----:B------:R-:W2:Y:S01]  /*17c50*/  LDC.64 R2, c[0x0][0xc60] ;  /* 0x00031800ff027b82 */ /* 0x000ea20000000a00 */
[----:B------:R-:W0:Y:S02]  /*17c60*/  FLO.U32 R0, UR4 ;  /* 0x0000000400007d00 */ /* 0x000e2400080e0000 */
[----:B0-----:R-:W-:-:S06]  /*17c70*/  ISETP.EQ.U32.AND P0, PT, R0, R5, PT ;  /* 0x000000050000720c */ /* 0x001fcc0003f02070 */
[----:B------:R-:W2:Y:S07]  /*17c80*/  POPC R5, UR4 ;  /* 0x0000000400057d09 */ /* 0x000eae0008000000 */
[----:B--2---:R-:W2:Y:S01]  /*17c90*/  @P0 ATOMG.E.ADD.STRONG.GPU PT, R3, desc[UR36][R2.64], R5 ;  /* 0x00000005020309a8 */ /* 0x004ea200081ee1e4 */
[----:B------:R-:W0:Y:S02]  /*17ca0*/  S2R R4, SR_LTMASK ;  /* 0x0000000000047919 */ /* 0x000e240000003900 */
[----:B0-----:R-:W-:-:S04]  /*17cb0*/  LOP3.LUT R4, R4, UR4, RZ, 0xc0, !PT ;  /* 0x0000000404047c12 */ /* 0x001fc8000f8ec0ff */
[----:B------:R-:W0:Y:S01]  /*17cc0*/  POPC R7, R4 ;  /* 0x0000000400077309 */ /* 0x000e220000000000 */
[----:B--2---:R-:W0:Y:S02]  /*17cd0*/  SHFL.IDX PT, R0, R3, R0, 0x1f ;  /* 0x00001f0003007589 */ /* 0x004e2400000e0000 */
[----:B0-----:R-:W-:-:S07]  /*17ce0*/  IADD3 R24, R0, UR39, R7 ;  /* 0x0000002700187c10 */ /* 0x001fce000fffe007 */
.L_x_1391:
[----:B------:R-:W-:Y:S05]  /*17cf0*/  BSYNC B0 ;  /* 0x0000000000007941 */ /* 0x000fea0003800000 */
.L_x_1390:
[----:B------:R-:W-:-:S13]  /*17d00*/  LOP3.LUT P0, RZ, R16, 0x20, RZ, 0xc0, !PT ;  /* 0x0000002010ff7812 */ /* 0x000fda000780c0ff */
[----:B------:R-:W-:Y:S05]  /*17d10*/  @!P0 BRA `(.L_x_1392) ;  /* 0x0000000000048947 */ /* 0x000fea0003800000 */
[----:B------:R-:W-:Y:S01]  /*17d20*/  BPT.TRAP 0x1 ;  /* 0x000000040000795c */ /* 0x000fe20000300000 */
.L_x_1392:
[----:B------:R-:W2:Y:S01]  /*17d30*/  LDL.LU R2, [R1] ;  /* 0x0000000001027983 */ /* 0x000ea20000300800 */
[----:B------:R-:W-:Y:S01]  /*17d40*/  IMAD R0, R22, 0x8, R17 ;  /* 0x0000000816007824 */ /* 0x000fe200078e0211 */
[----:B------:R-:W-:Y:S01]  /*17d50*/  SHF.L.U32 R3, R28, 0x1f, RZ ;  /* 0x0000001f1c037819 */ /* 0x000fe200000006ff */
[----:B------:R-:W-:Y:S03]  /*17d60*/  BSSY B0, `(.L_x_1393) ;  /* 0x0000004000007945 */ /* 0x000fe60003800000 */
[----:B------:R-:W0:Y:S01]  /*17d70*/  SYNCS.PHASECHK.TRANS64.TRYWAIT P0, [R0+URZ+0x30860], R3 ;  /* 0x03086003000075a7 */ /* 0x000e22000800017f */
[----:B--2---:R-:W-:Y:S01]  /*17d80*/  IMAD R5, R23, -0x40, R2 ;  /* 0xffffffc017057824 */ /* 0x004fe200078e0202 */
[----:B0-----:R-:W-:Y:S06]  /*17d90*/  @!P0 BRA `(.L_x_1394) ;  /* 0x0000003800ac8947 */ /* 0x001fec0003800000 */
.L_x_1480:
[----:B------:R-:W-:Y:S05]  /*17da0*/  BSYNC B0 ;  /* 0x0000000000007941 */ /* 0x000fea0003800000 */
.L_x_1393:
[----:B------:R-:W2:Y:S01]  /*17db0*/  S2R R2, SR_TID.X ;  /* 0x0000000000027919 */ /* 0x000ea20000002100 */
[----:B------:R-:W-:Y:S01]  /*17dc0*/  UMOV UR4, 0xffffffff ;  /* 0xffffffff00047882 */ /* 0x000fe20000000000 */
[----:B------:R-:W-:Y:S01]  /*17dd0*/  IMAD R4, R22, 0x4000, R31 ;  /* 0x0000400016047824 */ /* 0x000fe200078e021f */
[----:B--2---:R-:W-:-:S04]  /*17de0*/  LOP3.LUT R2, R2, 0x7f, RZ, 0xc0, !PT ;  /* 0x0000007f02027812 */ /* 0x004fc800078ec0ff */
        /* <DEDUP_REMOVED lines=12> */
[----:B------:R-:W-:Y:S02]  /*17eb0*/  ISETP.GE.AND P1, PT, R36, UR4, PT ;  /* 0x0000000424007c0c */ /* 0x000fe4000bf26270 */
[----:B-1----:R-:W-:-:S02]  /*17ec0*/  IADD3 R2, P0, R14, R6, RZ ;  /* 0x000000060e027210 */ /* 0x002fc40007f1e0ff */
[----:B------:R-:W1:Y:S03]  /*17ed0*/  SHFL.IDX PT, R14, R18, 0x1, 0x181f ;  /* 0x00381f00120e7f89 */ /* 0x000e6600000e0000 */
        /* <DEDUP_REMOVED lines=8> */
[----:B------:R1:W-:Y:S02]  /*17f60*/  LDGSTS.E.BYPASS.LTC128B.128 [R4+0x6400], desc[UR36][R2.64+0x180], !P4 ;  /* 0x0640018002047fae */ /* 0x0003e4000e101d64 */
[----:B-1----:R-:W-:Y:S02]  /*17f70*/  IADD3 R2, P4, R14, R6, RZ ;  /* 0x000000060e027210 */ /* 0x002fe40007f9e0ff */
[----:B------:R-:W0:Y:S03]  /*17f80*/  SHFL.IDX PT, R14, R18, 0x2, 0x181f ;  /* 0x00581f00120e7f89 */ /* 0x000e2600000e0000 */
        /* <DEDUP_REMOVED lines=12> */
[----:B------:R0:W3:Y:S03]  /*18050*/  SHFL.IDX PT, R14, R18, 0x3, 0x181f ;  /* 0x00781f00120e7f89 */ /* 0x0000e600000e0000 */
        /* <DEDUP_REMOVED lines=8> */
[----:B--23--:R0:W-:Y:S02]  /*180e0*/  LDGSTS.E.BYPASS.LTC128B.128 [R4+0x7400], desc[UR36][R2.64+0x180], !P4 ;  /* 0x0740018002047fae */ /* 0x00c1e4000e101d64 */
.L_x_1490:
[C---:B------:R-:W-:Y:S02]  /*180f0*/  ISETP.LT.OR P3, PT, R5.reuse, 0x31, P3 ;  /* 0x000000310500780c */ /* 0x040fe40001f61670 */
[C---:B------:R-:W-:Y:S02]  /*18100*/  ISETP.LT.OR P2, PT, R5.reuse, 0x31, P2 ;  /* 0x000000310500780c */ /* 0x040fe40001741670 */
[C---:B------:R-:W-:Y:S02]  /*18110*/  ISETP.LT.OR P1, PT, R5.reuse, 0x31, P1 ;  /* 0x000000310500780c */ /* 0x040fe40000f21670 */
[----:B01----:R-:W-:Y:S02]  /*18120*/  IADD3 R2, P4, R14, R6, RZ ;  /* 0x000000060e027210 */ /* 0x003fe40007f9e0ff */
        /* <DEDUP_REMOVED lines=11> */
.L_x_1396:
        /* <DEDUP_REMOVED lines=10> */
.L_x_1397:
[----:B------:R1:W-:Y:S01]  /*18280*/  SYNCS.ARRIVE.TRANS64.A1T0 RZ, [R0+URZ+0x30850], RZ ;  /* 0x030850ff00ff79a7 */ /* 0x0003e2000810003f */
[----:B------:R-:W-:-:S05]  /*18290*/  VIADD R22, R22, 0x1 ;  /* 0x0000000116167836 */ /* 0x000fca0000000000 */
[----:B------:R-:W-:-:S04]  /*182a0*/  ISETP.NE.AND P0, PT, R22, 0x2, PT ;  /* 0x000000021600780c */ /* 0x000fc80003f05270 */
[----:B0-----:R-:W-:Y:S02]  /*182b0*/  SEL R3, RZ, 0x1, P0 ;  /* 0x00000001ff037807 */ /* 0x001fe40000000000 */
[----:B------:R-:W-:Y:S02]  /*182c0*/  SEL R22, R22, RZ, P0 ;  /* 0x000000ff16167207 */ /* 0x000fe40000000000 */
[----:B-1----:R-:W-:-:S07]  /*182d0*/  LOP3.LUT R28, R28, R3, RZ, 0x3c, !PT ;  /* 0x000000031c1c7212 */ /* 0x002fce00078e3cff */
.L_x_1354:
[----:B------:R-:W-:Y:S05]  /*182e0*/  BSYNC B7 ;  /* 0x0000000000077941 */ /* 0x000fea0003800000 */
.L_x_1352:
        /* <DEDUP_REMOVED lines=11> */
.L_x_1398:
[----:B------:R-:W0:Y:S01]  /*183a0*/  S2R R8, SR_TID.X ;  /* 0x0000000000087919 */ /* 0x000e220000002100 */
[----:B------:R-:W-:Y:S01]  /*183b0*/  UMOV UR4, 0xffffffff ;  /* 0xffffffff00047882 */ /* 0x000fe20000000000 */
[----:B0-----:R-:W-:-:S04]  /*183c0*/  LOP3.LUT R8, R8, 0x1f, RZ, 0xc0, !PT ;  /* 0x0000001f08087812 */ /* 0x001fc800078ec0ff */
[----:B------:R-:W-:Y:S01]  /*183d0*/  ISETP.NE.AND P0, PT, R8, 0x1f, PT ;  /* 0x0000001f0800780c */ /* 0x000fe20003f05270 */
[----:B------:R-:W-:-:S12]  /*183e0*/  BRA.DIV UR4, `(.L_x_1400) ;  /* 0x0000003a04c87947 */ /* 0x000fd8000b800000 */
[----:B------:R-:W-:Y:S01]  /*183f0*/  IMAD.IADD R7, R27, 0x1, R8 ;  /* 0x000000011b077824 */ /* 0x000fe200078e0208 */
[----:B------:R-:W-:-:S04]  /*18400*/  ULDC UR4, c[0x0][0xc3c] ;  /* 0x00030f0000047ab9 */ /* 0x000fc80000000800 */
        /* <DEDUP_REMOVED lines=36> */
.L_x_1500:
[----:B------:R-:W-:Y:S02]  /*18650*/  ULDC UR4, c[0x0][0xc38] ;  /* 0x00030e0000047ab9 */ /* 0x000fe40000000800 */
[----:B------:R-:W-:-:S04]  /*18660*/  IMAD.U32 R5, RZ, RZ, UR4 ;  /* 0x00000004ff057e24 */ /* 0x000fc8000f8e00ff */
[----:B-1----:R-:W-:-:S04]  /*18670*/  IMAD R14, R14, R5, RZ ;  /* 0x000000050e0e7224 */ /* 0x002fc800078e02ff */
[----:B------:R-:W-:-:S05]  /*18680*/  IMAD.IADD R7, R7, 0x1, R14 ;  /* 0x0000000107077824 */ /* 0x000fca00078e020e */
[----:B------:R-:W-:-:S13]  /*18690*/  ISETP.GT.AND P6, PT, R7, R0, PT ;  /* 0x000000000700720c */ /* 0x000fda0003fc4270 */
[----:B------:R-:W-:Y:S05]  /*186a0*/  @P6 BRA `(.L_x_1401) ;  /* 0x0000000000a46947 */ /* 0x000fea0003800000 */
.L_x_1404:
        /* <DEDUP_REMOVED lines=35> */
.L_x_1508:
[----:B------:R-:W-:Y:S02]  /*188e0*/  ULDC UR4, c[0x0][0xc38] ;  /* 0x00030e0000047ab9 */ /* 0x000fe40000000800 */
[----:B------:R-:W-:-:S04]  /*188f0*/  IMAD.U32 R5, RZ, RZ, UR4 ;  /* 0x00000004ff057e24 */ /* 0x000fc8000f8e00ff */
[----:B-1----:R-:W-:-:S04]  /*18900*/  IMAD R14, R14, R5, RZ ;  /* 0x000000050e0e7224 */ /* 0x002fc800078e02ff */
[----:B------:R-:W-:-:S05]  /*18910*/  IMAD.IADD R7, R14, 0x1, R7 ;  /* 0x000000010e077824 */ /* 0x000fca00078e0207 */
[----:B------:R-:W-:-:S13]  /*18920*/  ISETP.GT.AND P6, PT, R7, R0, PT ;  /* 0x000000000700720c */ /* 0x000fda0003fc4270 */
[----:B------:R-:W-:Y:S05]  /*18930*/  @!P6 BRA `(.L_x_1404) ;  /* 0xfffffffc005ce947 */ /* 0x000fea000383ffff */
.L_x_1401:
[----:B------:R-:W-:Y:S01]  /*18940*/  IMAD.IADD R7, R7, 0x1, -R14 ;  /* 0x0000000107077824 */ /* 0x000fe200078e0a0e */
[----:B------:R-:W-:-:S03]  /*18950*/  UMOV UR4, 0xffffffff ;  /* 0xffffffff00047882 */ /* 0x000fc60000000000 */
[----:B------:R-:W-:-:S05]  /*18960*/  IMAD R3, R2, R5, R7 ;  /* 0x0000000502037224 */ /* 0x000fca00078e0207 */
[----:B------:R-:W-:Y:S01]  /*18970*/  ISETP.GT.AND P6, PT, R3, R0, PT ;  /* 0x000000000300720c */ /* 0x000fe20003fc4270 */
[----:B------:R-:W-:-:S12]  /*18980*/  BRA.DIV UR4, `(.L_x_1405) ;  /* 0x0000003e04547947 */ /* 0x000fd8000b800000 */
[----:B------:R-:W-:-:S04]  /*18990*/  VOTE.ANY R3, PT, !P6 ;  /* 0x0000000000037806 */ /* 0x000fc800070e0100 */
[----:B------:R-:W1:Y:S02]  /*189a0*/  POPC R12, R3 ;  /* 0x00000003000c7309 */ /* 0x000e640000000000 */
[----:B-1----:R1:W2:Y:S01]  /*189b0*/  SHFL.IDX PT, R25, R25, R12, 0x1f ;  /* 0x00001f0c19197589 */ /* 0x0022a200000e0000 */
[----:B------:R-:W-:-:S03]  /*189c0*/  IMAD.IADD R27, R12, 0x1, R27 ;  /* 0x000000010c1b7824 */ /* 0x000fc600078e021b */
[----:B------:R1:W3:Y:S04]  /*189d0*/  SHFL.IDX PT, R4, R4, R12, 0x1f ;  /* 0x00001f0c04047589 */ /* 0x0002e800000e0000 */
.L_x_1513:
[----:B------:R-:W-:-:S13]  /*189e0*/  ISETP.NE.AND P0, PT, R3, RZ, PT ;  /* 0x000000ff0300720c */ /* 0x000fda0003f05270 */
[----:B------:R-:W-:Y:S05]  /*189f0*/  @!P0 BRA `(.L_x_1406) ;  /* 0x0000000000108947 */ /* 0x000fea0003800000 */
[----:B------:R-:W-:Y:S01]  /*18a00*/  UMOV UR4, 0xffffffff ;  /* 0xffffffff00047882 */ /* 0x000fe20000000000 */
[----:B-1----:R-:W-:Y:S02]  /*18a10*/  VIADD R12, R12, 0xffffffff ;  /* 0xffffffff0c0c7836 */ /* 0x002fe40000000000 */
[----:B------:R-:W-:Y:S05]  /*18a20*/  BRA.DIV UR4, `(.L_x_1407) ;  /* 0x0000003e04887947 */ /* 0x000fea000b800000 */
[----:B------:R4:W1:Y:S02]  /*18a30*/  SHFL.IDX PT, R6, R2, R12, 0x1f ;  /* 0x00001f0c02067589 */ /* 0x00086400000e0000 */
.L_x_1406:
[----:B---3--:R-:W-:Y:S01]  /*18a40*/  ISETP.NE.AND P0, PT, R4, 0x1, PT ;  /* 0x000000010400780c */ /* 0x008fe20003f05270 */
[----:B-1----:R-:W-:-:S04]  /*18a50*/  IMAD R24, R6, R5, R7 ;  /* 0x0000000506187224 */ /* 0x002fc800078e0207 */
[----:B------:R-:W-:-:S08]  /*18a60*/  IMAD.IADD R0, R0, 0x1, -R24 ;  /* 0x0000000100007824 */ /* 0x000fd000078e0a18 */
[----:B------:R-:W-:Y:S05]  /*18a70*/  @!P0 BRA `(.L_x_1408) ;  /* 0x0000000000dc8947 */ /* 0x000fea0003800000 */
[-C--:B--2---:R-:W-:Y:S02]  /*18a80*/  IABS R6, R25.reuse ;  /* 0x0000001900067213 */ /* 0x084fe40000000000 */
[----:B------:R-:W-:Y:S02]  /*18a90*/  IABS R5, R4 ;  /* 0x0000000400057213 */ /* 0x000fe40000000000 */
[----:B------:R-:W1:Y:S08]  /*18aa0*/  I2F.RP R7, R6 ;  /* 0x0000000600077306 */ /* 0x000e700000209400 */
[----:B------:R-:W2:Y:S08]  /*18ab0*/  I2F.RP R8, R5 ;  /* 0x0000000500087306 */ /* 0x000eb00000209400 */
[----:B-1----:R-:W0:Y:S08]  /*18ac0*/  MUFU.RCP R7, R7 ;  /* 0x0000000700077308 */ /* 0x002e300000001000 */
[----:B--2---:R-:W-:Y:S01]  /*18ad0*/  MUFU.RCP R8, R8 ;  /* 0x0000000800087308 */ /* 0x004fe20000001000 */
[----:B0---4-:R-:W-:Y:S01]  /*18ae0*/  VIADD R2, R7, 0xffffffe ;  /* 0x0ffffffe07027836 */ /* 0x011fe20000000000 */
[----:B------:R-:W-:-:S06]  /*18af0*/  IABS R7, R25 ;  /* 0x0000001900077213 */ /* 0x000fcc0000000000 */
[----:B------:R0:W1:Y:S02]  /*18b00*/  F2I.FTZ.U32.TRUNC.NTZ R3, R2 ;  /* 0x0000000200037305 */ /* 0x000064000021f000 */
[----:B0-----:R-:W-:Y:S02]  /*18b10*/  IMAD.MOV.U32 R2, RZ, RZ, RZ ;  /* 0x000000ffff027224 */ /* 0x001fe400078e00ff */
[----:B-1----:R-:W-:-:S04]  /*18b20*/  IMAD.MOV R9, RZ, RZ, -R3 ;  /* 0x000000ffff097224 */ /* 0x002fc800078e0a03 */
[----:B------:R-:W-:-:S04]  /*18b30*/  IMAD R9, R9, R6, RZ ;  /* 0x0000000609097224 */ /* 0x000fc800078e02ff */
[----:B------:R-:W-:Y:S01]  /*18b40*/  IMAD.HI.U32 R3, R3, R9, R2 ;  /* 0x0000000903037227 */ /* 0x000fe200078e0002 */
[----:B------:R-:W-:-:S03]  /*18b50*/  IABS R2, R0 ;  /* 0x0000000000027213 */ /* 0x000fc60000000000 */
[----:B------:R-:W-:Y:S02]  /*18b60*/  IMAD.MOV R9, RZ, RZ, -R7 ;  /* 0x000000ffff097224 */ /* 0x000fe400078e0a07 */
[----:B------:R-:W-:-:S04]  /*18b70*/  IMAD.HI.U32 R7, R3, R2, RZ ;  /* 0x0000000203077227 */ /* 0x000fc800078e00ff */
[----:B------:R-:W-:Y:S02]  /*18b80*/  VIADD R3, R8, 0xffffffe ;  /* 0x0ffffffe08037836 */ /* 0x000fe40000000000 */
[----:B------:R-:W-:-:S04]  /*18b90*/  IMAD R9, R7, R9, R2 ;  /* 0x0000000907097224 */ /* 0x000fc800078e0202 */
[----:B------:R-:W0:Y:S01]  /*18ba0*/  F2I.FTZ.U32.TRUNC.NTZ R3, R3 ;  /* 0x0000000300037305 */ /* 0x000e22000021f000 */
[----:B------:R-:W-:-:S13]  /*18bb0*/  ISETP.GT.U32.AND P1, PT, R6, R9, PT ;  /* 0x000000090600720c */ /* 0x000fda0003f24070 */
[----:B------:R-:W-:Y:S02]  /*18bc0*/  @!P1 IMAD.IADD R9, R9, 0x1, -R6 ;  /* 0x0000000109099824 */ /* 0x000fe400078e0a06 */
[----:B0-----:R-:W-:Y:S02]  /*18bd0*/  IMAD.MOV R2, RZ, RZ, -R3 ;  /* 0x000000ffff027224 */ /* 0x001fe400078e0a03 */
[----:B------:R-:W-:Y:S01]  /*18be0*/  @!P1 VIADD R7, R7, 0x1 ;  /* 0x0000000107079836 */ /* 0x000fe20000000000 */
[----:B------:R-:W-:Y:S01]  /*18bf0*/  ISETP.GE.U32.AND P0, PT, R9, R6, PT ;  /* 0x000000060900720c */ /* 0x000fe20003f06070 */
[----:B------:R-:W-:Y:S01]  /*18c00*/  IMAD R9, R2, R5, RZ ;  /* 0x0000000502097224 */ /* 0x000fe200078e02ff */
[----:B------:R-:W-:Y:S01]  /*18c10*/  ISETP.NE.AND P1, PT, R25, RZ, PT ;  /* 0x000000ff1900720c */ /* 0x000fe20003f25270 */
[----:B------:R-:W-:-:S04]  /*18c20*/  IMAD.MOV.U32 R2, RZ, RZ, RZ ;  /* 0x000000ffff027224 */ /* 0x000fc800078e00ff */
[----:B------:R-:W-:Y:S01]  /*18c30*/  IMAD.HI.U32 R6, R3, R9, R2 ;  /* 0x0000000903067227 */ /* 0x000fe200078e0002 */
[----:B------:R-:W-:-:S04]  /*18c40*/  LOP3.LUT R2, R0, R25, RZ, 0x3c, !PT ;  /* 0x0000001900027212 */ /* 0x000fc800078e3cff */
[----:B------:R-:W-:Y:S01]  /*18c50*/  ISETP.GE.AND P2, PT, R2, RZ, PT ;  /* 0x000000ff0200720c */ /* 0x000fe20003f46270 */
[----:B------:R-:W-:Y:S01]  /*18c60*/  @P0 VIADD R7, R7, 0x1 ;  /* 0x0000000107070836 */ /* 0x000fe20000000000 */
[----:B------:R-:W-:-:S05]  /*18c70*/  IABS R2, R4 ;  /* 0x0000000400027213 */ /* 0x000fca0000000000 */
[----:B------:R-:W-:-:S06]  /*18c80*/  IMAD.MOV R2, RZ, RZ, -R2 ;  /* 0x000000ffff027224 */ /* 0x000fcc00078e0a02 */
[----:B------:R-:W-:Y:S01]  /*18c90*/  @!P2 IMAD.MOV R7, RZ, RZ, -R7 ;  /* 0x000000ffff07a224 */ /* 0x000fe200078e0a07 */
[----:B------:R-:W-:-:S04]  /*18ca0*/  @!P1 LOP3.LUT R7, RZ, R25, RZ, 0x33, !PT ;  /* 0x00000019ff079212 */ /* 0x000fc800078e33ff */
[----:B------:R-:W-:-:S05]  /*18cb0*/  IABS R3, R7 ;  /* 0x0000000700037213 */ /* 0x000fca0000000000 */
        /* <DEDUP_REMOVED lines=9> */
[----:B------:R-:W-:-:S04]  /*18d50*/  IMAD.MOV R2, RZ, RZ, -R7 ;  /* 0x000000ffff027224 */ /* 0x000fc800078e0a07 */
[----:B------:R-:W-:Y:S02]  /*18d60*/  IMAD R2, R25, R2, R0 ;  /* 0x0000000219027224 */ /* 0x000fe400078e0200 */
        /* <DEDUP_REMOVED lines=8> */
.L_x_1408:
[----:B0---4-:R-:W0:Y:S02]  /*18df0*/  LDC.64 R2, c[0x0][0xc90] ;  /* 0x00032400ff027b82 */ /* 0x011e240000000a00 */
[----:B0-----:R-:W-:-:S05]  /*18e00*/  IMAD.WIDE R2, R27, 0x4, R2 ;  /* 0x000000041b027825 */ /* 0x001fca00078e0202 */
[----:B------:R0:W2:Y:S02]  /*18e10*/  LDG.E R6, desc[UR36][R2.64] ;  /* 0x0000002402067981 */ /* 0x0000a4000c1e1900 */
[----:B0-----:R-:W-:Y:S02]  /*18e20*/  IMAD.MOV.U32 R2, RZ, RZ, RZ ;  /* 0x000000ffff027224 */ /* 0x001fe400078e00ff */
[----:B--2---:R-:W-:-:S05]  /*18e30*/  IMAD R7, R25, R6, RZ ;  /* 0x0000000619077224 */ /* 0x004fca00078e02ff */
[----:B------:R-:W-:-:S04]  /*18e40*/  IABS R4, R7 ;  /* 0x0000000700047213 */ /* 0x000fc80000000000 */
[----:B------:R-:W0:Y:S08]  /*18e50*/  I2F.RP R8, R4 ;  /* 0x0000000400087306 */ /* 0x000e300000209400 */
        /* <DEDUP_REMOVED lines=26> */
[----:B------:R-:W-:-:S04]  /*19000*/  VIADDMNMX R5, R3, R5, R6, PT ;  /* 0x0000000503057246 */ /* 0x000fc80003800106 */
[----:B------:R-:W-:-:S04]  /*19010*/  IABS R6, R5 ;  /* 0x0000000500067213 */ /* 0x000fc80000000000 */
[----:B------:R-:W0:Y:S08]  /*19020*/  I2F.RP R8, R6 ;  /* 0x0000000600087306 */ /* 0x000e300000209400 */
[----:B0-----:R-:W0:Y:S02]  /*19030*/  MUFU.RCP R8, R8 ;  /* 0x0000000800087308 */ /* 0x001e240000001000 */
[----:B0-----:R-:W-:Y:S01]  /*19040*/  VIADD R3, R8, 0xffffffe ;  /* 0x0ffffffe08037836 */ /* 0x001fe20000000000 */
[----:B------:R-:W-:-:S05]  /*19050*/  IABS R8, R5 ;  /* 0x0000000500087213 */ /* 0x000fca0000000000 */
[----:B------:R-:W0:Y:S02]  /*19060*/  F2I.FTZ.U32.TRUNC.NTZ R3, R3 ;  /* 0x0000000300037305 */ /* 0x000e24000021f000 */
[----:B0-----:R-:W-:-:S04]  /*19070*/  IMAD.MOV R7, RZ, RZ, -R3 ;  /* 0x000000ffff077224 */ /* 0x001fc800078e0a03 */
[----:B------:R-:W-:-:S04]  /*19080*/  IMAD R7, R7, R6, RZ ;  /* 0x0000000607077224 */ /* 0x000fc800078e02ff */
[----:B------:R-:W-:Y:S01]  /*19090*/  IMAD.HI.U32 R2, R3, R7, R2 ;  /* 0x0000000703027227 */ /* 0x000fe200078e0002 */
[----:B------:R-:W-:-:S03]  /*190a0*/  IABS R7, R0 ;  /* 0x0000000000077213 */ /* 0x000fc60000000000 */
        /* <DEDUP_REMOVED lines=13> */
[----:B------:R-:W-:Y:S01]  /*19180*/  @!P1 LOP3.LUT R2, RZ, R5, RZ, 0x33, !PT ;  /* 0x00000005ff029212 */ /* 0x000fe200078e33ff */
[----:B------:R-:W-:-:S04]  /*19190*/  IMAD.MOV R5, RZ, RZ, -R5 ;  /* 0x000000ffff057224 */ /* 0x000fc800078e0a05 */
[----:B------:R-:W-:-:S07]  /*191a0*/  IMAD R26, R2, R5, R3 ;  /* 0x00000005021a7224 */ /* 0x000fce00078e0203 */
.L_x_1409:
[----:B------:R-:W-:-:S05]  /*191b0*/  LOP3.LUT R2, RZ, R2, RZ, 0x33, !PT ;  /* 0x00000002ff027212 */ /* 0x000fca00078e33ff */
[----:B------:R-:W-:Y:S01]  /*191c0*/  IMAD.IADD R25, R25, 0x1, R2 ;  /* 0x0000000119197824 */ /* 0x000fe200078e0202 */
[----:B------:R-:W-:Y:S06]  /*191d0*/  BRA `(.L_x_1410) ;  /* 0x00000000001c7947 */ /* 0x000fec0003800000 */
.L_x_1402:
[----:B------:R-:W-:Y:S01]  /*191e0*/  UMOV UR4, URZ ;  /* 0x0000003f00047c82 */ /* 0x000fe20008000000 */
[----:B------:R-:W-:Y:S01]  /*191f0*/  UMOV UR5, URZ ;  /* 0x0000003f00057c82 */ /* 0x000fe20008000000 */
[----:B------:R-:W-:Y:S01]  /*19200*/  ULDC UR6, c[0x0][0xc3c] ;  /* 0x00030f0000067ab9 */ /* 0x000fe20000000800 */
[----:B------:R-:W-:Y:S02]  /*19210*/  IMAD.MOV.U32 R24, RZ, RZ, R0 ;  /* 0x000000ffff187224 */ /* 0x000fe400078e0000 */
[----:B------:R-:W-:Y:S02]  /*19220*/  IMAD.U32 R25, RZ, RZ, UR4 ;  /* 0x00000004ff197e24 */ /* 0x000fe4000f8e00ff */
[----:B------:R-:W-:Y:S02]  /*19230*/  IMAD.U32 R26, RZ, RZ, UR5 ;  /* 0x00000005ff1a7e24 */ /* 0x000fe4000f8e00ff */
[----:B------:R-:W-:-:S07]  /*19240*/  IMAD.U32 R27, RZ, RZ, UR6 ;  /* 0x00000006ff1b7e24 */ /* 0x000fce000f8e00ff */
.L_x_1410:
        /* <DEDUP_REMOVED lines=10> */
.L_x_1399:
[----:B------:R-:W-:Y:S02]  /*192f0*/  ULDC UR4, c[0x0][0xc3c] ;  /* 0x00030f0000047ab9 */ /* 0x000fe40000000800 */
[----:B-1----:R-:W-:-:S13]  /*19300*/  ISETP.GE.AND P0, PT, R27, UR4, PT ;  /* 0x000000041b007c0c */ /* 0x002fda000bf06270 */
[----:B------:R-:W-:Y:S05]  /*19310*/  @!P0 BRA `(.L_x_1411) ;  /* 0xffffffb000248947 */ /* 0x000fea000383ffff */
[----:B------:R-:W-:Y:S05]  /*19320*/  BSYNC B8 ;  /* 0x0000000000087941 */ /* 0x000fea0003800000 */
.L_x_1338:
[----:B------:R-:W3:Y:S01]  /*19330*/  LDL.LU R0, [R1+0x20] ;  /* 0x0000200001007983 */ /* 0x000ee20000300800 */
[----:B------:R-:W-:Y:S01]  /*19340*/  BSSY B0, `(.L_x_1412) ;  /* 0x000000b000007945 */ /* 0x000fe20003800000 */
[----:B------:R-:W1:Y:S01]  /*19350*/  S2R R5, SR_CgaCtaId ;  /* 0x0000000000057919 */ /* 0x000e620000008800 */
[----:B---3--:R-:W-:-:S05]  /*19360*/  VIADD R0, R0, 0x1 ;  /* 0x0000000100007836 */ /* 0x008fca0000000000 */
[----:B0-----:R-:W-:-:S04]  /*19370*/  LEA.HI R2, R0, R0, RZ, 0x1 ;  /* 0x0000000000027211 */ /* 0x001fc800078f08ff */
[----:B------:R-:W-:Y:S02]  /*19380*/  LOP3.LUT R3, R2, 0xfffffffe, RZ, 0xc0, !PT ;  /* 0xfffffffe02037812 */ /* 0x000fe400078ec0ff */
[----:B------:R-:W-:-:S03]  /*19390*/  MOV R2, 0x400 ;  /* 0x0000040000027802 */ /* 0x000fc60000000f00 */
[----:B------:R-:W-:Y:S01]  /*193a0*/  IMAD.IADD R0, R0, 0x1, -R3 ;  /* 0x0000000100007824 */ /* 0x000fe200078e0a03 */
[----:B-1----:R-:W-:-:S04]  /*193b0*/  LEA R7, R5, R2, 0x18 ;  /* 0x0000000205077211 */ /* 0x002fc800078ec0ff */
[----:B------:R-:W-:-:S04]  /*193c0*/  SHF.L.U32 R0, R0, 0x1f, RZ ;  /* 0x0000001f00007819 */ /* 0x000fc800000006ff */
[----:B------:R-:W0:Y:S02]  /*193d0*/  SYNCS.PHASECHK.TRANS64.TRYWAIT P0, [R7+URZ+0x30820], R0 ;  /* 0x03082000070075a7 */ /* 0x000e24000800017f */
[----:B0-----:R-:W-:Y:S05]  /*193e0*/  @!P0 BRA `(.L_x_1413) ;  /* 0x0000003400408947 */ /* 0x001fea0003800000 */
.L_x_1516:
[----:B------:R-:W-:Y:S05]  /*193f0*/  BSYNC B0 ;  /* 0x0000000000007941 */ /* 0x000fea0003800000 */
.L_x_1412:
[----:B------:R-:W-:-:S03]  /*19400*/  UMOV UR4, 0xffffffff ;  /* 0xffffffff00047882 */ /* 0x000fc60000000000 */
[----:B------:R-:W-:Y:S05]  /*19410*/  BRA.DIV UR4, `(.L_x_1414) ;  /* 0x0000003604487947 */ /* 0x000fea000b800000 */
[----:B0-----:R-:W0:Y:S02]  /*19420*/  S2R R0, SR_TID.X ;  /* 0x0000000000007919 */ /* 0x001e240000002100 */
[----:B0-----:R-:W-:-:S04]  /*19430*/  SHF.R.U32.HI R0, RZ, 0x5, R0 ;  /* 0x00000005ff007819 */ /* 0x001fc80000011600 */
[----:B------:R-:W-:-:S05]  /*19440*/  LOP3.LUT R0, R0, 0x3, RZ, 0xc0, !PT ;  /* 0x0000000300007812 */ /* 0x000fca00078ec0ff */
[----:B------:R0:W1:Y:S02]  /*19450*/  SHFL.IDX PT, R14, R0, RZ, 0x1f ;  /* 0x00001fff000e7589 */ /* 0x00006400000e0000 */
.L_x_1519:
[----:B-1----:R-:W-:Y:S01]  /*19460*/  ISETP.NE.AND P0, PT, R14, RZ, PT ;  /* 0x000000ff0e00720c */ /* 0x002fe20003f05270 */
[----:B------:R-:W-:-:S12]  /*19470*/  BSSY B0, `(.L_x_1415) ;  /* 0x0000026000007945 */ /* 0x000fd80003800000 */
[----:B------:R-:W-:Y:S05]  /*19480*/  @P0 BRA `(.L_x_1416) ;  /* 0x0000000000900947 */ /* 0x000fea0003800000 */
[----:B------:R-:W-:-:S03]  /*19490*/  UMOV UR4, 0xffffffff ;  /* 0xffffffff00047882 */ /* 0x000fc60000000000 */
[----:B------:R-:W-:Y:S05]  /*194a0*/  BRA.DIV UR4, `(.L_x_1417) ;  /* 0x0000003604587947 */ /* 0x000fea000b800000 */
[----:B------:R-:W-:-:S13]  /*194b0*/  ELECT P6, URZ, PT ;  /* 0x00000000003f782f */ /* 0x000fda00038c0000 */
.L_x_1522:
[----:B------:R-:W-:Y:S05]  /*194c0*/  @!P6 BRA `(.L_x_1416) ;  /* 0x000000000080e947 */ /* 0x000fea0003800000 */
[----:B0-----:R-:W3:Y:S02]  /*194d0*/  LDL R0, [R1+0x30] ;  /* 0x0000300001007983 */ /* 0x001ee40000100800 */
[----:B---3--:R-:W-:-:S13]  /*194e0*/  R2UR UR4, R0 ;  /* 0x00000000000472ca */ /* 0x008fda00000e0000 */
[----:B------:R-:W-:-:S06]  /*194f0*/  ULOP3.LUT UR4, UR4, 0x2, URZ, 0xfc, !UPT ;  /* 0x0000000204047892 */ /* 0x000fcc000f8efc3f */
[----:B------:R-:W-:-:S05]  /*19500*/  IMAD.U32 R0, RZ, RZ, UR4 ;  /* 0x00000004ff007e24 */ /* 0x000fca000f8e00ff */
[----:B------:R-:W-:-:S13]  /*19510*/  ISETP.NE.AND P0, PT, R0, 0x3, PT ;  /* 0x000000030000780c */ /* 0x000fda0003f05270 */
[----:B------:R-:W-:Y:S05]  /*19520*/  @!P0 BRA `(.L_x_1418) ;  /* 0x0000000000048947 */ /* 0x000fea0003800000 */
[----:B------:R-:W-:Y:S01]  /*19530*/  BPT.TRAP 0x1 ;  /* 0x000000040000795c */ /* 0x000fe20000300000 */
.L_x_1418:
[----:B------:R-:W-:Y:S01]  /*19540*/  IMAD R5, R22, 0x8, R7 ;  /* 0x0000000816057824 */ /* 0x000fe200078e0207 */
[----:B------:R-:W-:Y:S01]  /*19550*/  SHF.L.U32 R0, R28, 0x1f, RZ ;  /* 0x0000001f1c007819 */ /* 0x000fe200000006ff */
[----:B------:R-:W-:-:S03]  /*19560*/  VIADD R22, R22, 0x1 ;  /* 0x0000000116167836 */ /* 0x000fc60000000000 */
[----:B------:R-:W0:Y:S02]  /*19570*/  SYNCS.PHASECHK.TRANS64.TRYWAIT P1, [R5+URZ+0x30840], R0 ;  /* 0x03084000050075a7 */ /* 0x000e24000802017f */
[----:B------:R-:W-:-:S04]  /*19580*/  ISETP.NE.AND P2, PT, R22, 0x2, PT ;  /* 0x000000021600780c */ /* 0x000fc80003f45270 */
[----:B------:R-:W-:Y:S01]  /*19590*/  SEL R3, RZ, 0x1, P2 ;  /* 0x00000001ff037807 */ /* 0x000fe20001000000 */
[----:B0-----:R-:W-:Y:S08]  /*195a0*/  @!P1 BRA `(.L_x_1419) ;  /* 0x0000003400389947 */ /* 0x001ff00003800000 */
.L_x_1523:
[----:B------:R-:W-:Y:S02]  /*195b0*/  SEL R22, R22, RZ, P2 ;  /* 0x000000ff16167207 */ /* 0x000fe40001000000 */
[----:B------:R-:W-:Y:S01]  /*195c0*/  LOP3.LUT R2, R28, R3, RZ, 0x3c, !PT ;  /* 0x000000031c027212 */ /* 0x000fe200078e3cff */
[----:B------:R-:W-:Y:S06]  /*195d0*/  @!P0 BRA `(.L_x_1420) ;  /* 0x0000000000048947 */ /* 0x000fec0003800000 */
[----:B------:R-:W-:Y:S01]  /*195e0*/  BPT.TRAP 0x1 ;  /* 0x000000040000795c */ /* 0x000fe20000300000 */
.L_x_1420:
[----:B------:R-:W-:Y:S01]  /*195f0*/  IMAD R3, R22, 0x8, R7 ;  /* 0x0000000816037824 */ /* 0x000fe200078e0207 */
[----:B------:R-:W-:-:S04]  /*19600*/  SHF.L.U32 R2, R2, 0x1f, RZ ;  /* 0x0000001f02027819 */ /* 0x000fc800000006ff */
[----:B------:R-:W1:Y:S02]  /*19610*/  SYNCS.PHASECHK.TRANS64.TRYWAIT P1, [R3+URZ+0x30840], R2 ;  /* 0x03084002030075a7 */ /* 0x000e64000802017f */
[----:B-1----:R-:W-:Y:S05]  /*19620*/  @!P1 BRA `(.L_x_1421) ;  /* 0x00000034002c9947 */ /* 0x002fea0003800000 */
.L_x_1524:
[----:B------:R-:W-:Y:S05]  /*19630*/  @!P0 BRA `(.L_x_1422) ;  /* 0x0000000000048947 */ /* 0x000fea0003800000 */
[----:B------:R-:W-:Y:S01]  /*19640*/  BPT.TRAP 0x1 ;  /* 0x000000040000795c */ /* 0x000fe20000300000 */
.L_x_1422:
[----:B------:R-:W3:Y:S02]  /*19650*/  SYNCS.PHASECHK.TRANS64.TRYWAIT P1, [R5+URZ+0x30860], R0 ;  /* 0x03086000050075a7 */ /* 0x000ee4000802017f */
[----:B---3--:R-:W-:Y:S05]  /*19660*/  @!P1 BRA `(.L_x_1423) ;  /* 0x0000003400309947 */ /* 0x008fea0003800000 */
.L_x_1525:
[----:B------:R-:W-:Y:S05]  /*19670*/  @!P0 BRA `(.L_x_1424) ;  /* 0x0000000000048947 */ /* 0x000fea0003800000 */
[----:B------:R-:W-:Y:S01]  /*19680*/  BPT.TRAP 0x1 ;  /* 0x000000040000795c */ /* 0x000fe20000300000 */
.L_x_1424:
[----:B----4-:R4:W0:Y:S02]  /*19690*/  SYNCS.PHASECHK.TRANS64.TRYWAIT P0, [R3+URZ+0x30860], R2 ;  /* 0x03086002030075a7 */ /* 0x010824000800017f */
[----:B0-----:R-:W-:Y:S05]  /*196a0*/  @!P0 NANOSLEEP.SYNCS 0x989680 ;  /* 0x009896800000895d */ /* 0x001fea0003900000 */
[----:B------:R-:W0:Y:S02]  /*196b0*/  @!P0 SYNCS.PHASECHK.TRANS64 P0, [R3+URZ+0x30860], R2 ;  /* 0x03086002030085a7 */ /* 0x000e24000800007f */
[----:B0-----:R-:W-:Y:S05]  /*196c0*/  @!P0 BRA `(.L_x_1424) ;  /* 0xfffffffc00f08947 */ /* 0x001fea000383ffff */
.L_x_1416:
[----:B------:R-:W-:Y:S05]  /*196d0*/  BSYNC B0 ;  /* 0x0000000000007941 */ /* 0x000fea0003800000 */
.L_x_1415:
[----:B------:R-:W-:Y:S05]  /*196e0*/  EXIT ;  /* 0x000000000000794d */ /* 0x000fea0003800000 */
.L_x_1229:
[----:B0-----:R-:W-:-:S04]  /*196f0*/  IMAD.U32 R3, RZ, RZ, UR40 ;  /* 0x00000028ff037e24 */ /* 0x001fc8000f8e00ff */
[----:B------:R0:W1:Y:S03]  /*19700*/  SYNCS.PHASECHK.TRANS64.TRYWAIT P1, [R3+URZ+0x30800], R0 ;  /* 0x03080000030075a7 */ /* 0x000066000802017f */
[----:B-1----:R-:W-:Y:S05]  /*19710*/  @!P1 NANOSLEEP.SYNCS 0x989680 ;  /* 0x009896800000995d */ /* 0x002fea0003900000 */
[----:B------:R-:W1:Y:S02]  /*19720*/  @!P1 SYNCS.PHASECHK.TRANS64 P1, [R3+URZ+0x30800], R0 ;  /* 0x03080000030095a7 */ /* 0x000e64000802007f */
[----:B-1----:R-:W-:Y:S05]  /*19730*/  @!P1 BRA `(.L_x_1229) ;  /* 0xfffffffc00ec9947 */ /* 0x002fea000383ffff */
[----:B------:R-:W-:Y:S05]  /*19740*/  BRA `(.L_x_1425) ;  /* 0xfffffe8c007c7947 */ /* 0x000fea000383ffff */
.L_x_1233:
[----:B-1----:R1:W2:Y:S02]  /*19750*/  SYNCS.PHASECHK.TRANS64.TRYWAIT P1, [R3+URZ+0x30830], R0 ;  /* 0x03083000030075a7 */ /* 0x0022a4000802017f */
[----:B--2---:R-:W-:Y:S05]  /*19760*/  @!P1 NANOSLEEP.SYNCS 0x989680 ;  /* 0x009896800000995d */ /* 0x004fea0003900000 */
[----:B------:R-:W2:Y:S02]  /*19770*/  @!P1 SYNCS.PHASECHK.TRANS64 P1, [R3+URZ+0x30830], R0 ;  /* 0x03083000030095a7 */ /* 0x000ea4000802007f */
[----:B--2---:R-:W-:Y:S05]  /*19780*/  @!P1 BRA `(.L_x_1233) ;  /* 0xfffffffc00f09947 */ /* 0x004fea000383ffff */
[----:B------:R-:W-:Y:S05]  /*19790*/  BRA `(.L_x_1232) ;  /* 0xfffffe8c00987947 */ /* 0x000fea000383ffff */
.L_x_1250:
[----:B-1----:R-:W-:-:S04]  /*197a0*/  IMAD.U32 R3, RZ, RZ, UR6 ;  /* 0x00000006ff037e24 */ /* 0x002fc8000f8e00ff */
[----:B------:R1:W2:Y:S03]  /*197b0*/  SYNCS.PHASECHK.TRANS64.TRYWAIT P1, [R3+URZ+0x30830], R2 ;  /* 0x03083002030075a7 */ /* 0x0002a6000802017f */
[----:B--2---:R-:W-:Y:S05]  /*197c0*/  @!P1 NANOSLEEP.SYNCS 0x989680 ;  /* 0x009896800000995d */ /* 0x004fea0003900000 */
[----:B------:R-:W2:Y:S02]  /*197d0*/  @!P1 SYNCS.PHASECHK.TRANS64 P1, [R3+URZ+0x30830], R2 ;  /* 0x03083002030095a7 */ /* 0x000ea4000802007f */
[----:B--2---:R-:W-:Y:S05]  /*197e0*/  @!P1 BRA `(.L_x_1250) ;  /* 0xfffffffc00ec9947 */ /* 0x004fea000383ffff */
[----:B------:R-:W-:Y:S05]  /*197f0*/  BRA `(.L_x_1249) ;  /* 0xfffffeb800c87947 */ /* 0x000fea000383ffff */
.L_x_1254:
[----:B01----:R-:W-:-:S04]  /*19800*/  IMAD.U32 R2, RZ, RZ, UR5 ;  /* 0x00000005ff027e24 */ /* 0x003fc8000f8e00ff */
[----:B------:R0:W1:Y:S03]  /*19810*/  SYNCS.PHASECHK.TRANS64.TRYWAIT P1, [R2+URZ+0x30850], R0 ;  /* 0x03085000020075a7 */ /* 0x000066000802017f */
[----:B-1----:R-:W-:Y:S05]  /*19820*/  @!P1 NANOSLEEP.SYNCS 0x989680 ;  /* 0x009896800000995d */ /* 0x002fea0003900000 */
[----:B------:R-:W1:Y:S02]  /*19830*/  @!P1 SYNCS.PHASECHK.TRANS64 P1, [R2+URZ+0x30850], R0 ;  /* 0x03085000020095a7 */ /* 0x000e64000802007f */
[----:B-1----:R-:W-:Y:S05]  /*19840*/  @!P1 BRA `(.L_x_1254) ;  /* 0xfffffffc00ec9947 */ /* 0x002fea000383ffff */
[----:B------:R-:W-:Y:S05]  /*19850*/  BRA `(.L_x_1253) ;  /* 0xfffffec8005c7947 */ /* 0x000fea000383ffff */
.L_x_1273:
[----:B-1----:R-:W-:-:S04]  /*19860*/  IMAD.U32 R3, RZ, RZ, UR7 ;  /* 0x00000007ff037e24 */ /* 0x002fc8000f8e00ff */
[----:B------:R1:W2:Y:S03]  /*19870*/  SYNCS.PHASECHK.TRANS64.TRYWAIT P1, [R3+URZ+0x30830], R2 ;  /* 0x03083002030075a7 */ /* 0x0002a6000802017f */
[----:B--2---:R-:W-:Y:S05]  /*19880*/  @!P1 NANOSLEEP.SYNCS 0x989680 ;  /* 0x009896800000995d */ /* 0x004fea0003900000 */
[----:B------:R-:W2:Y:S02]  /*19890*/  @!P1 SYNCS.PHASECHK.TRANS64 P1, [R3+URZ+0x30830], R2 ;  /* 0x03083002030095a7 */ /* 0x000ea4000802007f */
[----:B--2---:R-:W-:Y:S05]  /*198a0*/  @!P1 BRA `(.L_x_1273) ;  /* 0xfffffffc00ec9947 */ /* 0x004fea000383ffff */
[----:B------:R-:W-:Y:S05]  /*198b0*/  BRA `(.L_x_1272) ;  /* 0xfffffee800f47947 */ /* 0x000fea000383ffff */
.L_x_1277:
[----:B01----:R-:W-:-:S04]  /*198c0*/  IMAD.U32 R2, RZ, RZ, UR5 ;  /* 0x00000005ff027e24 */ /* 0x003fc8000f8e00ff */
[----:B------:R0:W1:Y:S03]  /*198d0*/  SYNCS.PHASECHK.TRANS64.TRYWAIT P1, [R2+URZ+0x30850], R0 ;  /* 0x03085000020075a7 */ /* 0x000066000802017f */
[----:B-1----:R-:W-:Y:S05]  /*198e0*/  @!P1 NANOSLEEP.SYNCS 0x989680 ;  /* 0x009896800000995d */ /* 0x002fea0003900000 */
[----:B------:R-:W1:Y:S02]  /*198f0*/  @!P1 SYNCS.PHASECHK.TRANS64 P1, [R2+URZ+0x30850], R0 ;  /* 0x03085000020095a7 */ /* 0x000e64000802007f */
[----:B-1----:R-:W-:Y:S05]  /*19900*/  @!P1 BRA `(.L_x_1277) ;  /* 0xfffffffc00ec9947 */ /* 0x002fea000383ffff */
[----:B------:R-:W-:Y:S05]  /*19910*/  BRA `(.L_x_1276) ;  /* 0xfffffef800887947 */ /* 0x000fea000383ffff */
.L_x_1285:
[----:B-1----:R-:W-:-:S04]  /*19920*/  IMAD.U32 R3, RZ, RZ, UR5 ;  /* 0x00000005ff037e24 */ /* 0x002fc8000f8e00ff */
[----:B------:R1:W2:Y:S03]  /*19930*/  SYNCS.PHASECHK.TRANS64.TRYWAIT P1, [R3+URZ+0x30830], R2 ;  /* 0x03083002030075a7 */ /* 0x0002a6000802017f */
[----:B--2---:R-:W-:Y:S05]  /*19940*/  @!P1 NANOSLEEP.SYNCS 0x989680 ;  /* 0x009896800000995d */ /* 0x004fea0003900000 */
[----:B------:R-:W2:Y:S02]  /*19950*/  @!P1 SYNCS.PHASECHK.TRANS64 P1, [R3+URZ+0x30830], R2 ;  /* 0x03083002030095a7 */ /* 0x000ea4000802007f */
[----:B--2---:R-:W-:Y:S05]  /*19960*/  @!P1 BRA `(.L_x_1285) ;  /* 0xfffffffc00ec9947 */ /* 0x004fea000383ffff */
[----:B------:R-:W-:Y:S05]  /*19970*/  BRA `(.L_x_1284) ;  /* 0xffffff0c00207947 */ /* 0x000fea000383ffff */
.L_x_1289:
[----:B01----:R-:W-:-:S04]  /*19980*/  IMAD.U32 R2, RZ, RZ, UR5 ;  /* 0x00000005ff027e24 */ /* 0x003fc8000f8e00ff */
[----:B------:R0:W1:Y:S03]  /*19990*/  SYNCS.PHASECHK.TRANS64.TRYWAIT P1, [R2+URZ+0x30850], R0 ;  /* 0x03085000020075a7 */ /* 0x000066000802017f */
[----:B-1----:R-:W-:Y:S05]  /*199a0*/  @!P1 NANOSLEEP.SYNCS 0x989680 ;  /* 0x009896800000995d */ /* 0x002fea0003900000 */
[----:B------:R-:W1:Y:S02]  /*199b0*/  @!P1 SYNCS.PHASECHK.TRANS64 P1, [R2+URZ+0x30850], R0 ;  /* 0x03085000020095a7 */ /* 0x000e64000802007f */
[----:B-1----:R-:W-:Y:S05]  /*199c0*/  @!P1 BRA `(.L_x_1289) ;  /* 0xfffffffc00ec9947 */ /* 0x002fea000383ffff */
[----:B------:R-:W-:Y:S05]  /*199d0*/  BRA `(.L_x_1288) ;  /* 0xffffff1800b47947 */ /* 0x000fea000383ffff */
.L_x_1304:
[----:B-1----:R-:W-:-:S04]  /*199e0*/  IMAD.U32 R5, RZ, RZ, UR5 ;  /* 0x00000005ff057e24 */ /* 0x002fc8000f8e00ff */
[----:B------:R1:W2:Y:S03]  /*199f0*/  SYNCS.PHASECHK.TRANS64.TRYWAIT P1, [R5+URZ+0x30850], R0 ;  /* 0x03085000050075a7 */ /* 0x0002a6000802017f */
[----:B--2---:R-:W-:Y:S05]  /*19a00*/  @!P1 NANOSLEEP.SYNCS 0x989680 ;  /* 0x009896800000995d */ /* 0x004fea0003900000 */
[----:B------:R-:W2:Y:S02]  /*19a10*/  @!P1 SYNCS.PHASECHK.TRANS64 P1, [R5+URZ+0x30850], R0 ;  /* 0x03085000050095a7 */ /* 0x000ea4000802007f */
[----:B--2---:R-:W-:Y:S05]  /*19a20*/  @!P1 BRA `(.L_x_1304) ;  /* 0xfffffffc00ec9947 */ /* 0x004fea000383ffff */
[----:B------:R-:W-:Y:S05]  /*19a30*/  BRA `(.L_x_1303) ;  /* 0xffffff40007c7947 */ /* 0x000fea000383ffff */
.L_x_1360:
        /* <DEDUP_REMOVED lines=11> */
.L_x_1427:
[----:B------:R-:W-:Y:S05]  /*19af0*/  BSYNC B0 ;  /* 0x0000000000007941 */ /* 0x000fea0003800000 */
.L_x_1426:
[----:B------:R-:W-:Y:S05]  /*19b00*/  BRA `(.L_x_1428) ;  /* 0xffffffb800807947 */ /* 0x000fea000383ffff */
.L_x_1363:
[----:B0-----:R0:W1:Y:S02]  /*19b10*/  SYNCS.PHASECHK.TRANS64.TRYWAIT P0, [R4+URZ+0x30840], R2 ;  /* 0x03084002040075a7 */ /* 0x001064000800017f */
[----:B-1----:R-:W-:Y:S05]  /*19b20*/  @!P0 NANOSLEEP.SYNCS 0x989680 ;  /* 0x009896800000895d */ /* 0x002fea0003900000 */
[----:B------:R-:W1:Y:S02]  /*19b30*/  @!P0 SYNCS.PHASECHK.TRANS64 P0, [R4+URZ+0x30840], R2 ;  /* 0x03084002040085a7 */ /* 0x000e64000800007f */
[----:B-1----:R-:W-:Y:S05]  /*19b40*/  @!P0 BRA `(.L_x_1363) ;  /* 0xfffffffc00f08947 */ /* 0x002fea000383ffff */
[----:B------:R-:W-:Y:S05]  /*19b50*/  BRA `(.L_x_1429) ;  /* 0xffffffbc007c7947 */ /* 0x000fea000383ffff */
.L_x_1364:
        /* <DEDUP_REMOVED lines=8> */
.L_x_1431:
[----:B------:R-:W-:Y:S05]  /*19be0*/  BSYNC B0 ;  /* 0x0000000000007941 */ /* 0x000fea0003800000 */
.L_x_1430:
[----:B------:R-:W-:Y:S02]  /*19bf0*/  IMAD.MOV.U32 R13, RZ, RZ, R0 ;  /* 0x000000ffff0d7224 */ /* 0x000fe400078e0000 */
[----:B------:R-:W-:Y:S02]  /*19c00*/  IMAD.MOV.U32 R12, RZ, RZ, RZ ;  /* 0x000000ffff0c7224 */ /* 0x000fe400078e00ff */
[----:B------:R-:W-:Y:S02]  /*19c10*/  IMAD.MOV.U32 R11, RZ, RZ, 0x181f ;  /* 0x0000181fff0b7424 */ /* 0x000fe400078e00ff */
[----:B------:R-:W-:Y:S02]  /*19c20*/  IMAD.MOV.U32 R15, RZ, RZ, -0x1 ;  /* 0xffffffffff0f7424 */ /* 0x000fe400078e00ff */
[----:B------:R-:W-:Y:S02]  /*19c30*/  IMAD.MOV.U32 R2, RZ, RZ, R14 ;  /* 0x000000ffff027224 */ /* 0x000fe400078e000e */
[----:B------:R-:W-:-:S07]  /*19c40*/  @P0 IMAD R9, R5, 0x2, R17 ;  /* 0x0000000205090824 */ /* 0x000fce00078e0211 */
[----:B------:R-:W-:Y:S05]  /*19c50*/  WARPSYNC.COLLECTIVE R15, `(.L_x_1432) ;  /* 0x000000000f087348 */ /* 0x000fea0003c00000 */
[----:B------:R0:W1:Y:S02]  /*19c60*/  SHFL.IDX P6, R14, R13, R12, R11 ;  /* 0x0000000c0d0e7389 */ /* 0x00006400000c000b */
[----:B01----:R-:W-:Y:S01]  /*19c70*/  ENDCOLLECTIVE ;  /* 0x000000000000791b */ /* 0x003fe20003800000 */
.L_x_1432:
[----:B------:R-:W-:Y:S02]  /*19c80*/  IMAD.MOV.U32 R13, RZ, RZ, R6 ;  /* 0x000000ffff0d7224 */ /* 0x000fe400078e0006 */
[----:B------:R-:W-:Y:S02]  /*19c90*/  IMAD.MOV.U32 R12, RZ, RZ, 0x1 ;  /* 0x00000001ff0c7424 */ /* 0x000fe400078e00ff */
[----:B------:R-:W-:-:S07]  /*19ca0*/  IMAD.MOV.U32 R3, RZ, RZ, R14 ;  /* 0x000000ffff037224 */ /* 0x000fce00078e000e */
[----:B------:R-:W-:Y:S05]  /*19cb0*/  WARPSYNC.COLLECTIVE R15, `(.L_x_1433) ;  /* 0x000000000f087348 */ /* 0x000fea0003c00000 */
[----:B------:R0:W1:Y:S02]  /*19cc0*/  SHFL.IDX P6, R14, R13, R12, R11 ;  /* 0x0000000c0d0e7389 */ /* 0x00006400000c000b */
[----:B01----:R-:W-:Y:S01]  /*19cd0*/  ENDCOLLECTIVE ;  /* 0x000000000000791b */ /* 0x003fe20003800000 */
.L_x_1433:
        /* <DEDUP_REMOVED lines=10> */
.L_x_1434:
        /* <DEDUP_REMOVED lines=9> */
[----:B------:R-:W-:Y:S01]  /*19e10*/  ISETP.GE.AND P0, PT, R7, 0x11, PT ;  /* 0x000000110700780c */ /* 0x000fe20003f06270 */
[----:B0-----:R-:W-:-:S12]  /*19e20*/  IMAD.MOV.U32 R2, RZ, RZ, R14 ;  /* 0x000000ffff027224 */ /* 0x001fd800078e000e */
[----:B------:R-:W-:Y:S05]  /*19e30*/  WARPSYNC.COLLECTIVE R15, `(.L_x_1435) ;  /* 0x000000000f087348 */ /* 0x000fea0003c00000 */
[----:B------:R0:W1:Y:S02]  /*19e40*/  SHFL.IDX P6, R14, R13, R12, R11 ;  /* 0x0000000c0d0e7389 */ /* 0x00006400000c000b */
[----:B01----:R-:W-:Y:S01]  /*19e50*/  ENDCOLLECTIVE ;  /* 0x000000000000791b */ /* 0x003fe20003800000 */
.L_x_1435:
        /* <DEDUP_REMOVED lines=16> */
.L_x_1436:
[----:B------:R-:W-:Y:S02]  /*19f60*/  @P0 IMAD R9, R5, 0x2, R17 ;  /* 0x0000000205090824 */ /* 0x000fe400078e0211 */
[----:B------:R-:W-:Y:S02]  /*19f70*/  IMAD.MOV.U32 R13, RZ, RZ, R6 ;  /* 0x000000ffff0d7224 */ /* 0x000fe400078e0006 */
[----:B------:R-:W-:Y:S02]  /*19f80*/  IMAD.MOV.U32 R12, RZ, RZ, 0x3 ;  /* 0x00000003ff0c7424 */ /* 0x000fe400078e00ff */
[----:B------:R-:W-:-:S07]  /*19f90*/  IMAD.MOV.U32 R2, RZ, RZ, R14 ;  /* 0x000000ffff027224 */ /* 0x000fce00078e000e */
[----:B------:R-:W-:Y:S05]  /*19fa0*/  WARPSYNC.COLLECTIVE R15, `(.L_x_1437) ;  /* 0x000000000f087348 */ /* 0x000fea0003c00000 */
[----:B------:R0:W1:Y:S02]  /*19fb0*/  SHFL.IDX P6, R14, R13, R12, R11 ;  /* 0x0000000c0d0e7389 */ /* 0x00006400000c000b */
[----:B01----:R-:W-:Y:S01]  /*19fc0*/  ENDCOLLECTIVE ;  /* 0x000000000000791b */ /* 0x003fe20003800000 */
.L_x_1437:
        /* <DEDUP_REMOVED lines=14> */
.L_x_1438:
[----:B------:R-:W-:Y:S01]  /*1a0b0*/  IMAD.MOV.U32 R0, RZ, RZ, R14 ;  /* 0x000000ffff007224 */ /* 0x000fe200078e000e */
[----:B------:R-:W-:Y:S06]  /*1a0c0*/  BRA `(.L_x_1439) ;  /* 0xffffffbc00247947 */ /* 0x000fec000383ffff */
.L_x_1369:
[----:B------:R-:W-:Y:S02]  /*1a0d0*/  IMAD.MOV.U32 R13, RZ, RZ, R0 ;  /* 0x000000ffff0d7224 */ /* 0x000fe400078e0000 */
[----:B------:R-:W-:Y:S02]  /*1a0e0*/  IMAD.MOV.U32 R12, RZ, RZ, RZ ;  /* 0x000000ffff0c7224 */ /* 0x000fe400078e00ff */
[----:B------:R-:W-:Y:S02]  /*1a0f0*/  IMAD.MOV.U32 R11, RZ, RZ, 0x181f ;  /* 0x0000181fff0b7424 */ /* 0x000fe400078e00ff */
[----:B------:R-:W-:Y:S02]  /*1a100*/  IMAD.MOV.U32 R15, RZ, RZ, -0x1 ;  /* 0xffffffffff0f7424 */ /* 0x000fe400078e00ff */
[----:B------:R-:W-:Y:S02]  /*1a110*/  IMAD R5, R29, R5, RZ ;  /* 0x000000051d057224 */ /* 0x000fe400078e02ff */
[----:B------:R-:W-:-:S07]  /*1a120*/  IMAD.IADD R25, R8, 0x1, R25 ;  /* 0x0000000108197824 */ /* 0x000fce00078e0219 */
[----:B------:R-:W-:Y:S05]  /*1a130*/  WARPSYNC.COLLECTIVE R15, `(.L_x_1440) ;  /* 0x000000000f087348 */ /* 0x000fea0003c00000 */
[----:B------:R0:W1:Y:S02]  /*1a140*/  SHFL.IDX P6, R14, R13, R12, R11 ;  /* 0x0000000c0d0e7389 */ /* 0x00006400000c000b */
[----:B01----:R-:W-:Y:S01]  /*1a150*/  ENDCOLLECTIVE ;  /* 0x000000000000791b */ /* 0x003fe20003800000 */
.L_x_1440:
[C---:B------:R-:W-:Y:S01]  /*1a160*/  VIADD R6, R25.reuse, 0x10 ;  /* 0x0000001019067836 */ /* 0x040fe20000000000 */
[----:B------:R-:W-:Y:S01]  /*1a170*/  ISETP.GE.AND P0, PT, R25, R5, PT ;  /* 0x000000051900720c */ /* 0x000fe20003f06270 */
[----:B------:R-:W-:Y:S02]  /*1a180*/  IMAD.MOV.U32 R13, RZ, RZ, R4 ;  /* 0x000000ffff0d7224 */ /* 0x000fe400078e0004 */
[----:B------:R-:W-:-:S10]  /*1a190*/  IMAD.MOV.U32 R2, RZ, RZ, R14 ;  /* 0x000000ffff027224 */ /* 0x000fd400078e000e */
[----:B------:R-:W-:Y:S05]  /*1a1a0*/  WARPSYNC.COLLECTIVE R15, `(.L_x_1441) ;  /* 0x000000000f087348 */ /* 0x000fea0003c00000 */
[----:B------:R0:W1:Y:S02]  /*1a1b0*/  SHFL.IDX P6, R14, R13, R12, R11 ;  /* 0x0000000c0d0e7389 */ /* 0x00006400000c000b */
[----:B01----:R-:W-:Y:S01]  /*1a1c0*/  ENDCOLLECTIVE ;  /* 0x000000000000791b */ /* 0x003fe20003800000 */
.L_x_1441:
        /* <DEDUP_REMOVED lines=8> */
.L_x_1442:
        /* <DEDUP_REMOVED lines=9> */
[----:B------:R-:W-:Y:S02]  /*1a2e0*/  VIADD R6, R25, 0x20 ;  /* 0x0000002019067836 */ /* 0x000fe40000000000 */
[----:B0-----:R-:W-:-:S10]  /*1a2f0*/  IMAD.MOV.U32 R2, RZ, RZ, R14 ;  /* 0x000000ffff027224 */ /* 0x001fd400078e000e */
[----:B------:R-:W-:Y:S05]  /*1a300*/  WARPSYNC.COLLECTIVE R15, `(.L_x_1443) ;  /* 0x000000000f087348 */ /* 0x000fea0003c00000 */
[----:B------:R0:W1:Y:S02]  /*1a310*/  SHFL.IDX P6, R14, R13, R12, R11 ;  /* 0x0000000c0d0e7389 */ /* 0x00006400000c000b */
[----:B01----:R-:W-:Y:S01]  /*1a320*/  ENDCOLLECTIVE ;  /* 0x000000000000791b */ /* 0x003fe20003800000 */
.L_x_1443:
        /* <DEDUP_REMOVED lines=8> */
.L_x_1444:
[----:B------:R-:W-:-:S05]  /*1a3b0*/  @!P0 IMAD.MOV.U32 R3, RZ, RZ, R7 ;  /* 0x000000ffff038224 */ /* 0x000fca00078e0007 */
        /* <DEDUP_REMOVED lines=9> */
[----:B------:R-:W-:Y:S02]  /*1a450*/  VIADD R6, R25, 0x30 ;  /* 0x0000003019067836 */ /* 0x000fe40000000000 */
[----:B0-----:R-:W-:-:S10]  /*1a460*/  IMAD.MOV.U32 R2, RZ, RZ, R14 ;  /* 0x000000ffff027224 */ /* 0x001fd400078e000e */
[----:B------:R-:W-:Y:S05]  /*1a470*/  WARPSYNC.COLLECTIVE R15, `(.L_x_1445) ;  /* 0x000000000f087348 */ /* 0x000fea0003c00000 */
[----:B------:R0:W1:Y:S02]  /*1a480*/  SHFL.IDX P6, R14, R13, R12, R11 ;  /* 0x0000000c0d0e7389 */ /* 0x00006400000c000b */
[----:B01----:R-:W-:Y:S01]  /*1a490*/  ENDCOLLECTIVE ;  /* 0x000000000000791b */ /* 0x003fe20003800000 */
.L_x_1445:
        /* <DEDUP_REMOVED lines=8> */
.L_x_1446:
        /* <DEDUP_REMOVED lines=15> */
.L_x_1447:
        /* <DEDUP_REMOVED lines=8> */
.L_x_1448:
        /* <DEDUP_REMOVED lines=15> */
.L_x_1449:
        /* <DEDUP_REMOVED lines=8> */
.L_x_1450:
        /* <DEDUP_REMOVED lines=15> */
.L_x_1451:
        /* <DEDUP_REMOVED lines=8> */
.L_x_1452:
        /* <DEDUP_REMOVED lines=14> */
.L_x_1453:
        /* <DEDUP_REMOVED lines=8> */
.L_x_1454:
        /* <DEDUP_REMOVED lines=13> */
.L_x_1455:
[----:B------:R-:W-:Y:S05]  /*1aba0*/  BRA `(.L_x_1456) ;  /* 0xffffffbc00807947 */ /* 0x000fea000383ffff */
.L_x_1374:
[----:B0-----:R0:W2:Y:S02]  /*1abb0*/  SYNCS.PHASECHK.TRANS64.TRYWAIT P0, [R17+URZ+0x30820], R0 ;  /* 0x03082000110075a7 */ /* 0x0010a4000800017f */
[----:B--2---:R-:W-:Y:S05]  /*1abc0*/  @!P0 NANOSLEEP.SYNCS 0x989680 ;  /* 0x009896800000895d */ /* 0x004fea0003900000 */
[----:B------:R-:W2:Y:S02]  /*1abd0*/  @!P0 SYNCS.PHASECHK.TRANS64 P0, [R17+URZ+0x30820], R0 ;  /* 0x03082000110085a7 */ /* 0x000ea4000800007f */
[----:B--2---:R-:W-:Y:S05]  /*1abe0*/  @!P0 BRA `(.L_x_1374) ;  /* 0xfffffffc00f08947 */ /* 0x004fea000383ffff */
[----:B------:R-:W-:Y:S05]  /*1abf0*/  BRA `(.L_x_1457) ;  /* 0xffffffbc00fc7947 */ /* 0x000fea000383ffff */
.L_x_1379:
[----:B0-----:R0:W2:Y:S02]  /*1ac00*/  SYNCS.PHASECHK.TRANS64.TRYWAIT P0, [R7+URZ+0x30840], R2 ;  /* 0x03084002070075a7 */ /* 0x0010a4000800017f */
[----:B--2---:R-:W-:Y:S05]  /*1ac10*/  @!P0 NANOSLEEP.SYNCS 0x989680 ;  /* 0x009896800000895d */ /* 0x004fea0003900000 */
[----:B------:R-:W2:Y:S02]  /*1ac20*/  @!P0 SYNCS.PHASECHK.TRANS64 P0, [R7+URZ+0x30840], R2 ;  /* 0x03084002070085a7 */ /* 0x000ea4000800007f */
[----:B--2---:R-:W-:Y:S05]  /*1ac30*/  @!P0 BRA `(.L_x_1379) ;  /* 0xfffffffc00f08947 */ /* 0x004fea000383ffff */
[----:B------:R-:W-:Y:S05]  /*1ac40*/  BRA `(.L_x_1458) ;  /* 0xffffffc000dc7947 */ /* 0x000fea000383ffff */
.L_x_1380:
[----:B------:R-:W-:Y:S01]  /*1ac50*/  BSSY B1, `(.L_x_1459) ;  /* 0x0000008000017945 */ /* 0x000fe20003800000 */
[----:B------:R-:W-:Y:S02]  /*1ac60*/  IMAD.MOV.U32 R13, RZ, RZ, R25 ;  /* 0x000000ffff0d7224 */ /* 0x000fe400078e0019 */
[----:B------:R-:W-:Y:S02]  /*1ac70*/  IMAD.MOV.U32 R12, RZ, RZ, RZ ;  /* 0x000000ffff0c7224 */ /* 0x000fe400078e00ff */
[----:B------:R-:W-:Y:S02]  /*1ac80*/  IMAD.MOV.U32 R11, RZ, RZ, 0x181f ;  /* 0x0000181fff0b7424 */ /* 0x000fe400078e00ff */
[----:B------:R-:W-:-:S07]  /*1ac90*/  IMAD.MOV.U32 R15, RZ, RZ, -0x1 ;  /* 0xffffffffff0f7424 */ /* 0x000fce00078e00ff */
[----:B-1----:R-:W-:Y:S05]  /*1aca0*/  WARPSYNC.COLLECTIVE R15, `(.L_x_1460) ;  /* 0x000000000f087348 */ /* 0x002fea0003c00000 */
[----:B-1----:R0:W1:Y:S02]  /*1acb0*/  SHFL.IDX P6, R14, R13, R12, R11 ;  /* 0x0000000c0d0e7389 */ /* 0x00206400000c000b */
[----:B01----:R-:W-:Y:S01]  /*1acc0*/  ENDCOLLECTIVE ;  /* 0x000000000000791b */ /* 0x003fe20003800000 */
.L_x_1460:
[----:B------:R-:W-:Y:S05]  /*1acd0*/  BSYNC B1 ;  /* 0x0000000000017941 */ /* 0x000fea0003800000 */
.L_x_1459:
        /* <DEDUP_REMOVED lines=12> */
.L_x_1461:
[----:B------:R-:W-:Y:S01]  /*1ada0*/  LOP3.LUT R16, R16, 0xffffefff, RZ, 0xc0, !PT ;  /* 0xffffefff10107812 */ /* 0x000fe200078ec0ff */
[----:B------:R-:W-:-:S03]  /*1adb0*/  IMAD R20, R20, 0x2, R17 ;  /* 0x0000000214147824 */ /* 0x000fc600078e0211 */
[----:B------:R-:W-:-:S04]  /*1adc0*/  @P2 LOP3.LUT R16, R16, 0x1000, RZ, 0xfc, !PT ;  /* 0x0000100010102812 */ /* 0x000fc800078efcff */
[C---:B------:R-:W-:Y:S02]  /*1add0*/  LOP3.LUT P2, RZ, R16.reuse, 0x8, RZ, 0xc0, !PT ;  /* 0x0000000810ff7812 */ /* 0x040fe4000784c0ff */
[----:B------:R-:W-:Y:S01]  /*1ade0*/  LOP3.LUT R16, R16, 0xfffff7ff, RZ, 0xc0, !PT ;  /* 0xfffff7ff10107812 */ /* 0x000fe200078ec0ff */
[----:B------:R-:W-:-:S03]  /*1adf0*/  IMAD.MOV.U32 R13, RZ, RZ, R25 ;  /* 0x000000ffff0d7224 */ /* 0x000fc600078e0019 */
[----:B------:R-:W-:Y:S01]  /*1ae00*/  @P1 LOP3.LUT R16, R16, 0x800, RZ, 0xfc, !PT ;  /* 0x0000080010101812 */ /* 0x000fe200078efcff */
[----:B------:R-:W-:-:S03]  /*1ae10*/  IMAD.MOV.U32 R12, RZ, RZ, 0x1 ;  /* 0x00000001ff0c7424 */ /* 0x000fc600078e00ff */
[----:B------:R-:W-:Y:S01]  /*1ae20*/  LOP3.LUT P1, RZ, R16, 0x4, RZ, 0xc0, !PT ;  /* 0x0000000410ff7812 */ /* 0x000fe2000782c0ff */
[----:B------:R-:W-:-:S12]  /*1ae30*/  IMAD.MOV.U32 R2, RZ, RZ, R14 ;  /* 0x000000ffff027224 */ /* 0x000fd800078e000e */
[----:B------:R-:W-:Y:S05]  /*1ae40*/  WARPSYNC.COLLECTIVE R15, `(.L_x_1462) ;  /* 0x000000000f087348 */ /* 0x000fea0003c00000 */
[----:B------:R0:W1:Y:S02]  /*1ae50*/  SHFL.IDX P6, R14, R13, R12, R11 ;  /* 0x0000000c0d0e7389 */ /* 0x00006400000c000b */
[----:B01----:R-:W-:Y:S01]  /*1ae60*/  ENDCOLLECTIVE ;  /* 0x000000000000791b */ /* 0x003fe20003800000 */
.L_x_1462:
        /* <DEDUP_REMOVED lines=14> */
.L_x_1463:
[----:B------:R-:W-:Y:S02]  /*1af50*/  IMAD.MOV.U32 R13, RZ, RZ, R25 ;  /* 0x000000ffff0d7224 */ /* 0x000fe400078e0019 */
[----:B------:R-:W-:Y:S02]  /*1af60*/  IMAD.MOV.U32 R12, RZ, RZ, 0x2 ;  /* 0x00000002ff0c7424 */ /* 0x000fe400078e00ff */
[----:B------:R-:W-:-:S07]  /*1af70*/  IMAD.MOV.U32 R2, RZ, RZ, R14 ;  /* 0x000000ffff027224 */ /* 0x000fce00078e000e */
[----:B------:R-:W-:Y:S05]  /*1af80*/  WARPSYNC.COLLECTIVE R15, `(.L_x_1464) ;  /* 0x000000000f087348 */ /* 0x000fea0003c00000 */
[----:B------:R0:W1:Y:S02]  /*1af90*/  SHFL.IDX P6, R14, R13, R12, R11 ;  /* 0x0000000c0d0e7389 */ /* 0x00006400000c000b */
[----:B01----:R-:W-:Y:S01]  /*1afa0*/  ENDCOLLECTIVE ;  /* 0x000000000000791b */ /* 0x003fe20003800000 */
.L_x_1464:
        /* <DEDUP_REMOVED lines=14> */
.L_x_1465:
[----:B------:R-:W-:Y:S02]  /*1b090*/  IMAD.MOV.U32 R13, RZ, RZ, R25 ;  /* 0x000000ffff0d7224 */ /* 0x000fe400078e0019 */
[----:B------:R-:W-:Y:S02]  /*1b0a0*/  IMAD.MOV.U32 R12, RZ, RZ, 0x3 ;  /* 0x00000003ff0c7424 */ /* 0x000fe400078e00ff */
[----:B------:R-:W-:-:S07]  /*1b0b0*/  IMAD.MOV.U32 R2, RZ, RZ, R14 ;  /* 0x000000ffff027224 */ /* 0x000fce00078e000e */
[----:B------:R-:W-:Y:S05]  /*1b0c0*/  WARPSYNC.COLLECTIVE R15, `(.L_x_1466) ;  /* 0x000000000f087348 */ /* 0x000fea0003c00000 */
[----:B------:R0:W1:Y:S02]  /*1b0d0*/  SHFL.IDX P6, R14, R13, R12, R11 ;  /* 0x0000000c0d0e7389 */ /* 0x00006400000c000b */
[----:B01----:R-:W-:Y:S01]  /*1b0e0*/  ENDCOLLECTIVE ;  /* 0x000000000000791b */ /* 0x003fe20003800000 */
.L_x_1466:
[----:B------:R-:W-:-:S05]  /*1b0f0*/  IADD3 R2, P0, R2, R4, RZ ;  /* 0x0000000402027210 */ /* 0x000fca0007f1e0ff */
[----:B------:R-:W-:-:S05]  /*1b100*/  IMAD.X R3, RZ, RZ, R35, P0 ;  /* 0x000000ffff037224 */ /* 0x000fca00000e0623 */
[----:B------:R-:W-:Y:S01]  /*1b110*/  @!PT LDS RZ, [RZ] ;  /* 0x00000000fffff984 */ /* 0x000fe20000000800 */
[----:B------:R-:W-:Y:S01]  /*1b120*/  @!PT LDS RZ, [RZ] ;  /* 0x00000000fffff984 */ /* 0x000fe20000000800 */
[----:B------:R-:W-:Y:S01]  /*1b130*/  @!PT LDS RZ, [RZ] ;  /* 0x00000000fffff984 */ /* 0x000fe20000000800 */
[----:B------:R0:W-:Y:S01]  /*1b140*/  LDGSTS.E.BYPASS.LTC128B.128 [R20+0x21400], desc[UR36][R2.64], !P3 ;  /* 0x2140000002147fae */ /* 0x0001e2000d901d64 */
[----:B------:R-:W-:Y:S01]  /*1b150*/  IMAD.MOV.U32 R13, RZ, RZ, R10 ;  /* 0x000000ffff0d7224 */ /* 0x000fe200078e000a */
[C---:B------:R-:W-:Y:S02]  /*1b160*/  LOP3.LUT P3, RZ, R16.reuse, 0x2000, RZ, 0xc0, !PT ;  /* 0x0000200010ff7812 */ /* 0x040fe4000786c0ff */
        /* <DEDUP_REMOVED lines=9> */
.L_x_1467:
[----:B------:R-:W-:Y:S01]  /*1b200*/  IMAD.MOV.U32 R2, RZ, RZ, R14 ;  /* 0x000000ffff027224 */ /* 0x000fe200078e000e */
[----:B------:R-:W-:Y:S06]  /*1b210*/  BRA `(.L_x_1468) ;  /* 0xffffffc000587947 */ /* 0x000fec000383ffff */
.L_x_1385:
[----:B--2---:R2:W3:Y:S02]  /*1b220*/  SYNCS.PHASECHK.TRANS64.TRYWAIT P0, [R7+URZ+0x30860], R2 ;  /* 0x03086002070075a7 */ /* 0x0044e4000800017f */
[----:B---3--:R-:W-:Y:S05]  /*1b230*/  @!P0 NANOSLEEP.SYNCS 0x989680 ;  /* 0x009896800000895d */ /* 0x008fea0003900000 */
[----:B------:R-:W3:Y:S02]  /*1b240*/  @!P0 SYNCS.PHASECHK.TRANS64 P0, [R7+URZ+0x30860], R2 ;  /* 0x03086002070085a7 */ /* 0x000ee4000800007f */
[----:B---3--:R-:W-:Y:S05]  /*1b250*/  @!P0 BRA `(.L_x_1385) ;  /* 0xfffffffc00f08947 */ /* 0x008fea000383ffff */
[----:B------:R-:W-:Y:S05]  /*1b260*/  BRA `(.L_x_1469) ;  /* 0xffffffc000d07947 */ /* 0x000fea000383ffff */
.L_x_1386:
[----:B------:R-:W-:Y:S01]  /*1b270*/  BSSY B1, `(.L_x_1470) ;  /* 0x0000008000017945 */ /* 0x000fe20003800000 */
[----:B------:R-:W-:Y:S02]  /*1b280*/  IMAD.MOV.U32 R13, RZ, RZ, R19 ;  /* 0x000000ffff0d7224 */ /* 0x000fe400078e0013 */
[----:B------:R-:W-:Y:S02]  /*1b290*/  IMAD.MOV.U32 R12, RZ, RZ, RZ ;  /* 0x000000ffff0c7224 */ /* 0x000fe400078e00ff */
[----:B------:R-:W-:Y:S02]  /*1b2a0*/  IMAD.MOV.U32 R11, RZ, RZ, 0x181f ;  /* 0x0000181fff0b7424 */ /* 0x000fe400078e00ff */
[----:B------:R-:W-:-:S07]  /*1b2b0*/  IMAD.MOV.U32 R15, RZ, RZ, -0x1 ;  /* 0xffffffffff0f7424 */ /* 0x000fce00078e00ff */
[----:B012---:R-:W-:Y:S05]  /*1b2c0*/  WARPSYNC.COLLECTIVE R15, `(.L_x_1471) ;  /* 0x000000000f087348 */ /* 0x007fea0003c00000 */
[----:B-1----:R1:W3:Y:S02]  /*1b2d0*/  SHFL.IDX P6, R14, R13, R12, R11 ;  /* 0x0000000c0d0e7389 */ /* 0x0022e400000c000b */
[----:B0123--:R-:W-:Y:S01]  /*1b2e0*/  ENDCOLLECTIVE ;  /* 0x000000000000791b */ /* 0x00ffe20003800000 */
.L_x_1471:
[----:B------:R-:W-:Y:S05]  /*1b2f0*/  BSYNC B1 ;  /* 0x0000000000017941 */ /* 0x000fea0003800000 */
.L_x_1470:
        /* <DEDUP_REMOVED lines=9> */
.L_x_1472:
[----:B------:R-:W-:Y:S02]  /*1b390*/  IMAD.MOV.U32 R13, RZ, RZ, R19 ;  /* 0x000000ffff0d7224 */ /* 0x000fe400078e0013 */
[----:B------:R-:W-:Y:S02]  /*1b3a0*/  IMAD.MOV.U32 R12, RZ, RZ, 0x1 ;  /* 0x00000001ff0c7424 */ /* 0x000fe400078e00ff */
[----:B------:R-:W-:-:S07]  /*1b3b0*/  IMAD.MOV.U32 R2, RZ, RZ, R14 ;  /* 0x000000ffff027224 */ /* 0x000fce00078e000e */
[----:B------:R-:W-:Y:S05]  /*1b3c0*/  WARPSYNC.COLLECTIVE R15, `(.L_x_1473) ;  /* 0x000000000f087348 */ /* 0x000fea0003c00000 */
[----:B------:R0:W1:Y:S02]  /*1b3d0*/  SHFL.IDX P6, R14, R13, R12, R11 ;  /* 0x0000000c0d0e7389 */ /* 0x00006400000c000b */
[----:B01----:R-:W-:Y:S01]  /*1b3e0*/  ENDCOLLECTIVE ;  /* 0x000000000000791b */ /* 0x003fe20003800000 */
.L_x_1473:
        /* <DEDUP_REMOVED lines=18> */
.L_x_1474:
[----:B------:R-:W-:Y:S02]  /*1b510*/  IMAD.MOV.U32 R13, RZ, RZ, R19 ;  /* 0x000000ffff0d7224 */ /* 0x000fe400078e0013 */
[----:B------:R-:W-:Y:S02]  /*1b520*/  IMAD.MOV.U32 R12, RZ, RZ, 0x2 ;  /* 0x00000002ff0c7424 */ /* 0x000fe400078e00ff */
[----:B------:R-:W-:-:S07]  /*1b530*/  IMAD.MOV.U32 R2, RZ, RZ, R14 ;  /* 0x000000ffff027224 */ /* 0x000fce00078e000e */
[----:B------:R-:W-:Y:S05]  /*1b540*/  WARPSYNC.COLLECTIVE R15, `(.L_x_1475) ;  /* 0x000000000f087348 */ /* 0x000fea0003c00000 */
[----:B------:R0:W1:Y:S02]  /*1b550*/  SHFL.IDX P6, R14, R13, R12, R11 ;  /* 0x0000000c0d0e7389 */ /* 0x00006400000c000b */
[----:B01----:R-:W-:Y:S01]  /*1b560*/  ENDCOLLECTIVE ;  /* 0x000000000000791b */ /* 0x003fe20003800000 */
.L_x_1475:
        /* <DEDUP_REMOVED lines=18> */
.L_x_1476:
[----:B------:R-:W-:Y:S02]  /*1b690*/  IMAD.MOV.U32 R13, RZ, RZ, R19 ;  /* 0x000000ffff0d7224 */ /* 0x000fe400078e0013 */
[----:B------:R-:W-:Y:S02]  /*1b6a0*/  IMAD.MOV.U32 R12, RZ, RZ, 0x3 ;  /* 0x00000003ff0c7424 */ /* 0x000fe400078e00ff */
[----:B------:R-:W-:-:S07]  /*1b6b0*/  IMAD.MOV.U32 R2, RZ, RZ, R14 ;  /* 0x000000ffff027224 */ /* 0x000fce00078e000e */
[----:B------:R-:W-:Y:S05]  /*1b6c0*/  WARPSYNC.COLLECTIVE R15, `(.L_x_1477) ;  /* 0x000000000f087348 */ /* 0x000fea0003c00000 */
[----:B------:R0:W1:Y:S02]  /*1b6d0*/  SHFL.IDX P6, R14, R13, R12, R11 ;  /* 0x0000000c0d0e7389 */ /* 0x00006400000c000b */
[----:B01----:R-:W-:Y:S01]  /*1b6e0*/  ENDCOLLECTIVE ;  /* 0x000000000000791b */ /* 0x003fe20003800000 */
.L_x_1477:
        /* <DEDUP_REMOVED lines=13> */
.L_x_1478:
        /* <DEDUP_REMOVED lines=9> */
.L_x_1394:
[----:B0-----:R0:W2:Y:S02]  /*1b850*/  SYNCS.PHASECHK.TRANS64.TRYWAIT P0, [R0+URZ+0x30860], R3 ;  /* 0x03086003000075a7 */ /* 0x0010a4000800017f */
[----:B--2---:R-:W-:Y:S05]  /*1b860*/  @!P0 NANOSLEEP.SYNCS 0x989680 ;  /* 0x009896800000895d */ /* 0x004fea0003900000 */
[----:B------:R-:W2:Y:S02]  /*1b870*/  @!P0 SYNCS.PHASECHK.TRANS64 P0, [R0+URZ+0x30860], R3 ;  /* 0x03086003000085a7 */ /* 0x000ea4000800007f */
[----:B--2---:R-:W-:Y:S05]  /*1b880*/  @!P0 BRA `(.L_x_1394) ;  /* 0xfffffffc00f08947 */ /* 0x004fea000383ffff */
[----:B------:R-:W-:Y:S05]  /*1b890*/  BRA `(.L_x_1480) ;  /* 0xffffffc400407947 */ /* 0x000fea000383ffff */
.L_x_1395:
        /* <DEDUP_REMOVED lines=8> */
.L_x_1482:
[----:B------:R-:W-:Y:S05]  /*1b920*/  BSYNC B0 ;  /* 0x0000000000007941 */ /* 0x000fea0003800000 */
.L_x_1481:
[----:B------:R-:W-:Y:S02]  /*1b930*/  IMAD.MOV.U32 R13, RZ, RZ, R18 ;  /* 0x000000ffff0d7224 */ /* 0x000fe400078e0012 */
[----:B------:R-:W-:Y:S02]  /*1b940*/  IMAD.MOV.U32 R12, RZ, RZ, RZ ;  /* 0x000000ffff0c7224 */ /* 0x000fe400078e00ff */
[----:B------:R-:W-:Y:S02]  /*1b950*/  IMAD.MOV.U32 R11, RZ, RZ, 0x181f ;  /* 0x0000181fff0b7424 */ /* 0x000fe400078e00ff */
[----:B------:R-:W-:Y:S02]  /*1b960*/  IMAD.MOV.U32 R15, RZ, RZ, -0x1 ;  /* 0xffffffffff0f7424 */ /* 0x000fe400078e00ff */
[----:B------:R-:W-:Y:S02]  /*1b970*/  IMAD.MOV.U32 R3, RZ, RZ, R14 ;  /* 0x000000ffff037224 */ /* 0x000fe400078e000e */
[----:B------:R-:W-:-:S07]  /*1b980*/  IMAD.SHL.U32 R6, R33, 0x2, RZ ;  /* 0x0000000221067824 */ /* 0x000fce00078e00ff */
[----:B------:R-:W-:Y:S05]  /*1b990*/  WARPSYNC.COLLECTIVE R15, `(.L_x_1483) ;  /* 0x000000000f087348 */ /* 0x000fea0003c00000 */
[----:B------:R0:W1:Y:S02]  /*1b9a0*/  SHFL.IDX P6, R14, R13, R12, R11 ;  /* 0x0000000c0d0e7389 */ /* 0x00006400000c000b */
[----:B01----:R-:W-:Y:S01]  /*1b9b0*/  ENDCOLLECTIVE ;  /* 0x000000000000791b */ /* 0x003fe20003800000 */
.L_x_1483:
        /* <DEDUP_REMOVED lines=21> */
.L_x_1484:
        /* <DEDUP_REMOVED lines=11> */
.L_x_1485:
[----:B------:R-:W-:Y:S02]  /*1bbc0*/  IMAD.MOV.U32 R13, RZ, RZ, R19 ;  /* 0x000000ffff0d7224 */ /* 0x000fe400078e0013 */
[----:B------:R-:W-:Y:S01]  /*1bbd0*/  IMAD.MOV.U32 R12, RZ, RZ, 0x2 ;  /* 0x00000002ff0c7424 */ /* 0x000fe200078e00ff */
[----:B------:R-:W-:-:S13]  /*1bbe0*/  IADD3 R2, P4, R14, R6, RZ ;  /* 0x000000060e027210 */ /* 0x000fda0007f9e0ff */
[----:B------:R-:W-:Y:S05]  /*1bbf0*/  WARPSYNC.COLLECTIVE R15, `(.L_x_1486) ;  /* 0x000000000f087348 */ /* 0x000fea0003c00000 */
[----:B------:R0:W1:Y:S02]  /*1bc00*/  SHFL.IDX P6, R14, R13, R12, R11 ;  /* 0x0000000c0d0e7389 */ /* 0x00006400000c000b */
[----:B01----:R-:W-:Y:S01]  /*1bc10*/  ENDCOLLECTIVE ;  /* 0x000000000000791b */ /* 0x003fe20003800000 */
.L_x_1486:
        /* <DEDUP_REMOVED lines=12> */
.L_x_1487:
        /* <DEDUP_REMOVED lines=14> */
.L_x_1488:
        /* <DEDUP_REMOVED lines=12> */
.L_x_1489:
        /* <DEDUP_REMOVED lines=9> */
.L_x_1400:
        /* <DEDUP_REMOVED lines=8> */
.L_x_1492:
[----:B------:R-:W-:Y:S05]  /*1bf90*/  BSYNC B0 ;  /* 0x0000000000007941 */ /* 0x000fea0003800000 */
.L_x_1491:
[----:B------:R-:W-:Y:S02]  /*1bfa0*/  IMAD.MOV.U32 R13, RZ, RZ, R24 ;  /* 0x000000ffff0d7224 */ /* 0x000fe400078e0018 */
[----:B------:R-:W-:Y:S02]  /*1bfb0*/  IMAD.MOV.U32 R12, RZ, RZ, 0x1 ;  /* 0x00000001ff0c7424 */ /* 0x000fe400078e00ff */
[----:B------:R-:W-:Y:S02]  /*1bfc0*/  IMAD.MOV.U32 R11, RZ, RZ, 0x1f ;  /* 0x0000001fff0b7424 */ /* 0x000fe400078e00ff */
[----:B------:R-:W-:Y:S02]  /*1bfd0*/  IMAD.MOV.U32 R15, RZ, RZ, -0x1 ;  /* 0xffffffffff0f7424 */ /* 0x000fe400078e00ff */
[----:B------:R-:W-:Y:S02]  /*1bfe0*/  IMAD.IADD R9, R27, 0x1, R8 ;  /* 0x000000011b097824 */ /* 0x000fe400078e0208 */
[----:B------:R-:W-:-:S07]  /*1bff0*/  IMAD.MOV.U32 R0, RZ, RZ, R14 ;  /* 0x000000ffff007224 */ /* 0x000fce00078e000e */
[----:B------:R-:W-:Y:S05]  /*1c000*/  WARPSYNC.COLLECTIVE R15, `(.L_x_1493) ;  /* 0x000000000f087348 */ /* 0x000fea0003c00000 */
[----:B------:R0:W1:Y:S02]  /*1c010*/  SHFL.IDX P6, R14, R13, R12, R11 ;  /* 0x0000000c0d0e7389 */ /* 0x00006400000c000b */
[----:B01----:R-:W-:Y:S01]  /*1c020*/  ENDCOLLECTIVE ;  /* 0x000000000000791b */ /* 0x003fe20003800000 */
.L_x_1493:
[----:B------:R-:W-:Y:S02]  /*1c030*/  ULDC UR4, c[0x0][0xc3c] ;  /* 0x00030f0000047ab9 */ /* 0x000fe40000000800 */
[----:B------:R-:W-:-:S13]  /*1c040*/  ISETP.GE.OR P1, PT, R9, UR4, !P0 ;  /* 0x0000000409007c0c */ /* 0x000fda000c726670 */
[----:B------:R-:W0:Y:S08]  /*1c050*/  @!P1 LDC.64 R2, c[0x0][0xc80] ;  /* 0x00032000ff029b82 */ /* 0x000e300000000a00 */
[----:B------:R-:W1:Y:S01]  /*1c060*/  @!P1 LDC.64 R4, c[0x0][0xc78] ;  /* 0x00031e00ff049b82 */ /* 0x000e620000000a00 */
[----:B------:R-:W-:Y:S02]  /*1c070*/  IMAD.MOV.U32 R25, RZ, RZ, RZ ;  /* 0x000000ffff197224 */ /* 0x000fe400078e00ff */
[----:B------:R-:W-:-:S02]  /*1c080*/  IMAD.MOV.U32 R11, RZ, RZ, RZ ;  /* 0x000000ffff0b7224 */ /* 0x000fc400078e00ff */
[----:B------:R-:W-:Y:S02]  /*1c090*/  IMAD.MOV.U32 R7, RZ, RZ, R14 ;  /* 0x000000ffff077224 */ /* 0x000fe400078e000e */
[----:B0-----:R-:W-:-:S05]  /*1c0a0*/  @!P1 IMAD.WIDE R2, R9, 0x4, R2 ;  /* 0x0000000409029825 */ /* 0x001fca00078e0202 */
[----:B------:R1:W2:Y:S02]  /*1c0b0*/  @!P1 LDG.E R6, desc[UR36][R2.64] ;  /* 0x0000002402069981 */ /* 0x0002a4000c1e1900 */
[----:B-1----:R-:W-:-:S05]  /*1c0c0*/  @!P1 IMAD.WIDE R2, R9, 0x4, R4 ;  /* 0x0000000409029825 */ /* 0x002fca00078e0204 */
[----:B------:R-:W3:Y:S01]  /*1c0d0*/  @!P1 LDG.E R5, desc[UR36][R2.64] ;  /* 0x0000002402059981 */ /* 0x000ee2000c1e1900 */
[----:B------:R-:W-:Y:S01]  /*1c0e0*/  IMAD.MOV.U32 R4, RZ, RZ, RZ ;  /* 0x000000ffff047224 */ /* 0x000fe200078e00ff */
[C---:B------:R-:W-:Y:S02]  /*1c0f0*/  ISETP.GE.U32.AND P2, PT, R8.reuse, 0x2, PT ;  /* 0x000000020800780c */ /* 0x040fe40003f46070 */
        /* <DEDUP_REMOVED lines=11> */
.L_x_1494:
[----:B------:R-:W-:Y:S01]  /*1c1b0*/  IMAD.MOV.U32 R12, RZ, RZ, 0x2 ;  /* 0x00000002ff0c7424 */ /* 0x000fe200078e00ff */
[----:B------:R-:W-:-:S05]  /*1c1c0*/  SEL R14, R14, RZ, P1 ;  /* 0x000000ff0e0e7207 */ /* 0x000fca0000800000 */
[----:B------:R-:W-:-:S04]  /*1c1d0*/  IMAD.IADD R5, R13, 0x1, R14 ;  /* 0x000000010d057824 */ /* 0x000fc800078e020e */
[----:B------:R-:W-:-:S07]  /*1c1e0*/  IMAD.MOV.U32 R13, RZ, RZ, R5 ;  /* 0x000000ffff0d7224 */ /* 0x000fce00078e0005 */
[----:B------:R-:W-:Y:S05]  /*1c1f0*/  WARPSYNC.COLLECTIVE R15, `(.L_x_1495) ;  /* 0x000000000f087348 */ /* 0x000fea0003c00000 */
[----:B------:R0:W1:Y:S02]  /*1c200*/  SHFL.UP P6, R14, R13, R12, R11 ;  /* 0x0400000c0d0e7389 */ /* 0x00006400000c000b */
[----:B01----:R-:W-:Y:S01]  /*1c210*/  ENDCOLLECTIVE ;  /* 0x000000000000791b */ /* 0x003fe20003800000 */
.L_x_1495:
[----:B------:R-:W-:Y:S01]  /*1c220*/  IMAD.MOV.U32 R12, RZ, RZ, 0x4 ;  /* 0x00000004ff0c7424 */ /* 0x000fe200078e00ff */
[----:B------:R-:W-:-:S05]  /*1c230*/  SEL R2, R14, RZ, P2 ;  /* 0x000000ff0e027207 */ /* 0x000fca0001000000 */
[----:B------:R-:W-:-:S04]  /*1c240*/  IMAD.IADD R2, R5, 0x1, R2 ;  /* 0x0000000105027824 */ /* 0x000fc800078e0202 */
[----:B------:R-:W-:-:S07]  /*1c250*/  IMAD.MOV.U32 R13, RZ, RZ, R2 ;  /* 0x000000ffff0d7224 */ /* 0x000fce00078e0002 */
[----:B------:R-:W-:Y:S05]  /*1c260*/  WARPSYNC.COLLECTIVE R15, `(.L_x_1496) ;  /* 0x000000000f087348 */ /* 0x000fea0003c00000 */
[----:B------:R0:W1:Y:S02]  /*1c270*/  SHFL.UP P6, R14, R13, R12, R11 ;  /* 0x0400000c0d0e7389 */ /* 0x00006400000c000b */
[----:B01----:R-:W-:Y:S01]  /*1c280*/  ENDCOLLECTIVE ;  /* 0x000000000000791b */ /* 0x003fe20003800000 */
.L_x_1496:
[----:B------:R-:W-:Y:S01]  /*1c290*/  IMAD.MOV.U32 R12, RZ, RZ, 0x8 ;  /* 0x00000008ff0c7424 */ /* 0x000fe200078e00ff */
[----:B------:R-:W-:-:S05]  /*1c2a0*/  SEL R3, R14, RZ, P3 ;  /* 0x000000ff0e037207 */ /* 0x000fca0001800000 */
[----:B------:R-:W-:-:S04]  /*1c2b0*/  IMAD.IADD R3, R2, 0x1, R3 ;  /* 0x0000000102037824 */ /* 0x000fc800078e0203 */
[----:B------:R-:W-:-:S07]  /*1c2c0*/  IMAD.MOV.U32 R13, RZ, RZ, R3 ;  /* 0x000000ffff0d7224 */ /* 0x000fce00078e0003 */
[----:B------:R-:W-:Y:S05]  /*1c2d0*/  WARPSYNC.COLLECTIVE R15, `(.L_x_1497) ;  /* 0x000000000f087348 */ /* 0x000fea0003c00000 */
[----:B------:R0:W1:Y:S02]  /*1c2e0*/  SHFL.UP P6, R14, R13, R12, R11 ;  /* 0x0400000c0d0e7389 */ /* 0x00006400000c000b */
[----:B01----:R-:W-:Y:S01]  /*1c2f0*/  ENDCOLLECTIVE ;  /* 0x000000000000791b */ /* 0x003fe20003800000 */
.L_x_1497:
[----:B------:R-:W-:Y:S01]  /*1c300*/  IMAD.MOV.U32 R12, RZ, RZ, 0x10 ;  /* 0x00000010ff0c7424 */ /* 0x000fe200078e00ff */
[----:B------:R-:W-:-:S05]  /*1c310*/  SEL R14, R14, RZ, P4 ;  /* 0x000000ff0e0e7207 */ /* 0x000fca0002000000 */
[----:B------:R-:W-:-:S04]  /*1c320*/  IMAD.IADD R5, R3, 0x1, R14 ;  /* 0x0000000103057824 */ /* 0x000fc800078e020e */
[----:B------:R-:W-:-:S07]  /*1c330*/  IMAD.MOV.U32 R13, RZ, RZ, R5 ;  /* 0x000000ffff0d7224 */ /* 0x000fce00078e0005 */
[----:B------:R-:W-:Y:S05]  /*1c340*/  WARPSYNC.COLLECTIVE R15, `(.L_x_1498) ;  /* 0x000000000f087348 */ /* 0x000fea0003c00000 */
[----:B------:R0:W1:Y:S02]  /*1c350*/  SHFL.UP P6, R14, R13, R12, R11 ;  /* 0x0400000c0d0e7389 */ /* 0x00006400000c000b */
[----:B01----:R-:W-:Y:S01]  /*1c360*/  ENDCOLLECTIVE ;  /* 0x000000000000791b */ /* 0x003fe20003800000 */
.L_x_1498:
        /* <DEDUP_REMOVED lines=8> */
.L_x_1499:
[----:B------:R-:W-:Y:S05]  /*1c3f0*/  BRA `(.L_x_1500) ;  /* 0xffffffc000947947 */ /* 0x000fea000383ffff */
.L_x_1403:
[----:B------:R-:W-:Y:S01]  /*1c400*/  BSSY B0, `(.L_x_1501) ;  /* 0x0000007000007945 */ /* 0x000fe20003800000 */
[----:B------:R-:W-:Y:S02]  /*1c410*/  IMAD.MOV.U32 R12, RZ, RZ, 0x1 ;  /* 0x00000001ff0c7424 */ /* 0x000fe400078e00ff */
[----:B------:R-:W-:Y:S02]  /*1c420*/  IMAD.MOV.U32 R11, RZ, RZ, RZ ;  /* 0x000000ffff0b7224 */ /* 0x000fe400078e00ff */
[----:B------:R-:W-:-:S07]  /*1c430*/  IMAD.MOV.U32 R15, RZ, RZ, -0x1 ;  /* 0xffffffffff0f7424 */ /* 0x000fce00078e00ff */
[----:B------:R-:W-:Y:S05]  /*1c440*/  WARPSYNC.COLLECTIVE R15, `(.L_x_1502) ;  /* 0x000000000f087348 */ /* 0x000fea0003c00000 */
[----:B------:R0:W1:Y:S02]  /*1c450*/  SHFL.UP P6, R14, R13, R12, R11 ;  /* 0x0400000c0d0e7389 */ /* 0x00006400000c000b */
[----:B01----:R-:W-:Y:S01]  /*1c460*/  ENDCOLLECTIVE ;  /* 0x000000000000791b */ /* 0x003fe20003800000 */
.L_x_1502:
[----:B------:R-:W-:Y:S05]  /*1c470*/  BSYNC B0 ;  /* 0x0000000000007941 */ /* 0x000fea0003800000 */
.L_x_1501:
        /* <DEDUP_REMOVED lines=8> */
.L_x_1503:
[----:B------:R-:W-:Y:S01]  /*1c500*/  IMAD.MOV.U32 R12, RZ, RZ, 0x4 ;  /* 0x00000004ff0c7424 */ /* 0x000fe200078e00ff */
[----:B------:R-:W-:-:S05]  /*1c510*/  SEL R2, R14, RZ, P2 ;  /* 0x000000ff0e027207 */ /* 0x000fca0001000000 */
[----:B------:R-:W-:-:S04]  /*1c520*/  IMAD.IADD R2, R13, 0x1, R2 ;  /* 0x000000010d027824 */ /* 0x000fc800078e0202 */
[----:B------:R-:W-:-:S07]  /*1c530*/  IMAD.MOV.U32 R13, RZ, RZ, R2 ;  /* 0x000000ffff0d7224 */ /* 0x000fce00078e0002 */
[----:B------:R-:W-:Y:S05]  /*1c540*/  WARPSYNC.COLLECTIVE R15, `(.L_x_1504) ;  /* 0x000000000f087348 */ /* 0x000fea0003c00000 */
[----:B------:R0:W1:Y:S02]  /*1c550*/  SHFL.UP P6, R14, R13, R12, R11 ;  /* 0x0400000c0d0e7389 */ /* 0x00006400000c000b */
[----:B01----:R-:W-:Y:S01]  /*1c560*/  ENDCOLLECTIVE ;  /* 0x000000000000791b */ /* 0x003fe20003800000 */
.L_x_1504:
[----:B------:R-:W-:Y:S01]  /*1c570*/  IMAD.MOV.U32 R12, RZ, RZ, 0x8 ;  /* 0x00000008ff0c7424 */ /* 0x000fe200078e00ff */
[----:B------:R-:W-:-:S05]  /*1c580*/  SEL R3, R14, RZ, P3 ;  /* 0x000000ff0e037207 */ /* 0x000fca0001800000 */
[----:B------:R-:W-:-:S04]  /*1c590*/  IMAD.IADD R3, R2, 0x1, R3 ;  /* 0x0000000102037824 */ /* 0x000fc800078e0203 */
[----:B------:R-:W-:-:S07]  /*1c5a0*/  IMAD.MOV.U32 R13, RZ, RZ, R3 ;  /* 0x000000ffff0d7224 */ /* 0x000fce00078e0003 */
[----:B------:R-:W-:Y:S05]  /*1c5b0*/  WARPSYNC.COLLECTIVE R15, `(.L_x_1505) ;  /* 0x000000000f087348 */ /* 0x000fea0003c00000 */
[----:B------:R0:W1:Y:S02]  /*1c5c0*/  SHFL.UP P6, R14, R13, R12, R11 ;  /* 0x0400000c0d0e7389 */ /* 0x00006400000c000b */
[----:B01----:R-:W-:Y:S01]  /*1c5d0*/  ENDCOLLECTIVE ;  /* 0x000000000000791b */ /* 0x003fe20003800000 */
.L_x_1505:
[----:B------:R-:W-:Y:S01]  /*1c5e0*/  IMAD.MOV.U32 R12, RZ, RZ, 0x10 ;  /* 0x00000010ff0c7424 */ /* 0x000fe200078e00ff */
[----:B------:R-:W-:-:S05]  /*1c5f0*/  SEL R14, R14, RZ, P4 ;  /* 0x000000ff0e0e7207 */ /* 0x000fca0002000000 */
[----:B------:R-:W-:-:S04]  /*1c600*/  IMAD.IADD R5, R3, 0x1, R14 ;  /* 0x0000000103057824 */ /* 0x000fc800078e020e */
[----:B------:R-:W-:-:S07]  /*1c610*/  IMAD.MOV.U32 R13, RZ, RZ, R5 ;  /* 0x000000ffff0d7224 */ /* 0x000fce00078e0005 */
[----:B------:R-:W-:Y:S05]  /*1c620*/  WARPSYNC.COLLECTIVE R15, `(.L_x_1506) ;  /* 0x000000000f087348 */ /* 0x000fea0003c00000 */
[----:B------:R0:W1:Y:S02]  /*1c630*/  SHFL.UP P6, R14, R13, R12, R11 ;  /* 0x0400000c0d0e7389 */ /* 0x00006400000c000b */
[----:B01----:R-:W-:Y:S01]  /*1c640*/  ENDCOLLECTIVE ;  /* 0x000000000000791b */ /* 0x003fe20003800000 */
.L_x_1506:
        /* <DEDUP_REMOVED lines=8> */
.L_x_1507:
[----:B------:R-:W-:Y:S05]  /*1c6d0*/  BRA `(.L_x_1508) ;  /* 0xffffffc000807947 */ /* 0x000fea000383ffff */
.L_x_1405:
[----:B------:R-:W-:Y:S01]  /*1c6e0*/  BSSY B0, `(.L_x_1509) ;  /* 0x0000006000007945 */ /* 0x000fe20003800000 */
[----:B------:R-:W-:Y:S01]  /*1c6f0*/  PLOP3.LUT P6, PT, P6, PT, PT, 0x8, 0x0 ;  /* 0x000000000000781c */ /* 0x000fe200037ce170 */
[----:B------:R-:W-:-:S12]  /*1c700*/  IMAD.MOV.U32 R15, RZ, RZ, -0x1 ;  /* 0xffffffffff0f7424 */ /* 0x000fd800078e00ff */
[----:B0-----:R-:W-:Y:S05]  /*1c710*/  WARPSYNC.COLLECTIVE R15, `(.L_x_1510) ;  /* 0x000000000f087348 */ /* 0x001fea0003c00000 */
[----:B------:R-:W-:Y:S01]  /*1c720*/  VOTE.ANY R14, PT, P6 ;  /* 0x00000000000e7806 */ /* 0x000fe200030e0100 */
[----:B0-----:R-:W-:Y:S06]  /*1c730*/  ENDCOLLECTIVE ;  /* 0x000000000000791b */ /* 0x001fec0003800000 */
.L_x_1510:
[----:B------:R-:W-:Y:S05]  /*1c740*/  BSYNC B0 ;  /* 0x0000000000007941 */ /* 0x000fea0003800000 */
.L_x_1509:
[----:B------:R-:W-:Y:S02]  /*1c750*/  IMAD.MOV.U32 R3, RZ, RZ, R14 ;  /* 0x000000ffff037224 */ /* 0x000fe400078e000e */
[----:B------:R-:W-:Y:S02]  /*1c760*/  IMAD.MOV.U32 R13, RZ, RZ, R25 ;  /* 0x000000ffff0d7224 */ /* 0x000fe400078e0019 */
[----:B------:R0:W1:Y:S01]  /*1c770*/  POPC R12, R3 ;  /* 0x00000003000c7309 */ /* 0x0000620000000000 */
[----:B------:R-:W-:Y:S02]  /*1c780*/  IMAD.MOV.U32 R11, RZ, RZ, 0x1f ;  /* 0x0000001fff0b7424 */ /* 0x000fe400078e00ff */
[----:B------:R-:W-:-:S07]  /*1c790*/  IMAD.MOV.U32 R15, RZ, RZ, -0x1 ;  /* 0xffffffffff0f7424 */ /* 0x000fce00078e00ff */
[----:B01----:R-:W-:Y:S05]  /*1c7a0*/  WARPSYNC.COLLECTIVE R15, `(.L_x_1511) ;  /* 0x000000000f087348 */ /* 0x003fea0003c00000 */
[----:B-1----:R1:W2:Y:S02]  /*1c7b0*/  SHFL.IDX P6, R14, R13, R12, R11 ;  /* 0x0000000c0d0e7389 */ /* 0x0022a400000c000b */
[----:B012---:R-:W-:Y:S01]  /*1c7c0*/  ENDCOLLECTIVE ;  /* 0x000000000000791b */ /* 0x007fe20003800000 */
.L_x_1511:
[----:B------:R-:W-:Y:S02]  /*1c7d0*/  IMAD.IADD R27, R12, 0x1, R27 ;  /* 0x000000010c1b7824 */ /* 0x000fe400078e021b */
[----:B------:R-:W-:Y:S02]  /*1c7e0*/  IMAD.MOV.U32 R13, RZ, RZ, R4 ;  /* 0x000000ffff0d7224 */ /* 0x000fe400078e0004 */
[----:B------:R-:W-:-:S07]  /*1c7f0*/  IMAD.MOV.U32 R25, RZ, RZ, R14 ;  /* 0x000000ffff197224 */ /* 0x000fce00078e000e */
[----:B------:R-:W-:Y:S05]  /*1c800*/  WARPSYNC.COLLECTIVE R15, `(.L_x_1512) ;  /* 0x000000000f087348 */ /* 0x000fea0003c00000 */
[----:B------:R0:W1:Y:S02]  /*1c810*/  SHFL.IDX P6, R14, R13, R12, R11 ;  /* 0x0000000c0d0e7389 */ /* 0x00006400000c000b */
[----:B01----:R-:W-:Y:S01]  /*1c820*/  ENDCOLLECTIVE ;  /* 0x000000000000791b */ /* 0x003fe20003800000 */
.L_x_1512:
[----:B------:R-:W-:Y:S01]  /*1c830*/  IMAD.MOV.U32 R4, RZ, RZ, R14 ;  /* 0x000000ffff047224 */ /* 0x000fe200078e000e */
[----:B------:R-:W-:Y:S06]  /*1c840*/  BRA `(.L_x_1513) ;  /* 0xffffffc000647947 */ /* 0x000fec000383ffff */
.L_x_1407:
[----:B------:R-:W-:Y:S01]  /*1c850*/  BSSY B0, `(.L_x_1514) ;  /* 0x0000007000007945 */ /* 0x000fe20003800000 */
[----:B------:R-:W-:Y:S02]  /*1c860*/  IMAD.MOV.U32 R13, RZ, RZ, R2 ;  /* 0x000000ffff0d7224 */ /* 0x000fe400078e0002 */
[----:B------:R-:W-:Y:S02]  /*1c870*/  IMAD.MOV.U32 R11, RZ, RZ, 0x1f ;  /* 0x0000001fff0b7424 */ /* 0x000fe400078e00ff */
[----:B------:R-:W-:-:S07]  /*1c880*/  IMAD.MOV.U32 R15, RZ, RZ, -0x1 ;  /* 0xffffffffff0f7424 */ /* 0x000fce00078e00ff */
[----:B0-23--:R-:W-:Y:S05]  /*1c890*/  WARPSYNC.COLLECTIVE R15, `(.L_x_1515) ;  /* 0x000000000f087348 */ /* 0x00dfea0003c00000 */
[----:B------:R1:W4:Y:S02]  /*1c8a0*/  SHFL.IDX P6, R14, R13, R12, R11 ;  /* 0x0000000c0d0e7389 */ /* 0x00032400000c000b */
[----:B01234-:R-:W-:Y:S01]  /*1c8b0*/  ENDCOLLECTIVE ;  /* 0x000000000000791b */ /* 0x01ffe20003800000 */
.L_x_1515:
[----:B------:R-:W-:Y:S05]  /*1c8c0*/  BSYNC B0 ;  /* 0x0000000000007941 */ /* 0x000fea0003800000 */
.L_x_1514:
[----:B------:R-:W-:Y:S01]  /*1c8d0*/  IMAD.MOV.U32 R6, RZ, RZ, R14 ;  /* 0x000000ffff067224 */ /* 0x000fe200078e000e */
[----:B------:R-:W-:Y:S06]  /*1c8e0*/  BRA `(.L_x_1406) ;  /* 0xffffffc000547947 */ /* 0x000fec000383ffff */
.L_x_1413:
[----:B0-----:R0:W1:Y:S02]  /*1c8f0*/  SYNCS.PHASECHK.TRANS64.TRYWAIT P0, [R7+URZ+0x30820], R0 ;  /* 0x03082000070075a7 */ /* 0x001064000800017f */
[----:B-1----:R-:W-:Y:S05]  /*1c900*/  @!P0 NANOSLEEP.SYNCS 0x989680 ;  /* 0x009896800000895d */ /* 0x002fea0003900000 */
[----:B------:R-:W1:Y:S02]  /*1c910*/  @!P0 SYNCS.PHASECHK.TRANS64 P0, [R7+URZ+0x30820], R0 ;  /* 0x03082000070085a7 */ /* 0x000e64000800007f */
[----:B-1----:R-:W-:Y:S05]  /*1c920*/  @!P0 BRA `(.L_x_1413) ;  /* 0xfffffffc00f08947 */ /* 0x002fea000383ffff */
[----:B------:R-:W-:Y:S05]  /*1c930*/  BRA `(.L_x_1516) ;  /* 0xffffffc800ac7947 */ /* 0x000fea000383ffff */
.L_x_1414:
[----:B------:R-:W1:Y:S01]  /*1c940*/  S2R R2, SR_TID.X ;  /* 0x0000000000027919 */ /* 0x000e620000002100 */
[----:B------:R-:W-:Y:S01]  /*1c950*/  BSSY B0, `(.L_x_1517) ;  /* 0x000000a000007945 */ /* 0x000fe20003800000 */
[----:B------:R-:W-:Y:S02]  /*1c960*/  IMAD.MOV.U32 R12, RZ, RZ, RZ ;  /* 0x000000ffff0c7224 */ /* 0x000fe400078e00ff */
[----:B------:R-:W-:Y:S02]  /*1c970*/  IMAD.MOV.U32 R11, RZ, RZ, 0x1f ;  /* 0x0000001fff0b7424 */ /* 0x000fe400078e00ff */
[----:B------:R-:W-:Y:S01]  /*1c980*/  IMAD.MOV.U32 R15, RZ, RZ, -0x1 ;  /* 0xffffffffff0f7424 */ /* 0x000fe200078e00ff */
[----:B-1----:R-:W-:-:S04]  /*1c990*/  SHF.R.U32.HI R2, RZ, 0x5, R2 ;  /* 0x00000005ff027819 */ /* 0x002fc80000011602 */
[----:B------:R-:W-:-:S05]  /*1c9a0*/  LOP3.LUT R2, R2, 0x3, RZ, 0xc0, !PT ;  /* 0x0000000302027812 */ /* 0x000fca00078ec0ff */
[----:B------:R-:W-:-:S07]  /*1c9b0*/  IMAD.MOV.U32 R13, RZ, RZ, R2 ;  /* 0x000000ffff0d7224 */ /* 0x000fce00078e0002 */
[----:B0-2---:R-:W-:Y:S05]  /*1c9c0*/  WARPSYNC.COLLECTIVE R15, `(.L_x_1518) ;  /* 0x000000000f087348 */ /* 0x005fea0003c00000 */
[----:B------:R1:W3:Y:S02]  /*1c9d0*/  SHFL.IDX P6, R14, R13, R12, R11 ;  /* 0x0000000c0d0e7389 */ /* 0x0002e400000c000b */
[----:B0123--:R-:W-:Y:S01]  /*1c9e0*/  ENDCOLLECTIVE ;  /* 0x000000000000791b */ /* 0x00ffe20003800000 */
.L_x_1518:
[----:B------:R-:W-:Y:S05]  /*1c9f0*/  BSYNC B0 ;  /* 0x0000000000007941 */ /* 0x000fea0003800000 */
.L_x_1517:
[----:B------:R-:W-:Y:S05]  /*1ca00*/  BRA `(.L_x_1519) ;  /* 0xffffffc800947947 */ /* 0x000fea000383ffff */
.L_x_1417:
[----:B------:R-:W-:Y:S01]  /*1ca10*/  BSSY B1, `(.L_x_1520) ;  /* 0x0000006000017945 */ /* 0x000fe20003800000 */
[----:B------:R-:W-:-:S07]  /*1ca20*/  IMAD.MOV.U32 R15, RZ, RZ, -0x1 ;  /* 0xffffffffff0f7424 */ /* 0x000fce00078e00ff */
[----:B0-2---:R-:W-:Y:S05]  /*1ca30*/  WARPSYNC.COLLECTIVE R15, `(.L_x_1521) ;  /* 0x000000000f0c7348 */ /* 0x005fea0003c00000 */
[----:B------:R-:W-:Y:S02]  /*1ca40*/  ELECT P6, UR62, PT ;  /* 0x00000000003e782f */ /* 0x000fe400038c0000 */
[----:B------:R-:W-:Y:S01]  /*1ca50*/  MOV R14, UR62 ;  /* 0x0000003e000e7c02 */ /* 0x000fe20008000f00 */
[----:B0-2---:R-:W-:Y:S10]  /*1ca60*/  ENDCOLLECTIVE ;  /* 0x000000000000791b */ /* 0x005ff40003800000 */
.L_x_1521:
[----:B------:R-:W-:Y:S05]  /*1ca70*/  BSYNC B1 ;  /* 0x0000000000017941 */ /* 0x000fea0003800000 */
.L_x_1520:
[----:B------:R-:W-:Y:S05]  /*1ca80*/  BRA `(.L_x_1522) ;  /* 0xffffffc8008c7947 */ /* 0x000fea000383ffff */
.L_x_1419:
[----:B0-----:R0:W1:Y:S02]  /*1ca90*/  SYNCS.PHASECHK.TRANS64.TRYWAIT P1, [R5+URZ+0x30840], R0 ;  /* 0x03084000050075a7 */ /* 0x001064000802017f */
[----:B-1----:R-:W-:Y:S05]  /*1caa0*/  @!P1 NANOSLEEP.SYNCS 0x989680 ;  /* 0x009896800000995d */ /* 0x002fea0003900000 */
[----:B------:R-:W1:Y:S02]  /*1cab0*/  @!P1 SYNCS.PHASECHK.TRANS64 P1, [R5+URZ+0x30840], R0 ;  /* 0x03084000050095a7 */ /* 0x000e64000802007f */
[----:B-1----:R-:W-:Y:S05]  /*1cac0*/  @!P1 BRA `(.L_x_1419) ;  /* 0xfffffffc00f09947 */ /* 0x002fea000383ffff */
[----:B------:R-:W-:Y:S05]  /*1cad0*/  BRA `(.L_x_1523) ;  /* 0xffffffc800b47947 */ /* 0x000fea000383ffff */
.L_x_1421:
[----:B-1----:R1:W3:Y:S02]  /*1cae0*/  SYNCS.PHASECHK.TRANS64.TRYWAIT P1, [R3+URZ+0x30840], R2 ;  /* 0x03084002030075a7 */ /* 0x0022e4000802017f */
[----:B---3--:R-:W-:Y:S05]  /*1caf0*/  @!P1 NANOSLEEP.SYNCS 0x989680 ;  /* 0x009896800000995d */ /* 0x008fea0003900000 */
[----:B------:R-:W3:Y:S02]  /*1cb00*/  @!P1 SYNCS.PHASECHK.TRANS64 P1, [R3+URZ+0x30840], R2 ;  /* 0x03084002030095a7 */ /* 0x000ee4000802007f */
[----:B---3--:R-:W-:Y:S05]  /*1cb10*/  @!P1 BRA `(.L_x_1421) ;  /* 0xfffffffc00f09947 */ /* 0x008fea000383ffff */
[----:B------:R-:W-:Y:S05]  /*1cb20*/  BRA `(.L_x_1524) ;  /* 0xffffffc800c07947 */ /* 0x000fea000383ffff */
.L_x_1423:
[----:B---3--:R3:W4:Y:S02]  /*1cb30*/  SYNCS.PHASECHK.TRANS64.TRYWAIT P1, [R5+URZ+0x30860], R0 ;  /* 0x03086000050075a7 */ /* 0x008724000802017f */
[----:B----4-:R-:W-:Y:S05]  /*1cb40*/  @!P1 NANOSLEEP.SYNCS 0x989680 ;  /* 0x009896800000995d */ /* 0x010fea0003900000 */
[----:B------:R-:W4:Y:S02]  /*1cb50*/  @!P1 SYNCS.PHASECHK.TRANS64 P1, [R5+URZ+0x30860], R0 ;  /* 0x03086000050095a7 */ /* 0x000f24000802007f */
[----:B----4-:R-:W-:Y:S05]  /*1cb60*/  @!P1 BRA `(.L_x_1423) ;  /* 0xfffffffc00f09947 */ /* 0x010fea000383ffff */
[----:B------:R-:W-:Y:S05]  /*1cb70*/  BRA `(.L_x_1525) ;  /* 0xffffffc800bc7947 */ /* 0x000fea000383ffff */
.L_x_1526:
        /* <DEDUP_REMOVED lines=16> */
.L_x_3275:


//--------------------- .text._ZN7cutlass13device_kernelIN5flash11enable_sm90INS1_16FlashAttnFwdSm90INS1_25CollectiveMainloopFwdSm90ILi2EN4cute5tupleIJNS5_1CILi1EEES8_S8_EEENS6_IJNS7_ILi128EEENS7_ILi64EEENS7_ILi256EEEEEELi256ENS_6half_tEfNS_4arch4Sm90ELb0ELb1ELb1ELb1ELb1ELb1ELb0ELb1ELb1ELb1ELb1ELb0EEENS1_21CollectiveEpilogueFwdINS6_IJSA_SC_SB_EEES9_SE_SG_Li256ELb1ELb1ELb1ELb0EEENS1_36VarlenDynamicPersistentTileSchedulerILi128ELi64ELi256ELi128ELb1ELb1ELb1ELb1ELb0ELb1EEEEEEEEEvNT_6ParamsE --------------------------
	.section	.text._ZN7cutlass13device_kernelIN5flash11enable_sm90INS1_16FlashAttnFwdSm90INS1_25CollectiveMainloopFwdSm90ILi2EN4cute5tupleIJNS5_1CILi1EEES8_S8_EEENS6_IJNS7_ILi128EEENS7_ILi64EEENS7_ILi256EEEEEELi256ENS_6half_tEfNS_4arch4Sm90ELb0ELb1ELb1ELb1ELb1ELb1ELb0ELb1ELb1ELb1ELb1ELb0EEENS1_21CollectiveEpilogueFwdINS6_IJSA_SC_SB_EEES9_SE_SG_Li256ELb1ELb1ELb1ELb0EEENS1_36VarlenDynamicPersistentTileSchedulerILi128ELi64ELi256ELi128ELb1ELb1ELb1ELb1ELb0ELb1EEEEEEEEEvNT_6ParamsE,"ax",@progbits
	.align	128
.text._ZN7cutlass13device_kernelIN5flash11enable_sm90INS1_16FlashAttnFwdSm90INS1_25CollectiveMainloopFwdSm90ILi2EN4cute5tupleIJNS5_1CILi1EEES8_S8_EEENS6_IJNS7_ILi128EEENS7_ILi64EEENS7_ILi256EEEEEELi256ENS_6half_tEfNS_4arch4Sm90ELb0ELb1ELb1ELb1ELb1ELb1ELb0ELb1ELb1ELb1ELb1ELb0EEENS1_21CollectiveEpilogueFwdINS6_IJSA_SC_SB_EEES9_SE_SG_Li256ELb1ELb1ELb1ELb0EEENS1_36VarlenDynamicPersistentTileSchedulerILi128ELi64ELi256ELi128ELb1ELb1ELb1ELb1ELb0ELb1EEEEEEEEEvNT_6ParamsE:
        .type           _ZN7cutlass13device_kernelIN5flash11enable_sm90INS1_16FlashAttnFwdSm90INS1_25CollectiveMainloopFwdSm90ILi2EN4cute5tupleIJNS5_1CILi1EEES8_S8_EEENS6_IJNS7_ILi128EEENS7_ILi64EEENS7_ILi256EEEEEELi256ENS_6half_tEfNS_4arch4Sm90ELb0ELb1ELb1ELb1ELb1ELb1ELb0ELb1ELb1ELb1ELb1ELb0EEENS1_21CollectiveEpilogueFwdINS6_IJSA_SC_SB_EEES9_SE_SG_Li256ELb1ELb1ELb1ELb0EEENS1_36VarlenDynamicPersistentTileSchedulerILi128ELi64ELi256ELi128ELb1ELb1ELb1ELb1ELb0ELb1EEEEEEEEEvNT_6ParamsE,@function
        .size           _ZN7cutlass13device_kernelIN5flash11enable_sm90INS1_16FlashAttnFwdSm90INS1_25CollectiveMainloopFwdSm90ILi2EN4cute5tupleIJNS5_1CILi1EEES8_S8_EEENS6_IJNS7_ILi128EEENS7_ILi64EEENS7_ILi256EEEEEELi256ENS_6half_tEfNS_4arch4Sm90ELb0ELb1ELb1ELb1ELb1ELb1ELb0ELb1ELb1ELb1ELb1ELb0EEENS1_21CollectiveEpilogueFwdINS6_IJSA_SC_SB_EEES9_SE_SG_Li256ELb1ELb1ELb1ELb0EEENS1_36VarlenDynamicPersistentTileSchedulerILi128ELi64ELi256ELi128ELb1ELb1ELb1ELb1ELb0ELb1EEEEEEEEEvNT_6ParamsE,(.L_x_3276 - _ZN7cutlass13device_kernelIN5flash11enable_sm90INS1_16FlashAttnFwdSm90INS1_25CollectiveMainloopFwdSm90ILi2EN4cute5tupleIJNS5_1CILi1EEES8_S8_EEENS6_IJNS7_ILi128EEENS7_ILi64EEENS7_ILi256EEEEEELi256ENS_6half_tEfNS_4arch4Sm90ELb0ELb1ELb1ELb1ELb1ELb1ELb0ELb1ELb1ELb1ELb1ELb0EEENS1_21CollectiveEpilogueFwdINS6_IJSA_SC_SB_EEES9_SE_SG_Li256ELb1ELb1ELb1ELb0EEENS1_36VarlenDynamicPersistentTileSchedulerILi128ELi64ELi256ELi128ELb1ELb1ELb1ELb1ELb0ELb1EEEEEEEEEvNT_6ParamsE)
        .other          _ZN7cutlass13device_kernelIN5flash11enable_sm90INS1_16FlashAttnFwdSm90INS1_25CollectiveMainloopFwdSm90ILi2EN4cute5tupleIJNS5_1CILi1EEES8_S8_EEENS6_IJNS7_ILi128EEENS7_ILi64EEENS7_ILi256EEEEEELi256ENS_6half_tEfNS_4arch4Sm90ELb0ELb1ELb1ELb1ELb1ELb1ELb0ELb1ELb1ELb1ELb1ELb0EEENS1_21CollectiveEpilogueFwdINS6_IJSA_SC_SB_EEES9_SE_SG_Li256ELb1ELb1ELb1ELb0EEENS1_36VarlenDynamicPersistentTileSchedulerILi128ELi64ELi256ELi128ELb1ELb1ELb1ELb1ELb0ELb1EEEEEEEEEvNT_6ParamsE,@"STO_CUDA_ENTRY STV_DEFAULT"
_ZN7cutlass13device_kernelIN5flash11enable_sm90INS1_16FlashAttnFwdSm90INS1_25CollectiveMainloopFwdSm90ILi2EN4cute5tupleIJNS5_1CILi1EEES8_S8_EEENS6_IJNS7_ILi128EEENS7_ILi64EEENS7_ILi256EEEEEELi256ENS_6half_tEfNS_4arch4Sm90ELb0ELb1ELb1ELb1ELb1ELb1ELb0ELb1ELb1ELb1ELb1ELb0EEENS1_21CollectiveEpilogueFwdINS6_IJSA_SC_SB_EEES9_SE_SG_Li256ELb1ELb1ELb1ELb0EEENS1_36VarlenDynamicPersistentTileSchedulerILi128ELi64ELi256ELi128ELb1ELb1ELb1ELb1ELb0ELb1EEEEEEEEEvNT_6ParamsE:
        /* <DEDUP_REMOVED lines=18> */
.L_x_1528:
[----:B------:R-:W-:Y:S05]  /*0120*/  BSYNC B0 ;  /* 0x0000000000007941 */ /* 0x000fea0003800000 */
.L_x_1527:
        /* <DEDUP_REMOVED lines=41> */
.L_x_1529:
        /* <DEDUP_REMOVED lines=22> */
.L_x_1530:
        /* <DEDUP_REMOVED lines=18> */
.L_x_1531:
        /* <DEDUP_REMOVED lines=22> */
.L_x_1532:
        /* <DEDUP_REMOVED lines=22> */
.L_x_1533:
[----:B0-----:R-:W-:Y:S01]  /*0900*/  UMOV UR4, 0x1 ;  /* 0x0000000100047882 */ /* 0x001fe20000000000 */
[----:B------:R-:W-:Y:S01]  /*0910*/  PLOP3.LUT P0, PT, PT, PT, UP0, 0x80, 0x0 ;  /* 0x000000000000781c */ /* 0x000fe20003f0f008 */
[----:B------:R-:W-:Y:S01]  /*0920*/  USEL UR4, UR4, 0x2, !UP0 ;  /* 0x0000000204047887 */ /* 0x000fe2000c000000 */
[----:B------:R-:W-:Y:S01]  /*0930*/  NOP ;  /* 0x0000000000007918 */ /* 0x000fe20000000000 */
[----:B------:R-:W-:Y:S01]  /*0940*/  ULDC.64 UR60, c[0x0][0x208] ;  /* 0x00008200003c7ab9 */ /* 0x000fe20000000a00 */
[----:B------:R-:W-:Y:S03]  /*0950*/  BSSY B9, `(.L_x_1534) ;  /* 0x0002c96000097945 */ /* 0x000fe60003800000 */
[----:B------:R-:W-:-:S05]  /*0960*/  IMAD.U32 R3, RZ, RZ, UR4 ;  /* 0x00000004ff037e24 */ /* 0x000fca000f8e00ff */
[----:B------:R0:W-:Y:S01]  /*0970*/  STL [R1+0xdc], R3 ;  /* 0x0000dc0301007387 */ /* 0x0001e20000100800 */
[----:B-12-4-:R-:W-:Y:S06]  /*0980*/  BAR.SYNC.DEFER_BLOCKING 0x0 ;  /* 0x0000000000007b1d */ /* 0x016fec0000010000 */
[----:B------:R-:W-:Y:S05]  /*0990*/  @!P0 BRA `(.L_x_1535) ;  /* 0x0000024000fc8947 */ /* 0x000fea0003800000 */
.L_x_1536:
[----:B------:R-:W-:-:S08]  /*09a0*/  NOP ;  /* 0x0000000000007918 */ /* 0x000fd00000000000 */
[----:B------:R-:W1:Y:S02]  /*09b0*/  USETMAXREG.TRY_ALLOC.CTAPOOL UP0, 0xe8 ;  /* 0x000000e8000079c8 */ /* 0x000e640008000600 */
[----:B-1----:R-:W-:-:S13]  /*09c0*/  PLOP3.LUT P0, PT, PT, PT, UP0, 0x80, 0x0 ;  /* 0x000000000000781c */ /* 0x002fda0003f0f008 */
[----:B------:R-:W-:Y:S05]  /*09d0*/  @!P0 BRA `(.L_x_1536) ;  /* 0xfffffffc00f08947 */ /* 0x000fea000383ffff */
[----:B------:R-:W1:Y:S08]  /*09e0*/  S2UR UR4, SR_CgaCtaId ;  /* 0x00000000000479c3 */ /* 0x000e700000008800 */
[----:B------:R-:W-:Y:S06]  /*09f0*/  BAR.ARV 0x8, 0x180 ;  /* 0x0206000000007b1d */ /* 0x000fec0000002000 */
[----:B------:R-:W-:-:S02]  /*0a00*/  MOV R17, 0x400 ;  /* 0x0000040000117802 */ /* 0x000fc40000000f00 */
[----:B------:R-:W-:Y:S01]  /*0a10*/  BAR.SYNC.DEFER_BLOCKING 0x5, 0x180 ;  /* 0x0146000000007b1d */ /* 0x000fe20000010000 */
[----:B-1----:R-:W-:-:S05]  /*0a20*/  IMAD.U32 R2, RZ, RZ, UR4 ;  /* 0x00000004ff027e24 */ /* 0x002fca000f8e00ff */
[----:B------:R-:W-:Y:S01]  /*0a30*/  ULDC UR4, c[0x0][0xc3c] ;  /* 0x00030f0000047ab9 */ /* 0x000fe20000000800 */
[----:B------:R-:W-:Y:S01]  /*0a40*/  LEA R17, R2, R17, 0x18 ;  /* 0x0000001102117211 */ /* 0x000fe200078ec0ff */
[----:B------:R-:W-:Y:S04]  /*0a50*/  STL [R1+0xc], R2 ;  /* 0x00000c0201007387 */ /* 0x000fe80000100800 */
[----:B------:R-:W1:Y:S01]  /*0a60*/  LDS.128 R24, [R17+0x308d0] ;  /* 0x0308d00011187984 */ /* 0x000e620000000c00 */
[----:B------:R-:W-:Y:S06]  /*0a70*/  BAR.ARV 0x4, 0x180 ;  /* 0x0106000000007b1d */ /* 0x000fec0000002000 */
[----:B-1----:R-:W-:-:S13]  /*0a80*/  ISETP.GE.AND P0, PT, R27, UR4, PT ;  /* 0x000000041b007c0c */ /* 0x002fda000bf06270 */
[----:B------:R-:W-:Y:S05]  /*0a90*/  @P0 BRA `(.L_x_1537) ;  /* 0x000002c800040947 */ /* 0x000fea0003800000 */
[----:B------:R-:W2:Y:S01]  /*0aa0*/  LDL R2, [R1+0xdc] ;  /* 0x0000dc0001027983 */ /* 0x000ea20000100800 */
[----:B------:R-:W-:Y:S01]  /*0ab0*/  VIADD R0, R0, 0xffffff80 ;  /* 0xffffff8000007836 */ /* 0x000fe20000000000 */
[----:B------:R-:W-:Y:S01]  /*0ac0*/  MOV R200, RZ ;  /* 0x000000ff00c87202 */ /* 0x000fe20000000f00 */
[----:B------:R-:W-:Y:S02]  /*0ad0*/  IMAD.MOV.U32 R218, RZ, RZ, RZ ;  /* 0x000000ffffda7224 */ /* 0x000fe400078e00ff */
[----:B------:R-:W-:Y:S01]  /*0ae0*/  IMAD.MOV.U32 R202, RZ, RZ, RZ ;  /* 0x000000ffffca7224 */ /* 0x000fe200078e00ff */
[----:B0-----:R-:W-:-:S04]  /*0af0*/  SHF.R.S32.HI R3, RZ, 0x1f, R0 ;  /* 0x0000001fff037819 */ /* 0x001fc80000011400 */
[CC--:B------:R-:W-:Y:S02]  /*0b00*/  LEA.HI R5, R3.reuse, R0.reuse, RZ, 0x2 ;  /* 0x0000000003057211 */ /* 0x0c0fe400078f10ff */
[CC--:B------:R-:W-:Y:S02]  /*0b10*/  LEA.HI R4, R3.reuse, R0.reuse, RZ, 0x5 ;  /* 0x0000000003047211 */ /* 0x0c0fe400078f28ff */
[CC--:B------:R-:W-:Y:S02]  /*0b20*/  LEA.HI R6, R3.reuse, R0.reuse, RZ, 0x3 ;  /* 0x0000000003067211 */ /* 0x0c0fe400078f18ff */
[----:B------:R-:W-:Y:S01]  /*0b30*/  LEA.HI R8, R3, R0, RZ, 0x6 ;  /* 0x0000000003087211 */ /* 0x000fe200078f30ff */
[----:B------:R-:W-:Y:S01]  /*0b40*/  IMAD.SHL.U32 R4, R4, 0x20, RZ ;  /* 0x0000002004047824 */ /* 0x000fe200078e00ff */
[----:B------:R-:W-:Y:S02]  /*0b50*/  LOP3.LUT R13, R5, 0xfffffffc, RZ, 0xc0, !PT ;  /* 0xfffffffc050d7812 */ /* 0x000fe400078ec0ff */
[----:B------:R-:W-:Y:S01]  /*0b60*/  LOP3.LUT R9, R6, 0xfffffff8, RZ, 0xc0, !PT ;  /* 0xfffffff806097812 */ /* 0x000fe200078ec0ff */
[----:B------:R-:W-:Y:S01]  /*0b70*/  IMAD.SHL.U32 R8, R8, 0x8, RZ ;  /* 0x0000000808087824 */ /* 0x000fe200078e00ff */
[----:B------:R-:W-:Y:S01]  /*0b80*/  LOP3.LUT R4, R4, 0xfffffc00, RZ, 0xc0, !PT ;  /* 0xfffffc0004047812 */ /* 0x000fe200078ec0ff */
[C---:B------:R-:W-:Y:S01]  /*0b90*/  IMAD.IADD R13, R0.reuse, 0x1, -R13 ;  /* 0x00000001000d7824 */ /* 0x040fe200078e0a0d */
[----:B------:R-:W-:Y:S01]  /*0ba0*/  SHF.R.S32.HI R22, RZ, 0x3, R6 ;  /* 0x00000003ff167819 */ /* 0x000fe20000011406 */
[----:B------:R-:W-:Y:S01]  /*0bb0*/  IMAD.IADD R12, R0, 0x1, -R9 ;  /* 0x00000001000c7824 */ /* 0x000fe200078e0a09 */
[----:B------:R-:W-:-:S03]  /*0bc0*/  LOP3.LUT R29, R8, 0xfffffe00, RZ, 0xc0, !PT ;  /* 0xfffffe00081d7812 */ /* 0x000fc600078ec0ff */
[----:B------:R-:W-:Y:S01]  /*0bd0*/  VIADD R6, R22, 0x60 ;  /* 0x0000006016067836 */ /* 0x000fe20000000000 */
[----:B------:R-:W-:Y:S01]  /*0be0*/  STL [R1+0x84], R12 ;  /* 0x0000840c01007387 */ /* 0x000fe20000100800 */
[C---:B------:R-:W-:Y:S01]  /*0bf0*/  SHF.L.U32 R204, R12.reuse, 0x2, RZ ;  /* 0x000000020ccc7819 */ /* 0x040fe200000006ff */
[----:B------:R-:W-:Y:S02]  /*0c00*/  IMAD.SHL.U32 R18, R12, 0x8, RZ ;  /* 0x000000080c127824 */ /* 0x000fe400078e00ff */
[----:B------:R-:W-:Y:S02]  /*0c10*/  VIADD R28, R22, 0x20 ;  /* 0x00000020161c7836 */ /* 0x000fe40000000000 */
[----:B------:R-:W-:-:S04]  /*0c20*/  VIADD R20, R204, 0x40 ;  /* 0x00000040cc147836 */ /* 0x000fc80000000000 */
[----:B------:R-:W-:Y:S01]  /*0c30*/  IMAD.IADD R203, R204, 0x1, R20 ;  /* 0x00000001cccb7824 */ /* 0x000fe200078e0214 */
[----:B--2---:R-:W-:Y:S02]  /*0c40*/  R2UR UR4, R2 ;  /* 0x00000000020472ca */ /* 0x004fe400000e0000 */
[CC--:B------:R-:W-:Y:S02]  /*0c50*/  LEA.HI R2, R3.reuse, R0.reuse, RZ, 0x4 ;  /* 0x0000000003027211 */ /* 0x0c0fe400078f20ff */
[----:B------:R-:W-:Y:S02]  /*0c60*/  LEA.HI R3, R3, R0, RZ, 0x7 ;  /* 0x0000000003037211 */ /* 0x000fe400078f38ff */
[----:B------:R-:W-:Y:S02]  /*0c70*/  SHF.R.S32.HI R7, RZ, 0x4, R2 ;  /* 0x00000004ff077819 */ /* 0x000fe40000011402 */
[----:B------:R-:W-:Y:S02]  /*0c80*/  LOP3.LUT R5, R2, 0x3fffff0, RZ, 0xc0, !PT ;  /* 0x03fffff002057812 */ /* 0x000fe400078ec0ff */
[----:B------:R-:W-:-:S02]  /*0c90*/  LOP3.LUT R11, R3, 0xffffff80, RZ, 0xc0, !PT ;  /* 0xffffff80030b7812 */ /* 0x000fc400078ec0ff */
[----:B------:R-:W-:Y:S01]  /*0ca0*/  LEA.HI R2, R2, R7, RZ, 0x1 ;  /* 0x0000000702027211 */ /* 0x000fe200078f08ff */
[----:B------:R-:W-:Y:S01]  /*0cb0*/  ULOP3.LUT UR4, UR4, 0x1, URZ, 0xfc, !UPT ;  /* 0x0000000104047892 */ /* 0x000fe2000f8efc3f */
[C---:B------:R-:W-:Y:S01]  /*0cc0*/  IADD3 R5, R0.reuse, -R5, RZ ;  /* 0x8000000500057210 */ /* 0x040fe20007ffe0ff */
[----:B------:R-:W-:Y:S01]  /*0cd0*/  IMAD.IADD R24, R0, 0x1, -R11 ;  /* 0x0000000100187824 */ /* 0x000fe200078e0a0b */
[----:B------:R-:W-:Y:S02]  /*0ce0*/  LOP3.LUT R2, R2, 0x1ffffffe, RZ, 0xc0, !PT ;  /* 0x1ffffffe02027812 */ /* 0x000fe400078ec0ff */
[----:B------:R-:W-:Y:S01]  /*0cf0*/  SHF.R.S32.HI R0, RZ, 0x7, R3 ;  /* 0x00000007ff007819 */ /* 0x000fe20000011403 */
[----:B------:R-:W-:Y:S01]  /*0d00*/  IMAD R5, R5, 0x40, R4 ;  /* 0x0000004005057824 */ /* 0x000fe200078e0204 */
[----:B------:R-:W-:Y:S01]  /*0d10*/  SHF.R.S32.HI R9, RZ, 0x1f, R24 ;  /* 0x0000001fff097819 */ /* 0x000fe20000011418 */
[----:B------:R-:W-:Y:S01]  /*0d20*/  IMAD.IADD R2, R7, 0x1, -R2 ;  /* 0x0000000107027824 */ /* 0x000fe200078e0a02 */
[----:B------:R-:W-:Y:S01]  /*0d30*/  LEA.HI R3, R3, R0, RZ, 0x1 ;  /* 0x0000000003037211 */ /* 0x000fe200078f08ff */
[----:B------:R-:W-:Y:S01]  /*0d40*/  STL [R1+0xa8], R24 ;  /* 0x0000a81801007387 */ /* 0x000fe20000100800 */
[----:B------:R-:W-:Y:S01]  /*0d50*/  LEA.HI R10, R9, R24, RZ, 0x2 ;  /* 0x00000018090a7211 */ /* 0x000fe200078f10ff */
[----:B------:R-:W-:Y:S01]  /*0d60*/  IMAD R2, R2, 0x8, R5 ;  /* 0x0000000802027824 */ /* 0x000fe200078e0205 */
[----:B------:R-:W-:Y:S01]  /*0d70*/  LOP3.LUT R3, R3, 0x3fffffe, RZ, 0xc0, !PT ;  /* 0x03fffffe03037812 */ /* 0x000fe200078ec0ff */
[----:B------:R-:W-:Y:S01]  /*0d80*/  STL [R1+0x10], R22 ;  /* 0x0000101601007387 */ /* 0x000fe20000100800 */
[----:B------:R-:W-:-:S02]  /*0d90*/  SHF.R.S32.HI R4, RZ, 0x2, R10 ;  /* 0x00000002ff047819 */ /* 0x000fc4000001140a */
[----:B------:R-:W-:Y:S01]  /*0da0*/  SHF.R.S32.HI R7, RZ, 0x1f, R10 ;  /* 0x0000001fff077819 */ /* 0x000fe2000001140a */
[----:B------:R0:W-:Y:S01]  /*0db0*/  STL [R1+0xd8], R2 ;  /* 0x0000d80201007387 */ /* 0x0001e20000100800 */
[----:B------:R-:W-:Y:S02]  /*0dc0*/  IADD3 R3, R0, -R3, RZ ;  /* 0x8000000300037210 */ /* 0x000fe40007ffe0ff */
[----:B------:R-:W-:Y:S01]  /*0dd0*/  LEA.HI R7, R7, R4, RZ, 0x3 ;  /* 0x0000000407077211 */ /* 0x000fe200078f18ff */
[----:B------:R-:W-:Y:S01]  /*0de0*/  STL [R1+0x48], R20 ;  /* 0x0000481401007387 */ /* 0x000fe20000100800 */
[----:B------:R-:W-:Y:S02]  /*0df0*/  LEA.HI R0, R13, R13, RZ, 0x1 ;  /* 0x0000000d0d007211 */ /* 0x000fe400078f08ff */
[----:B------:R-:W-:Y:S01]  /*0e00*/  LOP3.LUT R7, R7, 0xfffffff8, RZ, 0xc0, !PT ;  /* 0xfffffff807077812 */ /* 0x000fe200078ec0ff */
[----:B------:R1:W-:Y:S01]  /*0e10*/  STL [R1+0xc8], R28 ;  /* 0x0000c81c01007387 */ /* 0x0003e20000100800 */
[----:B------:R-:W-:Y:S01]  /*0e20*/  LOP3.LUT R0, R0, 0x1ffffffe, RZ, 0xc0, !PT ;  /* 0x1ffffffe00007812 */ /* 0x000fe200078ec0ff */
[----:B0-----:R-:W-:Y:S01]  /*0e30*/  VIADD R2, R22, 0x40 ;  /* 0x0000004016027836 */ /* 0x001fe20000000000 */
[----:B------:R-:W-:Y:S01]  /*0e40*/  LEA.HI R9, R9, R24, RZ, 0x5 ;  /* 0x0000001809097211 */ /* 0x000fe200078f28ff */
[----:B------:R-:W-:Y:S01]  /*0e50*/  IMAD.IADD R4, R4, 0x1, -R7 ;  /* 0x0000000104047824 */ /* 0x000fe200078e0a07 */
[----:B------:R-:W-:Y:S01]  /*0e60*/  SHF.R.S32.HI R7, RZ, 0x1f, R6 ;  /* 0x0000001fff077819 */ /* 0x000fe20000011406 */
[----:B------:R-:W-:Y:S01]  /*0e70*/  IMAD.IADD R13, R13, 0x1, -R0 ;  /* 0x000000010d0d7824 */ /* 0x000fe200078e0a00 */
[----:B------:R-:W-:Y:S01]  /*0e80*/  SHF.R.S32.HI R5, RZ, 0x1f, R2 ;  /* 0x0000001fff057819 */ /* 0x000fe20000011402 */
[----:B------:R-:W-:Y:S01]  /*0e90*/  STL [R1+0x70], R29 ;  /* 0x0000701d01007387 */ /* 0x000fe20000100800 */
[----:B------:R-:W-:Y:S01]  /*0ea0*/  LEA.HI R7, R7, R6, RZ, 0x3 ;  /* 0x0000000607077211 */ /* 0x000fe200078f18ff */
[----:B------:R-:W-:Y:S01]  /*0eb0*/  IMAD.SHL.U32 R6, R6, 0x40, RZ ;  /* 0x0000004006067824 */ /* 0x000fe200078e00ff */
[----:B------:R-:W-:Y:S01]  /*0ec0*/  LEA.HI R5, R5, R2, RZ, 0x3 ;  /* 0x0000000205057211 */ /* 0x000fe200078f18ff */
[----:B------:R-:W-:Y:S01]  /*0ed0*/  IMAD.SHL.U32 R2, R2, 0x40, RZ ;  /* 0x0000004002027824 */ /* 0x000fe200078e00ff */
[----:B------:R-:W-:Y:S01]  /*0ee0*/  SHF.R.S32.HI R9, RZ, 0x5, R9 ;  /* 0x00000005ff097819 */ /* 0x000fe20000011409 */
[----:B------:R-:W-:Y:S01]  /*0ef0*/  IMAD.SHL.U32 R14, R7, 0x40, RZ ;  /* 0x00000040070e7824 */ /* 0x000fe200078e00ff */
[----:B------:R-:W-:-:S02]  /*0f00*/  SHF.L.U32 R5, R5, 0x6, RZ ;  /* 0x0000000605057819 */ /* 0x000fc400000006ff */
[----:B------:R-:W-:Y:S01]  /*0f10*/  LOP3.LUT R0, R2, 0x1c0, RZ, 0xc0, !PT ;  /* 0x000001c002007812 */ /* 0x000fe200078ec0ff */
[----:B------:R-:W-:Y:S01]  /*0f20*/  IMAD R4, R9, 0x10, R4 ;  /* 0x0000001009047824 */ /* 0x000fe200078e0204 */
[----:B------:R-:W-:Y:S02]  /*0f30*/  SHF.R.S32.HI R2, RZ, 0x1f, R203 ;  /* 0x0000001fff027819 */ /* 0x000fe400000114cb */
[----:B------:R-:W-:Y:S01]  /*0f40*/  LOP3.LUT R12, R6, 0x1c0, RZ, 0xc0, !PT ;  /* 0x000001c0060c7812 */ /* 0x000fe200078ec0ff */
[----:B------:R-:W-:Y:S01]  /*0f50*/  IMAD R4, R3, 0x40, R4 ;  /* 0x0000004003047824 */ /* 0x000fe200078e0204 */
[----:B------:R-:W-:Y:S01]  /*0f60*/  LEA.HI R201, R2, R203, RZ, 0x3 ;  /* 0x000000cb02c97211 */ /* 0x000fe200078f18ff */
[----:B------:R-:W-:Y:S01]  /*0f70*/  VIADD R3, R204, 0x60 ;  /* 0x00000060cc037836 */ /* 0x000fe20000000000 */
[----:B------:R-:W-:Y:S02]  /*0f80*/  LOP3.LUT R7, R5, 0xfffffe00, RZ, 0xc0, !PT ;  /* 0xfffffe0005077812 */ /* 0x000fe400078ec0ff */
[----:B------:R-:W-:-:S02]  /*0f90*/  SHF.R.U32.HI R6, RZ, 0x3, R0 ;  /* 0x00000003ff067819 */ /* 0x000fc40000011600 */
[C---:B------:R-:W-:Y:S02]  /*0fa0*/  LOP3.LUT R11, R0.reuse, 0x38, R18, 0xf8, !PT ;  /* 0x00000038000b7812 */ /* 0x040fe400078ef812 */
[--C-:B------:R-:W-:Y:S01]  /*0fb0*/  LOP3.LUT R5, R0, 0x38, R201.reuse, 0xf8, !PT ;  /* 0x0000003800057812 */ /* 0x100fe200078ef8c9 */
[----:B------:R-:W-:Y:S01]  /*0fc0*/  IMAD.SHL.U32 R0, R22, 0x40, RZ ;  /* 0x0000004016007824 */ /* 0x000fe200078e00ff */
[----:B------:R-:W-:Y:S02]  /*0fd0*/  SHF.R.U32.HI R16, RZ, 0x3, R12 ;  /* 0x00000003ff107819 */ /* 0x000fe4000001160c */
[C---:B------:R-:W-:Y:S02]  /*0fe0*/  LOP3.LUT R19, R12.reuse, 0x38, R18, 0xf8, !PT ;  /* 0x000000380c137812 */ /* 0x040fe400078ef812 */
[----:B------:R-:W-:Y:S02]  /*0ff0*/  LOP3.LUT R23, R12, 0x38, R201, 0xf8, !PT ;  /* 0x000000380c177812 */ /* 0x000fe400078ef8c9 */
[----:B------:R-:W-:-:S02]  /*1000*/  LOP3.LUT R11, R7, R11, R6, 0xf6, !PT ;  /* 0x0000000b070b7212 */ /* 0x000fc400078ef606 */
[----:B------:R-:W-:Y:S02]  /*1010*/  LOP3.LUT R12, R5, R6, RZ, 0x3c, !PT ;  /* 0x00000006050c7212 */ /* 0x000fe400078e3cff */
[----:B------:R-:W-:Y:S02]  /*1020*/  SHF.R.S32.HI R6, RZ, 0x1f, R28 ;  /* 0x0000001fff067819 */ /* 0x000fe4000001141c */
[----:B------:R-:W-:Y:S02]  /*1030*/  SHF.L.U32 R5, R28, 0x6, RZ ;  /* 0x000000061c057819 */ /* 0x000fe400000006ff */
[----:B------:R-:W-:Y:S02]  /*1040*/  LEA.HI R6, R6, R28, RZ, 0x3 ;  /* 0x0000001c06067211 */ /* 0x000fe400078f18ff */
[----:B------:R-:W-:Y:S02]  /*1050*/  LOP3.LUT R15, R14, 0xfffffe00, RZ, 0xc0, !PT ;  /* 0xfffffe000e0f7812 */ /* 0x000fe400078ec0ff */
[----:B------:R-:W-:Y:S01]  /*1060*/  LOP3.LUT R22, R0, 0x1c0, RZ, 0xc0, !PT ;  /* 0x000001c000167812 */ /* 0x000fe200078ec0ff */
[----:B------:R-:W-:Y:S01]  /*1070*/  IMAD.SHL.U32 R6, R6, 0x40, RZ ;  /* 0x0000004006067824 */ /* 0x000fe200078e00ff */
[----:B-1----:R-:W-:-:S02]  /*1080*/  LOP3.LUT R28, R5, 0x1c0, RZ, 0xc0, !PT ;  /* 0x000001c0051c7812 */ /* 0x002fc400078ec0ff */
[----:B------:R-:W-:Y:S01]  /*1090*/  LOP3.LUT R21, R15, R19, R16, 0xf6, !PT ;  /* 0x000000130f157212 */ /* 0x000fe200078ef610 */
[----:B------:R-:W-:Y:S01]  /*10a0*/  STL [R1+0x64], R22 ;  /* 0x0000641601007387 */ /* 0x000fe20000100800 */
[----:B------:R-:W-:Y:S02]  /*10b0*/  LOP3.LUT R23, R23, R16, RZ, 0x3c, !PT ;  /* 0x0000001017177212 */ /* 0x000fe400078e3cff */
[----:B------:R-:W-:Y:S01]  /*10c0*/  SHF.R.U32.HI R30, RZ, 0x3, R22 ;  /* 0x00000003ff1e7819 */ /* 0x000fe20000011616 */
[----:B------:R-:W-:Y:S01]  /*10d0*/  STL [R1+0x60], R28 ;  /* 0x0000601c01007387 */ /* 0x000fe20000100800 */
[----:B------:R-:W-:Y:S02]  /*10e0*/  LOP3.LUT R0, R22, 0x38, R201, 0xf8, !PT ;  /* 0x0000003816007812 */ /* 0x000fe400078ef8c9 */
[----:B------:R-:W-:Y:S01]  /*10f0*/  SHF.R.U32.HI R16, RZ, 0x3, R28 ;  /* 0x00000003ff107819 */ /* 0x000fe2000001161c */
[----:B------:R-:W-:Y:S01]  /*1100*/  STL [R1+0xd0], R30 ;  /* 0x0000d01e01007387 */ /* 0x000fe20000100800 */
[----:B------:R-:W-:-:S02]  /*1110*/  LEA.HI R2, R2, R203, RZ, 0x6 ;  /* 0x000000cb02027211 */ /* 0x000fc400078f30ff */
[----:B------:R-:W-:Y:S01]  /*1120*/  LOP3.LUT R14, R6, 0xfffffe00, RZ, 0xc0, !PT ;  /* 0xfffffe00060e7812 */ /* 0x000fe200078ec0ff */
[----:B------:R-:W-:Y:S01]  /*1130*/  STL [R1+0xcc], R16 ;  /* 0x0000cc1001007387 */ /* 0x000fe20000100800 */
[----:B------:R-:W-:Y:S01]  /*1140*/  LOP3.LUT R5, R0, R30, RZ, 0x3c, !PT ;  /* 0x0000001e00057212 */ /* 0x000fe200078e3cff */
[----:B------:R-:W-:Y:S01]  /*1150*/  IMAD.U32 R0, RZ, RZ, UR4 ;  /* 0x00000004ff007e24 */ /* 0x000fe2000f8e00ff */
[----:B------:R-:W-:Y:S01]  /*1160*/  LOP3.LUT R8, R28, 0x38, R201, 0xf8, !PT ;  /* 0x000000381c087812 */ /* 0x000fe200078ef8c9 */
[----:B------:R-:W-:Y:S01]  /*1170*/  IMAD.SHL.U32 R2, R2, 0x80, RZ ;  /* 0x0000008002027824 */ /* 0x000fe200078e00ff */
[----:B------:R-:W-:Y:S01]  /*1180*/  STL [R1+0x6c], R14 ;  /* 0x00006c0e01007387 */ /* 0x000fe20000100800 */
[----:B------:R-:W-:Y:S02]  /*1190*/  LOP3.LUT R10, R10, 0x7ffffffc, RZ, 0xc0, !PT ;  /* 0x7ffffffc0a0a7812 */ /* 0x000fe400078ec0ff */
[----:B------:R-:W-:Y:S01]  /*11a0*/  LOP3.LUT R9, R8, R16, RZ, 0x3c, !PT ;  /* 0x0000001008097212 */ /* 0x000fe200078e3cff */
[----:B------:R-:W-:Y:S01]  /*11b0*/  STL [R1+0xd4], R4 ;  /* 0x0000d40401007387 */ /* 0x000fe20000100800 */
[----:B------:R-:W-:Y:S01]  /*11c0*/  LOP3.LUT R2, R2, 0xffffe000, RZ, 0xc0, !PT ;  /* 0xffffe00002027812 */ /* 0x000fe200078ec0ff */
[----:B------:R-:W-:Y:S01]  /*11d0*/  VIADD R8, R204, 0x20 ;  /* 0x00000020cc087836 */ /* 0x000fe20000000000 */
[----:B------:R-:W-:Y:S01]  /*11e0*/  SHF.R.S32.HI R19, RZ, 0x1f, R18 ;  /* 0x0000001fff137819 */ /* 0x000fe20000011412 */
[----:B------:R-:W-:Y:S01]  /*11f0*/  STL [R1+0x90], RZ ;  /* 0x000090ff01007387 */ /* 0x000fe20000100800 */
[----:B------:R-:W-:Y:S01]  /*1200*/  IMAD.IADD R10, R24, 0x1, -R10 ;  /* 0x00000001180a7824 */ /* 0x000fe200078e0a0a */
[----:B------:R-:W-:-:S02]  /*1210*/  IADD3 R7, R12, R2, R7 ;  /* 0x000000020c077210 */ /* 0x000fc40007ffe007 */
[----:B------:R0:W-:Y:S01]  /*1220*/  STL [R1+0x68], R0 ;  /* 0x0000680001007387 */ /* 0x0001e20000100800 */
[----:B------:R-:W-:Y:S01]  /*1230*/  IMAD.SHL.U32 R225, R10, 0x2, RZ ;  /* 0x000000020ae17824 */ /* 0x000fe200078e00ff */
[-C--:B------:R-:W-:Y:S02]  /*1240*/  IADD3 R15, R23, R2.reuse, R15 ;  /* 0x00000002170f7210 */ /* 0x080fe40007ffe00f */
[----:B------:R-:W-:Y:S01]  /*1250*/  STL [R1+0x50], RZ ;  /* 0x000050ff01007387 */ /* 0x000fe20000100800 */
[C---:B------:R-:W-:Y:S01]  /*1260*/  VIADD R41, R225.reuse, 0x8 ;  /* 0x00000008e1297836 */ /* 0x040fe20000000000 */
[C---:B------:R-:W-:Y:S01]  /*1270*/  IADD3 R40, R225.reuse, 0x10, RZ ;  /* 0x00000010e1287810 */ /* 0x040fe20007ffe0ff */
[----:B------:R-:W-:Y:S01]  /*1280*/  VIADD R39, R225, 0x18 ;  /* 0x00000018e1277836 */ /* 0x000fe20000000000 */
[----:B------:R1:W-:Y:S01]  /*1290*/  STL [R1+0x18], R8 ;  /* 0x0000180801007387 */ /* 0x0003e20000100800 */
[-C--:B------:R-:W-:Y:S01]  /*12a0*/  IADD3 R5, R5, R2.reuse, R29 ;  /* 0x0000000205057210 */ /* 0x080fe20007ffe01d */
[----:B------:R-:W-:Y:S01]  /*12b0*/  VIADD R38, R225, 0x20 ;  /* 0x00000020e1267836 */ /* 0x000fe20000000000 */
[----:B0-----:R-:W-:Y:S01]  /*12c0*/  LOP3.LUT R0, R22, 0x38, R18, 0xf8, !PT ;  /* 0x0000003816007812 */ /* 0x001fe200078ef812 */
[----:B------:R-:W-:Y:S01]  /*12d0*/  VIADD R22, R18, 0x80 ;  /* 0x0000008012167836 */ /* 0x000fe20000000000 */
[----:B------:R-:W-:Y:S01]  /*12e0*/  STL [R1+0x4c], R3 ;  /* 0x00004c0301007387 */ /* 0x000fe20000100800 */
[----:B------:R-:W-:Y:S01]  /*12f0*/  IADD3 R9, R9, R2, R14 ;  /* 0x0000000209097210 */ /* 0x000fe20007ffe00e */
[----:B------:R-:W-:Y:S01]  /*1300*/  VIADD R2, R17, 0x10400 ;  /* 0x0001040011027836 */ /* 0x000fe20000000000 */
[----:B------:R-:W-:Y:S01]  /*1310*/  LOP3.LUT R6, R29, R0, R30, 0xf6, !PT ;  /* 0x000000001d067212 */ /* 0x000fe200078ef61e */
[C---:B------:R-:W-:Y:S01]  /*1320*/  VIADD R37, R225.reuse, 0x28 ;  /* 0x00000028e1257836 */ /* 0x040fe20000000000 */
[----:B------:R-:W-:Y:S01]  /*1330*/  SHF.R.S32.HI R12, RZ, 0x1f, R22 ;  /* 0x0000001fff0c7819 */ /* 0x000fe20000011416 */
[C---:B------:R-:W-:Y:S01]  /*1340*/  VIADD R36, R225.reuse, 0x30 ;  /* 0x00000030e1247836 */ /* 0x040fe20000000000 */
[----:B-1----:R-:W-:Y:S01]  /*1350*/  SHF.R.S32.HI R8, RZ, 0x1f, R8 ;  /* 0x0000001fff087819 */ /* 0x002fe20000011408 */
[----:B------:R-:W-:Y:S01]  /*1360*/  STL [R1+0x80], R6 ;  /* 0x0000800601007387 */ /* 0x000fe20000100800 */
[----:B------:R-:W-:Y:S01]  /*1370*/  LOP3.LUT R0, R28, 0x38, R18, 0xf8, !PT ;  /* 0x000000381c007812 */ /* 0x000fe200078ef812 */
[----:B------:R-:W-:Y:S01]  /*1380*/  VIADD R35, R225, 0x38 ;  /* 0x00000038e1237836 */ /* 0x000fe20000000000 */
[----:B------:R-:W-:Y:S01]  /*1390*/  SHF.R.S32.HI R42, RZ, 0x1f, R41 ;  /* 0x0000001fff2a7819 */ /* 0x000fe20000011429 */
[----:B------:R0:W-:Y:S01]  /*13a0*/  STL [R1+0x8], R12 ;  /* 0x0000080c01007387 */ /* 0x0001e20000100800 */
[----:B------:R-:W-:Y:S01]  /*13b0*/  SHF.R.S32.HI R41, RZ, 0x1f, R40 ;  /* 0x0000001fff297819 */ /* 0x000fe20000011428 */
[----:B------:R-:W-:Y:S01]  /*13c0*/  IMAD R10, R11, 0x2, R2 ;  /* 0x000000020b0a7824 */ /* 0x000fe200078e0202 */
[----:B------:R-:W-:Y:S01]  /*13d0*/  SHF.R.S32.HI R40, RZ, 0x1f, R39 ;  /* 0x0000001fff287819 */ /* 0x000fe20000011427 */
[----:B------:R1:W-:Y:S01]  /*13e0*/  STL [R1+0xa0], R8 ;  /* 0x0000a00801007387 */ /* 0x0003e20000100800 */
[C---:B------:R-:W-:Y:S01]  /*13f0*/  IADD3 R34, R225.reuse, 0x40, RZ ;  /* 0x00000040e1227810 */ /* 0x040fe20007ffe0ff */
[C---:B------:R-:W-:Y:S01]  /*1400*/  VIADD R33, R225.reuse, 0x48 ;  /* 0x00000048e1217836 */ /* 0x040fe20000000000 */
[----:B------:R-:W-:Y:S01]  /*1410*/  SHF.R.S32.HI R39, RZ, 0x1f, R38 ;  /* 0x0000001fff277819 */ /* 0x000fe20000011426 */
[C---:B------:R-:W-:Y:S01]  /*1420*/  VIADD R32, R225.reuse, 0x50 ;  /* 0x00000050e1207836 */ /* 0x040fe20000000000 */
[----:B------:R-:W-:Y:S01]  /*1430*/  SHF.R.S32.HI R38, RZ, 0x1f, R37 ;  /* 0x0000001fff267819 */ /* 0x000fe20000011425 */
[C---:B------:R-:W-:Y:S01]  /*1440*/  VIADD R31, R225.reuse, 0x58 ;  /* 0x00000058e11f7836 */ /* 0x040fe20000000000 */
[----:B0-----:R-:W-:Y:S01]  /*1450*/  SHF.R.S32.HI R12, RZ, 0x1f, R20 ;  /* 0x0000001fff0c7819 */ /* 0x001fe20000011414 */
[C---:B------:R-:W-:Y:S01]  /*1460*/  VIADD R30, R225.reuse, 0x60 ;  /* 0x00000060e11e7836 */ /* 0x040fe20000000000 */
[----:B------:R-:W-:Y:S01]  /*1470*/  SHF.R.S32.HI R37, RZ, 0x1f, R36 ;  /* 0x0000001fff257819 */ /* 0x000fe20000011424 */
[----:B------:R-:W-:Y:S01]  /*1480*/  VIADD R29, R225, 0x68 ;  /* 0x00000068e11d7836 */ /* 0x000fe20000000000 */
[----:B-1----:R-:W-:Y:S01]  /*1490*/  SHF.R.S32.HI R8, RZ, 0x1f, R3 ;  /* 0x0000001fff087819 */ /* 0x002fe20000011403 */
[----:B------:R-:W-:Y:S01]  /*14a0*/  STL [R1+0x9c], R12 ;  /* 0x00009c0c01007387 */ /* 0x000fe20000100800 */
[----:B------:R-:W-:Y:S01]  /*14b0*/  LOP3.LUT R3, R14, R0, R16, 0xf6, !PT ;  /* 0x000000000e037212 */ /* 0x000fe200078ef610 */
[----:B------:R-:W-:Y:S01]  /*14c0*/  IMAD R0, R21, 0x2, R2 ;  /* 0x0000000215007824 */ /* 0x000fe200078e0202 */
[----:B------:R-:W-:Y:S01]  /*14d0*/  SHF.R.S32.HI R36, RZ, 0x1f, R35 ;  /* 0x0000001fff247819 */ /* 0x000fe20000011423 */
[----:B------:R0:W-:Y:S01]  /*14e0*/  STL [R1+0x98], R8 ;  /* 0x0000980801007387 */ /* 0x0001e20000100800 */
[----:B------:R-:W-:Y:S01]  /*14f0*/  SHF.R.S32.HI R35, RZ, 0x1f, R34 ;  /* 0x0000001fff237819 */ /* 0x000fe20000011422 */
[C---:B------:R-:W-:Y:S01]  /*1500*/  VIADD R24, R225.reuse, 0x78 ;  /* 0x00000078e1187836 */ /* 0x040fe20000000000 */
[----:B------:R-:W-:Y:S01]  /*1510*/  SHF.R.S32.HI R34, RZ, 0x1f, R33 ;  /* 0x0000001fff227819 */ /* 0x000fe20000011421 */
[----:B------:R-:W-:Y:S01]  /*1520*/  STL [R1+0xb8], R10 ;  /* 0x0000b80a01007387 */ /* 0x000fe20000100800 */
[C---:B------:R-:W-:Y:S01]  /*1530*/  IADD3 R28, R225.reuse, 0x70, RZ ;  /* 0x00000070e11c7810 */ /* 0x040fe20007ffe0ff */
[----:B------:R-:W-:Y:S01]  /*1540*/  VIADD R21, R225, 0x80 ;  /* 0x00000080e1157836 */ /* 0x000fe20000000000 */
[----:B------:R-:W-:Y:S01]  /*1550*/  SHF.R.S32.HI R33, RZ, 0x1f, R32 ;  /* 0x0000001fff217819 */ /* 0x000fe20000011420 */
[----:B------:R1:W-:Y:S01]  /*1560*/  STL [R1+0xb0], R0 ;  /* 0x0000b00001007387 */ /* 0x0003e20000100800 */
[----:B------:R-:W-:Y:S01]  /*1570*/  SHF.R.S32.HI R32, RZ, 0x1f, R31 ;  /* 0x0000001fff207819 */ /* 0x000fe2000001141f */
[----:B0-----:R-:W-:Y:S01]  /*1580*/  IMAD R8, R3, 0x2, R2 ;  /* 0x0000000203087824 */ /* 0x001fe200078e0202 */
[----:B------:R-:W-:Y:S01]  /*1590*/  LEA R3, R5, R2, 0x1 ;  /* 0x0000000205037211 */ /* 0x000fe200078e08ff */
[C---:B------:R-:W-:Y:S01]  /*15a0*/  VIADD R20, R225.reuse, 0x88 ;  /* 0x00000088e1147836 */ /* 0x040fe20000000000 */
[----:B------:R-:W-:Y:S01]  /*15b0*/  SHF.R.S32.HI R31, RZ, 0x1f, R30 ;  /* 0x0000001fff1f7819 */ /* 0x000fe2000001141e */
[----:B------:R-:W-:Y:S01]  /*15c0*/  VIADD R16, R225, 0x90 ;  /* 0x00000090e1107836 */ /* 0x000fe20000000000 */
[----:B------:R-:W-:Y:S01]  /*15d0*/  STL [R1+0xc0], R8 ;  /* 0x0000c00801007387 */ /* 0x000fe20000100800 */
[----:B------:R-:W-:Y:S01]  /*15e0*/  SHF.R.S32.HI R30, RZ, 0x1f, R29 ;  /* 0x0000001fff1e7819 */ /* 0x000fe2000001141d */
[----:B------:R-:W-:Y:S01]  /*15f0*/  IMAD R5, R7, 0x2, R2 ;  /* 0x0000000207057824 */ /* 0x000fe200078e0202 */
[----:B------:R-:W-:Y:S01]  /*1600*/  SHF.R.S32.HI R29, RZ, 0x1f, R28 ;  /* 0x0000001fff1d7819 */ /* 0x000fe2000001141c */
[----:B-1----:R-:W-:Y:S01]  /*1610*/  IMAD R0, R9, 0x2, R2 ;  /* 0x0000000209007824 */ /* 0x002fe200078e0202 */
[----:B------:R0:W-:Y:S01]  /*1620*/  STL [R1+0xc4], R3 ;  /* 0x0000c40301007387 */ /* 0x0001e20000100800 */
[----:B------:R-:W-:Y:S01]  /*1630*/  SHF.R.S32.HI R28, RZ, 0x1f, R24 ;  /* 0x0000001fff1c7819 */ /* 0x000fe20000011418 */
[C---:B------:R-:W-:Y:S01]  /*1640*/  VIADD R12, R225.reuse, 0xa8 ;  /* 0x000000a8e10c7836 */ /* 0x040fe20000000000 */
[C---:B------:R-:W-:Y:S01]  /*1650*/  IADD3 R14, R225.reuse, 0xa0, RZ ;  /* 0x000000a0e10e7810 */ /* 0x040fe20007ffe0ff */
[----:B------:R1:W-:Y:S01]  /*1660*/  STL [R1+0xbc], R0 ;  /* 0x0000bc0001007387 */ /* 0x0003e20000100800 */
[----:B------:R-:W-:Y:S01]  /*1670*/  SHF.R.S32.HI R24, RZ, 0x1f, R21 ;  /* 0x0000001fff187819 */ /* 0x000fe20000011415 */
[C---:B------:R-:W-:Y:S01]  /*1680*/  VIADD R11, R225.reuse, 0xb0 ;  /* 0x000000b0e10b7836 */ /* 0x040fe20000000000 */
[----:B------:R-:W-:Y:S01]  /*1690*/  SHF.R.S32.HI R21, RZ, 0x1f, R20 ;  /* 0x0000001fff157819 */ /* 0x000fe20000011414 */
[----:B------:R-:W-:Y:S01]  /*16a0*/  VIADD R10, R225, 0xb8 ;  /* 0x000000b8e10a7836 */ /* 0x000fe20000000000 */
[----:B------:R-:W-:Y:S01]  /*16b0*/  SHF.R.S32.HI R20, RZ, 0x1f, R16 ;  /* 0x0000001fff147819 */ /* 0x000fe20000011410 */
[--C-:B0-----:R-:W-:Y:S01]  /*16c0*/  IMAD R3, R15, 0x2, R2.reuse ;  /* 0x000000020f037824 */ /* 0x101fe200078e0202 */
[----:B------:R0:W-:Y:S01]  /*16d0*/  STL [R1+0xb4], R5 ;  /* 0x0000b40501007387 */ /* 0x0001e20000100800 */
[C---:B------:R-:W-:Y:S01]  /*16e0*/  VIADD R15, R225.reuse, 0x98 ;  /* 0x00000098e10f7836 */ /* 0x040fe20000000000 */
[C---:B------:R-:W-:Y:S01]  /*16f0*/  IADD3 R7, R225.reuse, 0xd0, RZ ;  /* 0x000000d0e1077810 */ /* 0x040fe20007ffe0ff */
[----:B-1----:R-:W-:Y:S01]  /*1700*/  IMAD R0, R6, 0x2, R2 ;  /* 0x0000000206007824 */ /* 0x002fe200078e0202 */
[----:B------:R-:W-:Y:S01]  /*1710*/  SHF.R.S32.HI R2, RZ, 0x3, R201 ;  /* 0x00000003ff027819 */ /* 0x000fe200000114c9 */
[C---:B------:R-:W-:Y:S01]  /*1720*/  VIADD R9, R225.reuse, 0xc0 ;  /* 0x000000c0e1097836 */ /* 0x040fe20000000000 */
[----:B------:R-:W-:Y:S01]  /*1730*/  SHF.R.S32.HI R16, RZ, 0x1f, R15 ;  /* 0x0000001fff107819 */ /* 0x000fe2000001140f */
[C---:B------:R-:W-:Y:S01]  /*1740*/  VIADD R8, R225.reuse, 0xc8 ;  /* 0x000000c8e1087836 */ /* 0x040fe20000000000 */
[----:B------:R-:W-:Y:S01]  /*1750*/  SHF.R.S32.HI R15, RZ, 0x1f, R14 ;  /* 0x0000001fff0f7819 */ /* 0x000fe2000001140e */
[----:B------:R1:W-:Y:S01]  /*1760*/  STL [R1+0xac], R3 ;  /* 0x0000ac0301007387 */ /* 0x0003e20000100800 */
[----:B------:R-:W-:Y:S01]  /*1770*/  SHF.R.S32.HI R14, RZ, 0x1f, R12 ;  /* 0x0000001fff0e7819 */ /* 0x000fe2000001140c */
[C---:B------:R-:W-:Y:S01]  /*1780*/  VIADD R6, R225.reuse, 0xd8 ;  /* 0x000000d8e1067836 */ /* 0x040fe20000000000 */
[----:B------:R-:W-:Y:S01]  /*1790*/  SHF.R.S32.HI R12, RZ, 0x1f, R11 ;  /* 0x0000001fff0c7819 */ /* 0x000fe2000001140b */
[----:B------:R2:W-:Y:S01]  /*17a0*/  STL [R1+0x74], R0 ;  /* 0x0000740001007387 */ /* 0x0005e20000100800 */
[----:B0-----:R-:W-:Y:S01]  /*17b0*/  VIADD R5, R225, 0xe0 ;  /* 0x000000e0e1057836 */ /* 0x001fe20000000000 */
[----:B------:R-:W-:-:S02]  /*17c0*/  SHF.R.S32.HI R11, RZ, 0x1f, R10 ;  /* 0x0000001fff0b7819 */ /* 0x000fc4000001140a */
[----:B------:R0:W-:Y:S01]  /*17d0*/  STL [R1+0xa4], R2 ;  /* 0x0000a40201007387 */ /* 0x0001e20000100800 */
[----:B------:R-:W-:Y:S01]  /*17e0*/  SHF.R.S32.HI R10, RZ, 0x1f, R9 ;  /* 0x0000001fff0a7819 */ /* 0x000fe20000011409 */
[C---:B-1----:R-:W-:Y:S01]  /*17f0*/  VIADD R3, R225.reuse, 0xe8 ;  /* 0x000000e8e1037836 */ /* 0x042fe20000000000 */
[----:B------:R-:W-:Y:S02]  /*1800*/  SHF.R.S32.HI R9, RZ, 0x1f, R8 ;  /* 0x0000001fff097819 */ /* 0x000fe40000011408 */
[----:B------:R-:W-:Y:S02]  /*1810*/  SHF.R.S32.HI R8, RZ, 0x1f, R7 ;  /* 0x0000001fff087819 */ /* 0x000fe40000011407 */
[----:B--2---:R-:W-:Y:S01]  /*1820*/  SHF.R.S32.HI R0, RZ, 0x1f, R225 ;  /* 0x0000001fff007819 */ /* 0x004fe200000114e1 */
[C---:B------:R-:W-:Y:S01]  /*1830*/  VIADD R0, R225.reuse, 0xf8 ;  /* 0x000000f8e1007836 */ /* 0x040fe20000000000 */
[----:B------:R-:W-:Y:S01]  /*1840*/  SHF.R.S32.HI R7, RZ, 0x1f, R6 ;  /* 0x0000001fff077819 */ /* 0x000fe20000011406 */
[----:B0-----:R-:W-:Y:S01]  /*1850*/  VIADD R2, R225, 0xf0 ;  /* 0x000000f0e1027836 */ /* 0x001fe20000000000 */
[----:B------:R-:W-:-:S02]  /*1860*/  SHF.R.S32.HI R6, RZ, 0x1f, R5 ;  /* 0x0000001fff067819 */ /* 0x000fc40000011405 */
[----:B------:R-:W-:Y:S02]  /*1870*/  SHF.R.S32.HI R5, RZ, 0x1f, R3 ;  /* 0x0000001fff057819 */ /* 0x000fe40000011403 */
[----:B------:R-:W-:Y:S02]  /*1880*/  SHF.R.S32.HI R3, RZ, 0x1f, R2 ;  /* 0x0000001fff037819 */ /* 0x000fe40000011402 */
[----:B------:R-:W-:Y:S02]  /*1890*/  SHF.R.S32.HI R2, RZ, 0x1f, R0 ;  /* 0x0000001fff027819 */ /* 0x000fe40000011400 */
[----:B------:R-:W-:Y:S02]  /*18a0*/  LEA R0, R13, R4, 0x3 ;  /* 0x000000040d007211 */ /* 0x000fe400078e18ff */
[----:B------:R-:W-:Y:S02]  /*18b0*/  IADD3 R23, R18, 0xc0, RZ ;  /* 0x000000c012177810 */ /* 0x000fe40007ffe0ff */
[----:B------:R-:W-:Y:S01]  /*18c0*/  LOP3.LUT R201, R201, 0xfffffff8, RZ, 0xc0, !PT ;  /* 0xfffffff8c9c97812 */ /* 0x000fe200078ec0ff */
[----:B------:R0:W-:Y:S01]  /*18d0*/  STL [R1+0x78], R0 ;  /* 0x0000780001007387 */ /* 0x0001e20000100800 */
[----:B------:R-:W-:-:S02]  /*18e0*/  SHF.R.S32.HI R229, RZ, 0x1f, R23 ;  /* 0x0000001fffe57819 */ /* 0x000fc40000011417 */
[----:B------:R-:W-:-:S07]  /*18f0*/  SHF.R.S32.HI R224, RZ, 0x1f, R201 ;  /* 0x0000001fffe07819 */ /* 0x000fce00000114c9 */
.L_x_1847:
[----:B------:R-:W-:Y:S01]  /*1900*/  ULDC.64 UR4, c[0x0][0xa28] ;  /* 0x00028a0000047ab9 */ /* 0x000fe20000000a00 */
[----:B01--45:R-:W1:Y:S01]  /*1910*/  LDC.64 R4, c[0x0][0xa08] ;  /* 0x00028200ff047b82 */ /* 0x033e620000000a00 */
[----:B------:R-:W-:Y:S01]  /*1920*/  ISETP.NE.U32.AND P0, PT, RZ, UR4, PT ;  /* 0x00000004ff007c0c */ /* 0x000fe2000bf05070 */
[----:B------:R-:W-:Y:S01]  /*1930*/  IMAD.MOV.U32 R28, RZ, RZ, RZ ;  /* 0x000000ffff1c7224 */ /* 0x000fe200078e00ff */
[----:B------:R-:W-:Y:S01]  /*1940*/  ULDC.64 UR6, c[0x0][0xa20] ;  /* 0x0002880000067ab9 */ /* 0x000fe20000000a00 */
[----:B--2---:R-:W-:Y:S01]  /*1950*/  IMAD.MOV.U32 R8, RZ, RZ, RZ ;  /* 0x000000ffff087224 */ /* 0x004fe200078e00ff */
[----:B------:R-:W-:Y:S01]  /*1960*/  ISETP.NE.AND.EX P0, PT, RZ, UR5, PT, P0 ;  /* 0x00000005ff007c0c */ /* 0x000fe2000bf05300 */
[----:B------:R-:W-:Y:S02]  /*1970*/  ULDC.64 UR4, c[0x0][0xa18] ;  /* 0x0002860000047ab9 */ /* 0x000fe40000000a00 */
[----:B------:R-:W-:-:S04]  /*1980*/  ISETP.NE.U32.AND P1, PT, RZ, UR4, PT ;  /* 0x00000004ff007c0c */ /* 0x000fc8000bf25070 */
[----:B------:R-:W-:Y:S01]  /*1990*/  ISETP.NE.AND.EX P1, PT, RZ, UR5, PT, P1 ;  /* 0x00000005ff007c0c */ /* 0x000fe2000bf25310 */
[----:B------:R-:W-:Y:S02]  /*19a0*/  ULDC.64 UR4, c[0x0][0xa08] ;  /* 0x0002820000047ab9 */ /* 0x000fe40000000a00 */
[----:B------:R-:W-:-:S03]  /*19b0*/  ISETP.NE.U32.AND P3, PT, RZ, UR4, PT ;  /* 0x00000004ff007c0c */ /* 0x000fc6000bf65070 */
[----:B------:R-:W2:Y:S01]  /*19c0*/  @P0 LDC.64 R6, c[0x0][0xa28] ;  /* 0x00028a00ff060b82 */ /* 0x000ea20000000a00 */
[----:B------:R-:W-:Y:S01]  /*19d0*/  ISETP.NE.AND.EX P3, PT, RZ, UR5, PT, P3 ;  /* 0x00000005ff007c0c */ /* 0x000fe2000bf65330 */
[----:B-1----:R-:W-:-:S06]  /*19e0*/  IMAD.WIDE R4, R27, 0x4, R4 ;  /* 0x000000041b047825 */ /* 0x002fcc00078e0204 */
[----:B------:R-:W1:Y:S06]  /*19f0*/  @P1 LDC.64 R2, c[0x0][0xa18] ;  /* 0x00028600ff021b82 */ /* 0x000e6c0000000a00 */
[----:B------:R-:W5:Y:S01]  /*1a00*/  @P3 LDG.E R28, desc[UR60][R4.64] ;  /* 0x0000003c041c3981 */ /* 0x000f62000c1e1900 */
[----:B------:R-:W-:Y:S02]  /*1a10*/  ULDC UR4, c[0x0][0x288] ;  /* 0x0000a20000047ab9 */ /* 0x000fe40000000800 */
[----:B------:R-:W-:Y:S01]  /*1a20*/  IMAD.U32 R219, RZ, RZ, UR4 ;  /* 0x00000004ffdb7e24 */ /* 0x000fe2000f8e00ff */
[----:B---3--:R3:W-:Y:S01]  /*1a30*/  STL [R1+0x8c], R27 ;  /* 0x00008c1b01007387 */ /* 0x0087e20000100800 */
[----:B------:R-:W-:-:S02]  /*1a40*/  ULDC.64 UR4, c[0x0][0x418] ;  /* 0x0001060000047ab9 */ /* 0x000fc40000000a00 */
[----:B------:R-:W-:Y:S01]  /*1a50*/  UISETP.NE.U32.AND UP0, UPT, UR4, URZ, UPT ;  /* 0x0000003f0400728c */ /* 0x000fe2000bf05070 */
[----:B--2---:R-:W-:-:S03]  /*1a60*/  @P0 IMAD.WIDE R6, R27, 0x4, R6 ;  /* 0x000000041b060825 */ /* 0x004fc600078e0206 */
[----:B------:R-:W-:Y:S01]  /*1a70*/  UISETP.NE.AND.EX UP0, UPT, UR5, URZ, UPT, UP0 ;  /* 0x0000003f0500728c */ /* 0x000fe2000bf05300 */
[----:B------:R-:W-:Y:S01]  /*1a80*/  ULDC UR4, c[0x0][0x424] ;  /* 0x0001090000047ab9 */ /* 0x000fe20000000800 */
[----:B------:R-:W-:Y:S01]  /*1a90*/  ISETP.NE.U32.AND P2, PT, RZ, UR6, PT ;  /* 0x00000006ff007c0c */ /* 0x000fe2000bf45070 */
[----:B------:R2:W5:Y:S01]  /*1aa0*/  @P0 LDG.E R8, desc[UR60][R6.64] ;  /* 0x0000003c06080981 */ /* 0x000562000c1e1900 */
[----:B------:R-:W-:Y:S01]  /*1ab0*/  USEL UR4, UR4, 0x1, UP0 ;  /* 0x0000000104047887 */ /* 0x000fe20008000000 */
[----:B-1----:R-:W-:Y:S01]  /*1ac0*/  @P1 IMAD.WIDE R2, R27, 0x4, R2 ;  /* 0x000000041b021825 */ /* 0x002fe200078e0202 */
[----:B------:R-:W-:Y:S01]  /*1ad0*/  ULDC UR5, c[0x0][0x2f0] ;  /* 0x0000bc0000057ab9 */ /* 0x000fe20000000800 */
[C---:B0-----:R-:W-:Y:S01]  /*1ae0*/  LOP3.LUT R0, R26.reuse, 0xff0000, RZ, 0xc0, !PT ;  /* 0x00ff00001a007812 */ /* 0x041fe200078ec0ff */
[----:B------:R-:W-:Y:S02]  /*1af0*/  UIMAD UR4, UR4, UR5, URZ ;  /* 0x00000005040472a4 */ /* 0x000fe4000f8e023f */
[----:B------:R0:W5:Y:S01]  /*1b00*/  @P1 LDG.E R219, desc[UR60][R2.64] ;  /* 0x0000003c02db1981 */ /* 0x000162000c1e1900 */
[----:B--2---:R-:W-:Y:S01]  /*1b10*/  LOP3.LUT R6, R26, 0xff000000, RZ, 0xc0, !PT ;  /* 0xff0000001a067812 */ /* 0x004fe200078ec0ff */
[----:B------:R-:W-:Y:S01]  /*1b20*/  ULDC UR5, c[0x0][0x348] ;  /* 0x0000d20000057ab9 */ /* 0x000fe20000000800 */
[----:B------:R-:W-:-:S02]  /*1b30*/  ISETP.NE.AND.EX P2, PT, RZ, UR7, PT, P2 ;  /* 0x00000007ff007c0c */ /* 0x000fc4000bf45320 */
[----:B------:R-:W-:Y:S02]  /*1b40*/  LOP3.LUT R226, R26, 0xffff, RZ, 0xc0, !PT ;  /* 0x0000ffff1ae27812 */ /* 0x000fe400078ec0ff */
[----:B0-----:R-:W-:-:S04]  /*1b50*/  SHF.R.U32.HI R3, RZ, 0x8, R6 ;  /* 0x00000008ff037819 */ /* 0x001fc80000011606 */
[----:B------:R-:W-:Y:S01]  /*1b60*/  LEA.HI R11, R0, R3, RZ, 0x10 ;  /* 0x00000003000b7211 */ /* 0x000fe200078f80ff */
[----:B---3--:R-:W-:Y:S06]  /*1b70*/  @P1 BRA `(.L_x_1538) ;  /* 0x0000000000241947 */ /* 0x008fec0003800000 */
[----:B------:R-:W-:Y:S02]  /*1b80*/  ULDC.64 UR6, c[0x0][0xa00] ;  /* 0x0002800000067ab9 */ /* 0x000fe40000000a00 */
[----:B------:R-:W-:-:S04]  /*1b90*/  ISETP.NE.U32.AND P0, PT, RZ, UR6, PT ;  /* 0x00000006ff007c0c */ /* 0x000fc8000bf05070 */
[----:B------:R-:W-:-:S13]  /*1ba0*/  ISETP.NE.AND.EX P0, PT, RZ, UR7, PT, P0 ;  /* 0x00000007ff007c0c */ /* 0x000fda000bf05300 */
[----:B------:R-:W-:Y:S05]  /*1bb0*/  @!P0 BRA `(.L_x_1538) ;  /* 0x0000000000148947 */ /* 0x000fea0003800000 */
[----:B------:R-:W0:Y:S02]  /*1bc0*/  LDC.64 R2, c[0x0][0xa00] ;  /* 0x00028000ff027b82 */ /* 0x000e240000000a00 */
[----:B0-----:R-:W-:-:S05]  /*1bd0*/  IMAD.WIDE R2, R27, 0x4, R2 ;  /* 0x000000041b027825 */ /* 0x001fca00078e0202 */
[----:B-----5:R-:W2:Y:S04]  /*1be0*/  LDG.E R219, desc[UR60][R2.64] ;  /* 0x0000003c02db7981 */ /* 0x020ea8000c1e1900 */
[----:B------:R-:W2:Y:S02]  /*1bf0*/  LDG.E R0, desc[UR60][R2.64+0x4] ;  /* 0x0000043c02007981 */ /* 0x000ea4000c1e1900 */
[----:B--2---:R-:W-:-:S07]  /*1c00*/  IMAD.IADD R219, R0, 0x1, -R219 ;  /* 0x0000000100db7824 */ /* 0x004fce00078e0adb */
.L_x_1538:
[----:B------:R-:W-:Y:S01]  /*1c10*/  MOV R2, UR5 ;  /* 0x0000000500027c02 */ /* 0x000fe20008000f00 */
[----:B------:R-:W-:Y:S01]  /*1c20*/  IMAD.U32 R29, RZ, RZ, UR4 ;  /* 0x00000004ff1d7e24 */ /* 0x000fe2000f8e00ff */
[----:B------:R-:W-:Y:S06]  /*1c30*/  @!P2 BRA `(.L_x_1539) ;  /* 0x000000000010a947 */ /* 0x000fec0003800000 */
[----:B------:R-:W0:Y:S02]  /*1c40*/  LDC.64 R4, c[0x0][0xa20] ;  /* 0x00028800ff047b82 */ /* 0x000e240000000a00 */
[----:B0-----:R-:W-:-:S05]  /*1c50*/  IMAD.WIDE R4, R27, 0x4, R4 ;  /* 0x000000041b047825 */ /* 0x001fca00078e0204 */
[----:B------:R0:W5:Y:S01]  /*1c60*/  LDG.E R29, desc[UR60][R4.64] ;  /* 0x0000003c041d7981 */ /* 0x000162000c1e1900 */
[----:B------:R-:W-:Y:S05]  /*1c70*/  BRA `(.L_x_1540) ;  /* 0x0000000000107947 */ /* 0x000fea0003800000 */
.L_x_1539:
[----:B------:R-:W-:Y:S05]  /*1c80*/  @!P3 BRA `(.L_x_1540) ;  /* 0x00000000000cb947 */ /* 0x000fea0003800000 */
[----:B------:R-:W2:Y:S04]  /*1c90*/  LDG.E R0, desc[UR60][R4.64] ;  /* 0x0000003c04007981 */ /* 0x000ea8000c1e1900 */
[----:B------:R-:W2:Y:S02]  /*1ca0*/  LDG.E R29, desc[UR60][R4.64+0x4] ;  /* 0x0000043c041d7981 */ /* 0x000ea4000c1e1900 */
[----:B--2---:R-:W-:-:S07]  /*1cb0*/  IMAD.IADD R29, R29, 0x1, -R0 ;  /* 0x000000011d1d7824 */ /* 0x004fce00078e0a00 */
.L_x_1540:
[----:B------:R-:W-:Y:S01]  /*1cc0*/  ULDC.64 UR4, c[0x0][0xa10] ;  /* 0x0002840000047ab9 */ /* 0x000fe20000000a00 */
[----:B------:R-:W1:Y:S01]  /*1cd0*/  LDC R9, c[0x0][0x448] ;  /* 0x00011200ff097b82 */ /* 0x000e620000000800 */
[----:B------:R-:W-:-:S04]  /*1ce0*/  ISETP.NE.U32.AND P0, PT, RZ, UR4, PT ;  /* 0x00000004ff007c0c */ /* 0x000fc8000bf05070 */
[----:B------:R-:W-:Y:S01]  /*1cf0*/  ISETP.NE.AND.EX P0, PT, RZ, UR5, PT, P0 ;  /* 0x00000005ff007c0c */ /* 0x000fe2000bf05300 */
[----:B------:R-:W-:Y:S02]  /*1d00*/  ULDC.64 UR4, c[0x0][0xa30] ;  /* 0x00028c0000047ab9 */ /* 0x000fe40000000a00 */
[----:B------:R-:W-:-:S04]  /*1d10*/  ISETP.NE.U32.AND P1, PT, RZ, UR4, PT ;  /* 0x00000004ff007c0c */ /* 0x000fc8000bf25070 */
[----:B------:R-:W-:-:S06]  /*1d20*/  ISETP.NE.AND.EX P1, PT, RZ, UR5, PT, P1 ;  /* 0x00000005ff007c0c */ /* 0x000fcc000bf25310 */
[----:B------:R-:W2:Y:S08]  /*1d30*/  @P0 LDC.64 R6, c[0x0][0xa10] ;  /* 0x00028400ff060b82 */ /* 0x000eb00000000a00 */
[----:B0-----:R-:W0:Y:S01]  /*1d40*/  @P1 LDC.64 R4, c[0x0][0xa30] ;  /* 0x00028c00ff041b82 */ /* 0x001e220000000a00 */
[----:B--2---:R-:W-:-:S05]  /*1d50*/  @P0 IMAD.WIDE R6, R27, 0x4, R6 ;  /* 0x000000041b060825 */ /* 0x004fca00078e0206 */
[----:B------:R-:W2:Y:S04]  /*1d60*/  @P0 LDG.E R0, desc[UR60][R6.64] ;  /* 0x0000003c06000981 */ /* 0x000ea8000c1e1900 */
[----:B------:R-:W2:Y:S01]  /*1d70*/  @P0 LDG.E R3, desc[UR60][R6.64+0x4] ;  /* 0x0000043c06030981 */ /* 0x000ea2000c1e1900 */
[----:B-----5:R-:W-:Y:S02]  /*1d80*/  IMAD.MOV.U32 R92, RZ, RZ, R29 ;  /* 0x000000ffff5c7224 */ /* 0x020fe400078e001d */
[----:B0-----:R-:W-:-:S05]  /*1d90*/  @P1 IMAD.WIDE R4, R27, 0x4, R4 ;  /* 0x000000041b041825 */ /* 0x001fca00078e0204 */
[----:B------:R0:W5:Y:S01]  /*1da0*/  @P1 LDG.E R92, desc[UR60][R4.64] ;  /* 0x0000003c045c1981 */ /* 0x000162000c1e1900 */
[----:B-1----:R-:W-:Y:S01]  /*1db0*/  ISETP.NE.AND P1, PT, R9, 0x1, PT ;  /* 0x000000010900780c */ /* 0x002fe20003f25270 */
[----:B------:R-:W-:Y:S02]  /*1dc0*/  IMAD.SHL.U32 R12, R25, 0x80, RZ ;  /* 0x00000080190c7824 */ /* 0x000fe400078e00ff */
[----:B------:R-:W-:-:S03]  /*1dd0*/  IMAD.IADD R13, R29, 0x1, -R8 ;  /* 0x000000011d0d7824 */ /* 0x000fc600078e0a08 */
[----:B------:R1:W-:Y:S01]  /*1de0*/  STL [R1+0x5c], R12 ;  /* 0x00005c0c01007387 */ /* 0x0003e20000100800 */
[----:B0-----:R-:W0:Y:S08]  /*1df0*/  LDC.64 R4, c[0x0][0x9e0] ;  /* 0x00027800ff047b82 */ /* 0x001e300000000a00 */
[----:B------:R-:W3:Y:S08]  /*1e00*/  @P1 LDC R9, c[0x0][0x44c] ;  /* 0x00011300ff091b82 */ /* 0x000ef00000000800 */
[----:B------:R-:W4:Y:S01]  /*1e10*/  @P1 LDC R10, c[0x0][0x450] ;  /* 0x00011400ff0a1b82 */ /* 0x000f220000000800 */
[----:B0-----:R-:W-:-:S02]  /*1e20*/  ISETP.GE.AND P2, PT, R5, 0x1, PT ;  /* 0x000000010500780c */ /* 0x001fc40003f46270 */
[----:B--2---:R-:W-:Y:S01]  /*1e30*/  @P0 IADD3 R2, -R0, R3, RZ ;  /* 0x0000000300020210 */ /* 0x004fe20007ffe1ff */
[----:B------:R-:W-:-:S04]  /*1e40*/  VIADD R0, R12, 0x7f ;  /* 0x0000007f0c007836 */ /* 0x000fc80000000000 */
[----:B------:R-:W-:Y:S02]  /*1e50*/  IMAD.IADD R220, R13, 0x1, R2 ;  /* 0x000000010ddc7824 */ /* 0x000fe400078e0202 */
[----:B---3--:R-:W-:-:S03]  /*1e60*/  @P1 IMAD.HI.U32 R3, R0, R9, RZ ;  /* 0x0000000900031227 */ /* 0x008fc600078e00ff */
[C---:B------:R-:W-:Y:S01]  /*1e70*/  IADD3 R7, R220.reuse, 0x1, -R219 ;  /* 0x00000001dc077810 */ /* 0x040fe20007ffe8db */
[----:B------:R-:W-:Y:S01]  /*1e80*/  IMAD.MOV.U32 R6, RZ, RZ, R0 ;  /* 0x000000ffff067224 */ /* 0x000fe200078e0000 */
[----:B------:R-:W-:Y:S02]  /*1e90*/  IADD3 R0, R220, 0x3f, RZ ;  /* 0x0000003fdc007810 */ /* 0x000fe40007ffe0ff */
[----:B----4-:R-:W-:Y:S02]  /*1ea0*/  @P1 SHF.R.U32.HI R6, RZ, R10, R3 ;  /* 0x0000000aff061219 */ /* 0x010fe40000011603 */
[----:B------:R-:W-:-:S03]  /*1eb0*/  SHF.R.S32.HI R3, RZ, 0x1f, R0 ;  /* 0x0000001fff037819 */ /* 0x000fc60000011400 */
[----:B------:R-:W-:Y:S01]  /*1ec0*/  IMAD.IADD R9, R7, 0x1, R6 ;  /* 0x0000000107097824 */ /* 0x000fe200078e0206 */
[----:B------:R-:W-:-:S03]  /*1ed0*/  LEA.HI R3, R3, R0, RZ, 0x6 ;  /* 0x0000000003037211 */ /* 0x000fc600078f30ff */
[----:B------:R-:W-:Y:S01]  /*1ee0*/  IMAD.IADD R4, R9, 0x1, R4 ;  /* 0x0000000109047824 */ /* 0x000fe200078e0204 */
[----:B------:R-:W-:Y:S01]  /*1ef0*/  SHF.R.S32.HI R93, RZ, 0x6, R3 ;  /* 0x00000006ff5d7819 */ /* 0x000fe20000011403 */
        /* <DEDUP_REMOVED lines=12> */
.L_x_1543:
[----:B------:R-:W-:-:S13]  /*1fc0*/  ISETP.NE.AND P0, PT, R5, 0x1, PT ;  /* 0x000000010500780c */ /* 0x000fda0003f05270 */
[----:B------:R-:W0:Y:S02]  /*1fd0*/  @P0 LDC.64 R6, c[0x0][0x9e8] ;  /* 0x00027a00ff060b82 */ /* 0x000e240000000a00 */
[----:B0-----:R-:W-:-:S05]  /*1fe0*/  @P0 IMAD.HI.U32 R6, R0, R6, RZ ;  /* 0x0000000600060227 */ /* 0x001fca00078e00ff */
[----:B------:R-:W-:-:S07]  /*1ff0*/  @P0 SHF.R.U32.HI R0, RZ, R7, R6 ;  /* 0x00000007ff000219 */ /* 0x000fce0000011606 */
.L_x_1544:
[----:B------:R-:W-:Y:S05]  /*2000*/  BSYNC B0 ;  /* 0x0000000000007941 */ /* 0x000fea0003800000 */
.L_x_1542:
[----:B------:R-:W-:-:S05]  /*2010*/  IMAD R3, R0, R5, R5 ;  /* 0x0000000500037224 */ /* 0x000fca00078e0205 */
[----:B------:R-:W-:-:S07]  /*2020*/  VIMNMX R4, R4, R3, PT ;  /* 0x0000000304047248 */ /* 0x000fce0003fe0100 */
.L_x_1541:
[----:B------:R-:W0:Y:S01]  /*2030*/  @P1 LDC R0, c[0x0][0x44c] ;  /* 0x00011300ff001b82 */ /* 0x000e220000000800 */
[----:B------:R-:W-:Y:S01]  /*2040*/  IADD3 R4, R4, 0x3f, RZ ;  /* 0x0000003f04047810 */ /* 0x000fe20007ffe0ff */
[----:B------:R-:W-:Y:S01]  /*2050*/  IMAD.MOV.U32 R7, RZ, RZ, R12 ;  /* 0x000000ffff077224 */ /* 0x000fe200078e000c */
[----:B------:R-:W-:Y:S01]  /*2060*/  ULDC UR4, c[0x0][0x9dc] ;  /* 0x0002770000047ab9 */ /* 0x000fe20000000800 */
[----:B------:R-:W-:Y:S01]  /*2070*/  IMAD.IADD R156, R220, 0x1, -R219 ;  /* 0x00000001dc9c7824 */ /* 0x000fe200078e0adb */
[----:B------:R-:W-:-:S03]  /*2080*/  SHF.R.S32.HI R3, RZ, 0x1f, R4 ;  /* 0x0000001fff037819 */ /* 0x000fc60000011404 */
[----:B------:R-:W1:Y:S01]  /*2090*/  @P1 LDC R9, c[0x0][0x450] ;  /* 0x00011400ff091b82 */ /* 0x000e620000000800 */
[----:B------:R-:W-:Y:S01]  /*20a0*/  LEA.HI R3, R3, R4, RZ, 0x6 ;  /* 0x0000000403037211 */ /* 0x000fe200078f30ff */
[----:B0-----:R-:W-:-:S05]  /*20b0*/  @P1 IMAD.HI.U32 R0, R12, R0, RZ ;  /* 0x000000000c001227 */ /* 0x001fca00078e00ff */
[----:B-1----:R-:W-:Y:S02]  /*20c0*/  @P1 SHF.R.U32.HI R7, RZ, R9, R0 ;  /* 0x00000009ff071219 */ /* 0x002fe40000011600 */
[----:B------:R-:W-:-:S03]  /*20d0*/  SHF.R.S32.HI R0, RZ, 0x6, R3 ;  /* 0x00000006ff007819 */ /* 0x000fc60000011403 */
[----:B------:R-:W-:Y:S01]  /*20e0*/  IMAD.IADD R3, R156, 0x1, R7 ;  /* 0x000000019c037824 */ /* 0x000fe200078e0207 */
[----:B------:R-:W-:-:S03]  /*20f0*/  VIMNMX R8, R93, R0, PT ;  /* 0x000000005d087248 */ /* 0x000fc60003fe0100 */
[----:B------:R-:W-:Y:S01]  /*2100*/  VIADD R0, R3, -UR4 ;  /* 0x8000000403007c36 */ /* 0x000fe20008000000 */
[----:B------:R-:W-:Y:S06]  /*2110*/  @!P2 BRA `(.L_x_1545) ;  /* 0x000000000044a947 */ /* 0x000fec0003800000 */
[----:B------:R-:W-:Y:S01]  /*2120*/  ISETP.GT.AND P0, PT, R3, -0x1, PT ;  /* 0xffffffff0300780c */ /* 0x000fe20003f04270 */
[----:B------:R-:W-:-:S12]  /*2130*/  BSSY B0, `(.L_x_1546) ;  /* 0x000000d000007945 */ /* 0x000fd80003800000 */
        /* <DEDUP_REMOVED lines=8> */
.L_x_1547:
[----:B------:R-:W-:-:S13]  /*21c0*/  ISETP.NE.AND P0, PT, R5, 0x1, PT ;  /* 0x000000010500780c */ /* 0x000fda0003f05270 */
[----:B------:R-:W0:Y:S02]  /*21d0*/  @P0 LDC.64 R6, c[0x0][0x9e8] ;  /* 0x00027a00ff060b82 */ /* 0x000e240000000a00 */
[----:B0-----:R-:W-:-:S05]  /*21e0*/  @P0 IMAD.HI.U32 R6, R3, R6, RZ ;  /* 0x0000000603060227 */ /* 0x001fca00078e00ff */
[----:B------:R-:W-:-:S07]  /*21f0*/  @P0 SHF.R.U32.HI R3, RZ, R7, R6 ;  /* 0x00000007ff030219 */ /* 0x000fce0000011606 */
.L_x_1548:
[----:B------:R-:W-:Y:S05]  /*2200*/  BSYNC B0 ;  /* 0x0000000000007941 */ /* 0x000fea0003800000 */
.L_x_1546:
[----:B------:R-:W-:-:S05]  /*2210*/  IMAD R3, R3, R5, RZ ;  /* 0x0000000503037224 */ /* 0x000fca00078e02ff */
[----:B------:R-:W-:-:S07]  /*2220*/  VIMNMX R0, R0, R3, !PT ;  /* 0x0000000300007248 */ /* 0x000fce0007fe0100 */
.L_x_1545:
[----:B------:R-:W-:Y:S01]  /*2230*/  SHF.R.S32.HI R3, RZ, 0x1f, R0 ;  /* 0x0000001fff037819 */ /* 0x000fe20000011400 */
[----:B------:R-:W-:Y:S01]  /*2240*/  BSSY B0, `(.L_x_1549) ;  /* 0x000002a000007945 */ /* 0x000fe20003800000 */
[----:B------:R-:W-:Y:S02]  /*2250*/  LOP3.LUT R14, R11, 0xff, RZ, 0xc0, !PT ;  /* 0x000000ff0b0e7812 */ /* 0x000fe400078ec0ff */
[----:B------:R-:W-:Y:S02]  /*2260*/  LEA.HI R3, R3, R0, RZ, 0x6 ;  /* 0x0000000003037211 */ /* 0x000fe400078f30ff */
[----:B------:R-:W-:Y:S01]  /*2270*/  SHF.R.U32.HI R4, RZ, 0x10, R11 ;  /* 0x00000010ff047819 */ /* 0x000fe2000001160b */
[----:B------:R0:W-:Y:S01]  /*2280*/  STL [R1+0x94], R14 ;  /* 0x0000940e01007387 */ /* 0x0001e20000100800 */
[----:B------:R-:W-:Y:S02]  /*2290*/  SHF.R.S32.HI R3, RZ, 0x6, R3 ;  /* 0x00000006ff037819 */ /* 0x000fe40000011403 */
[----:B------:R-:W-:Y:S01]  /*22a0*/  MOV R0, RZ ;  /* 0x000000ff00007202 */ /* 0x000fe20000000f00 */
[----:B------:R0:W-:Y:S01]  /*22b0*/  STL [R1+0x88], R4 ;  /* 0x0000880401007387 */ /* 0x0001e20000100800 */
[----:B------:R-:W-:-:S04]  /*22c0*/  VIMNMX R9, RZ, R3, !PT ;  /* 0x00000003ff097248 */ /* 0x000fc80007fe0100 */
[----:B------:R-:W-:-:S13]  /*22d0*/  ISETP.GT.AND P0, PT, R8, R9, PT ;  /* 0x000000090800720c */ /* 0x000fda0003f04270 */
[----:B0-----:R-:W-:Y:S05]  /*22e0*/  @!P0 BRA `(.L_x_1550) ;  /* 0x00000000007c8947 */ /* 0x001fea0003800000 */
[----:B------:R-:W-:Y:S01]  /*22f0*/  ISETP.NE.AND P0, PT, R4, RZ, PT ;  /* 0x000000ff0400720c */ /* 0x000fe20003f05270 */
[----:B------:R-:W-:-:S03]  /*2300*/  ULDC UR4, c[0x0][0x9f0] ;  /* 0x00027c0000047ab9 */ /* 0x000fc60000000800 */
[----:B------:R-:W-:-:S04]  /*2310*/  SEL R11, R4, UR4, P0 ;  /* 0x00000004040b7c07 */ /* 0x000fc80008000000 */
[-C--:B------:R-:W-:Y:S02]  /*2320*/  IABS R6, R11.reuse ;  /* 0x0000000b00067213 */ /* 0x080fe40000000000 */
[----:B------:R-:W-:Y:S02]  /*2330*/  IADD3 R0, R11, -0x1, R8 ;  /* 0xffffffff0b007810 */ /* 0x000fe40007ffe008 */
[----:B------:R-:W0:Y:S01]  /*2340*/  I2F.RP R3, R6 ;  /* 0x0000000600037306 */ /* 0x000e220000209400 */
[----:B------:R-:W-:Y:S02]  /*2350*/  IABS R12, R11 ;  /* 0x0000000b000c7213 */ /* 0x000fe40000000000 */
[----:B------:R-:W-:-:S05]  /*2360*/  IMAD.IADD R0, R0, 0x1, -R9 ;  /* 0x0000000100007824 */ /* 0x000fca00078e0a09 */
[----:B------:R-:W-:Y:S02]  /*2370*/  IABS R10, R0 ;  /* 0x00000000000a7213 */ /* 0x000fe40000000000 */
[----:B------:R-:W-:-:S04]  /*2380*/  LOP3.LUT R0, R0, R11, RZ, 0x3c, !PT ;  /* 0x0000000b00007212 */ /* 0x000fc800078e3cff */
[----:B------:R-:W-:Y:S01]  /*2390*/  ISETP.GE.AND P2, PT, R0, RZ, PT ;  /* 0x000000ff0000720c */ /* 0x000fe20003f46270 */
[----:B0-----:R-:W0:Y:S02]  /*23a0*/  MUFU.RCP R3, R3 ;  /* 0x0000000300037308 */ /* 0x001e240000001000 */
[----:B0-----:R-:W-:Y:S02]  /*23b0*/  VIADD R4, R3, 0xffffffe ;  /* 0x0ffffffe03047836 */ /* 0x001fe40000000000 */
[----:B------:R-:W-:-:S04]  /*23c0*/  IMAD.MOV R3, RZ, RZ, -R12 ;  /* 0x000000ffff037224 */ /* 0x000fc800078e0a0c */
[----:B------:R0:W1:Y:S02]  /*23d0*/  F2I.FTZ.U32.TRUNC.NTZ R5, R4 ;  /* 0x0000000400057305 */ /* 0x000064000021f000 */
[----:B0-----:R-:W-:Y:S01]  /*23e0*/  MOV R4, RZ ;  /* 0x000000ff00047202 */ /* 0x001fe20000000f00 */
[----:B-1----:R-:W-:-:S04]  /*23f0*/  IMAD.MOV R7, RZ, RZ, -R5 ;  /* 0x000000ffff077224 */ /* 0x002fc800078e0a05 */
[----:B------:R-:W-:-:S04]  /*2400*/  IMAD R7, R7, R6, RZ ;  /* 0x0000000607077224 */ /* 0x000fc800078e02ff */
[----:B------:R-:W-:-:S04]  /*2410*/  IMAD.HI.U32 R5, R5, R7, R4 ;  /* 0x0000000705057227 */ /* 0x000fc800078e0004 */
[----:B------:R-:W-:-:S04]  /*2420*/  IMAD.MOV.U32 R4, RZ, RZ, R10 ;  /* 0x000000ffff047224 */ /* 0x000fc800078e000a */
[----:B------:R-:W-:-:S04]  /*2430*/  IMAD.HI.U32 R5, R5, R4, RZ ;  /* 0x0000000405057227 */ /* 0x000fc800078e00ff */
[----:B------:R-:W-:-:S05]  /*2440*/  IMAD R3, R5, R3, R4 ;  /* 0x0000000305037224 */ /* 0x000fca00078e0204 */
[----:B------:R-:W-:-:S13]  /*2450*/  ISETP.GT.U32.AND P1, PT, R6, R3, PT ;  /* 0x000000030600720c */ /* 0x000fda0003f24070 */
[----:B------:R-:W-:Y:S02]  /*2460*/  @!P1 IMAD.IADD R3, R3, 0x1, -R6 ;  /* 0x0000000103039824 */ /* 0x000fe400078e0a06 */
[----:B------:R-:W-:Y:S01]  /*2470*/  @!P1 VIADD R5, R5, 0x1 ;  /* 0x0000000105059836 */ /* 0x000fe20000000000 */
[----:B------:R-:W-:Y:S02]  /*2480*/  ISETP.NE.AND P1, PT, R11, RZ, PT ;  /* 0x000000ff0b00720c */ /* 0x000fe40003f25270 */
[----:B------:R-:W-:-:S13]  /*2490*/  ISETP.GE.U32.AND P0, PT, R3, R6, PT ;  /* 0x000000060300720c */ /* 0x000fda0003f06070 */
[----:B------:R-:W-:-:S05]  /*24a0*/  @P0 VIADD R5, R5, 0x1 ;  /* 0x0000000105050836 */ /* 0x000fca0000000000 */
[----:B------:R-:W-:-:S05]  /*24b0*/  MOV R0, R5 ;  /* 0x0000000500007202 */ /* 0x000fca0000000f00 */
[----:B------:R-:W-:Y:S01]  /*24c0*/  @!P2 IMAD.MOV R0, RZ, RZ, -R0 ;  /* 0x000000ffff00a224 */ /* 0x000fe200078e0a00 */
[----:B------:R-:W-:-:S07]  /*24d0*/  @!P1 LOP3.LUT R0, RZ, R11, RZ, 0x33, !PT ;  /* 0x0000000bff009212 */ /* 0x000fce00078e33ff */
.L_x_1550:
[----:B------:R-:W-:Y:S05]  /*24e0*/  BSYNC B0 ;  /* 0x0000000000007941 */ /* 0x000fea0003800000 */
.L_x_1549:
[----:B------:R-:W-:-:S05]  /*24f0*/  IMAD R3, R14, R0, R9 ;  /* 0x000000000e037224 */ /* 0x000fca00078e0209 */
[C---:B------:R-:W-:Y:S01]  /*2500*/  VIADDMNMX R0, R3.reuse, R0, R8, PT ;  /* 0x0000000003007246 */ /* 0x040fe20003800108 */
[----:B------:R-:W-:-:S04]  /*2510*/  IMAD R3, R3, 0x40, -R13 ;  /* 0x0000004003037824 */ /* 0x000fc800078e0a0d */
[----:B------:R-:W-:Y:S01]  /*2520*/  IMAD R5, R0, 0x40, -R13 ;  /* 0x0000004000057824 */ /* 0x000fe200078e0a0d */
[----:B------:R-:W-:-:S04]  /*2530*/  VIMNMX R3, RZ, R3, !PT ;  /* 0x00000003ff037248 */ /* 0x000fc80007fe0100 */
[----:B------:R-:W-:Y:S02]  /*2540*/  VIMNMX R0, R5, R2, PT ;  /* 0x0000000205007248 */ /* 0x000fe40003fe0100 */
[----:B------:R-:W-:Y:S02]  /*2550*/  SHF.R.U32.HI R24, RZ, 0x6, R3 ;  /* 0x00000006ff187819 */ /* 0x000fe40000011603 */
[----:B------:R-:W-:Y:S02]  /*2560*/  ISETP.GT.AND P0, PT, R0, R3, PT ;  /* 0x000000030000720c */ /* 0x000fe40003f04270 */
[----:B------:R-:W-:-:S11]  /*2570*/  MOV R25, R24 ;  /* 0x0000001800197202 */ /* 0x000fd60000000f00 */
[----:B------:R-:W-:-:S05]  /*2580*/  @P0 VIADD R0, R0, 0x3f ;  /* 0x0000003f00000836 */ /* 0x000fca0000000000 */
[----:B------:R-:W-:-:S04]  /*2590*/  @P0 SHF.R.S32.HI R3, RZ, 0x1f, R0 ;  /* 0x0000001fff030819 */ /* 0x000fc80000011400 */
[----:B------:R-:W-:-:S04]  /*25a0*/  @P0 LEA.HI R3, R3, R0, RZ, 0x6 ;  /* 0x0000000003030211 */ /* 0x000fc800078f30ff */
[----:B------:R-:W-:Y:S02]  /*25b0*/  @P0 SHF.R.S32.HI R25, RZ, 0x6, R3 ;  /* 0x00000006ff190819 */ /* 0x000fe40000011403 */
        /* <DEDUP_REMOVED lines=11> */
[----:B------:R-:W-:Y:S01]  /*2670*/  MOV R13, RZ ;  /* 0x000000ff000d7202 */ /* 0x000fe20000000f00 */
        /* <DEDUP_REMOVED lines=8> */
[----:B------:R-:W-:-:S07]  /*2700*/  IMAD.MOV.U32 R12, RZ, RZ, 0x1 ;  /* 0x00000001ff0c7424 */ /* 0x000fce00078e00ff */
[----:B------:R-:W-:-:S07]  /*2710*/  LEPC R20, `(.L_x_1553) ;  /* 0x000000001014794e */ /* 0x000fce0000000000 */
[----:B0----5:R-:W-:Y:S05]  /*2720*/  CALL.ABS.NOINC R14 ;  /* 0x000000000e007343 */ /* 0x021fea0003c00000 */
.L_x_1553:
[----:B------:R-:W-:Y:S05]  /*2730*/  BSYNC B6 ;  /* 0x0000000000067941 */ /* 0x000fea0003800000 */
.L_x_1552:
        /* <DEDUP_REMOVED lines=20> */
.L_x_1555:
[----:B------:R-:W-:Y:S05]  /*2880*/  BSYNC B6 ;  /* 0x0000000000067941 */ /* 0x000fea0003800000 */
.L_x_1554:
[----:B------:R-:W-:Y:S01]  /*2890*/  ULDC.64 UR4, c[0x0][0x9f8] ;  /* 0x00027e0000047ab9 */ /* 0x000fe20000000a00 */
[----:B------:R-:W2:Y:S01]  /*28a0*/  LDL R30, [R1+0x10] ;  /* 0x00001000011e7983 */ /* 0x000ea20000100800 */
[----:B------:R-:W-:-:S03]  /*28b0*/  ISETP.NE.U32.AND P0, PT, RZ, UR4, PT ;  /* 0x00000004ff007c0c */ /* 0x000fc6000bf05070 */
[----:B------:R-:W3:Y:S01]  /*28c0*/  LDL R33, [R1+0x64] ;  /* 0x0000640001217983 */ /* 0x000ee20000100800 */
[----:B------:R-:W-:-:S03]  /*28d0*/  ISETP.NE.AND.EX P0, PT, RZ, UR5, PT, P0 ;  /* 0x00000005ff007c0c */ /* 0x000fc6000bf05300 */
[----:B------:R-:W4:Y:S01]  /*28e0*/  LDL R32, [R1+0x60] ;  /* 0x0000600001207983 */ /* 0x000f220000100800 */
[----:B------:R-:W-:Y:S01]  /*28f0*/  IMAD.MOV.U32 R3, RZ, RZ, R27 ;  /* 0x000000ffff037224 */ /* 0x000fe200078e001b */
[----:B------:R-:W-:Y:S01]  /*2900*/  ULDC UR4, c[0x0][0x2f4] ;  /* 0x0000bd0000047ab9 */ /* 0x000fe20000000800 */
[----:B------:R-:W0:Y:S01]  /*2910*/  LDC R91, c[0x0][0x3f4] ;  /* 0x0000fd00ff5b7b82 */ /* 0x000e220000000800 */
[----:B------:R-:W4:Y:S04]  /*2920*/  LDL R31, [R1+0xd0] ;  /* 0x0000d000011f7983 */ /* 0x000f280000100800 */
[----:B------:R-:W4:Y:S03]  /*2930*/  LDL R20, [R1+0xcc] ;  /* 0x0000cc0001147983 */ /* 0x000f260000100800 */
[----:B------:R-:W1:Y:S01]  /*2940*/  @P0 LDC.64 R4, c[0x0][0x9f8] ;  /* 0x00027e00ff040b82 */ /* 0x000e620000000a00 */
[----:B------:R-:W-:Y:S01]  /*2950*/  ISETP.GE.AND P1, PT, R203, UR4, PT ;  /* 0x00000004cb007c0c */ /* 0x000fe2000bf26270 */
[----:B------:R-:W4:Y:S04]  /*2960*/  LDL R26, [R1+0x70] ;  /* 0x00007000011a7983 */ /* 0x000f280000100800 */
[----:B------:R-:W4:Y:S02]  /*2970*/  LDL R21, [R1+0x6c] ;  /* 0x00006c0001157983 */ /* 0x000f240000100800 */
[----:B------:R-:W0:Y:S08]  /*2980*/  LDC.64 R12, c[0x0][0x408] ;  /* 0x00010200ff0c7b82 */ /* 0x000e300000000a00 */
[----:B------:R-:W2:Y:S01]  /*2990*/  LDC.64 R10, c[0x0][0x3f8] ;  /* 0x0000fe00ff0a7b82 */ /* 0x000ea20000000a00 */
[----:B-1----:R-:W-:-:S05]  /*29a0*/  @P0 IMAD.WIDE R4, R27, 0x4, R4 ;  /* 0x000000041b040825 */ /* 0x002fca00078e0204 */
[----:B------:R1:W4:Y:S01]  /*29b0*/  @P0 LDG.E R3, desc[UR60][R4.64] ;  /* 0x0000003c04030981 */ /* 0x000322000c1e1900 */
[----:B------:R-:W-:Y:S02]  /*29c0*/  ISETP.GE.AND P0, PT, R18, UR4, PT ;  /* 0x0000000412007c0c */ /* 0x000fe4000bf06270 */
[----:B-1----:R-:W-:Y:S02]  /*29d0*/  SEL R4, RZ, 0xffffffff, P1 ;  /* 0xffffffffff047807 */ /* 0x002fe40000800000 */
[----:B------:R-:W-:-:S03]  /*29e0*/  SEL R0, RZ, 0x1, P0 ;  /* 0x00000001ff007807 */ /* 0x000fc60000000000 */
[----:B------:R-:W-:-:S05]  /*29f0*/  IMAD.SHL.U32 R5, R4, 0x2, RZ ;  /* 0x0000000204057824 */ /* 0x000fca00078e00ff */
[----:B------:R-:W-:Y:S01]  /*2a00*/  LOP3.LUT R4, R5, 0x2, R0, 0xe2, !PT ;  /* 0x0000000205047812 */ /* 0x000fe200078ee200 */
[----:B------:R-:W-:Y:S02]  /*2a10*/  IMAD.IADD R0, R28, 0x1, R29 ;  /* 0x000000011c007824 */ /* 0x000fe400078e021d */
[----:B------:R-:W4:Y:S01]  /*2a20*/  LDL R28, [R1+0x84] ;  /* 0x00008400011c7983 */ /* 0x000f220000100800 */
[----:B------:R-:W-:-:S04]  /*2a30*/  ISETP.GE.AND P2, PT, R22, UR4, PT ;  /* 0x0000000416007c0c */ /* 0x000fc8000bf46270 */
[----:B------:R-:W-:Y:S02]  /*2a40*/  SEL R5, RZ, 0x4, P2 ;  /* 0x00000004ff057807 */ /* 0x000fe40001000000 */
[----:B0-----:R-:W-:Y:S02]  /*2a50*/  ISETP.GE.AND P2, PT, R18, R91, PT ;  /* 0x0000005b1200720c */ /* 0x001fe40003f46270 */
[----:B------:R-:W-:Y:S02]  /*2a60*/  LOP3.LUT R14, R4, R5, RZ, 0xfc, !PT ;  /* 0x00000005040e7212 */ /* 0x000fe400078efcff */
[----:B------:R-:W-:Y:S02]  /*2a70*/  ISETP.GE.AND P1, PT, R203, R91, PT ;  /* 0x0000005bcb00720c */ /* 0x000fe40003f26270 */
[----:B------:R-:W-:Y:S02]  /*2a80*/  SEL R5, R91, RZ, P2 ;  /* 0x000000ff5b057207 */ /* 0x000fe40001000000 */
[----:B------:R-:W-:-:S03]  /*2a90*/  SHF.R.S32.HI R205, RZ, 0x1f, R204 ;  /* 0x0000001fffcd7819 */ /* 0x000fc600000114cc */
[----:B------:R-:W-:Y:S01]  /*2aa0*/  IMAD.IADD R5, R18, 0x1, R5 ;  /* 0x0000000112057824 */ /* 0x000fe200078e0205 */
[----:B------:R-:W0:Y:S01]  /*2ab0*/  S2R R94, SR_TID.X ;  /* 0x00000000005e7919 */ /* 0x000e220000002100 */
[----:B-----5:R-:W-:Y:S02]  /*2ac0*/  SHF.R.S32.HI R15, RZ, 0x1f, R92 ;  /* 0x0000001fff0f7819 */ /* 0x020fe4000001145c */
[----:B------:R-:W-:Y:S02]  /*2ad0*/  ISETP.GE.AND P0, PT, R23, UR4, PT ;  /* 0x0000000417007c0c */ /* 0x000fe4000bf06270 */
[----:B------:R-:W-:Y:S02]  /*2ae0*/  SHF.L.U32 R27, R12, 0x5, RZ ;  /* 0x000000050c1b7819 */ /* 0x000fe400000006ff */
[----:B------:R-:W-:Y:S02]  /*2af0*/  LOP3.LUT R29, R14, 0x1, RZ, 0xc0, !PT ;  /* 0x000000010e1d7812 */ /* 0x000fe400078ec0ff */
[----:B0-----:R-:W-:-:S02]  /*2b00*/  LEA.HI R94, R94, 0x8, RZ, 0x19 ;  /* 0x000000085e5e7811 */ /* 0x001fc400078fc8ff */
[----:B--2---:R-:W-:-:S05]  /*2b10*/  SHF.R.S32.HI R9, RZ, 0x1f, R30 ;  /* 0x0000001fff097819 */ /* 0x004fca000001141e */
[C---:B------:R-:W-:Y:S02]  /*2b20*/  IMAD R4, R9.reuse, R12, RZ ;  /* 0x0000000c09047224 */ /* 0x040fe400078e02ff */
[-C--:B------:R-:W-:Y:S02]  /*2b30*/  IMAD R6, R9, R10.reuse, RZ ;  /* 0x0000000a09067224 */ /* 0x080fe400078e02ff */
[C---:B------:R-:W-:Y:S01]  /*2b40*/  IMAD R9, R30.reuse, R13, R4 ;  /* 0x0000000d1e097224 */ /* 0x040fe200078e0204 */
[----:B------:R-:W-:Y:S01]  /*2b50*/  SEL R4, R91, RZ, P1 ;  /* 0x000000ff5b047207 */ /* 0x000fe20000800000 */
[C---:B------:R-:W-:Y:S02]  /*2b60*/  IMAD R7, R30.reuse, R11, R6 ;  /* 0x0000000b1e077224 */ /* 0x040fe400078e0206 */
[----:B------:R-:W-:-:S04]  /*2b70*/  IMAD.WIDE.U32 R80, R30, R10, R18 ;  /* 0x0000000a1e507225 */ /* 0x000fc800078e0012 */
[----:B------:R-:W-:-:S04]  /*2b80*/  IMAD.WIDE.U32 R78, R30, R10, R204 ;  /* 0x0000000a1e4e7225 */ /* 0x000fc800078e00cc */
[----:B------:R-:W-:Y:S01]  /*2b90*/  IMAD.IADD R6, R203, 0x1, R4 ;  /* 0x00000001cb067824 */ /* 0x000fe200078e0204 */
[----:B------:R-:W-:Y:S01]  /*2ba0*/  SHF.R.S32.HI R4, RZ, 0x1f, R5 ;  /* 0x0000001fff047819 */ /* 0x000fe20000011405 */
[----:B------:R-:W-:Y:S01]  /*2bb0*/  IMAD.IADD R79, R79, 0x1, R7 ;  /* 0x000000014f4f7824 */ /* 0x000fe200078e0207 */
[----:B------:R-:W-:Y:S02]  /*2bc0*/  IADD3 R81, R7, R81, RZ ;  /* 0x0000005107517210 */ /* 0x000fe40007ffe0ff */
[----:B------:R-:W-:Y:S02]  /*2bd0*/  SHF.R.S32.HI R7, RZ, 0x1f, R6 ;  /* 0x0000001fff077819 */ /* 0x000fe40000011406 */
[CC--:B------:R-:W-:Y:S02]  /*2be0*/  LEA.HI R68, R4.reuse, R5.reuse, RZ, 0x3 ;  /* 0x0000000504447211 */ /* 0x0c0fe400078f18ff */
[----:B------:R-:W-:Y:S02]  /*2bf0*/  LEA.HI R4, R4, R5, RZ, 0x6 ;  /* 0x0000000504047211 */ /* 0x000fe400078f30ff */
[----:B------:R-:W-:-:S02]  /*2c00*/  LEA.HI R70, R7, R6, RZ, 0x3 ;  /* 0x0000000607467211 */ /* 0x000fc400078f18ff */
[----:B------:R-:W-:Y:S02]  /*2c10*/  LEA.HI R6, R7, R6, RZ, 0x6 ;  /* 0x0000000607067211 */ /* 0x000fe400078f30ff */
[----:B------:R-:W-:Y:S01]  /*2c20*/  SHF.L.U32 R5, R4, 0x6, RZ ;  /* 0x0000000604057819 */ /* 0x000fe200000006ff */
[-C--:B------:R-:W-:Y:S01]  /*2c30*/  IMAD.WIDE.U32 R82, R30, R12.reuse, R204 ;  /* 0x0000000c1e527225 */ /* 0x080fe200078e00cc */
[--C-:B---3--:R-:W-:Y:S02]  /*2c40*/  LOP3.LUT R4, R33, 0x38, R68.reuse, 0xf8, !PT ;  /* 0x0000003821047812 */ /* 0x108fe400078ef844 */
[----:B----4-:R-:W-:Y:S01]  /*2c50*/  LOP3.LUT R8, R32, 0x38, R68, 0xf8, !PT ;  /* 0x0000003820087812 */ /* 0x010fe200078ef844 */
[----:B------:R-:W-:Y:S01]  /*2c60*/  IMAD.WIDE.U32 R84, R30, R12, R18 ;  /* 0x0000000c1e547225 */ /* 0x000fe200078e0012 */
[----:B------:R-:W-:Y:S02]  /*2c70*/  LOP3.LUT R5, R5, 0xfffff000, RZ, 0xc0, !PT ;  /* 0xfffff00005057812 */ /* 0x000fe400078ec0ff */
[----:B------:R-:W-:Y:S01]  /*2c80*/  LOP3.LUT R4, R4, R31, RZ, 0x3c, !PT ;  /* 0x0000001f04047212 */ /* 0x000fe200078e3cff */
[----:B------:R-:W-:Y:S01]  /*2c90*/  IMAD.SHL.U32 R7, R6, 0x40, RZ ;  /* 0x0000004006077824 */ /* 0x000fe200078e00ff */
[--C-:B------:R-:W-:Y:S01]  /*2ca0*/  LOP3.LUT R6, R33, 0x38, R70.reuse, 0xf8, !PT ;  /* 0x0000003821067812 */ /* 0x100fe200078ef846 */
[----:B------:R-:W-:Y:S01]  /*2cb0*/  IMAD.IADD R83, R83, 0x1, R9 ;  /* 0x0000000153537824 */ /* 0x000fe200078e0209 */
[----:B------:R-:W-:Y:S01]  /*2cc0*/  LOP3.LUT R8, R8, R20, RZ, 0x3c, !PT ;  /* 0x0000001408087212 */ /* 0x000fe200078e3cff */
[----:B------:R-:W-:Y:S01]  /*2cd0*/  IMAD.IADD R85, R9, 0x1, R85 ;  /* 0x0000000109557824 */ /* 0x000fe200078e0255 */
[----:B------:R-:W-:-:S02]  /*2ce0*/  LOP3.LUT R9, R32, 0x38, R70, 0xf8, !PT ;  /* 0x0000003820097812 */ /* 0x000fc400078ef846 */
[--C-:B------:R-:W-:Y:S02]  /*2cf0*/  IADD3 R89, R4, R5, R26.reuse ;  /* 0x0000000504597210 */ /* 0x100fe40007ffe01a */
[----:B------:R-:W-:Y:S02]  /*2d00*/  LOP3.LUT R7, R7, 0xfffff000, RZ, 0xc0, !PT ;  /* 0xfffff00007077812 */ /* 0x000fe400078ec0ff */
[----:B------:R-:W-:Y:S02]  /*2d10*/  LOP3.LUT R6, R6, R31, RZ, 0x3c, !PT ;  /* 0x0000001f06067212 */ /* 0x000fe400078e3cff */
[--C-:B------:R-:W-:Y:S01]  /*2d20*/  IADD3 R4, R8, R5, R21.reuse ;  /* 0x0000000508047210 */ /* 0x100fe20007ffe015 */
[----:B------:R-:W-:Y:S01]  /*2d30*/  IMAD R8, R15, R10, RZ ;  /* 0x0000000a0f087224 */ /* 0x000fe200078e02ff */
[----:B------:R-:W-:Y:S02]  /*2d40*/  LOP3.LUT R20, R9, R20, RZ, 0x3c, !PT ;  /* 0x0000001409147212 */ /* 0x000fe400078e3cff */
[----:B------:R-:W-:Y:S01]  /*2d50*/  IADD3 R5, R6, R7, R26 ;  /* 0x0000000706057210 */ /* 0x000fe20007ffe01a */
[----:B------:R-:W-:Y:S01]  /*2d60*/  IMAD R33, R92, R11, R8 ;  /* 0x0000000b5c217224 */ /* 0x000fe200078e0208 */
[----:B------:R-:W-:Y:S01]  /*2d70*/  IADD3 R6, R20, R7, R21 ;  /* 0x0000000714067210 */ /* 0x000fe20007ffe015 */
[----:B------:R-:W-:Y:S01]  /*2d80*/  IMAD R15, R15, R12, RZ ;  /* 0x0000000c0f0f7224 */ /* 0x000fe200078e02ff */
[----:B------:R-:W-:-:S02]  /*2d90*/  SHF.L.U64.HI R7, R10, 0x6, R11 ;  /* 0x000000060a077819 */ /* 0x000fc4000001020b */
[----:B------:R-:W-:Y:S02]  /*2da0*/  SHF.L.U64.HI R8, R10, 0x5, R11 ;  /* 0x000000050a087819 */ /* 0x000fe4000001020b */
[----:B------:R-:W-:Y:S01]  /*2db0*/  SEL R11, RZ, 0x8, P0 ;  /* 0x00000008ff0b7807 */ /* 0x000fe20000000000 */
[CC--:B------:R-:W-:Y:S01]  /*2dc0*/  IMAD.WIDE.U32 R78, R92.reuse, R10.reuse, R78 ;  /* 0x0000000a5c4e7225 */ /* 0x0c0fe200078e004e */
[----:B------:R-:W-:Y:S02]  /*2dd0*/  SHF.R.S32.HI R35, RZ, 0x3, R68 ;  /* 0x00000003ff237819 */ /* 0x000fe40000011444 */
[----:B------:R-:W-:Y:S01]  /*2de0*/  SHF.R.S32.HI R69, RZ, 0x3, R70 ;  /* 0x00000003ff457819 */ /* 0x000fe20000011446 */
[----:B------:R-:W-:Y:S01]  /*2df0*/  IMAD.WIDE.U32 R80, R92, R10, R80 ;  /* 0x0000000a5c507225 */ /* 0x000fe200078e0050 */
[----:B------:R-:W-:Y:S02]  /*2e00*/  LOP3.LUT R11, R14, R11, RZ, 0xfc, !PT ;  /* 0x0000000b0e0b7212 */ /* 0x000fe400078efcff */
[----:B------:R-:W-:Y:S01]  /*2e10*/  LOP3.LUT R68, R68, 0xfffffff8, RZ, 0xc0, !PT ;  /* 0xfffffff844447812 */ /* 0x000fe200078ec0ff */
[----:B------:R-:W-:Y:S01]  /*2e20*/  IMAD R15, R92, R13, R15 ;  /* 0x0000000d5c0f7224 */ /* 0x000fe200078e020f */
[----:B------:R-:W-:Y:S01]  /*2e30*/  LOP3.LUT R70, R70, 0xfffffff8, RZ, 0xc0, !PT ;  /* 0xfffffff846467812 */ /* 0x000fe200078ec0ff */
[----:B------:R-:W-:-:S04]  /*2e40*/  IMAD.WIDE.U32 R82, R92, R12, R82 ;  /* 0x0000000c5c527225 */ /* 0x000fc800078e0052 */
[----:B------:R-:W-:Y:S01]  /*2e50*/  IMAD.WIDE.U32 R84, R92, R12, R84 ;  /* 0x0000000c5c547225 */ /* 0x000fe200078e0054 */
[C-C-:B------:R-:W-:Y:S02]  /*2e60*/  SHF.L.U64.HI R20, R12.reuse, 0x6, R13.reuse ;  /* 0x000000060c147819 */ /* 0x140fe4000001020d */
[----:B------:R-:W-:Y:S01]  /*2e70*/  SHF.L.U64.HI R21, R12, 0x5, R13 ;  /* 0x000000050c157819 */ /* 0x000fe2000001020d */
[----:B------:R-:W-:Y:S01]  /*2e80*/  IMAD.SHL.U32 R9, R10, 0x40, RZ ;  /* 0x000000400a097824 */ /* 0x000fe200078e00ff */
[----:B------:R-:W-:Y:S01]  /*2e90*/  LOP3.LUT R71, R11, 0x2, RZ, 0xc0, !PT ;  /* 0x000000020b477812 */ /* 0x000fe200078ec0ff */
[----:B------:R-:W-:Y:S01]  /*2ea0*/  IMAD R28, R28, 0x20, R30 ;  /* 0x000000201c1c7824 */ /* 0x000fe200078e021e */
[----:B------:R-:W-:Y:S01]  /*2eb0*/  SHF.R.S32.HI R30, RZ, 0x1f, R3 ;  /* 0x0000001fff1e7819 */ /* 0x000fe20000011403 */
[----:B------:R-:W-:Y:S01]  /*2ec0*/  IMAD.IADD R31, R79, 0x1, R33 ;  /* 0x000000014f1f7824 */ /* 0x000fe200078e0221 */
[----:B------:R-:W-:Y:S01]  /*2ed0*/  LOP3.LUT R76, R11, 0x4, RZ, 0xc0, !PT ;  /* 0x000000040b4c7812 */ /* 0x000fe200078ec0ff */
[----:B------:R-:W-:Y:S01]  /*2ee0*/  IMAD.IADD R32, R33, 0x1, R81 ;  /* 0x0000000121207824 */ /* 0x000fe200078e0251 */
[----:B------:R-:W-:Y:S01]  /*2ef0*/  IADD3 R33, R83, R15, RZ ;  /* 0x0000000f53217210 */ /* 0x000fe20007ffe0ff */
[----:B------:R-:W-:Y:S01]  /*2f00*/  IMAD.SHL.U32 R10, R10, 0x20, RZ ;  /* 0x000000200a0a7824 */ /* 0x000fe200078e00ff */
[----:B------:R-:W-:Y:S01]  /*2f10*/  LOP3.LUT R77, R11, 0x8, RZ, 0xc0, !PT ;  /* 0x000000080b4d7812 */ /* 0x000fe200078ec0ff */
[----:B------:R-:W-:Y:S01]  /*2f20*/  IMAD.SHL.U32 R26, R12, 0x40, RZ ;  /* 0x000000400c1a7824 */ /* 0x000fe200078e00ff */
[----:B------:R-:W-:Y:S01]  /*2f30*/  SHF.R.S32.HI R86, RZ, 0x1f, R68 ;  /* 0x0000001fff567819 */ /* 0x000fe20000011444 */
[----:B------:R-:W-:Y:S01]  /*2f40*/  IMAD.SHL.U32 R91, R91, 0x2, RZ ;  /* 0x000000025b5b7824 */ /* 0x000fe200078e00ff */
[----:B------:R-:W-:Y:S01]  /*2f50*/  SHF.R.S32.HI R87, RZ, 0x1f, R70 ;  /* 0x0000001fff577819 */ /* 0x000fe20000011446 */
[----:B------:R-:W-:-:S07]  /*2f60*/  IMAD.IADD R34, R15, 0x1, R85 ;  /* 0x000000010f227824 */ /* 0x000fce00078e0255 */
.L_x_1637:
[----:B--2---:R-:W2:Y:S01]  /*2f70*/  LDL R39, [R1+0x80] ;  /* 0x0000800001277983 */ /* 0x004ea20000100800 */
[----:B0-----:R-:W0:Y:S01]  /*2f80*/  LDC R98, c[0x0][0x430] ;  /* 0x00010c00ff627b82 */ /* 0x001e220000000800 */
[----:B------:R-:W-:Y:S02]  /*2f90*/  VIADD R25, R25, 0xffffffff ;  /* 0xffffffff19197836 */ /* 0x000fe40000000000 */
[----:B------:R-:W-:Y:S02]  /*2fa0*/  IMAD.MOV.U32 R99, RZ, RZ, RZ ;  /* 0x000000ffff637224 */ /* 0x000fe400078e00ff */
[----:B------:R-:W-:-:S03]  /*2fb0*/  IMAD R13, R25, 0x40, R28 ;  /* 0x00000040190d7824 */ /* 0x000fc600078e021c */
[----:B------:R-:W1:Y:S01]  /*2fc0*/  LDC R101, c[0x0][0x3f4] ;  /* 0x0000fd00ff657b82 */ /* 0x000e620000000800 */
[----:B------:R-:W-:Y:S01]  /*2fd0*/  IMAD.IADD R40, R0, 0x1, R13 ;  /* 0x0000000100287824 */ /* 0x000fe200078e020d */
[----:B------:R-:W-:-:S04]  /*2fe0*/  ISETP.GE.AND P0, PT, R13, R2, PT ;  /* 0x000000020d00720c */ /* 0x000fc80003f06270 */
[----:B------:R-:W-:Y:S02]  /*2ff0*/  ISETP.GT.OR P0, PT, R28, 0x3f, P0 ;  /* 0x0000003f1c00780c */ /* 0x000fe40000704670 */
[----:B------:R-:W-:Y:S02]  /*3000*/  MOV R36, R40 ;  /* 0x0000002800247202 */ /* 0x000fe40000000f00 */
        /* <DEDUP_REMOVED lines=8> */
[----:B------:R-:W-:Y:S01]  /*3090*/  @!P0 SHF.R.S32.HI R37, RZ, 0x1f, R36 ;  /* 0x0000001fff258819 */ /* 0x000fe20000011424 */
[C---:B------:R-:W-:Y:S02]  /*30a0*/  @!P0 IMAD R11, R3.reuse, R15, R38 ;  /* 0x0000000f030b8224 */ /* 0x040fe400078e0226 */
[----:B------:R-:W-:-:S04]  /*30b0*/  @!P0 IMAD.WIDE.U32 R14, R3, R14, R36 ;  /* 0x0000000e030e8225 */ /* 0x000fc800078e0024 */
[----:B------:R-:W-:Y:S01]  /*30c0*/  @!P0 IMAD.IADD R11, R15, 0x1, R11 ;  /* 0x000000010f0b8824 */ /* 0x000fe200078e020b */
[----:B---3--:R-:W-:-:S04]  /*30d0*/  @!P0 LEA R12, P3, R14, R12, 0x2 ;  /* 0x0000000c0e0c8211 */ /* 0x008fc800078610ff */
[----:B------:R-:W-:-:S05]  /*30e0*/  @!P0 LEA.HI.X R13, R14, R13, R11, 0x2, P3 ;  /* 0x0000000d0e0d8211 */ /* 0x000fca00018f140b */
[----:B-----5:R0:W5:Y:S01]  /*30f0*/  @!P0 LDG.E R99, desc[UR60][R12.64] ;  /* 0x0000003c0c638981 */ /* 0x020162000c1e1900 */
[----:B------:R-:W-:Y:S01]  /*3100*/  ISETP.GE.AND P0, PT, R101, 0x1, PT ;  /* 0x000000016500780c */ /* 0x000fe20003f06270 */
[----:B------:R-:W-:Y:S01]  /*3110*/  IMAD.MOV R11, RZ, RZ, -R36 ;  /* 0x000000ffff0b7224 */ /* 0x000fe200078e0a24 */
[----:B------:R-:W-:Y:S05]  /*3120*/  YIELD ;  /* 0x0000000000007946 */ /* 0x000fea0003800000 */
[----:B------:R-:W-:Y:S01]  /*3130*/  BSSY B0, `(.L_x_1556) ;  /* 0x0000564000007945 */ /* 0x000fe20003800000 */
[----:B------:R-:W-:Y:S01]  /*3140*/  IMAD R98, R98, R11, R40 ;  /* 0x0000000b62627224 */ /* 0x000fe200078e0228 */
[----:B------:R-:W-:Y:S01]  /*3150*/  ISETP.GT.AND P3, PT, R25, R24, PT ;  /* 0x000000181900720c */ /* 0x000fe20003f64270 */
[----:B--2---:R-:W-:-:S05]  /*3160*/  IMAD R90, R200, 0x4000, R39 ;  /* 0x00004000c85a7824 */ /* 0x004fca00078e0227 */
[----:B------:R-:W-:Y:S01]  /*3170*/  LEA R90, R90, R17, 0x1 ;  /* 0x000000115a5a7211 */ /* 0x000fe200078e08ff */
        /* <DEDUP_REMOVED lines=8> */
[----:B------:R-:W-:Y:S02]  /*3200*/  IMAD R15, R20, R25, RZ ;  /* 0x00000019140f7224 */ /* 0x000fe400078e02ff */
[----:B------:R-:W-:Y:S01]  /*3210*/  IMAD R11, R98, UR5, R11 ;  /* 0x00000005620b7c24 */ /* 0x000fe2000f8e020b */
[----:B------:R-:W-:Y:S01]  /*3220*/  ULDC.64 UR4, c[0x0][0x310] ;  /* 0x0000c40000047ab9 */ /* 0x000fe20000000a00 */
[----:B------:R-:W-:-:S02]  /*3230*/  IMAD R95, R25, -0x40, R2 ;  /* 0xffffffc0195f7824 */ /* 0x000fc400078e0202 */
[----:B------:R-:W-:Y:S02]  /*3240*/  IMAD R14, R96, UR4, RZ ;  /* 0x00000004600e7c24 */ /* 0x000fe4000f8e02ff */
[----:B------:R-:W-:Y:S01]  /*3250*/  IMAD.IADD R13, R13, 0x1, R11 ;  /* 0x000000010d0d7824 */ /* 0x000fe200078e020b */
[----:B------:R-:W-:Y:S01]  /*3260*/  VIMNMX R95, R95, 0x40, PT ;  /* 0x000000405f5f7848 */ /* 0x000fe20003fe0100 */
[C---:B------:R-:W-:Y:S02]  /*3270*/  IMAD R11, R99.reuse, UR5, R14 ;  /* 0x00000005630b7c24 */ /* 0x040fe4000f8e020e */
[----:B------:R-:W-:Y:S01]  /*3280*/  IMAD.WIDE.U32 R12, R99, UR4, R12 ;  /* 0x00000004630c7c25 */ /* 0x000fe2000f8e000c */
[----:B------:R-:W-:-:S03]  /*3290*/  ULDC.64 UR4, c[0x0][0x308] ;  /* 0x0000c20000047ab9 */ /* 0x000fc60000000a00 */
[----:B------:R-:W-:Y:S01]  /*32a0*/  IMAD.IADD R13, R13, 0x1, R11 ;  /* 0x000000010d0d7824 */ /* 0x000fe200078e020b */
[----:B------:R-:W-:Y:S01]  /*32b0*/  SHF.R.S32.HI R11, RZ, 0x1f, R25 ;  /* 0x0000001fff0b7819 */ /* 0x000fe20000011419 */
[----:B------:R-:W-:Y:S02]  /*32c0*/  IMAD R14, R7, R25, RZ ;  /* 0x00000019070e7224 */ /* 0x000fe400078e02ff */
[----:B------:R-:W-:-:S04]  /*32d0*/  IMAD.WIDE.U32 R36, R226, UR4, R12 ;  /* 0x00000004e2247c25 */ /* 0x000fc8000f8e000c */
[----:B------:R-:W-:Y:S01]  /*32e0*/  IMAD R105, R226, UR5, R37 ;  /* 0x00000005e2697c24 */ /* 0x000fe2000f8e0225 */
[----:B------:R-:W-:Y:S01]  /*32f0*/  ULDC.64 UR4, c[0x0][0x2e8] ;  /* 0x0000ba0000047ab9 */ /* 0x000fe20000000a00 */
[C---:B------:R-:W-:Y:S01]  /*3300*/  IMAD R39, R11.reuse, R9, R14 ;  /* 0x000000090b277224 */ /* 0x040fe200078e020e */
[C---:B------:R-:W-:Y:S01]  /*3310*/  LEA R104, P4, R36.reuse, UR4, 0x1 ;  /* 0x0000000424687c11 */ /* 0x040fe2000f8808ff */
[----:B------:R-:W-:Y:S02]  /*3320*/  IMAD R41, R11, R26, R15 ;  /* 0x0000001a0b297224 */ /* 0x000fe400078e020f */
[----:B------:R-:W-:Y:S01]  /*3330*/  IMAD.WIDE.U32 R14, R9, R25, RZ ;  /* 0x00000019090e7225 */ /* 0x000fe200078e00ff */
[----:B------:R-:W-:-:S03]  /*3340*/  LEA.HI.X R105, R36, UR5, R105, 0x1, P4 ;  /* 0x0000000524697c11 */ /* 0x000fc6000a0f0c69 */
[----:B------:R-:W-:-:S04]  /*3350*/  IMAD.WIDE.U32 R12, R26, R25, RZ ;  /* 0x000000191a0c7225 */ /* 0x000fc800078e00ff */
[----:B------:R-:W-:Y:S02]  /*3360*/  IMAD.IADD R11, R15, 0x1, R39 ;  /* 0x000000010f0b7824 */ /* 0x000fe400078e0227 */
[----:B------:R-:W-:Y:S01]  /*3370*/  IMAD.IADD R72, R13, 0x1, R41 ;  /* 0x000000010d487824 */ /* 0x000fe200078e0229 */
[----:B------:R-:W-:Y:S06]  /*3380*/  @!P0 BRA `(.L_x_1558) ;  /* 0x0000002400648947 */ /* 0x000fec0003800000 */
[----:B------:R-:W2:Y:S04]  /*3390*/  LDL R38, [R1+0x10] ;  /* 0x0000100001267983 */ /* 0x000ea80000100800 */
[----:B------:R0:W5:Y:S04]  /*33a0*/  LDL R75, [R1+0x18] ;  /* 0x00001800014b7983 */ /* 0x0001680000100800 */
[----:B------:R0:W5:Y:S04]  /*33b0*/  LDL R74, [R1+0x48] ;  /* 0x00004800014a7983 */ /* 0x0001680000100800 */
[----:B------:R0:W5:Y:S01]  /*33c0*/  LDL R73, [R1+0x4c] ;  /* 0x00004c0001497983 */ /* 0x0001620000100800 */
[----:B------:R-:W-:Y:S01]  /*33d0*/  BSSY B1, `(.L_x_1559) ;  /* 0x000002a000017945 */ /* 0x000fe20003800000 */
        /* <DEDUP_REMOVED lines=9> */
[----:B--2---:R-:W-:-:S13]  /*3470*/  ISETP.GE.AND P0, PT, R38, R95, PT ;  /* 0x0000005f2600720c */ /* 0x004fda0003f06270 */
[----:B0-----:R-:W-:Y:S05]  /*3480*/  @P0 BRA `(.L_x_1560) ;  /* 0x0000000000780947 */ /* 0x001fea0003800000 */
[----:B------:R-:W-:Y:S01]  /*3490*/  IADD3 R39, P4, R78, R14, RZ ;  /* 0x0000000e4e277210 */ /* 0x000fe20007f9e0ff */
[----:B------:R-:W-:Y:S01]  /*34a0*/  ULDC.64 UR4, c[0x0][0x3e8] ;  /* 0x0000fa0000047ab9 */ /* 0x000fe20000000a00 */
[----:B------:R-:W-:Y:S02]  /*34b0*/  IADD3 R41, P5, R82, R12, RZ ;  /* 0x0000000c52297210 */ /* 0x000fe40007fbe0ff */
[----:B------:R-:W-:Y:S02]  /*34c0*/  CS2R R64, SRZ ;  /* 0x0000000000407805 */ /* 0x000fe4000001ff00 */
[----:B------:R-:W-:Y:S02]  /*34d0*/  IADD3.X R40, R11, R31, RZ, P4, !PT ;  /* 0x0000001f0b287210 */ /* 0x000fe400027fe4ff */
[----:B------:R-:W-:Y:S02]  /*34e0*/  CS2R R66, SRZ ;  /* 0x0000000000427805 */ /* 0x000fe4000001ff00 */
[----:B------:R-:W-:Y:S01]  /*34f0*/  LEA R38, P4, R39, UR4, 0x1 ;  /* 0x0000000427267c11 */ /* 0x000fe2000f8808ff */
[----:B------:R-:W-:Y:S01]  /*3500*/  IMAD.X R42, R72, 0x1, R33, P5 ;  /* 0x00000001482a7824 */ /* 0x000fe200028e0621 */
[----:B------:R-:W-:-:S02]  /*3510*/  ISETP.GE.AND P6, PT, R204, R101, PT ;  /* 0x00000065cc00720c */ /* 0x000fc40003fc6270 */
[----:B------:R-:W-:Y:S01]  /*3520*/  LEA.HI.X R39, R39, UR5, R40, 0x1, P4 ;  /* 0x0000000527277c11 */ /* 0x000fe2000a0f0c28 */
[----:B------:R-:W-:Y:S01]  /*3530*/  ULDC.64 UR4, c[0x0][0x400] ;  /* 0x0001000000047ab9 */ /* 0x000fe20000000a00 */
[----:B-----5:R-:W-:Y:S02]  /*3540*/  ISETP.GE.AND P5, PT, R75, R101, PT ;  /* 0x000000654b00720c */ /* 0x020fe40003fa6270 */
[----:B------:R-:W-:-:S04]  /*3550*/  LEA R40, P4, R41, UR4, 0x1 ;  /* 0x0000000429287c11 */ /* 0x000fc8000f8808ff */
[----:B------:R-:W-:Y:S02]  /*3560*/  LEA.HI.X R41, R41, UR5, R42, 0x1, P4 ;  /* 0x0000000529297c11 */ /* 0x000fe4000a0f0c2a */
[-C--:B------:R-:W-:Y:S01]  /*3570*/  ISETP.GE.AND P4, PT, R74, R101.reuse, PT ;  /* 0x000000654a00720c */ /* 0x080fe20003f86270 */
[----:B------:R0:W5:Y:S04]  /*3580*/  @!P6 LDG.E.64 R64, desc[UR60][R38.64] ;  /* 0x0000003c2640e981 */ /* 0x000168000c1e1b00 */
[----:B------:R0:W5:Y:S01]  /*3590*/  @!P6 LDG.E.64 R66, desc[UR60][R40.64] ;  /* 0x0000003c2842e981 */ /* 0x000162000c1e1b00 */
[----:B------:R-:W-:Y:S02]  /*35a0*/  ISETP.GE.AND P6, PT, R73, R101, PT ;  /* 0x000000654900720c */ /* 0x000fe40003fc6270 */
[----:B------:R-:W-:-:S02]  /*35b0*/  CS2R R60, SRZ ;  /* 0x00000000003c7805 */ /* 0x000fc4000001ff00 */
[----:B------:R-:W-:Y:S02]  /*35c0*/  CS2R R56, SRZ ;  /* 0x0000000000387805 */ /* 0x000fe4000001ff00 */
[----:B------:R-:W-:Y:S02]  /*35d0*/  CS2R R52, SRZ ;  /* 0x0000000000347805 */ /* 0x000fe4000001ff00 */
[----:B------:R-:W-:Y:S02]  /*35e0*/  CS2R R62, SRZ ;  /* 0x00000000003e7805 */ /* 0x000fe4000001ff00 */
[----:B------:R-:W-:Y:S02]  /*35f0*/  CS2R R58, SRZ ;  /* 0x00000000003a7805 */ /* 0x000fe4000001ff00 */
[----:B------:R-:W-:Y:S01]  /*3600*/  CS2R R54, SRZ ;  /* 0x0000000000367805 */ /* 0x000fe2000001ff00 */
[----:B------:R0:W5:Y:S04]  /*3610*/  @!P5 LDG.E.64 R60, desc[UR60][R38.64+0x40] ;  /* 0x0000403c263cd981 */ /* 0x000168000c1e1b00 */
[----:B------:R0:W5:Y:S04]  /*3620*/  @!P4 LDG.E.64 R56, desc[UR60][R38.64+0x80] ;  /* 0x0000803c2638c981 */ /* 0x000168000c1e1b00 */
[----:B------:R0:W5:Y:S04]  /*3630*/  @!P6 LDG.E.64 R52, desc[UR60][R38.64+0xc0] ;  /* 0x0000c03c2634e981 */ /* 0x000168000c1e1b00 */
[----:B------:R0:W5:Y:S04]  /*3640*/  @!P5 LDG.E.64 R62, desc[UR60][R40.64+0x40] ;  /* 0x0000403c283ed981 */ /* 0x000168000c1e1b00 */
[----:B------:R0:W5:Y:S04]  /*3650*/  @!P4 LDG.E.64 R58, desc[UR60][R40.64+0x80] ;  /* 0x0000803c283ac981 */ /* 0x000168000c1e1b00 */
[----:B------:R0:W5:Y:S02]  /*3660*/  @!P6 LDG.E.64 R54, desc[UR60][R40.64+0xc0] ;  /* 0x0000c03c2836e981 */ /* 0x000164000c1e1b00 */
.L_x_1560:
[----:B------:R-:W-:Y:S05]  /*3670*/  BSYNC B1 ;  /* 0x0000000000017941 */ /* 0x000fea0003800000 */
.L_x_1559:
[----:B0-----:R-:W2:Y:S01]  /*3680*/  LDL R38, [R1+0xc8] ;  /* 0x0000c80001267983 */ /* 0x001ea20000100800 */
[----:B------:R-:W-:Y:S01]  /*3690*/  BSSY B1, `(.L_x_1561) ;  /* 0x0000028000017945 */ /* 0x000fe20003800000 */
[----:B------:R-:W-:Y:S02]  /*36a0*/  CS2R R40, SRZ ;  /* 0x0000000000287805 */ /* 0x000fe4000001ff00 */
[----:B------:R-:W-:Y:S02]  /*36b0*/  CS2R R44, SRZ ;  /* 0x00000000002c7805 */ /* 0x000fe4000001ff00 */
[----:B------:R-:W-:Y:S02]  /*36c0*/  CS2R R48, SRZ ;  /* 0x0000000000307805 */ /* 0x000fe4000001ff00 */
[----:B------:R-:W-:Y:S02]  /*36d0*/  CS2R R42, SRZ ;  /* 0x00000000002a7805 */ /* 0x000fe4000001ff00 */
[----:B------:R-:W-:-:S02]  /*36e0*/  CS2R R46, SRZ ;  /* 0x00000000002e7805 */ /* 0x000fc4000001ff00 */
[----:B------:R-:W-:Y:S02]  /*36f0*/  CS2R R50, SRZ ;  /* 0x0000000000327805 */ /* 0x000fe4000001ff00 */
[----:B--2---:R-:W-:Y:S02]  /*3700*/  ISETP.GE.AND P4, PT, R38, R95, PT ;  /* 0x0000005f2600720c */ /* 0x004fe40003f86270 */
[----:B------:R-:W-:-:S11]  /*3710*/  CS2R R38, SRZ ;  /* 0x0000000000267805 */ /* 0x000fd6000001ff00 */
[----:B------:R-:W-:Y:S05]  /*3720*/  @P4 BRA `(.L_x_1562) ;  /* 0x0000000000784947 */ /* 0x000fea0003800000 */
        /* <DEDUP_REMOVED lines=8> */
[----:B------:R-:W-:Y:S02]  /*37b0*/  CS2R R46, SRZ ;  /* 0x00000000002e7805 */ /* 0x000fe4000001ff00 */
[----:B------:R-:W-:Y:S02]  /*37c0*/  IADD3.X R72, R33, R72, R21, P5, P6 ;  /* 0x0000004821487210 */ /* 0x000fe40002fec415 */
[----:B------:R-:W-:Y:S02]  /*37d0*/  LEA R12, P5, R15, UR4, 0x1 ;  /* 0x000000040f0c7c11 */ /* 0x000fe4000f8a08ff */
[----:B------:R-:W-:Y:S02]  /*37e0*/  LEA R14, P6, R11, UR6, 0x1 ;  /* 0x000000060b0e7c11 */ /* 0x000fe4000f8c08ff */
[----:B------:R-:W-:Y:S02]  /*37f0*/  LEA.HI.X R13, R15, UR5, R36, 0x1, P5 ;  /* 0x000000050f0d7c11 */ /* 0x000fe4000a8f0c24 */
[----:B------:R-:W-:-:S02]  /*3800*/  LEA.HI.X R15, R11, UR7, R72, 0x1, P6 ;  /* 0x000000070b0f7c11 */ /* 0x000fc4000b0f0c48 */
[-C--:B------:R-:W-:Y:S02]  /*3810*/  ISETP.GE.AND P5, PT, R204, R101.reuse, PT ;  /* 0x00000065cc00720c */ /* 0x080fe40003fa6270 */
[----:B-----5:R-:W-:Y:S02]  /*3820*/  ISETP.GE.AND P6, PT, R75, R101, PT ;  /* 0x000000654b00720c */ /* 0x020fe40003fc6270 */
[----:B------:R-:W-:Y:S02]  /*3830*/  CS2R R40, SRZ ;  /* 0x0000000000287805 */ /* 0x000fe4000001ff00 */
[----:B------:R-:W-:Y:S02]  /*3840*/  CS2R R36, SRZ ;  /* 0x0000000000247805 */ /* 0x000fe4000001ff00 */
[----:B------:R-:W-:-:S05]  /*3850*/  CS2R R42, SRZ ;  /* 0x00000000002a7805 */ /* 0x000fca000001ff00 */
[----:B------:R0:W5:Y:S04]  /*3860*/  @!P5 LDG.E.64 R48, desc[UR60][R12.64] ;  /* 0x0000003c0c30d981 */ /* 0x000168000c1e1b00 */
[----:B------:R0:W5:Y:S01]  /*3870*/  @!P5 LDG.E.64 R50, desc[UR60][R14.64] ;  /* 0x0000003c0e32d981 */ /* 0x000162000c1e1b00 */
[----:B------:R-:W-:-:S03]  /*3880*/  ISETP.GE.AND P5, PT, R74, R101, PT ;  /* 0x000000654a00720c */ /* 0x000fc60003fa6270 */
[----:B------:R0:W5:Y:S04]  /*3890*/  @!P6 LDG.E.64 R44, desc[UR60][R12.64+0x40] ;  /* 0x0000403c0c2ce981 */ /* 0x000168000c1e1b00 */
[----:B------:R0:W5:Y:S01]  /*38a0*/  @!P6 LDG.E.64 R46, desc[UR60][R14.64+0x40] ;  /* 0x0000403c0e2ee981 */ /* 0x000162000c1e1b00 */
[----:B------:R-:W-:Y:S02]  /*38b0*/  ISETP.GE.AND P6, PT, R73, R101, PT ;  /* 0x000000654900720c */ /* 0x000fe40003fc6270 */
[----:B------:R-:W-:-:S03]  /*38c0*/  CS2R R38, SRZ ;  /* 0x0000000000267805 */ /* 0x000fc6000001ff00 */
[----:B------:R0:W5:Y:S04]  /*38d0*/  @!P5 LDG.E.64 R40, desc[UR60][R12.64+0x80] ;  /* 0x0000803c0c28d981 */ /* 0x000168000c1e1b00 */
[----:B------:R0:W5:Y:S04]  /*38e0*/  @!P5 LDG.E.64 R42, desc[UR60][R14.64+0x80] ;  /* 0x0000803c0e2ad981 */ /* 0x000168000c1e1b00 */
[----:B------:R0:W5:Y:S04]  /*38f0*/  @!P6 LDG.E.64 R36, desc[UR60][R12.64+0xc0] ;  /* 0x0000c03c0c24e981 */ /* 0x000168000c1e1b00 */
[----:B------:R0:W5:Y:S02]  /*3900*/  @!P6 LDG.E.64 R38, desc[UR60][R14.64+0xc0] ;  /* 0x0000c03c0e26e981 */ /* 0x000164000c1e1b00 */
.L_x_1562:
[----:B------:R-:W-:Y:S05]  /*3910*/  BSYNC B1 ;  /* 0x0000000000017941 */ /* 0x000fea0003800000 */
.L_x_1561:
[----:B------:R-:W2:Y:S01]  /*3920*/  LDL R11, [R1+0x68] ;  /* 0x00006800010b7983 */ /* 0x000ea20000100800 */
[----:B0----5:R-:W-:Y:S02]  /*3930*/  IMAD.MOV.U32 R12, RZ, RZ, R53 ;  /* 0x000000ffff0c7224 */ /* 0x021fe400078e0035 */
[----:B------:R-:W-:Y:S02]  /*3940*/  IMAD.MOV.U32 R13, RZ, RZ, R60 ;  /* 0x000000ffff0d7224 */ /* 0x000fe400078e003c */
[----:B------:R-:W-:-:S03]  /*3950*/  IMAD.MOV.U32 R14, RZ, RZ, R61 ;  /* 0x000000ffff0e7224 */ /* 0x000fc600078e003d */
[----:B------:R-:W-:Y:S02]  /*3960*/  PRMT R117, R13, 0x7610, R117 ;  /* 0x000076100d757816 */ /* 0x000fe40000000075 */
[----:B------:R-:W-:Y:S01]  /*3970*/  PRMT R116, R14, 0x7610, R116 ;  /* 0x000076100e747816 */ /* 0x000fe20000000074 */
[----:B------:R-:W-:Y:S01]  /*3980*/  IMAD.MOV.U32 R14, RZ, RZ, R55 ;  /* 0x000000ffff0e7224 */ /* 0x000fe200078e0037 */
[----:B------:R-:W-:Y:S02]  /*3990*/  MOV R13, R54 ;  /* 0x00000036000d7202 */ /* 0x000fe40000000f00 */
[----:B--2---:R-:W-:Y:S01]  /*39a0*/  R2UR UR4, R11 ;  /* 0x000000000b0472ca */ /* 0x004fe200000e0000 */
[----:B------:R-:W-:-:S05]  /*39b0*/  IMAD.MOV.U32 R11, RZ, RZ, R52 ;  /* 0x000000ffff0b7224 */ /* 0x000fca00078e0034 */
[----:B------:R-:W-:Y:S01]  /*39c0*/  PRMT R112, R12, 0x5410, R11 ;  /* 0x000054100c707816 */ /* 0x000fe2000000000b */
[----:B------:R-:W-:Y:S01]  /*39d0*/  IMAD.MOV.U32 R11, RZ, RZ, R56 ;  /* 0x000000ffff0b7224 */ /* 0x000fe200078e0038 */
[----:B------:R-:W-:-:S04]  /*39e0*/  MOV R12, R57 ;  /* 0x00000039000c7202 */ /* 0x000fc80000000f00 */
[----:B------:R-:W-:Y:S01]  /*39f0*/  PRMT R113, R113, 0x5410, R11 ;  /* 0x0000541071717816 */ /* 0x000fe2000000000b */
[----:B------:R-:W-:Y:S01]  /*3a00*/  IMAD.MOV.U32 R11, RZ, RZ, R64 ;  /* 0x000000ffff0b7224 */ /* 0x000fe200078e0040 */
[----:B------:R-:W-:Y:S01]  /*3a10*/  PRMT R114, R12, 0x7610, R114 ;  /* 0x000076100c727816 */ /* 0x000fe20000000072 */
[----:B------:R-:W-:Y:S01]  /*3a20*/  IMAD.MOV.U32 R12, RZ, RZ, R65 ;  /* 0x000000ffff0c7224 */ /* 0x000fe200078e0041 */
[----:B------:R-:W-:Y:S01]  /*3a30*/  UISETP.NE.AND UP0, UPT, UR4, 0x3, UPT ;  /* 0x000000030400788c */ /* 0x000fe2000bf05270 */
[----:B------:R-:W-:Y:S02]  /*3a40*/  PRMT R113, R14, 0x7610, R113 ;  /* 0x000076100e717816 */ /* 0x000fe40000000071 */
[----:B------:R-:W-:Y:S02]  /*3a50*/  PRMT R114, R114, 0x5410, R13 ;  /* 0x0000541072727816 */ /* 0x000fe4000000000d */
[----:B------:R-:W-:Y:S01]  /*3a60*/  PRMT R118, R11, 0x5410, R12 ;  /* 0x000054100b767816 */ /* 0x000fe2000000000c */
[----:B------:R-:W-:Y:S01]  /*3a70*/  IMAD.MOV.U32 R11, RZ, RZ, R58 ;  /* 0x000000ffff0b7224 */ /* 0x000fe200078e003a */
[----:B------:R-:W-:Y:S01]  /*3a80*/  PLOP3.LUT P5, PT, PT, PT, UP0, 0x80, 0x0 ;  /* 0x000000000000781c */ /* 0x000fe20003faf008 */
[----:B------:R-:W-:-:S05]  /*3a90*/  IMAD.MOV.U32 R12, RZ, RZ, R59 ;  /* 0x000000ffff0c7224 */ /* 0x000fca00078e003b */
[----:B------:R-:W-:Y:S01]  /*3aa0*/  PRMT R115, R11, 0x5410, R12 ;  /* 0x000054100b737816 */ /* 0x000fe2000000000c */
[----:B------:R-:W-:Y:S01]  /*3ab0*/  IMAD.MOV.U32 R11, RZ, RZ, R62 ;  /* 0x000000ffff0b7224 */ /* 0x000fe200078e003e */
[----:B------:R-:W-:-:S04]  /*3ac0*/  MOV R12, R63 ;  /* 0x0000003f000c7202 */ /* 0x000fc80000000f00 */
[----:B------:R-:W-:Y:S01]  /*3ad0*/  PRMT R117, R117, 0x5410, R11 ;  /* 0x0000541075757816 */ /* 0x000fe2000000000b */
[----:B------:R-:W-:Y:S01]  /*3ae0*/  IMAD.MOV.U32 R11, RZ, RZ, R66 ;  /* 0x000000ffff0b7224 */ /* 0x000fe200078e0042 */
[----:B------:R-:W-:Y:S01]  /*3af0*/  PRMT R116, R116, 0x5410, R12 ;  /* 0x0000541074747816 */ /* 0x000fe2000000000c */
[----:B------:R-:W-:-:S05]  /*3b00*/  IMAD.MOV.U32 R12, RZ, RZ, R67 ;  /* 0x000000ffff0c7224 */ /* 0x000fca00078e0043 */
[----:B------:R-:W-:Y:S01]  /*3b10*/  PRMT R119, R11, 0x5410, R12 ;  /* 0x000054100b777816 */ /* 0x000fe2000000000c */
[----:B------:R-:W-:Y:S02]  /*3b20*/  IMAD.MOV.U32 R11, RZ, RZ, R36 ;  /* 0x000000ffff0b7224 */ /* 0x000fe400078e0024 */
[----:B------:R-:W-:-:S05]  /*3b30*/  IMAD.MOV.U32 R12, RZ, RZ, R37 ;  /* 0x000000ffff0c7224 */ /* 0x000fca00078e0025 */
        /* <DEDUP_REMOVED lines=22> */
[----:B------:R-:W-:Y:S06]  /*3ca0*/  @!P5 BRA `(.L_x_1563) ;  /* 0x000000000004d947 */ /* 0x000fec0003800000 */
[----:B------:R-:W-:Y:S01]  /*3cb0*/  BPT.TRAP 0x1 ;  /* 0x000000040000795c */ /* 0x000fe20000300000 */
.L_x_1563:
[----:B------:R-:W2:Y:S01]  /*3cc0*/  LDL R11, [R1+0x50] ;  /* 0x00005000010b7983 */ /* 0x000ea20000100800 */
[----:B------:R-:W-:Y:S01]  /*3cd0*/  IMAD R88, R200, 0x8, R17 ;  /* 0x00000008c8587824 */ /* 0x000fe200078e0211 */
[----:B------:R-:W-:Y:S01]  /*3ce0*/  BSSY B1, `(.L_x_1564) ;  /* 0x0000004000017945 */ /* 0x000fe20003800000 */
[----:B--2---:R-:W-:-:S04]  /*3cf0*/  SHF.L.U32 R100, R11, 0x1f, RZ ;  /* 0x0000001f0b647819 */ /* 0x004fc800000006ff */
[----:B------:R-:W0:Y:S02]  /*3d00*/  SYNCS.PHASECHK.TRANS64.TRYWAIT P6, [R88+URZ+0x30890], R100 ;  /* 0x03089064580075a7 */ /* 0x000e2400080c017f */
[----:B0-----:R-:W-:Y:S05]  /*3d10*/  @!P6 BRA `(.L_x_1565) ;  /* 0x00000294006ce947 */ /* 0x001fea0003800000 */
.L_x_1996:
[----:B------:R-:W-:Y:S05]  /*3d20*/  BSYNC B1 ;  /* 0x0000000000017941 */ /* 0x000fea0003800000 */
.L_x_1564:
[----:B------:R-:W-:-:S03]  /*3d30*/  UMOV UR4, 0xffffffff ;  /* 0xffffffff00047882 */ /* 0x000fc60000000000 */
[----:B------:R-:W-:Y:S05]  /*3d40*/  BRA.DIV UR4, `(.L_x_1566) ;  /* 0x0000029604747947 */ /* 0x000fea000b800000 */
[----:B------:R1:W2:Y:S04]  /*3d50*/  SHFL.IDX PT, R72, R105, RZ, 0x181f ;  /* 0x00181fff69487589 */ /* 0x0002a800000e0000 */
[----:B------:R1:W3:Y:S02]  /*3d60*/  SHFL.IDX PT, R11, R104, RZ, 0x181f ;  /* 0x00181fff680b7589 */ /* 0x0002e400000e0000 */
.L_x_2000:
        /* <DEDUP_REMOVED lines=10> */
[--C-:B0-----:R-:W-:Y:S01]  /*3e10*/  HADD2.F32 R73, -RZ, R13.reuse.H0_H0 ;  /* 0x2000000dff497230 */ /* 0x101fe20000004100 */
        /* <DEDUP_REMOVED lines=16> */
[----:B------:R-:W-:Y:S01]  /*3f20*/  FMUL.FTZ R15, R66, R67 ;  /* 0x00000043420f7220 */ /* 0x000fe20000410000 */
[----:B------:R-:W-:-:S02]  /*3f30*/  HADD2.F32 R73, -RZ, R14.H0_H0 ;  /* 0x2000000eff497230 */ /* 0x000fc40000004100 */
[C---:B------:R-:W-:Y:S01]  /*3f40*/  FMUL.FTZ R67, R74.reuse, R67 ;  /* 0x000000434a437220 */ /* 0x040fe20000410000 */
[-C--:B------:R-:W-:Y:S01]  /*3f50*/  FFMA.FTZ R15, R74, R65.reuse, -R15 ;  /* 0x000000414a0f7223 */ /* 0x080fe2000001080f */
[----:B------:R-:W-:Y:S02]  /*3f60*/  HADD2.F32 R74, -RZ, R118.H0_H0 ;  /* 0x20000076ff4a7230 */ /* 0x000fe40000004100 */
[----:B------:R-:W-:Y:S01]  /*3f70*/  FFMA.FTZ R66, R66, R65, R67 ;  /* 0x0000004142427223 */ /* 0x000fe20000010043 */
[--C-:B------:R-:W-:Y:S02]  /*3f80*/  HADD2.F32 R65, -RZ, R12.reuse.H1_H1 ;  /* 0x3000000cff417230 */ /* 0x100fe40000004100 */
[----:B------:R-:W-:Y:S02]  /*3f90*/  HADD2.F32 R67, -RZ, R12.H0_H0 ;  /* 0x2000000cff437230 */ /* 0x000fe40000004100 */
[----:B------:R-:W-:Y:S01]  /*3fa0*/  F2FP.F16.F32.PACK_AB R15, R66, R15 ;  /* 0x0000000f420f723e */ /* 0x000fe200000000ff */
[----:B------:R-:W-:-:S02]  /*3fb0*/  FMUL.FTZ R12, R65, R102 ;  /* 0x00000066410c7220 */ /* 0x000fc40000410000 */
[C---:B------:R-:W-:Y:S02]  /*3fc0*/  FMUL.FTZ R102, R67.reuse, R102 ;  /* 0x0000006643667220 */ /* 0x040fe40000410000 */
[-C--:B------:R-:W-:Y:S01]  /*3fd0*/  FFMA.FTZ R12, R67, R74.reuse, -R12 ;  /* 0x0000004a430c7223 */ /* 0x080fe2000001080c */
[----:B------:R-:W-:Y:S02]  /*3fe0*/  HADD2.F32 R67, -RZ, R14.H1_H1 ;  /* 0x3000000eff437230 */ /* 0x000fe40000004100 */
[----:B------:R-:W-:Y:S01]  /*3ff0*/  FFMA.FTZ R65, R65, R74, R102 ;  /* 0x0000004a41417223 */ /* 0x000fe20000010066 */
[----:B------:R-:W-:Y:S02]  /*4000*/  HADD2.F32 R102, -RZ, R119.H1_H1 ;  /* 0x30000077ff667230 */ /* 0x000fe40000004100 */
[----:B------:R-:W-:Y:S02]  /*4010*/  HADD2.F32 R74, -RZ, R118.H1_H1 ;  /* 0x30000076ff4a7230 */ /* 0x000fe40000004100 */
[----:B------:R-:W-:Y:S01]  /*4020*/  F2FP.F16.F32.PACK_AB R12, R65, R12 ;  /* 0x0000000c410c723e */ /* 0x000fe200000000ff */
[-C--:B------:R-:W-:Y:S01]  /*4030*/  FMUL.FTZ R14, R67, R102.reuse ;  /* 0x00000066430e7220 */ /* 0x080fe20000410000 */
[----:B------:R-:W-:-:S03]  /*4040*/  FMUL.FTZ R102, R73, R102 ;  /* 0x0000006649667220 */ /* 0x000fc60000410000 */
[-C--:B------:R-:W-:Y:S01]  /*4050*/  FFMA.FTZ R14, R73, R74.reuse, -R14 ;  /* 0x0000004a490e7223 */ /* 0x080fe2000001080e */
[----:B------:R-:W-:-:S05]  /*4060*/  FFMA.FTZ R67, R67, R74, R102 ;  /* 0x0000004a43437223 */ /* 0x000fca0000010066 */
[----:B------:R-:W-:-:S07]  /*4070*/  F2FP.F16.F32.PACK_AB R14, R67, R14 ;  /* 0x0000000e430e723e */ /* 0x000fce00000000ff */
.L_x_1572:
[----:B------:R-:W-:Y:S05]  /*4080*/  BSYNC B3 ;  /* 0x0000000000037941 */ /* 0x000fea0003800000 */
.L_x_1571:
[----:B---3--:R-:W-:-:S04]  /*4090*/  LEA R64, P0, R18, R11, 0x1 ;  /* 0x0000000b12407211 */ /* 0x008fc800078008ff */
[----:B--2---:R-:W-:-:S05]  /*40a0*/  LEA.HI.X R65, R18, R72, R19, 0x1, P0 ;  /* 0x0000004812417211 */ /* 0x004fca00000f0c13 */
[----:B0-----:R4:W-:Y:S04]  /*40b0*/  ST.E.128 desc[UR60][R64.64], R12 ;  /* 0x0000000c40007985 */ /* 0x0019e8000c101d3c */
.L_x_1570:
[----:B------:R-:W-:Y:S05]  /*40c0*/  BSYNC B2 ;  /* 0x0000000000027941 */ /* 0x000fea0003800000 */
.L_x_1569:
[----:B------:R-:W-:Y:S01]  /*40d0*/  ISETP.NE.AND P0, PT, R71, RZ, PT ;  /* 0x000000ff4700720c */ /* 0x000fe20003f05270 */
[----:B------:R-:W-:-:S12]  /*40e0*/  BSSY B2, `(.L_x_1573) ;  /* 0x0000036000027945 */ /* 0x000fd80003800000 */
[----:B------:R-:W-:Y:S05]  /*40f0*/  @!P0 BRA `(.L_x_1574) ;  /* 0x0000000000d08947 */ /* 0x000fea0003800000 */
[----:B----4-:R-:W4:Y:S01]  /*4100*/  LDL R12, [R1+0x18] ;  /* 0x00001800010c7983 */ /* 0x010f220000100800 */
[----:B------:R-:W-:Y:S01]  /*4110*/  BSSY B3, `(.L_x_1575) ;  /* 0x000002f000037945 */ /* 0x000fe20003800000 */
[----:B----4-:R-:W-:Y:S02]  /*4120*/  ISETP.GE.AND P0, PT, R12, R101, PT ;  /* 0x000000650c00720c */ /* 0x010fe40003f06270 */
[----:B------:R4:W0:Y:S11]  /*4130*/  LDS.128 R12, [R90+0x22400] ;  /* 0x022400005a0c7984 */ /* 0x0008360000000c00 */
[----:B----4-:R-:W-:Y:S05]  /*4140*/  @P0 BRA `(.L_x_1576) ;  /* 0x0000000000ac0947 */ /* 0x010fea0003800000 */
[----:B------:R-:W-:Y:S01]  /*4150*/  SHF.R.U64 R66, R62, 0x10, R63 ;  /* 0x000000103e427819 */ /* 0x000fe2000000123f */
[----:B------:R-:W-:Y:S01]  /*4160*/  HADD2.F32 R67, -RZ, R116.H1_H1 ;  /* 0x30000074ff437230 */ /* 0x000fe20000004100 */
[--C-:B------:R-:W-:Y:S02]  /*4170*/  SHF.R.U64 R64, R60, 0x10, R61.reuse ;  /* 0x000000103c407819 */ /* 0x100fe4000000123d */
[----:B------:R-:W-:Y:S01]  /*4180*/  SHF.R.U32.HI R60, RZ, 0x10, R61 ;  /* 0x00000010ff3c7819 */ /* 0x000fe2000001163d */
[----:B------:R-:W-:Y:S01]  /*4190*/  HADD2.F32 R66, -RZ, R66.H0_H0 ;  /* 0x20000042ff427230 */ /* 0x000fe20000004100 */
[----:B------:R-:W-:Y:S01]  /*41a0*/  SHF.R.U32.HI R62, RZ, 0x10, R63 ;  /* 0x00000010ff3e7819 */ /* 0x000fe2000001163f */
[--C-:B0-----:R-:W-:Y:S02]  /*41b0*/  HADD2.F32 R61, -RZ, R13.reuse.H1_H1 ;  /* 0x3000000dff3d7230 */ /* 0x101fe40000004100 */
        /* <DEDUP_REMOVED lines=8> */
[----:B------:R-:W-:Y:S01]  /*4240*/  MOV R61, R12 ;  /* 0x0000000c003d7202 */ /* 0x000fe20000000f00 */
[----:B------:R-:W-:Y:S02]  /*4250*/  IMAD.MOV.U32 R12, RZ, RZ, R15 ;  /* 0x000000ffff0c7224 */ /* 0x000fe400078e000f */
[----:B------:R-:W-:Y:S01]  /*4260*/  HADD2.F32 R66, -RZ, R117.H1_H1 ;  /* 0x30000075ff427230 */ /* 0x000fe20000004100 */
[----:B------:R-:W-:-:S02]  /*4270*/  F2FP.F16.F32.PACK_AB R13, R64, R13 ;  /* 0x0000000d400d723e */ /* 0x000fc400000000ff */
[--C-:B------:R-:W-:Y:S02]  /*4280*/  HADD2.F32 R15, -RZ, R12.reuse.H1_H1 ;  /* 0x3000000cff0f7230 */ /* 0x100fe40000004100 */
[----:B------:R-:W-:-:S03]  /*4290*/  HADD2.F32 R63, -RZ, R12.H0_H0 ;  /* 0x2000000cff3f7230 */ /* 0x000fc60000004100 */
[-C--:B------:R-:W-:Y:S02]  /*42a0*/  FMUL.FTZ R12, R15, R62.reuse ;  /* 0x0000003e0f0c7220 */ /* 0x080fe40000410000 */
[C---:B------:R-:W-:Y:S02]  /*42b0*/  FMUL.FTZ R62, R63.reuse, R62 ;  /* 0x0000003e3f3e7220 */ /* 0x040fe40000410000 */
[-C--:B------:R-:W-:Y:S02]  /*42c0*/  FFMA.FTZ R12, R63, R60.reuse, -R12 ;  /* 0x0000003c3f0c7223 */ /* 0x080fe4000001080c */
[----:B------:R-:W-:Y:S01]  /*42d0*/  FFMA.FTZ R15, R15, R60, R62 ;  /* 0x0000003c0f0f7223 */ /* 0x000fe2000001003e */
[----:B------:R-:W-:Y:S02]  /*42e0*/  IMAD.MOV.U32 R60, RZ, RZ, R14 ;  /* 0x000000ffff3c7224 */ /* 0x000fe400078e000e */
[--C-:B------:R-:W-:Y:S02]  /*42f0*/  HADD2.F32 R14, -RZ, R61.reuse.H0_H0 ;  /* 0x2000003dff0e7230 */ /* 0x100fe40000004100 */
[----:B------:R-:W-:Y:S01]  /*4300*/  HADD2.F32 R61, -RZ, R61.H1_H1 ;  /* 0x3000003dff3d7230 */ /* 0x000fe20000004100 */
[----:B------:R-:W-:Y:S01]  /*4310*/  F2FP.F16.F32.PACK_AB R15, R15, R12 ;  /* 0x0000000c0f0f723e */ /* 0x000fe200000000ff */
[----:B------:R-:W-:-:S03]  /*4320*/  HADD2.F32 R62, -RZ, R117.H0_H0 ;  /* 0x20000075ff3e7230 */ /* 0x000fc60000004100 */
[-C--:B------:R-:W-:Y:S01]  /*4330*/  FMUL.FTZ R63, R61, R66.reuse ;  /* 0x000000423d3f7220 */ /* 0x080fe20000410000 */
[----:B------:R-:W-:-:S03]  /*4340*/  FMUL.FTZ R66, R14, R66 ;  /* 0x000000420e427220 */ /* 0x000fc60000410000 */
[-C--:B------:R-:W-:Y:S01]  /*4350*/  FFMA.FTZ R14, R14, R62.reuse, -R63 ;  /* 0x0000003e0e0e7223 */ /* 0x080fe2000001083f */
[----:B------:R-:W-:Y:S01]  /*4360*/  FFMA.FTZ R61, R61, R62, R66 ;  /* 0x0000003e3d3d7223 */ /* 0x000fe20000010042 */
[--C-:B------:R-:W-:Y:S02]  /*4370*/  HADD2.F32 R62, -RZ, R60.reuse.H0_H0 ;  /* 0x2000003cff3e7230 */ /* 0x100fe40000004100 */
[----:B------:R-:W-:Y:S02]  /*4380*/  HADD2.F32 R60, -RZ, R60.H1_H1 ;  /* 0x3000003cff3c7230 */ /* 0x000fe40000004100 */
[----:B------:R-:W-:Y:S01]  /*4390*/  HADD2.F32 R63, -RZ, R116.H0_H0 ;  /* 0x20000074ff3f7230 */ /* 0x000fe20000004100 */
[----:B------:R-:W-:Y:S02]  /*43a0*/  F2FP.F16.F32.PACK_AB R12, R61, R14 ;  /* 0x0000000e3d0c723e */ /* 0x000fe400000000ff */
[-C--:B------:R-:W-:Y:S01]  /*43b0*/  FMUL.FTZ R65, R60, R67.reuse ;  /* 0x000000433c417220 */ /* 0x080fe20000410000 */
[----:B------:R-:W-:-:S03]  /*43c0*/  FMUL.FTZ R67, R62, R67 ;  /* 0x000000433e437220 */ /* 0x000fc60000410000 */
[-C--:B------:R-:W-:Y:S01]  /*43d0*/  FFMA.FTZ R65, R62, R63.reuse, -R65 ;  /* 0x0000003f3e417223 */ /* 0x080fe20000010841 */
[----:B------:R-:W-:-:S05]  /*43e0*/  FFMA.FTZ R60, R60, R63, R67 ;  /* 0x0000003f3c3c7223 */ /* 0x000fca0000010043 */
[----:B------:R-:W-:-:S07]  /*43f0*/  F2FP.F16.F32.PACK_AB R14, R60, R65 ;  /* 0x000000413c0e723e */ /* 0x000fce00000000ff */
.L_x_1576:
[----:B------:R-:W-:Y:S05]  /*4400*/  BSYNC B3 ;  /* 0x0000000000037941 */ /* 0x000fea0003800000 */
.L_x_1575:
[----:B---3--:R-:W-:-:S04]  /*4410*/  LEA R60, P0, R201, R11, 0x1 ;  /* 0x0000000bc93c7211 */ /* 0x008fc800078008ff */
[----:B--2---:R-:W-:-:S05]  /*4420*/  LEA.HI.X R61, R201, R72, R224, 0x1, P0 ;  /* 0x00000048c93d7211 */ /* 0x004fca00000f0ce0 */
[----:B0-----:R0:W-:Y:S04]  /*4430*/  ST.E.128 desc[UR60][R60.64], R12 ;  /* 0x0000000c3c007985 */ /* 0x0011e8000c101d3c */
.L_x_1574:
[----:B------:R-:W-:Y:S05]  /*4440*/  BSYNC B2 ;  /* 0x0000000000027941 */ /* 0x000fea0003800000 */
.L_x_1573:
[----:B------:R-:W-:Y:S01]  /*4450*/  ISETP.NE.AND P0, PT, R76, RZ, PT ;  /* 0x000000ff4c00720c */ /* 0x000fe20003f05270 */
[----:B------:R-:W-:-:S12]  /*4460*/  BSSY B2, `(.L_x_1577) ;  /* 0x0000038000027945 */ /* 0x000fd80003800000 */
[----:B------:R-:W-:Y:S05]  /*4470*/  @!P0 BRA `(.L_x_1578) ;  /* 0x0000000000d88947 */ /* 0x000fea0003800000 */
[----:B0---4-:R-:W4:Y:S01]  /*4480*/  LDL R12, [R1+0x48] ;  /* 0x00004800010c7983 */ /* 0x011f220000100800 */
[----:B------:R-:W-:Y:S01]  /*4490*/  BSSY B3, `(.L_x_1579) ;  /* 0x0000030000037945 */ /* 0x000fe20003800000 */
[----:B----4-:R-:W-:Y:S02]  /*44a0*/  ISETP.GE.AND P0, PT, R12, R101, PT ;  /* 0x000000650c00720c */ /* 0x010fe40003f06270 */
[----:B------:R0:W4:Y:S11]  /*44b0*/  LDS.128 R12, [R90+0x24400] ;  /* 0x024400005a0c7984 */ /* 0x0001360000000c00 */
[----:B0-----:R-:W-:Y:S05]  /*44c0*/  @P0 BRA `(.L_x_1580) ;  /* 0x0000000000b00947 */ /* 0x001fea0003800000 */
[----:B------:R-:W-:Y:S01]  /*44d0*/  SHF.R.U64 R60, R58, 0x10, R59 ;  /* 0x000000103a3c7819 */ /* 0x000fe2000000123b */
[----:B----4-:R-:W-:Y:S01]  /*44e0*/  IMAD.MOV.U32 R58, RZ, RZ, R13 ;  /* 0x000000ffff3a7224 */ /* 0x010fe200078e000d */
[----:B------:R-:W-:Y:S01]  /*44f0*/  SHF.R.U64 R56, R56, 0x10, R57 ;  /* 0x0000001038387819 */ /* 0x000fe20000001239 */
[----:B------:R-:W-:Y:S01]  /*4500*/  HADD2.F32 R63, -RZ, R115.H1_H1 ;  /* 0x30000073ff3f7230 */ /* 0x000fe20000004100 */
        /* <DEDUP_REMOVED lines=8> */
[----:B------:R-:W-:Y:S02]  /*4590*/  HADD2.F32 R61, -RZ, R115.H0_H0 ;  /* 0x20000073ff3d7230 */ /* 0x000fe40000004100 */
[----:B------:R-:W-:Y:S01]  /*45a0*/  FFMA.FTZ R13, R13, R56, R60 ;  /* 0x000000380d0d7223 */ /* 0x000fe2000001003c */
[----:B------:R-:W-:Y:S02]  /*45b0*/  MOV R60, R15 ;  /* 0x0000000f003c7202 */ /* 0x000fe40000000f00 */
[----:B------:R-:W-:Y:S01]  /*45c0*/  SHF.R.U32.HI R56, RZ, 0x10, R57 ;  /* 0x00000010ff387819 */ /* 0x000fe20000011639 */
[----:B------:R-:W-:Y:S01]  /*45d0*/  IMAD.MOV.U32 R57, RZ, RZ, R12 ;  /* 0x000000ffff397224 */ /* 0x000fe200078e000c */
[----:B------:R-:W-:Y:S01]  /*45e0*/  F2FP.F16.F32.PACK_AB R13, R13, R58 ;  /* 0x0000003a0d0d723e */ /* 0x000fe200000000ff */
[----:B------:R-:W-:Y:S02]  /*45f0*/  HADD2.F32 R12, -RZ, R59.H0_H0 ;  /* 0x2000003bff0c7230 */ /* 0x000fe40000004100 */
[----:B------:R-:W-:-:S02]  /*4600*/  HADD2.F32 R15, -RZ, R60.H1_H1 ;  /* 0x3000003cff0f7230 */ /* 0x000fc40000004100 */
[----:B------:R-:W-:Y:S02]  /*4610*/  HADD2.F32 R59, -RZ, R60.H0_H0 ;  /* 0x2000003cff3b7230 */ /* 0x000fe40000004100 */
[----:B------:R-:W-:Y:S02]  /*4620*/  HADD2.F32 R56, -RZ, R56.H0_H0 ;  /* 0x20000038ff387230 */ /* 0x000fe40000004100 */
[-C--:B------:R-:W-:Y:S01]  /*4630*/  FMUL.FTZ R60, R15, R12.reuse ;  /* 0x0000000c0f3c7220 */ /* 0x080fe20000410000 */
[----:B------:R-:W-:-:S03]  /*4640*/  FMUL.FTZ R62, R59, R12 ;  /* 0x0000000c3b3e7220 */ /* 0x000fc60000410000 */
[-C--:B------:R-:W-:Y:S01]  /*4650*/  FFMA.FTZ R12, R59, R56.reuse, -R60 ;  /* 0x000000383b0c7223 */ /* 0x080fe2000001083c */
[--C-:B------:R-:W-:Y:S02]  /*4660*/  HADD2.F32 R60, -RZ, R57.reuse.H0_H0 ;  /* 0x20000039ff3c7230 */ /* 0x100fe40000004100 */
[----:B------:R-:W-:Y:S01]  /*4670*/  FFMA.FTZ R15, R15, R56, R62 ;  /* 0x000000380f0f7223 */ /* 0x000fe2000001003e */
[----:B------:R-:W-:Y:S02]  /*4680*/  IMAD.MOV.U32 R56, RZ, RZ, R14 ;  /* 0x000000ffff387224 */ /* 0x000fe400078e000e */
[----:B------:R-:W-:Y:S02]  /*4690*/  HADD2.F32 R14, -RZ, R57.H1_H1 ;  /* 0x30000039ff0e7230 */ /* 0x000fe40000004100 */
[----:B------:R-:W-:Y:S01]  /*46a0*/  HADD2.F32 R59, -RZ, R113.H1_H1 ;  /* 0x30000071ff3b7230 */ /* 0x000fe20000004100 */
[----:B------:R-:W-:Y:S02]  /*46b0*/  F2FP.F16.F32.PACK_AB R15, R15, R12 ;  /* 0x0000000c0f0f723e */ /* 0x000fe400000000ff */
[-C--:B------:R-:W-:Y:S01]  /*46c0*/  FMUL.FTZ R57, R14, R61.reuse ;  /* 0x0000003d0e397220 */ /* 0x080fe20000410000 */
[----:B------:R-:W-:-:S03]  /*46d0*/  FMUL.FTZ R61, R60, R61 ;  /* 0x0000003d3c3d7220 */ /* 0x000fc60000410000 */
[-C--:B------:R-:W-:Y:S01]  /*46e0*/  FFMA.FTZ R57, R60, R59.reuse, -R57 ;  /* 0x0000003b3c397223 */ /* 0x080fe20000010839 */
[--C-:B------:R-:W-:Y:S02]  /*46f0*/  HADD2.F32 R60, -RZ, R56.reuse.H0_H0 ;  /* 0x20000038ff3c7230 */ /* 0x100fe40000004100 */
[----:B------:R-:W-:Y:S01]  /*4700*/  FFMA.FTZ R14, R14, R59, R61 ;  /* 0x0000003b0e0e7223 */ /* 0x000fe2000001003d */
[----:B------:R-:W-:Y:S02]  /*4710*/  HADD2.F32 R56, -RZ, R56.H1_H1 ;  /* 0x30000038ff387230 */ /* 0x000fe40000004100 */
[----:B------:R-:W-:Y:S02]  /*4720*/  HADD2.F32 R59, -RZ, R114.H0_H0 ;  /* 0x20000072ff3b7230 */ /* 0x000fe40000004100 */
[----:B------:R-:W-:Y:S01]  /*4730*/  F2FP.F16.F32.PACK_AB R12, R14, R57 ;  /* 0x000000390e0c723e */ /* 0x000fe200000000ff */
[-C--:B------:R-:W-:Y:S01]  /*4740*/  FMUL.FTZ R61, R56, R63.reuse ;  /* 0x0000003f383d7220 */ /* 0x080fe20000410000 */
[----:B------:R-:W-:-:S03]  /*4750*/  FMUL.FTZ R63, R60, R63 ;  /* 0x0000003f3c3f7220 */ /* 0x000fc60000410000 */
[-C--:B------:R-:W-:Y:S01]  /*4760*/  FFMA.FTZ R61, R60, R59.reuse, -R61 ;  /* 0x0000003b3c3d7223 */ /* 0x080fe2000001083d */
[----:B------:R-:W-:-:S05]  /*4770*/  FFMA.FTZ R56, R56, R59, R63 ;  /* 0x0000003b38387223 */ /* 0x000fca000001003f */
[----:B------:R-:W-:-:S07]  /*4780*/  F2FP.F16.F32.PACK_AB R14, R56, R61 ;  /* 0x0000003d380e723e */ /* 0x000fce00000000ff */
.L_x_1580:
[----:B------:R-:W-:Y:S05]  /*4790*/  BSYNC B3 ;  /* 0x0000000000037941 */ /* 0x000fea0003800000 */
.L_x_1579:
[----:B------:R-:W2:Y:S01]  /*47a0*/  LDL R58, [R1+0x8] ;  /* 0x00000800013a7983 */ /* 0x000ea20000100800 */
[----:B---3--:R-:W-:-:S04]  /*47b0*/  LEA R56, P0, R22, R11, 0x1 ;  /* 0x0000000b16387211 */ /* 0x008fc800078008ff */
[----:B--2---:R-:W-:-:S05]  /*47c0*/  LEA.HI.X R57, R22, R72, R58, 0x1, P0 ;  /* 0x0000004816397211 */ /* 0x004fca00000f0c3a */
[----:B----4-:R0:W-:Y:S04]  /*47d0*/  ST.E.128 desc[UR60][R56.64], R12 ;  /* 0x0000000c38007985 */ /* 0x0101e8000c101d3c */
.L_x_1578:
[----:B------:R-:W-:Y:S05]  /*47e0*/  BSYNC B2 ;  /* 0x0000000000027941 */ /* 0x000fea0003800000 */
.L_x_1577:
[----:B------:R-:W-:-:S13]  /*47f0*/  ISETP.NE.AND P0, PT, R77, RZ, PT ;  /* 0x000000ff4d00720c */ /* 0x000fda0003f05270 */
[----:B------:R-:W-:Y:S05]  /*4800*/  @!P0 BRA `(.L_x_1568) ;  /* 0x0000000000d48947 */ /* 0x000fea0003800000 */
[----:B------:R-:W5:Y:S01]  /*4810*/  LDL R58, [R1+0x4c] ;  /* 0x00004c00013a7983 */ /* 0x000f620000100800 */
[C---:B0--3--:R-:W-:Y:S01]  /*4820*/  LEA R56, P0, R23.reuse, R11, 0x1 ;  /* 0x0000000b17387211 */ /* 0x049fe200078008ff */
[----:B------:R-:W-:Y:S02]  /*4830*/  BSSY B2, `(.L_x_1581) ;  /* 0x0000031000027945 */ /* 0x000fe40003800000 */
[----:B----4-:R0:W3:Y:S01]  /*4840*/  LDS.128 R12, [R90+0x26400] ;  /* 0x026400005a0c7984 */ /* 0x0100e20000000c00 */
[----:B--2---:R-:W-:Y:S02]  /*4850*/  LEA.HI.X R57, R23, R72, R229, 0x1, P0 ;  /* 0x0000004817397211 */ /* 0x004fe400000f0ce5 */
[----:B-----5:R-:W-:-:S13]  /*4860*/  ISETP.GE.AND P6, PT, R58, R101, PT ;  /* 0x000000653a00720c */ /* 0x020fda0003fc6270 */
[----:B0--3--:R-:W-:Y:S05]  /*4870*/  @P6 BRA `(.L_x_1582) ;  /* 0x0000000000b06947 */ /* 0x009fea0003800000 */
[----:B------:R-:W-:Y:S01]  /*4880*/  SHF.R.U64 R58, R54, 0x10, R55 ;  /* 0x00000010363a7819 */ /* 0x000fe20000001237 */
[--C-:B------:R-:W-:Y:S01]  /*4890*/  HADD2.F32 R11, -RZ, R13.reuse.H1_H1 ;  /* 0x3000000dff0b7230 */ /* 0x100fe20000004100 */
[----:B------:R-:W-:Y:S01]  /*48a0*/  SHF.R.U64 R52, R52, 0x10, R53 ;  /* 0x0000001034347819 */ /* 0x000fe20000001235 */
[----:B------:R-:W-:Y:S01]  /*48b0*/  HADD2.F32 R13, -RZ, R13.H0_H0 ;  /* 0x2000000dff0d7230 */ /* 0x000fe20000004100 */
[----:B------:R-:W-:Y:S01]  /*48c0*/  SHF.R.U32.HI R55, RZ, 0x10, R55 ;  /* 0x00000010ff377819 */ /* 0x000fe20000011637 */
[----:B------:R-:W-:Y:S02]  /*48d0*/  HADD2.F32 R58, -RZ, R58.H0_H0 ;  /* 0x2000003aff3a7230 */ /* 0x000fe40000004100 */
[----:B------:R-:W-:Y:S02]  /*48e0*/  HADD2.F32 R52, -RZ, R52.H0_H0 ;  /* 0x20000034ff347230 */ /* 0x000fe40000004100 */
[----:B------:R-:W-:Y:S02]  /*48f0*/  HADD2.F32 R113, -RZ, R113.H0_H0 ;  /* 0x20000071ff717230 */ /* 0x000fe40000004100 */
[-C--:B------:R-:W-:Y:S01]  /*4900*/  FMUL.FTZ R54, R11, R58.reuse ;  /* 0x0000003a0b367220 */ /* 0x080fe20000410000 */
[----:B------:R-:W-:-:S03]  /*4910*/  FMUL.FTZ R58, R13, R58 ;  /* 0x0000003a0d3a7220 */ /* 0x000fc60000410000 */
[-C--:B------:R-:W-:Y:S01]  /*4920*/  FFMA.FTZ R54, R13, R52.reuse, -R54 ;  /* 0x000000340d367223 */ /* 0x080fe20000010836 */
[----:B------:R-:W-:Y:S01]  /*4930*/  FFMA.FTZ R11, R11, R52, R58 ;  /* 0x000000340b0b7223 */ /* 0x000fe2000001003a */
[----:B------:R-:W-:Y:S01]  /*4940*/  SHF.R.U32.HI R52, RZ, 0x10, R53 ;  /* 0x00000010ff347819 */ /* 0x000fe20000011635 */
[----:B------:R-:W-:Y:S02]  /*4950*/  IMAD.MOV.U32 R53, RZ, RZ, R15 ;  /* 0x000000ffff357224 */ /* 0x000fe400078e000f */
[----:B------:R-:W-:Y:S01]  /*4960*/  IMAD.MOV.U32 R15, RZ, RZ, R12 ;  /* 0x000000ffff0f7224 */ /* 0x000fe200078e000c */
[----:B------:R-:W-:Y:S01]  /*4970*/  F2FP.F16.F32.PACK_AB R11, R11, R54 ;  /* 0x000000360b0b723e */ /* 0x000fe200000000ff */
[----:B------:R-:W-:Y:S02]  /*4980*/  HADD2.F32 R12, -RZ, R55.H0_H0 ;  /* 0x20000037ff0c7230 */ /* 0x000fe40000004100 */
[--C-:B------:R-:W-:Y:S02]  /*4990*/  HADD2.F32 R13, -RZ, R53.reuse.H1_H1 ;  /* 0x30000035ff0d7230 */ /* 0x100fe40000004100 */
[----:B------:R-:W-:-:S02]  /*49a0*/  HADD2.F32 R53, -RZ, R53.H0_H0 ;  /* 0x20000035ff357230 */ /* 0x000fc40000004100 */
[----:B------:R-:W-:Y:S02]  /*49b0*/  HADD2.F32 R52, -RZ, R52.H0_H0 ;  /* 0x20000034ff347230 */ /* 0x000fe40000004100 */
[-C--:B------:R-:W-:Y:S01]  /*49c0*/  FMUL.FTZ R58, R13, R12.reuse ;  /* 0x0000000c0d3a7220 */ /* 0x080fe20000410000 */
[----:B------:R-:W-:-:S03]  /*49d0*/  FMUL.FTZ R60, R53, R12 ;  /* 0x0000000c353c7220 */ /* 0x000fc60000410000 */
[-C--:B------:R-:W-:Y:S01]  /*49e0*/  FFMA.FTZ R12, R53, R52.reuse, -R58 ;  /* 0x00000034350c7223 */ /* 0x080fe2000001083a */
[----:B------:R-:W-:Y:S02]  /*49f0*/  HADD2.F32 R53, -RZ, R114.H1_H1 ;  /* 0x30000072ff357230 */ /* 0x000fe40000004100 */
[----:B------:R-:W-:Y:S01]  /*4a00*/  FFMA.FTZ R13, R13, R52, R60 ;  /* 0x000000340d0d7223 */ /* 0x000fe2000001003c */
[--C-:B------:R-:W-:Y:S02]  /*4a10*/  HADD2.F32 R52, -RZ, R15.reuse.H1_H1 ;  /* 0x3000000fff347230 */ /* 0x100fe40000004100 */
[----:B------:R-:W-:Y:S02]  /*4a20*/  HADD2.F32 R58, -RZ, R15.H0_H0 ;  /* 0x2000000fff3a7230 */ /* 0x000fe40000004100 */
[----:B------:R-:W-:Y:S02]  /*4a30*/  HADD2.F32 R15, -RZ, R112.H1_H1 ;  /* 0x30000070ff0f7230 */ /* 0x000fe40000004100 */
[-C--:B------:R-:W-:Y:S01]  /*4a40*/  FMUL.FTZ R55, R52, R53.reuse ;  /* 0x0000003534377220 */ /* 0x080fe20000410000 */
[----:B------:R-:W-:-:S03]  /*4a50*/  FMUL.FTZ R53, R58, R53 ;  /* 0x000000353a357220 */ /* 0x000fc60000410000 */
[-C--:B------:R-:W-:Y:S01]  /*4a60*/  FFMA.FTZ R58, R58, R15.reuse, -R55 ;  /* 0x0000000f3a3a7223 */ /* 0x080fe20000010837 */
[----:B------:R-:W-:Y:S01]  /*4a70*/  FFMA.FTZ R15, R52, R15, R53 ;  /* 0x0000000f340f7223 */ /* 0x000fe20000010035 */
[--C-:B------:R-:W-:Y:S02]  /*4a80*/  HADD2.F32 R52, -RZ, R14.reuse.H1_H1 ;  /* 0x3000000eff347230 */ /* 0x100fe40000004100 */
[----:B------:R-:W-:Y:S02]  /*4a90*/  HADD2.F32 R14, -RZ, R14.H0_H0 ;  /* 0x2000000eff0e7230 */ /* 0x000fe40000004100 */
[----:B------:R-:W-:Y:S02]  /*4aa0*/  HADD2.F32 R53, -RZ, R112.H0_H0 ;  /* 0x20000070ff357230 */ /* 0x000fe40000004100 */
[-C--:B------:R-:W-:Y:S01]  /*4ab0*/  FMUL.FTZ R55, R52, R113.reuse ;  /* 0x0000007134377220 */ /* 0x080fe20000410000 */
[----:B------:R-:W-:-:S03]  /*4ac0*/  FMUL.FTZ R113, R14, R113 ;  /* 0x000000710e717220 */ /* 0x000fc60000410000 */
[-C--:B------:R-:W-:Y:S01]  /*4ad0*/  FFMA.FTZ R55, R14, R53.reuse, -R55 ;  /* 0x000000350e377223 */ /* 0x080fe20000010837 */
[----:B------:R-:W-:Y:S01]  /*4ae0*/  FFMA.FTZ R52, R52, R53, R113 ;  /* 0x0000003534347223 */ /* 0x000fe20000010071 */
[----:B------:R-:W-:Y:S01]  /*4af0*/  F2FP.F16.F32.PACK_AB R53, R13, R12 ;  /* 0x0000000c0d35723e */ /* 0x000fe200000000ff */
[----:B------:R-:W-:Y:S01]  /*4b00*/  IMAD.MOV.U32 R13, RZ, RZ, R11 ;  /* 0x000000ffff0d7224 */ /* 0x000fe200078e000b */
[----:B------:R-:W-:Y:S02]  /*4b10*/  F2FP.F16.F32.PACK_AB R12, R15, R58 ;  /* 0x0000003a0f0c723e */ /* 0x000fe400000000ff */
[----:B------:R-:W-:Y:S02]  /*4b20*/  F2FP.F16.F32.PACK_AB R14, R52, R55 ;  /* 0x00000037340e723e */ /* 0x000fe400000000ff */
[----:B------:R-:W-:-:S07]  /*4b30*/  MOV R15, R53 ;  /* 0x00000035000f7202 */ /* 0x000fce0000000f00 */
.L_x_1582:
[----:B------:R-:W-:Y:S05]  /*4b40*/  BSYNC B2 ;  /* 0x0000000000027941 */ /* 0x000fea0003800000 */
.L_x_1581:
[----:B------:R0:W-:Y:S02]  /*4b50*/  ST.E.128 desc[UR60][R56.64], R12 ;  /* 0x0000000c38007985 */ /* 0x0001e4000c101d3c */
.L_x_1568:
[----:B------:R-:W-:Y:S05]  /*4b60*/  BSYNC B1 ;  /* 0x0000000000017941 */ /* 0x000fea0003800000 */
.L_x_1567:
[----:B------:R-:W-:-:S03]  /*4b70*/  UMOV UR4, 0xffffffff ;  /* 0xffffffff00047882 */ /* 0x000fc60000000000 */
[----:B------:R-:W-:Y:S05]  /*4b80*/  BRA.DIV UR4, `(.L_x_1583) ;  /* 0x0000028a04307947 */ /* 0x000fea000b800000 */
[----:B-1----:R-:W1:Y:S04]  /*4b90*/  SHFL.IDX PT, R105, R105, 0x1, 0x181f ;  /* 0x00381f0069697f89 */ /* 0x002e6800000e0000 */
[----:B------:R-:W0:Y:S02]  /*4ba0*/  SHFL.IDX PT, R104, R104, 0x1, 0x181f ;  /* 0x00381f0068687f89 */ /* 0x000e2400000e0000 */
.L_x_2004:
[----:B------:R-:W-:Y:S05]  /*4bb0*/  @P4 BRA `(.L_x_1584) ;  /* 0x0000003800ec4947 */ /* 0x000fea0003800000 */
[----:B------:R-:W-:Y:S01]  /*4bc0*/  ISETP.NE.AND P0, PT, R29, RZ, PT ;  /* 0x000000ff1d00720c */ /* 0x000fe20003f05270 */
[----:B------:R-:W-:-:S12]  /*4bd0*/  BSSY B1, `(.L_x_1585) ;  /* 0x0000034000017945 */ /* 0x000fd80003800000 */
[----:B------:R-:W-:Y:S05]  /*4be0*/  @!P0 BRA `(.L_x_1586) ;  /* 0x0000000000c88947 */ /* 0x000fea0003800000 */
[----:B0---4-:R0:W4:Y:S01]  /*4bf0*/  LDS.128 R12, [R90+0x21400] ;  /* 0x021400005a0c7984 */ /* 0x0111220000000c00 */
[----:B------:R-:W-:Y:S01]  /*4c00*/  ISETP.GE.AND P4, PT, R204, R101, PT ;  /* 0x00000065cc00720c */ /* 0x000fe20003f86270 */
[----:B------:R-:W-:Y:S01]  /*4c10*/  BSSY B2, `(.L_x_1587) ;  /* 0x000002e000027945 */ /* 0x000fe20003800000 */
[----:B------:R-:W-:-:S04]  /*4c20*/  LEA R52, P0, R18, R104, 0x1 ;  /* 0x0000006812347211 */ /* 0x000fc800078008ff */
[----:B-1----:R-:W-:-:S07]  /*4c30*/  LEA.HI.X R53, R18, R105, R19, 0x1, P0 ;  /* 0x0000006912357211 */ /* 0x002fce00000f0c13 */
[----:B0-----:R-:W-:Y:S05]  /*4c40*/  @P4 BRA `(.L_x_1588) ;  /* 0x0000000000a84947 */ /* 0x001fea0003800000 */
[----:B------:R-:W-:Y:S01]  /*4c50*/  SHF.R.U64 R54, R48, 0x10, R49 ;  /* 0x0000001030367819 */ /* 0x000fe20000001231 */
[----:B---34-:R-:W-:Y:S01]  /*4c60*/  IMAD.MOV.U32 R11, RZ, RZ, R13 ;  /* 0x000000ffff0b7224 */ /* 0x018fe200078e000d */
        /* <DEDUP_REMOVED lines=9> */
[--C-:B------:R-:W-:Y:S02]  /*4d00*/  HADD2.F32 R49, -RZ, R15.reuse.H1_H1 ;  /* 0x3000000fff317230 */ /* 0x100fe40000004100 */
[----:B------:R-:W-:Y:S02]  /*4d10*/  HADD2.F32 R15, -RZ, R15.H0_H0 ;  /* 0x2000000fff0f7230 */ /* 0x000fe40000004100 */
[C---:B------:R-:W-:Y:S01]  /*4d20*/  FMUL.FTZ R51, R50.reuse, R51 ;  /* 0x0000003332337220 */ /* 0x040fe20000410000 */
[----:B------:R-:W-:Y:S02]  /*4d30*/  HADD2.F32 R56, -RZ, R48.H0_H0 ;  /* 0x20000030ff387230 */ /* 0x000fe40000004100 */
[-C--:B------:R-:W-:Y:S01]  /*4d40*/  FMUL.FTZ R60, R49, R58.reuse ;  /* 0x0000003a313c7220 */ /* 0x080fe20000410000 */
[-C--:B------:R-:W-:Y:S01]  /*4d50*/  FFMA.FTZ R11, R50, R13.reuse, -R11 ;  /* 0x0000000d320b7223 */ /* 0x080fe2000001080b */
[C---:B------:R-:W-:Y:S01]  /*4d60*/  FMUL.FTZ R58, R15.reuse, R58 ;  /* 0x0000003a0f3a7220 */ /* 0x040fe20000410000 */
[----:B------:R-:W-:Y:S01]  /*4d70*/  FFMA.FTZ R48, R54, R13, R51 ;  /* 0x0000000d36307223 */ /* 0x000fe20000010033 */
[----:B------:R-:W-:Y:S01]  /*4d80*/  FFMA.FTZ R13, R15, R56, -R60 ;  /* 0x000000380f0d7223 */ /* 0x000fe2000001083c */
[----:B------:R-:W-:-:S02]  /*4d90*/  HADD2.F32 R54, -RZ, R111.H0_H0 ;  /* 0x2000006fff367230 */ /* 0x000fc40000004100 */
[----:B------:R-:W-:Y:S01]  /*4da0*/  FFMA.FTZ R50, R49, R56, R58 ;  /* 0x0000003831327223 */ /* 0x000fe2000001003a */
[----:B------:R-:W-:Y:S01]  /*4db0*/  HADD2.F32 R15, -RZ, R12.H1_H1 ;  /* 0x3000000cff0f7230 */ /* 0x000fe20000004100 */
[----:B------:R-:W-:Y:S01]  /*4dc0*/  F2FP.F16.F32.PACK_AB R11, R48, R11 ;  /* 0x0000000b300b723e */ /* 0x000fe200000000ff */
[----:B------:R-:W-:Y:S02]  /*4dd0*/  HADD2.F32 R49, -RZ, R14.H1_H1 ;  /* 0x3000000eff317230 */ /* 0x000fe40000004100 */
[----:B------:R-:W-:Y:S02]  /*4de0*/  HADD2.F32 R111, -RZ, R111.H1_H1 ;  /* 0x3000006fff6f7230 */ /* 0x000fe40000004100 */
[----:B------:R-:W-:Y:S01]  /*4df0*/  FMUL.FTZ R55, R15, R54 ;  /* 0x000000360f377220 */ /* 0x000fe20000410000 */
[----:B------:R-:W-:Y:S02]  /*4e00*/  HADD2.F32 R12, -RZ, R12.H0_H0 ;  /* 0x2000000cff0c7230 */ /* 0x000fe40000004100 */
[----:B------:R-:W-:-:S02]  /*4e10*/  HADD2.F32 R14, -RZ, R14.H0_H0 ;  /* 0x2000000eff0e7230 */ /* 0x000fc40000004100 */
[-C--:B------:R-:W-:Y:S01]  /*4e20*/  FMUL.FTZ R57, R49, R111.reuse ;  /* 0x0000006f31397220 */ /* 0x080fe20000410000 */
[--C-:B------:R-:W-:Y:S02]  /*4e30*/  HADD2.F32 R51, -RZ, R110.reuse.H0_H0 ;  /* 0x2000006eff337230 */ /* 0x100fe40000004100 */
[----:B------:R-:W-:Y:S01]  /*4e40*/  FMUL.FTZ R54, R12, R54 ;  /* 0x000000360c367220 */ /* 0x000fe20000410000 */
[----:B------:R-:W-:Y:S02]  /*4e50*/  HADD2.F32 R110, -RZ, R110.H1_H1 ;  /* 0x3000006eff6e7230 */ /* 0x000fe40000004100 */
[----:B------:R-:W-:Y:S01]  /*4e60*/  FMUL.FTZ R56, R14, R111 ;  /* 0x0000006f0e387220 */ /* 0x000fe20000410000 */
[-C--:B------:R-:W-:Y:S01]  /*4e70*/  FFMA.FTZ R55, R12, R51.reuse, -R55 ;  /* 0x000000330c377223 */ /* 0x080fe20000010837 */
[----:B------:R-:W-:Y:S01]  /*4e80*/  FFMA.FTZ R54, R15, R51, R54 ;  /* 0x000000330f367223 */ /* 0x000fe20000010036 */
[-C--:B------:R-:W-:Y:S01]  /*4e90*/  FFMA.FTZ R57, R14, R110.reuse, -R57 ;  /* 0x0000006e0e397223 */ /* 0x080fe20000010839 */
[----:B------:R-:W-:Y:S01]  /*4ea0*/  FFMA.FTZ R56, R49, R110, R56 ;  /* 0x0000006e31387223 */ /* 0x000fe20000010038 */
[----:B------:R-:W-:Y:S01]  /*4eb0*/  F2FP.F16.F32.PACK_AB R15, R50, R13 ;  /* 0x0000000d320f723e */ /* 0x000fe200000000ff */
[----:B------:R-:W-:Y:S01]  /*4ec0*/  IMAD.MOV.U32 R13, RZ, RZ, R11 ;  /* 0x000000ffff0d7224 */ /* 0x000fe200078e000b */
[----:B------:R-:W-:-:S02]  /*4ed0*/  F2FP.F16.F32.PACK_AB R12, R54, R55 ;  /* 0x00000037360c723e */ /* 0x000fc400000000ff */
[----:B------:R-:W-:-:S07]  /*4ee0*/  F2FP.F16.F32.PACK_AB R14, R56, R57 ;  /* 0x00000039380e723e */ /* 0x000fce00000000ff */
.L_x_1588:
[----:B------:R-:W-:Y:S05]  /*4ef0*/  BSYNC B2 ;  /* 0x0000000000027941 */ /* 0x000fea0003800000 */
.L_x_1587:
[----:B----4-:R0:W-:Y:S02]  /*4f00*/  ST.E.128 desc[UR60][R52.64], R12 ;  /* 0x0000000c34007985 */ /* 0x0101e4000c101d3c */
.L_x_1586:
[----:B------:R-:W-:Y:S05]  /*4f10*/  BSYNC B1 ;  /* 0x0000000000017941 */ /* 0x000fea0003800000 */
.L_x_1585:
[----:B------:R-:W-:Y:S01]  /*4f20*/  ISETP.NE.AND P0, PT, R71, RZ, PT ;  /* 0x000000ff4700720c */ /* 0x000fe20003f05270 */
[----:B------:R-:W-:-:S12]  /*4f30*/  BSSY B1, `(.L_x_1589) ;  /* 0x0000034000017945 */ /* 0x000fd80003800000 */
[----:B------:R-:W-:Y:S05]  /*4f40*/  @!P0 BRA `(.L_x_1590) ;  /* 0x0000000000c88947 */ /* 0x000fea0003800000 */
[----:B---3--:R-:W3:Y:S01]  /*4f50*/  LDL R11, [R1+0x18] ;  /* 0x00001800010b7983 */ /* 0x008ee20000100800 */
[C---:B0-----:R-:W-:Y:S01]  /*4f60*/  LEA R48, P0, R201.reuse, R104, 0x1 ;  /* 0x00000068c9307211 */ /* 0x041fe200078008ff */
[----:B------:R-:W-:Y:S02]  /*4f70*/  BSSY B2, `(.L_x_1591) ;  /* 0x000002e000027945 */ /* 0x000fe40003800000 */
[----:B----4-:R0:W4:Y:S01]  /*4f80*/  LDS.128 R12, [R90+0x23400] ;  /* 0x023400005a0c7984 */ /* 0x0101220000000c00 */
[----:B-1----:R-:W-:Y:S02]  /*4f90*/  LEA.HI.X R49, R201, R105, R224, 0x1, P0 ;  /* 0x00000069c9317211 */ /* 0x002fe400000f0ce0 */
[----:B---3--:R-:W-:-:S13]  /*4fa0*/  ISETP.GE.AND P4, PT, R11, R101, PT ;  /* 0x000000650b00720c */ /* 0x008fda0003f86270 */
[----:B0---4-:R-:W-:Y:S05]  /*4fb0*/  @P4 BRA `(.L_x_1592) ;  /* 0x0000000000a44947 */ /* 0x011fea0003800000 */
[----:B------:R-:W-:Y:S01]  /*4fc0*/  SHF.R.U64 R11, R44, 0x10, R45 ;  /* 0x000000102c0b7819 */ /* 0x000fe2000000122d */
[----:B------:R-:W-:Y:S01]  /*4fd0*/  IMAD.MOV.U32 R44, RZ, RZ, R15 ;  /* 0x000000ffff2c7224 */ /* 0x000fe200078e000f */
[--C-:B------:R-:W-:Y:S01]  /*4fe0*/  SHF.R.U64 R50, R46, 0x10, R47.reuse ;  /* 0x000000102e327819 */ /* 0x100fe2000000122f */
[----:B------:R-:W-:Y:S01]  /*4ff0*/  HADD2.F32 R15, -RZ, R13.H1_H1 ;  /* 0x3000000dff0f7230 */ /* 0x000fe20000004100 */
[----:B------:R-:W-:Y:S01]  /*5000*/  SHF.R.U32.HI R47, RZ, 0x10, R47 ;  /* 0x00000010ff2f7819 */ /* 0x000fe2000001162f */
[----:B------:R-:W-:Y:S01]  /*5010*/  HADD2.F32 R46, -RZ, R11.H0_H0 ;  /* 0x2000000bff2e7230 */ /* 0x000fe20000004100 */
[----:B------:R-:W-:Y:S01]  /*5020*/  SHF.R.U32.HI R45, RZ, 0x10, R45 ;  /* 0x00000010ff2d7819 */ /* 0x000fe2000001162d */
[----:B------:R-:W-:Y:S02]  /*5030*/  HADD2.F32 R11, -RZ, R13.H0_H0 ;  /* 0x2000000dff0b7230 */ /* 0x000fe40000004100 */
[----:B------:R-:W-:Y:S02]  /*5040*/  HADD2.F32 R13, -RZ, R44.H1_H1 ;  /* 0x3000002cff0d7230 */ /* 0x000fe40000004100 */
[----:B------:R-:W-:-:S02]  /*5050*/  HADD2.F32 R50, -RZ, R50.H0_H0 ;  /* 0x20000032ff327230 */ /* 0x000fc40000004100 */
[----:B------:R-:W-:Y:S02]  /*5060*/  HADD2.F32 R47, -RZ, R47.H0_H0 ;  /* 0x2000002fff2f7230 */ /* 0x000fe40000004100 */
[----:B------:R-:W-:Y:S02]  /*5070*/  HADD2.F32 R44, -RZ, R44.H0_H0 ;  /* 0x2000002cff2c7230 */ /* 0x000fe40000004100 */
[-C--:B------:R-:W-:Y:S01]  /*5080*/  FMUL.FTZ R52, R15, R50.reuse ;  /* 0x000000320f347220 */ /* 0x080fe20000410000 */
[----:B------:R-:W-:Y:S02]  /*5090*/  HADD2.F32 R45, -RZ, R45.H0_H0 ;  /* 0x2000002dff2d7230 */ /* 0x000fe40000004100 */
[----:B------:R-:W-:Y:S01]  /*50a0*/  FMUL.FTZ R50, R11, R50 ;  /* 0x000000320b327220 */ /* 0x000fe20000410000 */
[-C--:B------:R-:W-:Y:S01]  /*50b0*/  FMUL.FTZ R51, R13, R47.reuse ;  /* 0x0000002f0d337220 */ /* 0x080fe20000410000 */
[C---:B------:R-:W-:Y:S01]  /*50c0*/  FMUL.FTZ R54, R44.reuse, R47 ;  /* 0x0000002f2c367220 */ /* 0x040fe20000410000 */
[-C--:B------:R-:W-:Y:S01]  /*50d0*/  FFMA.FTZ R11, R11, R46.reuse, -R52 ;  /* 0x0000002e0b0b7223 */ /* 0x080fe20000010834 */
[----:B------:R-:W-:Y:S01]  /*50e0*/  FFMA.FTZ R50, R15, R46, R50 ;  /* 0x0000002e0f327223 */ /* 0x000fe20000010032 */
[-C--:B------:R-:W-:Y:S01]  /*50f0*/  FFMA.FTZ R51, R44, R45.reuse, -R51 ;  /* 0x0000002d2c337223 */ /* 0x080fe20000010833 */
[----:B------:R-:W-:Y:S01]  /*5100*/  FFMA.FTZ R54, R13, R45, R54 ;  /* 0x0000002d0d367223 */ /* 0x000fe20000010036 */
[----:B------:R-:W-:-:S02]  /*5110*/  HADD2.F32 R13, -RZ, R12.H1_H1 ;  /* 0x3000000cff0d7230 */ /* 0x000fc40000004100 */
[--C-:B------:R-:W-:Y:S02]  /*5120*/  HADD2.F32 R45, -RZ, R109.reuse.H0_H0 ;  /* 0x2000006dff2d7230 */ /* 0x100fe40000004100 */
[----:B------:R-:W-:Y:S02]  /*5130*/  HADD2.F32 R12, -RZ, R12.H0_H0 ;  /* 0x2000000cff0c7230 */ /* 0x000fe40000004100 */
[--C-:B------:R-:W-:Y:S02]  /*5140*/  HADD2.F32 R15, -RZ, R14.reuse.H1_H1 ;  /* 0x3000000eff0f7230 */ /* 0x100fe40000004100 */
[-C--:B------:R-:W-:Y:S01]  /*5150*/  FMUL.FTZ R47, R13, R45.reuse ;  /* 0x0000002d0d2f7220 */ /* 0x080fe20000410000 */
[----:B------:R-:W-:Y:S02]  /*5160*/  HADD2.F32 R109, -RZ, R109.H1_H1 ;  /* 0x3000006dff6d7230 */ /* 0x000fe40000004100 */
[----:B------:R-:W-:Y:S01]  /*5170*/  FMUL.FTZ R46, R12, R45 ;  /* 0x0000002d0c2e7220 */ /* 0x000fe20000410000 */
[----:B------:R-:W-:-:S02]  /*5180*/  HADD2.F32 R14, -RZ, R14.H0_H0 ;  /* 0x2000000eff0e7230 */ /* 0x000fc40000004100 */
[--C-:B------:R-:W-:Y:S02]  /*5190*/  HADD2.F32 R44, -RZ, R108.reuse.H1_H1 ;  /* 0x3000006cff2c7230 */ /* 0x100fe40000004100 */
[-C--:B------:R-:W-:Y:S01]  /*51a0*/  FMUL.FTZ R45, R15, R109.reuse ;  /* 0x0000006d0f2d7220 */ /* 0x080fe20000410000 */
[----:B------:R-:W-:Y:S02]  /*51b0*/  HADD2.F32 R108, -RZ, R108.H0_H0 ;  /* 0x2000006cff6c7230 */ /* 0x000fe40000004100 */
        /* <DEDUP_REMOVED lines=8> */
[----:B------:R-:W-:-:S07]  /*5240*/  F2FP.F16.F32.PACK_AB R14, R52, R45 ;  /* 0x0000002d340e723e */ /* 0x000fce00000000ff */
.L_x_1592:
[----:B------:R-:W-:Y:S05]  /*5250*/  BSYNC B2 ;  /* 0x0000000000027941 */ /* 0x000fea0003800000 */
.L_x_1591:
[----:B------:R0:W-:Y:S02]  /*5260*/  ST.E.128 desc[UR60][R48.64], R12 ;  /* 0x0000000c30007985 */ /* 0x0001e4000c101d3c */
.L_x_1590:
[----:B------:R-:W-:Y:S05]  /*5270*/  BSYNC B1 ;  /* 0x0000000000017941 */ /* 0x000fea0003800000 */
.L_x_1589:
[----:B------:R-:W-:Y:S01]  /*5280*/  ISETP.NE.AND P0, PT, R76, RZ, PT ;  /* 0x000000ff4c00720c */ /* 0x000fe20003f05270 */
[----:B------:R-:W-:-:S12]  /*5290*/  BSSY B1, `(.L_x_1593) ;  /* 0x0000034000017945 */ /* 0x000fd80003800000 */
[----:B------:R-:W-:Y:S05]  /*52a0*/  @!P0 BRA `(.L_x_1594) ;  /* 0x0000000000c88947 */ /* 0x000fea0003800000 */
[----:B------:R-:W5:Y:S04]  /*52b0*/  LDL R46, [R1+0x48] ;  /* 0x00004800012e7983 */ /* 0x000f680000100800 */
[----:B---3--:R-:W1:Y:S01]  /*52c0*/  LDL R11, [R1+0x8] ;  /* 0x00000800010b7983 */ /* 0x008e620000100800 */
[----:B0-----:R-:W-:Y:S01]  /*52d0*/  LEA R44, P0, R22, R104, 0x1 ;  /* 0x00000068162c7211 */ /* 0x001fe200078008ff */
[----:B------:R-:W-:Y:S02]  /*52e0*/  BSSY B2, `(.L_x_1595) ;  /* 0x000002d000027945 */ /* 0x000fe40003800000 */
[----:B----4-:R0:W3:Y:S01]  /*52f0*/  LDS.128 R12, [R90+0x25400] ;  /* 0x025400005a0c7984 */ /* 0x0100e20000000c00 */
[----:B-----5:R-:W-:Y:S02]  /*5300*/  ISETP.GE.AND P4, PT, R46, R101, PT ;  /* 0x000000652e00720c */ /* 0x020fe40003f86270 */
[----:B-1----:R-:W-:-:S11]  /*5310*/  LEA.HI.X R45, R22, R105, R11, 0x1, P0 ;  /* 0x00000069162d7211 */ /* 0x002fd600000f0c0b */
[----:B0--3--:R-:W-:Y:S05]  /*5320*/  @P4 BRA `(.L_x_1596) ;  /* 0x0000000000a04947 */ /* 0x009fea0003800000 */
[----:B------:R-:W-:Y:S01]  /*5330*/  SHF.R.U64 R11, R40, 0x10, R41 ;  /* 0x00000010280b7819 */ /* 0x000fe20000001229 */
[--C-:B------:R-:W-:Y:S01]  /*5340*/  HADD2.F32 R40, -RZ, R15.reuse.H1_H1 ;  /* 0x3000000fff287230 */ /* 0x100fe20000004100 */
[--C-:B------:R-:W-:Y:S01]  /*5350*/  SHF.R.U64 R46, R42, 0x10, R43.reuse ;  /* 0x000000102a2e7819 */ /* 0x100fe2000000122b */
[----:B------:R-:W-:Y:S01]  /*5360*/  HADD2.F32 R15, -RZ, R15.H0_H0 ;  /* 0x2000000fff0f7230 */ /* 0x000fe20000004100 */
[----:B------:R-:W-:Y:S01]  /*5370*/  SHF.R.U32.HI R43, RZ, 0x10, R43 ;  /* 0x00000010ff2b7819 */ /* 0x000fe2000001162b */
[----:B------:R-:W-:Y:S01]  /*5380*/  HADD2.F32 R42, -RZ, R11.H0_H0 ;  /* 0x2000000bff2a7230 */ /* 0x000fe20000004100 */
[----:B------:R-:W-:Y:S01]  /*5390*/  SHF.R.U32.HI R41, RZ, 0x10, R41 ;  /* 0x00000010ff297819 */ /* 0x000fe20000011629 */
[----:B------:R-:W-:Y:S02]  /*53a0*/  HADD2.F32 R46, -RZ, R46.H0_H0 ;  /* 0x2000002eff2e7230 */ /* 0x000fe40000004100 */
[----:B------:R-:W-:Y:S02]  /*53b0*/  HADD2.F32 R11, -RZ, R13.H1_H1 ;  /* 0x3000000dff0b7230 */ /* 0x000fe40000004100 */
[----:B------:R-:W-:-:S02]  /*53c0*/  HADD2.F32 R43, -RZ, R43.H0_H0 ;  /* 0x2000002bff2b7230 */ /* 0x000fc40000004100 */
[----:B------:R-:W-:Y:S02]  /*53d0*/  HADD2.F32 R13, -RZ, R13.H0_H0 ;  /* 0x2000000dff0d7230 */ /* 0x000fe40000004100 */
[-C--:B------:R-:W-:Y:S01]  /*53e0*/  FMUL.FTZ R48, R11, R46.reuse ;  /* 0x0000002e0b307220 */ /* 0x080fe20000410000 */
[----:B------:R-:W-:Y:S02]  /*53f0*/  HADD2.F32 R41, -RZ, R41.H0_H0 ;  /* 0x20000029ff297230 */ /* 0x000fe40000004100 */
[-C--:B------:R-:W-:Y:S01]  /*5400*/  FMUL.FTZ R47, R15, R43.reuse ;  /* 0x0000002b0f2f7220 */ /* 0x080fe20000410000 */
[C---:B------:R-:W-:Y:S01]  /*5410*/  FMUL.FTZ R50, R40.reuse, R43 ;  /* 0x0000002b28327220 */ /* 0x040fe20000410000 */
[C---:B------:R-:W-:Y:S01]  /*5420*/  FMUL.FTZ R46, R13.reuse, R46 ;  /* 0x0000002e0d2e7220 */ /* 0x040fe20000410000 */
[----:B------:R-:W-:Y:S01]  /*5430*/  FFMA.FTZ R48, R13, R42, -R48 ;  /* 0x0000002a0d307223 */ /* 0x000fe20000010830 */
[----:B------:R-:W-:Y:S01]  /*5440*/  FFMA.FTZ R49, R40, R41, R47 ;  /* 0x0000002928317223 */ /* 0x000fe2000001002f */
[----:B------:R-:W-:-:S02]  /*5450*/  HADD2.F32 R40, -RZ, R107.H0_H0 ;  /* 0x2000006bff287230 */ /* 0x000fc40000004100 */
[----:B------:R-:W-:Y:S01]  /*5460*/  FFMA.FTZ R43, R11, R42, R46 ;  /* 0x0000002a0b2b7223 */ /* 0x000fe2000001002e */
[----:B------:R-:W-:Y:S02]  /*5470*/  HADD2.F32 R11, -RZ, R12.H1_H1 ;  /* 0x3000000cff0b7230 */ /* 0x000fe40000004100 */
[----:B------:R-:W-:Y:S01]  /*5480*/  FFMA.FTZ R50, R15, R41, -R50 ;  /* 0x000000290f327223 */ /* 0x000fe20000010832 */
        /* <DEDUP_REMOVED lines=18> */
.L_x_1596:
[----:B------:R-:W-:Y:S05]  /*55b0*/  BSYNC B2 ;  /* 0x0000000000027941 */ /* 0x000fea0003800000 */
.L_x_1595:
[----:B------:R0:W-:Y:S02]  /*55c0*/  ST.E.128 desc[UR60][R44.64], R12 ;  /* 0x0000000c2c007985 */ /* 0x0001e4000c101d3c */
.L_x_1594:
[----:B------:R-:W-:Y:S05]  /*55d0*/  BSYNC B1 ;  /* 0x0000000000017941 */ /* 0x000fea0003800000 */
.L_x_1593:
[----:B------:R-:W-:-:S13]  /*55e0*/  ISETP.NE.AND P0, PT, R77, RZ, PT ;  /* 0x000000ff4d00720c */ /* 0x000fda0003f05270 */
        /* <DEDUP_REMOVED lines=48> */
.L_x_1598:
[----:B------:R-:W-:Y:S05]  /*58f0*/  BSYNC B1 ;  /* 0x0000000000017941 */ /* 0x000fea0003800000 */
.L_x_1597:
[----:B------:R0:W-:Y:S01]  /*5900*/  ST.E.128 desc[UR60][R40.64], R12 ;  /* 0x0000000c28007985 */ /* 0x0001e2000c101d3c */
[----:B------:R-:W-:Y:S05]  /*5910*/  BRA `(.L_x_1584) ;  /* 0x0000002c00947947 */ /* 0x000fea0003800000 */
.L_x_1558:
[----:B------:R-:W2:Y:S01]  /*5920*/  LDL R36, [R1+0x10] ;  /* 0x0000100001247983 */ /* 0x000ea20000100800 */
        /* <DEDUP_REMOVED lines=9> */
[----:B--2---:R-:W-:Y:S02]  /*59c0*/  ISETP.GE.AND P0, PT, R36, R95, PT ;  /* 0x0000005f2400720c */ /* 0x004fe40003f06270 */
[----:B------:R-:W-:-:S11]  /*59d0*/  CS2R R36, SRZ ;  /* 0x0000000000247805 */ /* 0x000fd6000001ff00 */
[----:B------:R-:W-:Y:S05]  /*59e0*/  @P0 BRA `(.L_x_1600) ;  /* 0x0000000000600947 */ /* 0x000fea0003800000 */
[----:B------:R-:W-:Y:S01]  /*59f0*/  IADD3 R38, P4, R80, R14, RZ ;  /* 0x0000000e50267210 */ /* 0x000fe20007f9e0ff */
[----:B------:R-:W-:Y:S01]  /*5a00*/  ULDC.64 UR4, c[0x0][0x3e8] ;  /* 0x0000fa0000047ab9 */ /* 0x000fe20000000a00 */
[----:B------:R-:W-:Y:S01]  /*5a10*/  IADD3 R36, P6, R84, R12, RZ ;  /* 0x0000000c54247210 */ /* 0x000fe20007fde0ff */
[----:B------:R-:W-:Y:S01]  /*5a20*/  ULDC.64 UR6, c[0x0][0x400] ;  /* 0x0001000000067ab9 */ /* 0x000fe20000000a00 */
[----:B------:R-:W-:Y:S01]  /*5a30*/  LEA R52, P5, R38, UR4, 0x1 ;  /* 0x0000000426347c11 */ /* 0x000fe2000f8a08ff */
[----:B------:R-:W-:Y:S01]  /*5a40*/  IMAD.X R39, R11, 0x1, R32, P4 ;  /* 0x000000010b277824 */ /* 0x000fe200020e0620 */
[----:B------:R-:W-:Y:S02]  /*5a50*/  IADD3.X R37, R72, R34, RZ, P6, !PT ;  /* 0x0000002248257210 */ /* 0x000fe400037fe4ff */
[----:B------:R-:W-:Y:S02]  /*5a60*/  CS2R R42, SRZ ;  /* 0x00000000002a7805 */ /* 0x000fe4000001ff00 */
[----:B------:R-:W-:-:S02]  /*5a70*/  ISETP.GE.AND P6, PT, R203, R101, PT ;  /* 0x00000065cb00720c */ /* 0x000fc40003fc6270 */
[----:B------:R-:W-:Y:S02]  /*5a80*/  CS2R R40, SRZ ;  /* 0x0000000000287805 */ /* 0x000fe4000001ff00 */
[----:B------:R-:W-:Y:S02]  /*5a90*/  LEA.HI.X R53, R38, UR5, R39, 0x1, P5 ;  /* 0x0000000526357c11 */ /* 0x000fe4000a8f0c27 */
[----:B------:R-:W-:Y:S02]  /*5aa0*/  CS2R R38, SRZ ;  /* 0x0000000000267805 */ /* 0x000fe4000001ff00 */
[----:B------:R-:W-:Y:S02]  /*5ab0*/  ISETP.GE.AND P5, PT, R18, R101, PT ;  /* 0x000000651200720c */ /* 0x000fe40003fa6270 */
[----:B------:R-:W-:Y:S02]  /*5ac0*/  CS2R R50, SRZ ;  /* 0x0000000000327805 */ /* 0x000fe4000001ff00 */
[----:B------:R-:W-:-:S02]  /*5ad0*/  LEA R56, P4, R36, UR6, 0x1 ;  /* 0x0000000624387c11 */ /* 0x000fc4000f8808ff */
[----:B------:R-:W-:Y:S02]  /*5ae0*/  CS2R R48, SRZ ;  /* 0x0000000000307805 */ /* 0x000fe4000001ff00 */
[----:B------:R-:W-:Y:S02]  /*5af0*/  CS2R R46, SRZ ;  /* 0x00000000002e7805 */ /* 0x000fe4000001ff00 */
[----:B------:R-:W-:Y:S02]  /*5b00*/  CS2R R44, SRZ ;  /* 0x00000000002c7805 */ /* 0x000fe4000001ff00 */
[----:B------:R-:W-:Y:S02]  /*5b10*/  LEA.HI.X R57, R36, UR7, R37, 0x1, P4 ;  /* 0x0000000724397c11 */ /* 0x000fe4000a0f0c25 */
[----:B------:R-:W-:-:S03]  /*5b20*/  CS2R R36, SRZ ;  /* 0x0000000000247805 */ /* 0x000fc6000001ff00 */
[----:B------:R0:W5:Y:S04]  /*5b30*/  @!P6 LDG.E.128 R44, desc[UR60][R56.64+0x80] ;  /* 0x0000803c382ce981 */ /* 0x000168000c1e1d00 */
[----:B------:R0:W5:Y:S04]  /*5b40*/  @!P5 LDG.E.128 R40, desc[UR60][R52.64] ;  /* 0x0000003c3428d981 */ /* 0x000168000c1e1d00 */
[----:B------:R0:W5:Y:S04]  /*5b50*/  @!P6 LDG.E.128 R36, desc[UR60][R52.64+0x80] ;  /* 0x0000803c3424e981 */ /* 0x000168000c1e1d00 */
[----:B------:R0:W5:Y:S02]  /*5b60*/  @!P5 LDG.E.128 R48, desc[UR60][R56.64] ;  /* 0x0000003c3830d981 */ /* 0x000164000c1e1d00 */
.L_x_1600:
[----:B------:R-:W-:Y:S05]  /*5b70*/  BSYNC B1 ;  /* 0x0000000000017941 */ /* 0x000fea0003800000 */
.L_x_1599:
        /* <DEDUP_REMOVED lines=20> */
[----:B------:R-:W-:Y:S02]  /*5cc0*/  CS2R R64, SRZ ;  /* 0x0000000000407805 */ /* 0x000fe4000001ff00 */
[----:B------:R-:W-:Y:S02]  /*5cd0*/  IADD3.X R72, R34, R72, R21, P5, P6 ;  /* 0x0000004822487210 */ /* 0x000fe40002fec415 */
[----:B------:R-:W-:Y:S02]  /*5ce0*/  CS2R R62, SRZ ;  /* 0x00000000003e7805 */ /* 0x000fe4000001ff00 */
[----:B------:R-:W-:Y:S02]  /*5cf0*/  LEA R12, P6, R15, UR4, 0x1 ;  /* 0x000000040f0c7c11 */ /* 0x000fe4000f8c08ff */
[----:B------:R-:W-:-:S02]  /*5d00*/  CS2R R60, SRZ ;  /* 0x00000000003c7805 */ /* 0x000fc4000001ff00 */
[----:B------:R-:W-:Y:S02]  /*5d10*/  LEA R14, P5, R11, UR6, 0x1 ;  /* 0x000000060b0e7c11 */ /* 0x000fe4000f8a08ff */
[----:B------:R-:W-:Y:S02]  /*5d20*/  LEA.HI.X R13, R15, UR5, R52, 0x1, P6 ;  /* 0x000000050f0d7c11 */ /* 0x000fe4000b0f0c34 */
[----:B------:R-:W-:Y:S02]  /*5d30*/  CS2R R52, SRZ ;  /* 0x0000000000347805 */ /* 0x000fe4000001ff00 */
[----:B------:R-:W-:Y:S02]  /*5d40*/  LEA.HI.X R15, R11, UR7, R72, 0x1, P5 ;  /* 0x000000070b0f7c11 */ /* 0x000fe4000a8f0c48 */
[-C--:B------:R-:W-:Y:S02]  /*5d50*/  ISETP.GE.AND P6, PT, R18, R101.reuse, PT ;  /* 0x000000651200720c */ /* 0x080fe40003fc6270 */
[----:B------:R-:W-:-:S11]  /*5d60*/  ISETP.GE.AND P5, PT, R203, R101, PT ;  /* 0x00000065cb00720c */ /* 0x000fd60003fa6270 */
[----:B------:R0:W5:Y:S04]  /*5d70*/  @!P6 LDG.E.128 R56, desc[UR60][R12.64] ;  /* 0x0000003c0c38e981 */ /* 0x000168000c1e1d00 */
[----:B------:R0:W5:Y:S04]  /*5d80*/  @!P5 LDG.E.128 R52, desc[UR60][R12.64+0x80] ;  /* 0x0000803c0c34d981 */ /* 0x000168000c1e1d00 */
[----:B------:R0:W5:Y:S04]  /*5d90*/  @!P6 LDG.E.128 R64, desc[UR60][R14.64] ;  /* 0x0000003c0e40e981 */ /* 0x000168000c1e1d00 */
[----:B------:R0:W5:Y:S02]  /*5da0*/  @!P5 LDG.E.128 R60, desc[UR60][R14.64+0x80] ;  /* 0x0000803c0e3cd981 */ /* 0x000164000c1e1d00 */
.L_x_1602:
[----:B------:R-:W-:Y:S05]  /*5db0*/  BSYNC B1 ;  /* 0x0000000000017941 */ /* 0x000fea0003800000 */
.L_x_1601:
[----:B------:R-:W2:Y:S01]  /*5dc0*/  LDL R11, [R1+0x68] ;  /* 0x00006800010b7983 */ /* 0x000ea20000100800 */
[----:B0----5:R-:W-:Y:S01]  /*5dd0*/  IMAD.MOV.U32 R12, RZ, RZ, R39 ;  /* 0x000000ffff0c7224 */ /* 0x021fe200078e0027 */
[----:B------:R-:W-:Y:S01]  /*5de0*/  MOV R13, R42 ;  /* 0x0000002a000d7202 */ /* 0x000fe20000000f00 */
[----:B------:R-:W-:-:S03]  /*5df0*/  IMAD.MOV.U32 R14, RZ, RZ, R43 ;  /* 0x000000ffff0e7224 */ /* 0x000fc600078e002b */
[----:B------:R-:W-:Y:S01]  /*5e00*/  PRMT R124, R12, 0x7610, R124 ;  /* 0x000076100c7c7816 */ /* 0x000fe2000000007c */
[----:B------:R-:W-:Y:S01]  /*5e10*/  IMAD.MOV.U32 R12, RZ, RZ, R37 ;  /* 0x000000ffff0c7224 */ /* 0x000fe200078e0025 */
[----:B------:R-:W-:Y:S02]  /*5e20*/  PRMT R127, R127, 0x5410, R14 ;  /* 0x000054107f7f7816 */ /* 0x000fe4000000000e */
[----:B------:R-:W-:Y:S02]  /*5e30*/  MOV R14, R47 ;  /* 0x0000002f000e7202 */ /* 0x000fe40000000f00 */
[----:B------:R-:W-:Y:S01]  /*5e40*/  PRMT R124, R124, 0x5410, R12 ;  /* 0x000054107c7c7816 */ /* 0x000fe2000000000c */
[----:B------:R-:W-:Y:S01]  /*5e50*/  IMAD.MOV.U32 R12, RZ, RZ, R41 ;  /* 0x000000ffff0c7224 */ /* 0x000fe200078e0029 */
[----:B------:R-:W-:Y:S02]  /*5e60*/  PRMT R125, R14, 0x7610, R125 ;  /* 0x000076100e7d7816 */ /* 0x000fe4000000007d */
[----:B------:R-:W-:Y:S01]  /*5e70*/  PRMT R126, R13, 0x7610, R126 ;  /* 0x000076100d7e7816 */ /* 0x000fe2000000007e */
[----:B------:R-:W-:Y:S01]  /*5e80*/  IMAD.MOV.U32 R13, RZ, RZ, R46 ;  /* 0x000000ffff0d7224 */ /* 0x000fe200078e002e */
[----:B------:R-:W-:Y:S01]  /*5e90*/  PRMT R112, R12, 0x7610, R112 ;  /* 0x000076100c707816 */ /* 0x000fe20000000070 */
[----:B------:R-:W-:-:S05]  /*5ea0*/  IMAD.MOV.U32 R12, RZ, RZ, R45 ;  /* 0x000000ffff0c7224 */ /* 0x000fca00078e002d */
[----:B------:R-:W-:Y:S01]  /*5eb0*/  PRMT R125, R125, 0x5410, R12 ;  /* 0x000054107d7d7816 */ /* 0x000fe2000000000c */
[----:B------:R-:W-:-:S05]  /*5ec0*/  IMAD.MOV.U32 R12, RZ, RZ, R51 ;  /* 0x000000ffff0c7224 */ /* 0x000fca00078e0033 */
[----:B------:R-:W-:Y:S01]  /*5ed0*/  PRMT R128, R12, 0x7610, R128 ;  /* 0x000076100c807816 */ /* 0x000fe20000000080 */
[----:B------:R-:W-:-:S05]  /*5ee0*/  IMAD.MOV.U32 R12, RZ, RZ, R49 ;  /* 0x000000ffff0c7224 */ /* 0x000fca00078e0031 */
[----:B------:R-:W-:Y:S01]  /*5ef0*/  PRMT R111, R12, 0x7610, R111 ;  /* 0x000076100c6f7816 */ /* 0x000fe2000000006f */
[----:B------:R-:W-:Y:S01]  /*5f00*/  IMAD.MOV.U32 R12, RZ, RZ, R55 ;  /* 0x000000ffff0c7224 */ /* 0x000fe200078e0037 */
[----:B--2---:R-:W-:Y:S01]  /*5f10*/  R2UR UR4, R11 ;  /* 0x000000000b0472ca */ /* 0x004fe200000e0000 */
[----:B------:R-:W-:-:S05]  /*5f20*/  IMAD.MOV.U32 R11, RZ, RZ, R38 ;  /* 0x000000ffff0b7224 */ /* 0x000fca00078e0026 */
[----:B------:R-:W-:Y:S01]  /*5f30*/  PRMT R122, R11, 0x7610, R122 ;  /* 0x000076100b7a7816 */ /* 0x000fe2000000007a */
[----:B------:R-:W-:-:S03]  /*5f40*/  IMAD.MOV.U32 R11, RZ, RZ, R36 ;  /* 0x000000ffff0b7224 */ /* 0x000fc600078e0024 */
[----:B------:R-:W-:Y:S02]  /*5f50*/  PRMT R122, R122, 0x5410, R13 ;  /* 0x000054107a7a7816 */ /* 0x000fe4000000000d */
[----:B------:R-:W-:Y:S01]  /*5f60*/  PRMT R123, R11, 0x7610, R123 ;  /* 0x000076100b7b7816 */ /* 0x000fe2000000007b */
[----:B------:R-:W-:Y:S01]  /*5f70*/  IMAD.MOV.U32 R11, RZ, RZ, R40 ;  /* 0x000000ffff0b7224 */ /* 0x000fe200078e0028 */
[----:B------:R-:W-:-:S04]  /*5f80*/  UISETP.NE.AND UP0, UPT, UR4, 0x3, UPT ;  /* 0x000000030400788c */ /* 0x000fc8000bf05270 */
[----:B------:R-:W-:Y:S01]  /*5f90*/  PRMT R127, R11, 0x7610, R127 ;  /* 0x000076100b7f7816 */ /* 0x000fe2000000007f */
[----:B------:R-:W-:Y:S01]  /*5fa0*/  IMAD.MOV.U32 R11, RZ, RZ, R44 ;  /* 0x000000ffff0b7224 */ /* 0x000fe200078e002c */
[----:B------:R-:W-:-:S04]  /*5fb0*/  PLOP3.LUT P5, PT, PT, PT, UP0, 0x80, 0x0 ;  /* 0x000000000000781c */ /* 0x000fc80003faf008 */
[----:B------:R-:W-:Y:S01]  /*5fc0*/  PRMT R123, R123, 0x5410, R11 ;  /* 0x000054107b7b7816 */ /* 0x000fe2000000000b */
[----:B------:R-:W-:-:S05]  /*5fd0*/  IMAD.MOV.U32 R11, RZ, RZ, R50 ;  /* 0x000000ffff0b7224 */ /* 0x000fca00078e0032 */
[----:B------:R-:W-:Y:S02]  /*5fe0*/  PRMT R126, R126, 0x5410, R11 ;  /* 0x000054107e7e7816 */ /* 0x000fe4000000000b */
[----:B------:R-:W-:-:S04]  /*5ff0*/  MOV R11, R48 ;  /* 0x00000030000b7202 */ /* 0x000fc80000000f00 */
[----:B------:R-:W-:Y:S01]  /*6000*/  PRMT R128, R128, 0x5410, R11 ;  /* 0x0000541080807816 */ /* 0x000fe2000000000b */
        /* <DEDUP_REMOVED lines=25> */
.L_x_1603:
[----:B------:R-:W2:Y:S01]  /*61a0*/  LDL R11, [R1+0x50] ;  /* 0x00005000010b7983 */ /* 0x000ea20000100800 */
[----:B------:R-:W-:Y:S01]  /*61b0*/  IMAD R88, R200, 0x8, R17 ;  /* 0x00000008c8587824 */ /* 0x000fe200078e0211 */
[----:B------:R-:W0:Y:S01]  /*61c0*/  LDC R106, c[0x0][0x2f4] ;  /* 0x0000bd00ff6a7b82 */ /* 0x000e220000000800 */
[----:B------:R-:W-:Y:S01]  /*61d0*/  BSSY B1, `(.L_x_1604) ;  /* 0x0000004000017945 */ /* 0x000fe20003800000 */
[----:B--2---:R-:W-:-:S04]  /*61e0*/  SHF.L.U32 R100, R11, 0x1f, RZ ;  /* 0x0000001f0b647819 */ /* 0x004fc800000006ff */
[----:B------:R-:W1:Y:S02]  /*61f0*/  SYNCS.PHASECHK.TRANS64.TRYWAIT P6, [R88+URZ+0x30890], R100 ;  /* 0x03089064580075a7 */ /* 0x000e6400080c017f */
[----:B01----:R-:W-:Y:S05]  /*6200*/  @!P6 BRA `(.L_x_1605) ;  /* 0x0000027000dce947 */ /* 0x003fea0003800000 */
.L_x_2005:
[----:B------:R-:W-:Y:S05]  /*6210*/  BSYNC B1 ;  /* 0x0000000000017941 */ /* 0x000fea0003800000 */
.L_x_1604:
[----:B------:R-:W-:Y:S01]  /*6220*/  UMOV UR4, 0xffffffff ;  /* 0xffffffff00047882 */ /* 0x000fe20000000000 */
[----:B------:R-:W-:Y:S02]  /*6230*/  IMAD.IADD R107, R106, 0x1, -R91 ;  /* 0x000000016a6b7824 */ /* 0x000fe400078e0a5b */
[----:B------:R-:W-:Y:S05]  /*6240*/  BRA.DIV UR4, `(.L_x_1606) ;  /* 0x0000027204e07947 */ /* 0x000fea000b800000 */
[----:B------:R1:W2:Y:S04]  /*6250*/  SHFL.IDX PT, R103, R105, RZ, 0x181f ;  /* 0x00181fff69677589 */ /* 0x0002a800000e0000 */
[----:B------:R1:W3:Y:S02]  /*6260*/  SHFL.IDX PT, R11, R104, RZ, 0x181f ;  /* 0x00181fff680b7589 */ /* 0x0002e400000e0000 */
.L_x_2009:
[----:B------:R-:W-:Y:S04]  /*6270*/  BSSY B1, `(.L_x_1607) ;  /* 0x00000f9000017945 */ /* 0x000fe80003800000 */
[----:B------:R-:W-:Y:S05]  /*6280*/  @P0 BRA `(.L_x_1608) ;  /* 0x0000000c00dc0947 */ /* 0x000fea0003800000 */
[----:B------:R-:W-:Y:S01]  /*6290*/  ISETP.NE.AND P0, PT, R29, RZ, PT ;  /* 0x000000ff1d00720c */ /* 0x000fe20003f05270 */
[----:B------:R-:W-:Y:S01]  /*62a0*/  BSSY B2, `(.L_x_1609) ;  /* 0x000007b000027945 */ /* 0x000fe20003800000 */
[----:B---3--:R-:W-:-:S11]  /*62b0*/  MOV R102, R11 ;  /* 0x0000000b00667202 */ /* 0x008fd60000000f00 */
[----:B------:R-:W-:Y:S05]  /*62c0*/  @!P0 BRA `(.L_x_1610) ;  /* 0x0000000400e08947 */ /* 0x000fea0003800000 */
[----:B------:R-:W3:Y:S04]  /*62d0*/  LDL R72, [R1+0x64] ;  /* 0x0000640001487983 */ /* 0x000ee80000100800 */
[----:B------:R-:W4:Y:S04]  /*62e0*/  LDL R15, [R1+0xd0] ;  /* 0x0000d000010f7983 */ /* 0x000f280000100800 */
[----:B------:R-:W5:Y:S01]  /*62f0*/  LDL R14, [R1+0x70] ;  /* 0x00007000010e7983 */ /* 0x000f620000100800 */
[----:B------:R-:W-:Y:S01]  /*6300*/  SEL R12, R91, R107, !P2 ;  /* 0x0000006b5b0c7207 */ /* 0x000fe20005000000 */
[----:B------:R-:W-:Y:S01]  /*6310*/  BSSY B3, `(.L_x_1611) ;  /* 0x000006d000037945 */ /* 0x000fe20003800000 */
[----:B------:R-:W-:-:S02]  /*6320*/  ISETP.GE.AND P0, PT, R18, R101, PT ;  /* 0x000000651200720c */ /* 0x000fc40003f06270 */
[----:B------:R-:W-:-:S04]  /*6330*/  SHF.R.S32.HI R13, RZ, 0x1f, R12 ;  /* 0x0000001fff0d7819 */ /* 0x000fc8000001140c */
[----:B------:R-:W-:-:S04]  /*6340*/  LEA.HI R13, R13, R12, RZ, 0x4 ;  /* 0x0000000c0d0d7211 */ /* 0x000fc800078f20ff */
[----:B------:R-:W-:-:S04]  /*6350*/  LEA.HI.SX32 R108, R13, R35, 0x1c ;  /* 0x000000230d6c7211 */ /* 0x000fc800078fe2ff */
[----:B------:R-:W-:-:S04]  /*6360*/  SHF.R.S32.HI R12, RZ, 0x1f, R108 ;  /* 0x0000001fff0c7819 */ /* 0x000fc8000001146c */
[----:B------:R-:W-:Y:S01]  /*6370*/  LEA.HI R12, R12, R108, RZ, 0x3 ;  /* 0x0000006c0c0c7211 */ /* 0x000fe200078f18ff */
[----:B------:R-:W-:-:S04]  /*6380*/  IMAD.SHL.U32 R108, R108, 0x8, RZ ;  /* 0x000000086c6c7824 */ /* 0x000fc800078e00ff */
[----:B------:R-:W-:-:S05]  /*6390*/  IMAD.SHL.U32 R12, R12, 0x200, RZ ;  /* 0x000002000c0c7824 */ /* 0x000fca00078e00ff */
[----:B------:R-:W-:Y:S02]  /*63a0*/  LOP3.LUT R12, R12, 0x7ffff000, RZ, 0xc0, !PT ;  /* 0x7ffff0000c0c7812 */ /* 0x000fe400078ec0ff */
[----:B---3--:R-:W-:-:S04]  /*63b0*/  LOP3.LUT R13, R72, 0x38, R108, 0xf8, !PT ;  /* 0x00000038480d7812 */ /* 0x008fc800078ef86c */
[----:B----4-:R-:W-:-:S04]  /*63c0*/  LOP3.LUT R13, R13, R15, RZ, 0x3c, !PT ;  /* 0x0000000f0d0d7212 */ /* 0x010fc800078e3cff */
[----:B-----5:R-:W-:-:S05]  /*63d0*/  IADD3 R12, R13, R12, R14 ;  /* 0x0000000c0d0c7210 */ /* 0x020fca0007ffe00e */
        /* <DEDUP_REMOVED lines=8> */
[----:B------:R-:W-:Y:S01]  /*6460*/  SHF.R.U64 R40, R40, 0x10, R41 ;  /* 0x0000001028287819 */ /* 0x000fe20000001229 */
[----:B----4-:R-:W-:Y:S01]  /*6470*/  IMAD.MOV.U32 R109, RZ, RZ, R13 ;  /* 0x000000ffff6d7224 */ /* 0x010fe200078e000d */
[----:B------:R-:W-:Y:S01]  /*6480*/  SHF.R.U32.HI R41, RZ, 0x10, R41 ;  /* 0x00000010ff297819 */ /* 0x000fe20000011629 */
[----:B------:R-:W-:Y:S01]  /*6490*/  HADD2.F32 R111, -RZ, R111.H0_H0 ;  /* 0x2000006fff6f7230 */ /* 0x000fe20000004100 */
[----:B------:R-:W-:Y:S01]  /*64a0*/  SHF.R.U64 R42, R42, 0x10, R43 ;  /* 0x000000102a2a7819 */ /* 0x000fe2000000122b */
[----:B------:R-:W-:Y:S02]  /*64b0*/  HADD2.F32 R13, -RZ, R110.H0_H0 ;  /* 0x2000006eff0d7230 */ /* 0x000fe40000004100 */
[----:B------:R-:W-:Y:S02]  /*64c0*/  HADD2.F32 R113, -RZ, R109.H0_H0 ;  /* 0x2000006dff717230 */ /* 0x000fe40000004100 */
[----:B------:R-:W-:-:S02]  /*64d0*/  HADD2.F32 R112, -RZ, R112.H0_H0 ;  /* 0x20000070ff707230 */ /* 0x000fc40000004100 */
[-C--:B------:R-:W-:Y:S01]  /*64e0*/  FMUL.FTZ R73, R13, R111.reuse ;  /* 0x0000006f0d497220 */ /* 0x080fe20000410000 */
[----:B------:R-:W-:Y:S02]  /*64f0*/  HADD2.F32 R110, -RZ, R110.H1_H1 ;  /* 0x3000006eff6e7230 */ /* 0x000fe40000004100 */
[C---:B------:R-:W-:Y:S01]  /*6500*/  FMUL.FTZ R111, R113.reuse, R111 ;  /* 0x0000006f716f7220 */ /* 0x040fe20000410000 */
[----:B------:R-:W-:Y:S02]  /*6510*/  HADD2.F32 R41, -RZ, R41.H0_H0 ;  /* 0x20000029ff297230 */ /* 0x000fe40000004100 */
[-C--:B------:R-:W-:Y:S01]  /*6520*/  FFMA.FTZ R73, R113, R112.reuse, -R73 ;  /* 0x0000007071497223 */ /* 0x080fe20000010849 */
[----:B------:R-:W-:Y:S02]  /*6530*/  HADD2.F32 R40, -RZ, R40.H0_H0 ;  /* 0x20000028ff287230 */ /* 0x000fe40000004100 */
[----:B------:R-:W-:Y:S01]  /*6540*/  FFMA.FTZ R13, R13, R112, R111 ;  /* 0x000000700d0d7223 */ /* 0x000fe2000001006f */
[--C-:B------:R-:W-:Y:S01]  /*6550*/  SHF.R.U32.HI R111, RZ, 0x10, R49.reuse ;  /* 0x00000010ff6f7819 */ /* 0x100fe20000011631 */
[----:B------:R-:W-:Y:S01]  /*6560*/  HADD2.F32 R112, -RZ, R128.H0_H0 ;  /* 0x20000080ff707230 */ /* 0x000fe20000004100 */
[----:B------:R-:W-:Y:S01]  /*6570*/  SHF.R.U64 R49, R48, 0x10, R49 ;  /* 0x0000001030317819 */ /* 0x000fe20000001231 */
[----:B------:R-:W-:-:S02]  /*6580*/  HADD2.F32 R48, -RZ, R109.H1_H1 ;  /* 0x3000006dff307230 */ /* 0x000fc40000004100 */
[----:B------:R-:W-:Y:S02]  /*6590*/  HADD2.F32 R111, -RZ, R111.H0_H0 ;  /* 0x2000006fff6f7230 */ /* 0x000fe40000004100 */
[----:B------:R-:W-:Y:S02]  /*65a0*/  HADD2.F32 R49, -RZ, R49.H0_H0 ;  /* 0x20000031ff317230 */ /* 0x000fe40000004100 */
[----:B------:R-:W-:Y:S02]  /*65b0*/  HADD2.F32 R42, -RZ, R42.H0_H0 ;  /* 0x2000002aff2a7230 */ /* 0x000fe40000004100 */
[-C--:B------:R-:W-:Y:S01]  /*65c0*/  FMUL.FTZ R109, R110, R111.reuse ;  /* 0x0000006f6e6d7220 */ /* 0x080fe20000410000 */
[----:B------:R-:W-:-:S03]  /*65d0*/  FMUL.FTZ R111, R48, R111 ;  /* 0x0000006f306f7220 */ /* 0x000fc60000410000 */
[-C--:B------:R-:W-:Y:S01]  /*65e0*/  FFMA.FTZ R48, R48, R41.reuse, -R109 ;  /* 0x0000002930307223 */ /* 0x080fe2000001086d */
[----:B------:R-:W-:Y:S02]  /*65f0*/  HADD2.F32 R109, -RZ, R75.H0_H0 ;  /* 0x2000004bff6d7230 */ /* 0x000fe40000004100 */
[----:B------:R-:W-:Y:S01]  /*6600*/  FFMA.FTZ R41, R110, R41, R111 ;  /* 0x000000296e297223 */ /* 0x000fe2000001006f */
[----:B------:R-:W-:Y:S02]  /*6610*/  HADD2.F32 R110, -RZ, R127.H1_H1 ;  /* 0x3000007fff6e7230 */ /* 0x000fe40000004100 */
[--C-:B------:R-:W-:Y:S02]  /*6620*/  HADD2.F32 R111, -RZ, R15.reuse.H0_H0 ;  /* 0x2000000fff6f7230 */ /* 0x100fe40000004100 */
[----:B------:R-:W-:Y:S01]  /*6630*/  FMUL.FTZ R113, R109, R112 ;  /* 0x000000706d717220 */ /* 0x000fe20000410000 */
[----:B------:R-:W-:Y:S01]  /*6640*/  HADD2.F32 R15, -RZ, R15.H1_H1 ;  /* 0x3000000fff0f7230 */ /* 0x000fe20000004100 */
[----:B------:R-:W-:-:S02]  /*6650*/  F2FP.F16.F32.PACK_AB R48, R48, R73 ;  /* 0x000000493030723e */ /* 0x000fc400000000ff */
[C---:B------:R-:W-:Y:S01]  /*6660*/  FFMA.FTZ R113, R111.reuse, R110, -R113 ;  /* 0x0000006e6f717223 */ /* 0x040fe20000010871 */
[----:B------:R-:W-:Y:S01]  /*6670*/  FMUL.FTZ R111, R111, R112 ;  /* 0x000000706f6f7220 */ /* 0x000fe20000410000 */
[----:B------:R-:W-:Y:S01]  /*6680*/  HADD2.F32 R112, -RZ, R128.H1_H1 ;  /* 0x30000080ff707230 */ /* 0x000fe20000004100 */
[----:B------:R-:W-:Y:S01]  /*6690*/  F2FP.F16.F32.PACK_AB R41, R41, R13 ;  /* 0x0000000d2929723e */ /* 0x000fe200000000ff */
[----:B------:R-:W-:Y:S02]  /*66a0*/  IMAD.MOV.U32 R13, RZ, RZ, R48 ;  /* 0x000000ffff0d7224 */ /* 0x000fe400078e0030 */
[----:B------:R-:W-:Y:S01]  /*66b0*/  FFMA.FTZ R111, R109, R110, R111 ;  /* 0x0000006e6d6f7223 */ /* 0x000fe2000001006f */
[----:B------:R-:W-:Y:S02]  /*66c0*/  SHF.R.U32.HI R109, RZ, 0x10, R43 ;  /* 0x00000010ff6d7819 */ /* 0x000fe4000001162b */
[----:B------:R-:W-:Y:S01]  /*66d0*/  SHF.R.U64 R43, R50, 0x10, R51 ;  /* 0x00000010322b7819 */ /* 0x000fe20000001233 */
[----:B------:R-:W-:Y:S01]  /*66e0*/  IMAD.MOV.U32 R73, RZ, RZ, R41 ;  /* 0x000000ffff497224 */ /* 0x000fe200078e0029 */
[----:B------:R-:W-:Y:S01]  /*66f0*/  SHF.R.U32.HI R50, RZ, 0x10, R51 ;  /* 0x00000010ff327819 */ /* 0x000fe20000011633 */
[----:B------:R-:W-:-:S02]  /*6700*/  HADD2.F32 R51, -RZ, R75.H1_H1 ;  /* 0x3000004bff337230 */ /* 0x000fc40000004100 */
        /* <DEDUP_REMOVED lines=10> */
[----:B------:R-:W-:Y:S01]  /*67b0*/  FMUL.FTZ R110, R50, R112 ;  /* 0x00000070326e7220 */ /* 0x000fe20000410000 */
[----:B------:R-:W-:Y:S01]  /*67c0*/  HADD2.F32 R51, -RZ, R127.H0_H0 ;  /* 0x2000007fff337230 */ /* 0x000fe20000004100 */
[----:B------:R-:W-:Y:S01]  /*67d0*/  F2FP.F16.F32.PACK_AB R75, R75, R113 ;  /* 0x000000714b4b723e */ /* 0x000fe200000000ff */
[----:B------:R-:W-:-:S02]  /*67e0*/  HADD2.F32 R12, -RZ, R12.H1_H1 ;  /* 0x3000000cff0c7230 */ /* 0x000fc40000004100 */
[----:B------:R-:W-:Y:S01]  /*67f0*/  FMUL.FTZ R112, R109, R112 ;  /* 0x000000706d707220 */ /* 0x000fe20000410000 */
[----:B------:R-:W-:Y:S01]  /*6800*/  F2FP.F16.F32.PACK_AB R111, R15, R111 ;  /* 0x0000006f0f6f723e */ /* 0x000fe200000000ff */
[-C--:B------:R-:W-:Y:S01]  /*6810*/  FFMA.FTZ R110, R109, R51.reuse, -R110 ;  /* 0x000000336d6e7223 */ /* 0x080fe2000001086e */
[----:B------:R-:W-:Y:S02]  /*6820*/  HADD2.F32 R109, -RZ, R126.H1_H1 ;  /* 0x3000007eff6d7230 */ /* 0x000fe40000004100 */
[----:B------:R-:W-:Y:S01]  /*6830*/  FFMA.FTZ R112, R50, R51, R112 ;  /* 0x0000003332707223 */ /* 0x000fe20000010070 */
[-C--:B------:R-:W-:Y:S01]  /*6840*/  FMUL.FTZ R50, R72, R49.reuse ;  /* 0x0000003148327220 */ /* 0x080fe20000410000 */
[C---:B------:R-:W-:Y:S01]  /*6850*/  FMUL.FTZ R49, R12.reuse, R49 ;  /* 0x000000310c317220 */ /* 0x040fe20000410000 */
[----:B------:R-:W-:Y:S02]  /*6860*/  HADD2.F32 R51, -RZ, R14.H0_H0 ;  /* 0x2000000eff337230 */ /* 0x000fe40000004100 */
[-C--:B------:R-:W-:Y:S01]  /*6870*/  FFMA.FTZ R12, R12, R40.reuse, -R50 ;  /* 0x000000280c0c7223 */ /* 0x080fe20000010832 */
[----:B------:R-:W-:Y:S01]  /*6880*/  FFMA.FTZ R40, R72, R40, R49 ;  /* 0x0000002848287223 */ /* 0x000fe20000010031 */
[----:B------:R-:W-:-:S02]  /*6890*/  HADD2.F32 R49, -RZ, R74.H0_H0 ;  /* 0x2000004aff317230 */ /* 0x000fc40000004100 */
[----:B------:R-:W-:Y:S01]  /*68a0*/  HADD2.F32 R50, -RZ, R126.H0_H0 ;  /* 0x2000007eff327230 */ /* 0x000fe20000004100 */
[----:B------:R-:W-:Y:S01]  /*68b0*/  F2FP.F16.F32.PACK_AB R12, R12, R110 ;  /* 0x0000006e0c0c723e */ /* 0x000fe200000000ff */
[----:B------:R-:W-:Y:S02]  /*68c0*/  HADD2.F32 R74, -RZ, R74.H1_H1 ;  /* 0x3000004aff4a7230 */ /* 0x000fe40000004100 */
[-C--:B------:R-:W-:Y:S01]  /*68d0*/  FMUL.FTZ R72, R49, R109.reuse ;  /* 0x0000006d31487220 */ /* 0x080fe20000410000 */
[C---:B------:R-:W-:Y:S01]  /*68e0*/  FMUL.FTZ R109, R51.reuse, R109 ;  /* 0x0000006d336d7220 */ /* 0x040fe20000410000 */
[----:B------:R-:W-:Y:S01]  /*68f0*/  HADD2.F32 R14, -RZ, R14.H1_H1 ;  /* 0x3000000eff0e7230 */ /* 0x000fe20000004100 */
[----:B------:R-:W-:Y:S01]  /*6900*/  F2FP.F16.F32.PACK_AB R40, R40, R112 ;  /* 0x000000702828723e */ /* 0x000fe200000000ff */
[-C--:B------:R-:W-:Y:S01]  /*6910*/  FFMA.FTZ R72, R51, R50.reuse, -R72 ;  /* 0x0000003233487223 */ /* 0x080fe20000010848 */
[----:B------:R-:W-:Y:S01]  /*6920*/  FFMA.FTZ R109, R49, R50, R109 ;  /* 0x00000032316d7223 */ /* 0x000fe2000001006d */
[-C--:B------:R-:W-:Y:S01]  /*6930*/  FMUL.FTZ R49, R74, R43.reuse ;  /* 0x0000002b4a317220 */ /* 0x080fe20000410000 */
[C---:B------:R-:W-:Y:S01]  /*6940*/  FMUL.FTZ R43, R14.reuse, R43 ;  /* 0x0000002b0e2b7220 */ /* 0x040fe20000410000 */
[----:B------:R-:W-:Y:S01]  /*6950*/  IMAD.MOV.U32 R15, RZ, RZ, R75 ;  /* 0x000000ffff0f7224 */ /* 0x000fe200078e004b */
[----:B------:R-:W-:Y:S01]  /*6960*/  MOV R75, R111 ;  /* 0x0000006f004b7202 */ /* 0x000fe20000000f00 */
[-C--:B------:R-:W-:Y:S01]  /*6970*/  FFMA.FTZ R49, R14, R42.reuse, -R49 ;  /* 0x0000002a0e317223 */ /* 0x080fe20000010831 */
[----:B------:R-:W-:-:S04]  /*6980*/  FFMA.FTZ R43, R74, R42, R43 ;  /* 0x0000002a4a2b7223 */ /* 0x000fc8000001002b */
[----:B------:R-:W-:Y:S02]  /*6990*/  F2FP.F16.F32.PACK_AB R49, R49, R72 ;  /* 0x000000483131723e */ /* 0x000fe400000000ff */
[----:B------:R-:W-:Y:S02]  /*69a0*/  F2FP.F16.F32.PACK_AB R43, R43, R109 ;  /* 0x0000006d2b2b723e */ /* 0x000fe400000000ff */
[----:B------:R-:W-:Y:S01]  /*69b0*/  MOV R72, R40 ;  /* 0x0000002800487202 */ /* 0x000fe20000000f00 */
[----:B------:R-:W-:Y:S02]  /*69c0*/  IMAD.MOV.U32 R14, RZ, RZ, R49 ;  /* 0x000000ffff0e7224 */ /* 0x000fe400078e0031 */
[----:B------:R-:W-:-:S07]  /*69d0*/  IMAD.MOV.U32 R74, RZ, RZ, R43 ;  /* 0x000000ffff4a7224 */ /* 0x000fce00078e002b */
.L_x_1612:
[----:B------:R-:W-:Y:S05]  /*69e0*/  BSYNC B3 ;  /* 0x0000000000037941 */ /* 0x000fea0003800000 */
.L_x_1611:
[----:B------:R-:W-:-:S04]  /*69f0*/  LEA R40, P0, R68, R11, 0x1 ;  /* 0x0000000b44287211 */ /* 0x000fc800078008ff */
[----:B--2---:R-:W-:Y:S02]  /*6a00*/  LEA.HI.X R41, R68, R103, R86, 0x1, P0 ;  /* 0x0000006744297211 */ /* 0x004fe400000f0c56 */
[----:B------:R-:W-:-:S03]  /*6a10*/  ISETP.GE.AND P0, PT, R108, R106, PT ;  /* 0x0000006a6c00720c */ /* 0x000fc60003f06270 */
[----:B----4-:R2:W-:Y:S10]  /*6a20*/  ST.E.128 desc[UR60][R40.64], R12 ;  /* 0x0000000c28007985 */ /* 0x0105f4000c101d3c */
[----:B--2---:R-:W-:-:S05]  /*6a30*/  @!P0 IMAD.WIDE R12, R108, 0x2, R102 ;  /* 0x000000026c0c8825 */ /* 0x004fca00078e0266 */
[----:B---3--:R3:W-:Y:S02]  /*6a40*/  @!P0 ST.E.128 desc[UR60][R12.64], R72 ;  /* 0x000000480c008985 */ /* 0x0087e4000c101d3c */
.L_x_1610:
[----:B------:R-:W-:Y:S05]  /*6a50*/  BSYNC B2 ;  /* 0x0000000000027941 */ /* 0x000fea0003800000 */
.L_x_1609:
[----:B------:R-:W-:-:S13]  /*6a60*/  ISETP.NE.AND P0, PT, R71, RZ, PT ;  /* 0x000000ff4700720c */ /* 0x000fda0003f05270 */
[----:B------:R-:W-:Y:S05]  /*6a70*/  @!P0 BRA `(.L_x_1608) ;  /* 0x0000000400e08947 */ /* 0x000fea0003800000 */
[----:B------:R-:W4:Y:S04]  /*6a80*/  LDL R40, [R1+0x64] ;  /* 0x0000640001287983 */ /* 0x000f280000100800 */
[----:B------:R-:W5:Y:S04]  /*6a90*/  LDL R15, [R1+0xd0] ;  /* 0x0000d000010f7983 */ /* 0x000f680000100800 */
[----:B------:R-:W2:Y:S01]  /*6aa0*/  LDL R14, [R1+0x70] ;  /* 0x00007000010e7983 */ /* 0x000ea20000100800 */
[----:B---3--:R-:W-:Y:S01]  /*6ab0*/  SEL R12, R91, R107, !P1 ;  /* 0x0000006b5b0c7207 */ /* 0x008fe20004800000 */
        /* <DEDUP_REMOVED lines=10> */
[----:B----4-:R-:W-:-:S04]  /*6b60*/  LOP3.LUT R13, R40, 0x38, R48, 0xf8, !PT ;  /* 0x00000038280d7812 */ /* 0x010fc800078ef830 */
[----:B-----5:R-:W-:-:S04]  /*6b70*/  LOP3.LUT R13, R13, R15, RZ, 0x3c, !PT ;  /* 0x0000000f0d0d7212 */ /* 0x020fc800078e3cff */
[----:B--2---:R-:W-:Y:S01]  /*6b80*/  IADD3 R13, R13, R12, R14 ;  /* 0x0000000c0d0d7210 */ /* 0x004fe20007ffe00e */
[----:B------:R-:W-:-:S04]  /*6b90*/  IMAD R12, R200, 0x4000, R5 ;  /* 0x00004000c80c7824 */ /* 0x000fc800078e0205 */
[----:B------:R-:W-:Y:S01]  /*6ba0*/  IMAD R40, R200, 0x4000, R13 ;  /* 0x00004000c8287824 */ /* 0x000fe200078e020d */
[----:B------:R-:W-:-:S03]  /*6bb0*/  LEA R12, R12, R17, 0x1 ;  /* 0x000000110c0c7211 */ /* 0x000fc600078e08ff */
[----:B------:R-:W-:-:S03]  /*6bc0*/  IMAD R40, R40, 0x2, R17 ;  /* 0x0000000228287824 */ /* 0x000fc600078e0211 */
[----:B------:R-:W2:Y:S04]  /*6bd0*/  LDS.128 R12, [R12+0x20400] ;  /* 0x020400000c0c7984 */ /* 0x000ea80000000c00 */
[----:B------:R-:W3:Y:S01]  /*6be0*/  LDS.128 R40, [R40+0x20400] ;  /* 0x0204000028287984 */ /* 0x000ee20000000c00 */
[----:B------:R-:W-:Y:S05]  /*6bf0*/  @P0 BRA `(.L_x_1614) ;  /* 0x0000000400640947 */ /* 0x000fea0003800000 */
[----:B---3--:R-:W-:Y:S01]  /*6c00*/  IMAD.MOV.U32 R50, RZ, RZ, R41 ;  /* 0x000000ffff327224 */ /* 0x008fe200078e0029 */
[----:B------:R-:W-:Y:S01]  /*6c10*/  SHF.R.U64 R36, R36, 0x10, R37 ;  /* 0x0000001024247819 */ /* 0x000fe20000001225 */
[----:B--2---:R-:W-:Y:S01]  /*6c20*/  IMAD.MOV.U32 R49, RZ, RZ, R13 ;  /* 0x000000ffff317224 */ /* 0x004fe200078e000d */
[----:B------:R-:W-:Y:S01]  /*6c30*/  SHF.R.U32.HI R37, RZ, 0x10, R37 ;  /* 0x00000010ff257819 */ /* 0x000fe20000011625 */
[----:B------:R-:W-:Y:S01]  /*6c40*/  HADD2.F32 R51, -RZ, R125.H1_H1 ;  /* 0x3000007dff337230 */ /* 0x000fe20000004100 */
[----:B------:R-:W-:Y:S01]  /*6c50*/  SHF.R.U64 R38, R38, 0x10, R39 ;  /* 0x0000001026267819 */ /* 0x000fe20000001227 */
[----:B------:R-:W-:Y:S02]  /*6c60*/  HADD2.F32 R13, -RZ, R50.H0_H0 ;  /* 0x20000032ff0d7230 */ /* 0x000fe40000004100 */
[----:B------:R-:W-:Y:S02]  /*6c70*/  HADD2.F32 R73, -RZ, R49.H0_H0 ;  /* 0x20000031ff497230 */ /* 0x000fe40000004100 */
[----:B------:R-:W-:-:S02]  /*6c80*/  HADD2.F32 R72, -RZ, R124.H1_H1 ;  /* 0x3000007cff487230 */ /* 0x000fc40000004100 */
        /* <DEDUP_REMOVED lines=35> */
[----:B------:R-:W-:-:S02]  /*6ec0*/  HADD2.F32 R49, -RZ, R49.H0_H0 ;  /* 0x20000031ff317230 */ /* 0x000fc40000004100 */
[----:B------:R-:W-:Y:S02]  /*6ed0*/  HADD2.F32 R39, -RZ, R39.H0_H0 ;  /* 0x20000027ff277230 */ /* 0x000fe40000004100 */
        /* <DEDUP_REMOVED lines=35> */
[----:B------:R-:W-:-:S02]  /*7110*/  MOV R43, R51 ;  /* 0x00000033002b7202 */ /* 0x000fc40000000f00 */
[-C--:B------:R-:W-:Y:S01]  /*7120*/  FFMA.FTZ R40, R14, R38.reuse, -R40 ;  /* 0x000000260e287223 */ /* 0x080fe20000010828 */
[----:B------:R-:W-:-:S04]  /*7130*/  FFMA.FTZ R39, R42, R38, R39 ;  /* 0x000000262a277223 */ /* 0x000fc80000010027 */
[----:B------:R-:W-:Y:S02]  /*7140*/  F2FP.F16.F32.PACK_AB R46, R40, R46 ;  /* 0x0000002e282e723e */ /* 0x000fe400000000ff */
[----:B------:R-:W-:Y:S02]  /*7150*/  F2FP.F16.F32.PACK_AB R39, R39, R49 ;  /* 0x000000312727723e */ /* 0x000fe400000000ff */
[----:B------:R-:W-:Y:S01]  /*7160*/  MOV R40, R36 ;  /* 0x0000002400287202 */ /* 0x000fe20000000f00 */
[----:B------:R-:W-:Y:S02]  /*7170*/  IMAD.MOV.U32 R14, RZ, RZ, R46 ;  /* 0x000000ffff0e7224 */ /* 0x000fe400078e002e */
[----:B------:R-:W-:-:S07]  /*7180*/  IMAD.MOV.U32 R42, RZ, RZ, R39 ;  /* 0x000000ffff2a7224 */ /* 0x000fce00078e0027 */
.L_x_1614:
[----:B------:R-:W-:Y:S05]  /*7190*/  BSYNC B2 ;  /* 0x0000000000027941 */ /* 0x000fea0003800000 */
.L_x_1613:
[----:B------:R-:W-:Y:S02]  /*71a0*/  ISETP.GE.AND P0, PT, R48, R106, PT ;  /* 0x0000006a3000720c */ /* 0x000fe40003f06270 */
[----:B------:R-:W-:-:S04]  /*71b0*/  LEA R36, P6, R70, R11, 0x1 ;  /* 0x0000000b46247211 */ /* 0x000fc800078c08ff */
[----:B------:R-:W-:-:S05]  /*71c0*/  LEA.HI.X R37, R70, R103, R87, 0x1, P6 ;  /* 0x0000006746257211 */ /* 0x000fca00030f0c57 */
[----:B--2---:R4:W-:Y:S02]  /*71d0*/  ST.E.128 desc[UR60][R36.64], R12 ;  /* 0x0000000c24007985 */ /* 0x0049e4000c101d3c */
[----:B------:R-:W-:-:S05]  /*71e0*/  @!P0 IMAD.WIDE R38, R48, 0x2, R102 ;  /* 0x0000000230268825 */ /* 0x000fca00078e0266 */
[----:B---3--:R4:W-:Y:S02]  /*71f0*/  @!P0 ST.E.128 desc[UR60][R38.64], R40 ;  /* 0x0000002826008985 */ /* 0x0089e4000c101d3c */
.L_x_1608:
[----:B------:R-:W-:Y:S05]  /*7200*/  BSYNC B1 ;  /* 0x0000000000017941 */ /* 0x000fea0003800000 */
.L_x_1607:
[----:B------:R-:W-:-:S03]  /*7210*/  UMOV UR4, 0xffffffff ;  /* 0xffffffff00047882 */ /* 0x000fc60000000000 */
[----:B------:R-:W-:Y:S05]  /*7220*/  BRA.DIV UR4, `(.L_x_1615) ;  /* 0x0000026604347947 */ /* 0x000fea000b800000 */
[----:B-1----:R-:W1:Y:S04]  /*7230*/  SHFL.IDX PT, R105, R105, 0x1, 0x181f ;  /* 0x00381f0069697f89 */ /* 0x002e6800000e0000 */
[----:B------:R-:W0:Y:S02]  /*7240*/  SHFL.IDX PT, R104, R104, 0x1, 0x181f ;  /* 0x00381f0068687f89 */ /* 0x000e2400000e0000 */
.L_x_2013:
[----:B------:R-:W-:Y:S05]  /*7250*/  @P4 BRA `(.L_x_1584) ;  /* 0x0000001400444947 */ /* 0x000fea0003800000 */
[----:B------:R-:W-:Y:S01]  /*7260*/  ISETP.NE.AND P0, PT, R29, RZ, PT ;  /* 0x000000ff1d00720c */ /* 0x000fe20003f05270 */
[----:B------:R-:W-:Y:S01]  /*7270*/  BSSY B1, `(.L_x_1616) ;  /* 0x000007b000017945 */ /* 0x000fe20003800000 */
[----:B0---4-:R-:W-:Y:S02]  /*7280*/  IMAD.MOV.U32 R40, RZ, RZ, R104 ;  /* 0x000000ffff287224 */ /* 0x011fe400078e0068 */
[----:B-1----:R-:W-:-:S09]  /*7290*/  IMAD.MOV.U32 R41, RZ, RZ, R105 ;  /* 0x000000ffff297224 */ /* 0x002fd200078e0069 */
[----:B------:R-:W-:Y:S05]  /*72a0*/  @!P0 BRA `(.L_x_1617) ;  /* 0x0000000400dc8947 */ /* 0x000fea0003800000 */
[----:B------:R-:W4:Y:S04]  /*72b0*/  LDL R15, [R1+0x60] ;  /* 0x00006000010f7983 */ /* 0x000f280000100800 */
[----:B------:R-:W5:Y:S04]  /*72c0*/  LDL R14, [R1+0xcc] ;  /* 0x0000cc00010e7983 */ /* 0x000f680000100800 */
[----:B---3--:R-:W3:Y:S01]  /*72d0*/  LDL R13, [R1+0x6c] ;  /* 0x00006c00010d7983 */ /* 0x008ee20000100800 */
[----:B------:R-:W-:Y:S01]  /*72e0*/  SEL R11, R91, R107, !P2 ;  /* 0x0000006b5b0b7207 */ /* 0x000fe20005000000 */
[----:B------:R-:W-:Y:S01]  /*72f0*/  BSSY B2, `(.L_x_1618) ;  /* 0x000006d000027945 */ /* 0x000fe20003800000 */
[----:B------:R-:W-:-:S02]  /*7300*/  ISETP.GE.AND P0, PT, R18, R101, PT ;  /* 0x000000651200720c */ /* 0x000fc40003f06270 */
[----:B------:R-:W-:-:S04]  /*7310*/  SHF.R.S32.HI R12, RZ, 0x1f, R11 ;  /* 0x0000001fff0c7819 */ /* 0x000fc8000001140b */
[----:B------:R-:W-:-:S04]  /*7320*/  LEA.HI R12, R12, R11, RZ, 0x4 ;  /* 0x0000000b0c0c7211 */ /* 0x000fc800078f20ff */
[----:B------:R-:W-:-:S04]  /*7330*/  LEA.HI.SX32 R12, R12, R35, 0x1c ;  /* 0x000000230c0c7211 */ /* 0x000fc800078fe2ff */
[----:B------:R-:W-:Y:S01]  /*7340*/  SHF.R.S32.HI R11, RZ, 0x1f, R12 ;  /* 0x0000001fff0b7819 */ /* 0x000fe2000001140c */
[----:B------:R-:W-:-:S03]  /*7350*/  IMAD.SHL.U32 R44, R12, 0x8, RZ ;  /* 0x000000080c2c7824 */ /* 0x000fc600078e00ff */
[----:B------:R-:W-:Y:S02]  /*7360*/  LEA.HI R12, R11, R12, RZ, 0x3 ;  /* 0x0000000c0b0c7211 */ /* 0x000fe400078f18ff */
[----:B------:R-:W-:-:S03]  /*7370*/  ISETP.GE.AND P4, PT, R44, R106, PT ;  /* 0x0000006a2c00720c */ /* 0x000fc60003f86270 */
[----:B------:R-:W-:-:S05]  /*7380*/  IMAD.SHL.U32 R12, R12, 0x200, RZ ;  /* 0x000002000c0c7824 */ /* 0x000fca00078e00ff */
[----:B------:R-:W-:Y:S02]  /*7390*/  LOP3.LUT R12, R12, 0x7ffff000, RZ, 0xc0, !PT ;  /* 0x7ffff0000c0c7812 */ /* 0x000fe400078ec0ff */
[----:B----4-:R-:W-:-:S04]  /*73a0*/  LOP3.LUT R11, R15, 0x38, R44, 0xf8, !PT ;  /* 0x000000380f0b7812 */ /* 0x010fc800078ef82c */
[----:B-----5:R-:W-:-:S04]  /*73b0*/  LOP3.LUT R11, R11, R14, RZ, 0x3c, !PT ;  /* 0x0000000e0b0b7212 */ /* 0x020fc800078e3cff */
[----:B---3--:R-:W-:Y:S02]  /*73c0*/  IADD3 R11, R11, R12, R13 ;  /* 0x0000000c0b0b7210 */ /* 0x008fe40007ffe00d */
[----:B------:R-:W-:-:S03]  /*73d0*/  LEA R12, R200, R4, 0xe ;  /* 0x00000004c80c7211 */ /* 0x000fc600078e70ff */
[----:B------:R-:W-:Y:S02]  /*73e0*/  IMAD R14, R200, 0x4000, R11 ;  /* 0x00004000c80e7824 */ /* 0x000fe400078e020b */
[--C-:B------:R-:W-:Y:S02]  /*73f0*/  IMAD R12, R12, 0x2, R17.reuse ;  /* 0x000000020c0c7824 */ /* 0x100fe400078e0211 */
[----:B------:R-:W-:-:S04]  /*7400*/  IMAD R36, R14, 0x2, R17 ;  /* 0x000000020e247824 */ /* 0x000fc800078e0211 */
[----:B------:R-:W0:Y:S04]  /*7410*/  LDS.128 R12, [R12+0x20400] ;  /* 0x020400000c0c7984 */ /* 0x000e280000000c00 */
[----:B------:R-:W1:Y:S01]  /*7420*/  LDS.128 R36, [R36+0x20400] ;  /* 0x0204000024247984 */ /* 0x000e620000000c00 */
[----:B------:R-:W-:Y:S05]  /*7430*/  @P0 BRA `(.L_x_1619) ;  /* 0x0000000400600947 */ /* 0x000fea0003800000 */
[----:B0-----:R-:W-:Y:S01]  /*7440*/  IMAD.MOV.U32 R11, RZ, RZ, R13 ;  /* 0x000000ffff0b7224 */ /* 0x001fe200078e000d */
[----:B------:R-:W-:Y:S01]  /*7450*/  SHF.R.U64 R64, R64, 0x10, R65 ;  /* 0x0000001040407819 */ /* 0x000fe20000001241 */
[----:B------:R-:W-:Y:S01]  /*7460*/  HADD2.F32 R45, -RZ, R121.H1_H1 ;  /* 0x30000079ff2d7230 */ /* 0x000fe20000004100 */
[----:B------:R-:W-:Y:S01]  /*7470*/  SHF.R.U64 R56, R56, 0x10, R57 ;  /* 0x0000001038387819 */ /* 0x000fe20000001239 */
[----:B-1----:R-:W-:Y:S01]  /*7480*/  HADD2.F32 R42, -RZ, R37.H0_H0 ;  /* 0x20000025ff2a7230 */ /* 0x002fe20000004100 */
[----:B------:R-:W-:Y:S01]  /*7490*/  SHF.R.U64 R66, R66, 0x10, R67 ;  /* 0x0000001042427819 */ /* 0x000fe20000001243 */
[----:B------:R-:W-:Y:S01]  /*74a0*/  HADD2.F32 R43, -RZ, R11.H0_H0 ;  /* 0x2000000bff2b7230 */ /* 0x000fe20000004100 */
[----:B------:R-:W-:Y:S01]  /*74b0*/  SHF.R.U64 R58, R58, 0x10, R59 ;  /* 0x000000103a3a7819 */ /* 0x000fe2000000123b */
[----:B------:R-:W-:Y:S02]  /*74c0*/  HADD2.F32 R13, -RZ, R119.H1_H1 ;  /* 0x30000077ff0d7230 */ /* 0x000fe40000004100 */
[----:B------:R-:W-:Y:S01]  /*74d0*/  FMUL.FTZ R46, R42, R45 ;  /* 0x0000002d2a2e7220 */ /* 0x000fe20000410000 */
[----:B------:R-:W-:-:S02]  /*74e0*/  HADD2.F32 R50, -RZ, R121.H0_H0 ;  /* 0x20000079ff327230 */ /* 0x000fc40000004100 */
[C---:B------:R-:W-:Y:S01]  /*74f0*/  FMUL.FTZ R45, R43.reuse, R45 ;  /* 0x0000002d2b2d7220 */ /* 0x040fe20000410000 */
[----:B------:R-:W-:Y:S02]  /*7500*/  HADD2.F32 R72, -RZ, R119.H0_H0 ;  /* 0x20000077ff487230 */ /* 0x000fe40000004100 */
[-C--:B------:R-:W-:Y:S01]  /*7510*/  FFMA.FTZ R43, R43, R13.reuse, -R46 ;  /* 0x0000000d2b2b7223 */ /* 0x080fe2000001082e */
[----:B------:R-:W-:Y:S01]  /*7520*/  SHF.R.U32.HI R46, RZ, 0x10, R57 ;  /* 0x00000010ff2e7819 */ /* 0x000fe20000011639 */
[----:B------:R-:W-:Y:S01]  /*7530*/  FFMA.FTZ R42, R42, R13, R45 ;  /* 0x0000000d2a2a7223 */ /* 0x000fe2000001002d */
[----:B------:R-:W-:Y:S01]  /*7540*/  SHF.R.U32.HI R45, RZ, 0x10, R65 ;  /* 0x00000010ff2d7819 */ /* 0x000fe20000011641 */
[----:B------:R-:W-:Y:S02]  /*7550*/  HADD2.F32 R13, -RZ, R37.H1_H1 ;  /* 0x30000025ff0d7230 */ /* 0x000fe40000004100 */
[----:B------:R-:W-:Y:S02]  /*7560*/  HADD2.F32 R64, -RZ, R64.H0_H0 ;  /* 0x20000040ff407230 */ /* 0x000fe40000004100 */
[----:B------:R-:W-:-:S02]  /*7570*/  HADD2.F32 R37, -RZ, R45.H0_H0 ;  /* 0x2000002dff257230 */ /* 0x000fc40000004100 */
[----:B------:R-:W-:Y:S02]  /*7580*/  HADD2.F32 R45, -RZ, R11.H1_H1 ;  /* 0x3000000bff2d7230 */ /* 0x000fe40000004100 */
[----:B------:R-:W-:Y:S02]  /*7590*/  HADD2.F32 R11, -RZ, R46.H0_H0 ;  /* 0x2000002eff0b7230 */ /* 0x000fe40000004100 */
[-C--:B------:R-:W-:Y:S01]  /*75a0*/  FMUL.FTZ R46, R13, R37.reuse ;  /* 0x000000250d2e7220 */ /* 0x080fe20000410000 */
[----:B------:R-:W-:Y:S02]  /*75b0*/  HADD2.F32 R49, -RZ, R118.H0_H0 ;  /* 0x20000076ff317230 */ /* 0x000fe40000004100 */
[C---:B------:R-:W-:Y:S01]  /*75c0*/  FMUL.FTZ R47, R45.reuse, R37 ;  /* 0x000000252d2f7220 */ /* 0x040fe20000410000 */
[----:B------:R-:W-:Y:S02]  /*75d0*/  HADD2.F32 R58, -RZ, R58.H0_H0 ;  /* 0x2000003aff3a7230 */ /* 0x000fe40000004100 */
[----:B------:R-:W-:Y:S01]  /*75e0*/  FFMA.FTZ R37, R45, R11, -R46 ;  /* 0x0000000b2d257223 */ /* 0x000fe2000001082e */
[----:B------:R-:W-:-:S02]  /*75f0*/  HADD2.F32 R46, -RZ, R120.H1_H1 ;  /* 0x30000078ff2e7230 */ /* 0x000fc40000004100 */
[----:B------:R-:W-:Y:S01]  /*7600*/  FFMA.FTZ R11, R13, R11, R47 ;  /* 0x0000000b0d0b7223 */ /* 0x000fe2000001002f */
[----:B------:R-:W-:Y:S01]  /*7610*/  MOV R13, R15 ;  /* 0x0000000f000d7202 */ /* 0x000fe20000000f00 */
[----:B------:R-:W-:Y:S01]  /*7620*/  HADD2.F32 R15, -RZ, R39.H0_H0 ;  /* 0x20000027ff0f7230 */ /* 0x000fe20000004100 */
[----:B------:R-:W-:Y:S01]  /*7630*/  F2FP.F16.F32.PACK_AB R37, R37, R43 ;  /* 0x0000002b2525723e */ /* 0x000fe200000000ff */
[----:B------:R-:W-:Y:S01]  /*7640*/  HADD2.F32 R47, -RZ, R118.H1_H1 ;  /* 0x30000076ff2f7230 */ /* 0x000fe20000004100 */
[----:B------:R-:W-:Y:S01]  /*7650*/  F2FP.F16.F32.PACK_AB R11, R11, R42 ;  /* 0x0000002a0b0b723e */ /* 0x000fe200000000ff */
[--C-:B------:R-:W-:Y:S02]  /*7660*/  HADD2.F32 R45, -RZ, R13.reuse.H0_H0 ;  /* 0x2000000dff2d7230 */ /* 0x100fe40000004100 */
[-C--:B------:R-:W-:Y:S01]  /*7670*/  FMUL.FTZ R48, R15, R46.reuse ;  /* 0x0000002e0f307220 */ /* 0x080fe20000410000 */
[----:B------:R-:W-:Y:S02]  /*7680*/  HADD2.F32 R13, -RZ, R13.H1_H1 ;  /* 0x3000000dff0d7230 */ /* 0x000fe40000004100 */
[C---:B------:R-:W-:Y:S01]  /*7690*/  FMUL.FTZ R46, R45.reuse, R46 ;  /* 0x0000002e2d2e7220 */ /* 0x040fe20000410000 */
[----:B------:R-:W-:Y:S01]  /*76a0*/  FFMA.FTZ R48, R45, R47, -R48 ;  /* 0x0000002f2d307223 */ /* 0x000fe20000010830 */
[----:B------:R-:W-:-:S02]  /*76b0*/  SHF.R.U32.HI R45, RZ, 0x10, R67 ;  /* 0x00000010ff2d7819 */ /* 0x000fc40000011643 */
[----:B------:R-:W-:Y:S01]  /*76c0*/  FFMA.FTZ R46, R15, R47, R46 ;  /* 0x0000002f0f2e7223 */ /* 0x000fe2000001002e */
[----:B------:R-:W-:Y:S02]  /*76d0*/  HADD2.F32 R15, -RZ, R39.H1_H1 ;  /* 0x30000027ff0f7230 */ /* 0x000fe40000004100 */
[----:B------:R-:W-:Y:S01]  /*76e0*/  HADD2.F32 R39, -RZ, R45.H0_H0 ;  /* 0x2000002dff277230 */ /* 0x000fe20000004100 */
[----:B------:R-:W-:-:S04]  /*76f0*/  SHF.R.U32.HI R45, RZ, 0x10, R59 ;  /* 0x00000010ff2d7819 */ /* 0x000fc8000001163b */
[-C--:B------:R-:W-:Y:S01]  /*7700*/  FMUL.FTZ R47, R15, R39.reuse ;  /* 0x000000270f2f7220 */ /* 0x080fe20000410000 */
[----:B------:R-:W-:Y:S02]  /*7710*/  HADD2.F32 R45, -RZ, R45.H0_H0 ;  /* 0x2000002dff2d7230 */ /* 0x000fe40000004100 */
[----:B------:R-:W-:-:S03]  /*7720*/  FMUL.FTZ R39, R13, R39 ;  /* 0x000000270d277220 */ /* 0x000fc60000410000 */
[-C--:B------:R-:W-:Y:S01]  /*7730*/  FFMA.FTZ R47, R13, R45.reuse, -R47 ;  /* 0x0000002d0d2f7223 */ /* 0x080fe2000001082f */
[----:B------:R-:W-:Y:S02]  /*7740*/  HADD2.F32 R13, -RZ, R36.H0_H0 ;  /* 0x20000024ff0d7230 */ /* 0x000fe40000004100 */
[----:B------:R-:W-:Y:S01]  /*7750*/  FFMA.FTZ R39, R15, R45, R39 ;  /* 0x0000002d0f277223 */ /* 0x000fe20000010027 */
[--C-:B------:R-:W-:Y:S02]  /*7760*/  HADD2.F32 R15, -RZ, R12.reuse.H0_H0 ;  /* 0x2000000cff0f7230 */ /* 0x100fe40000004100 */
[----:B------:R-:W-:Y:S02]  /*7770*/  HADD2.F32 R12, -RZ, R12.H1_H1 ;  /* 0x3000000cff0c7230 */ /* 0x000fe40000004100 */
[-C--:B------:R-:W-:Y:S01]  /*7780*/  FMUL.FTZ R74, R13, R50.reuse ;  /* 0x000000320d4a7220 */ /* 0x080fe20000410000 */
[----:B------:R-:W-:Y:S02]  /*7790*/  HADD2.F32 R45, -RZ, R120.H0_H0 ;  /* 0x20000078ff2d7230 */ /* 0x000fe40000004100 */
[----:B------:R-:W-:Y:S01]  /*77a0*/  FMUL.FTZ R50, R15, R50 ;  /* 0x000000320f327220 */ /* 0x000fe20000410000 */
[----:B------:R-:W-:Y:S01]  /*77b0*/  F2FP.F16.F32.PACK_AB R47, R47, R48 ;  /* 0x000000302f2f723e */ /* 0x000fe200000000ff */
[----:B------:R-:W-:Y:S01]  /*77c0*/  FFMA.FTZ R74, R15, R72, -R74 ;  /* 0x000000480f4a7223 */ /* 0x000fe2000001084a */
[----:B------:R-:W-:-:S02]  /*77d0*/  HADD2.F32 R15, -RZ, R36.H1_H1 ;  /* 0x30000024ff0f7230 */ /* 0x000fc40000004100 */
[----:B------:R-:W-:Y:S01]  /*77e0*/  FFMA.FTZ R50, R13, R72, R50 ;  /* 0x000000480d327223 */ /* 0x000fe20000010032 */
[----:B------:R-:W-:Y:S01]  /*77f0*/  HADD2.F32 R36, -RZ, R56.H0_H0 ;  /* 0x20000038ff247230 */ /* 0x000fe20000004100 */
[----:B------:R-:W-:Y:S01]  /*7800*/  F2FP.F16.F32.PACK_AB R39, R39, R46 ;  /* 0x0000002e2727723e */ /* 0x000fe200000000ff */
[-C--:B------:R-:W-:Y:S01]  /*7810*/  FMUL.FTZ R13, R15, R64.reuse ;  /* 0x000000400f0d7220 */ /* 0x080fe20000410000 */
[----:B------:R-:W-:-:S03]  /*7820*/  FMUL.FTZ R64, R12, R64 ;  /* 0x000000400c407220 */ /* 0x000fc60000410000 */
[-C--:B------:R-:W-:Y:S01]  /*7830*/  FFMA.FTZ R13, R12, R36.reuse, -R13 ;  /* 0x000000240c0d7223 */ /* 0x080fe2000001080d */
[----:B------:R-:W-:Y:S01]  /*7840*/  FFMA.FTZ R15, R15, R36, R64 ;  /* 0x000000240f0f7223 */ /* 0x000fe20000010040 */
[----:B------:R-:W-:Y:S02]  /*7850*/  HADD2.F32 R36, -RZ, R38.H0_H0 ;  /* 0x20000026ff247230 */ /* 0x000fe40000004100 */
[----:B------:R-:W-:Y:S02]  /*7860*/  HADD2.F32 R12, -RZ, R14.H0_H0 ;  /* 0x2000000eff0c7230 */ /* 0x000fe40000004100 */
[----:B------:R-:W-:Y:S01]  /*7870*/  F2FP.F16.F32.PACK_AB R50, R15, R50 ;  /* 0x000000320f32723e */ /* 0x000fe200000000ff */
[-C--:B------:R-:W-:Y:S01]  /*7880*/  FMUL.FTZ R51, R36, R45.reuse ;  /* 0x0000002d24337220 */ /* 0x080fe20000410000 */
[----:B------:R-:W-:Y:S02]  /*7890*/  IMAD.MOV.U32 R15, RZ, RZ, R47 ;  /* 0x000000ffff0f7224 */ /* 0x000fe400078e002f */
[----:B------:R-:W-:Y:S01]  /*78a0*/  FMUL.FTZ R57, R12, R45 ;  /* 0x0000002d0c397220 */ /* 0x000fe20000410000 */
[----:B------:R-:W-:-:S02]  /*78b0*/  HADD2.F32 R45, -RZ, R38.H1_H1 ;  /* 0x30000026ff2d7230 */ /* 0x000fc40000004100 */
[-C--:B------:R-:W-:Y:S01]  /*78c0*/  FFMA.FTZ R12, R12, R49.reuse, -R51 ;  /* 0x000000310c0c7223 */ /* 0x080fe20000010833 */
[----:B------:R-:W-:Y:S02]  /*78d0*/  HADD2.F32 R51, -RZ, R66.H0_H0 ;  /* 0x20000042ff337230 */ /* 0x000fe40000004100 */
[----:B------:R-:W-:Y:S02]  /*78e0*/  HADD2.F32 R38, -RZ, R14.H1_H1 ;  /* 0x3000000eff267230 */ /* 0x000fe40000004100 */
[----:B------:R-:W-:Y:S01]  /*78f0*/  FFMA.FTZ R14, R36, R49, R57 ;  /* 0x00000031240e7223 */ /* 0x000fe20000010039 */
[-C--:B------:R-:W-:Y:S02]  /*7900*/  FMUL.FTZ R49, R45, R51.reuse ;  /* 0x000000332d317220 */ /* 0x080fe40000410000 */
[C---:B------:R-:W-:Y:S02]  /*7910*/  FMUL.FTZ R36, R38.reuse, R51 ;  /* 0x0000003326247220 */ /* 0x040fe40000410000 */
[----:B------:R-:W-:-:S02]  /*7920*/  FFMA.FTZ R49, R38, R58, -R49 ;  /* 0x0000003a26317223 */ /* 0x000fc40000010831 */
[----:B------:R-:W-:Y:S01]  /*7930*/  FFMA.FTZ R45, R45, R58, R36 ;  /* 0x0000003a2d2d7223 */ /* 0x000fe20000010024 */
[----:B------:R-:W-:Y:S01]  /*7940*/  F2FP.F16.F32.PACK_AB R36, R13, R74 ;  /* 0x0000004a0d24723e */ /* 0x000fe200000000ff */
[----:B------:R-:W-:Y:S01]  /*7950*/  IMAD.MOV.U32 R13, RZ, RZ, R37 ;  /* 0x000000ffff0d7224 */ /* 0x000fe200078e0025 */
[----:B------:R-:W-:Y:S01]  /*7960*/  F2FP.F16.F32.PACK_AB R46, R49, R12 ;  /* 0x0000000c312e723e */ /* 0x000fe200000000ff */
[----:B------:R-:W-:Y:S01]  /*7970*/  IMAD.MOV.U32 R37, RZ, RZ, R11 ;  /* 0x000000ffff257224 */ /* 0x000fe200078e000b */
[----:B------:R-:W-:Y:S01]  /*7980*/  F2FP.F16.F32.PACK_AB R38, R45, R14 ;  /* 0x0000000e2d26723e */ /* 0x000fe200000000ff */
[----:B------:R-:W-:Y:S01]  /*7990*/  IMAD.MOV.U32 R12, RZ, RZ, R36 ;  /* 0x000000ffff0c7224 */ /* 0x000fe200078e0024 */
[----:B------:R-:W-:Y:S01]  /*79a0*/  MOV R14, R46 ;  /* 0x0000002e000e7202 */ /* 0x000fe20000000f00 */
[----:B------:R-:W-:-:S07]  /*79b0*/  IMAD.MOV.U32 R36, RZ, RZ, R50 ;  /* 0x000000ffff247224 */ /* 0x000fce00078e0032 */
.L_x_1619:
[----:B------:R-:W-:Y:S05]  /*79c0*/  BSYNC B2 ;  /* 0x0000000000027941 */ /* 0x000fea0003800000 */
.L_x_1618:
[----:B------:R-:W-:Y:S01]  /*79d0*/  LEA R42, P0, R68, R104, 0x1 ;  /* 0x00000068442a7211 */ /* 0x000fe200078008ff */
[----:B------:R-:W-:-:S03]  /*79e0*/  @!P4 IMAD.WIDE R44, R44, 0x2, R40 ;  /* 0x000000022c2cc825 */ /* 0x000fc600078e0228 */
[----:B------:R-:W-:-:S05]  /*79f0*/  LEA.HI.X R43, R68, R105, R86, 0x1, P0 ;  /* 0x00000069442b7211 */ /* 0x000fca00000f0c56 */
[----:B0-----:R0:W-:Y:S04]  /*7a00*/  ST.E.128 desc[UR60][R42.64], R12 ;  /* 0x0000000c2a007985 */ /* 0x0011e8000c101d3c */
[----:B-1----:R0:W-:Y:S02]  /*7a10*/  @!P4 ST.E.128 desc[UR60][R44.64], R36 ;  /* 0x000000242c00c985 */ /* 0x0021e4000c101d3c */
.L_x_1617:
[----:B------:R-:W-:Y:S05]  /*7a20*/  BSYNC B1 ;  /* 0x0000000000017941 */ /* 0x000fea0003800000 */
.L_x_1616:
[----:B------:R-:W-:-:S13]  /*7a30*/  ISETP.NE.AND P0, PT, R71, RZ, PT ;  /* 0x000000ff4700720c */ /* 0x000fda0003f05270 */
[----:B------:R-:W-:Y:S05]  /*7a40*/  @!P0 BRA `(.L_x_1584) ;  /* 0x0000000c00488947 */ /* 0x000fea0003800000 */
[----:B0-----:R-:W4:Y:S04]  /*7a50*/  LDL R36, [R1+0x60] ;  /* 0x0000600001247983 */ /* 0x001f280000100800 */
[----:B------:R-:W5:Y:S04]  /*7a60*/  LDL R15, [R1+0xcc] ;  /* 0x0000cc00010f7983 */ /* 0x000f680000100800 */
[----:B------:R-:W2:Y:S01]  /*7a70*/  LDL R14, [R1+0x6c] ;  /* 0x00006c00010e7983 */ /* 0x000ea20000100800 */
[----:B------:R-:W-:Y:S01]  /*7a80*/  SEL R107, R91, R107, !P1 ;  /* 0x0000006b5b6b7207 */ /* 0x000fe20004800000 */
[----:B------:R-:W-:Y:S01]  /*7a90*/  BSSY B1, `(.L_x_1620) ;  /* 0x000006a000017945 */ /* 0x000fe20003800000 */
[----:B------:R-:W-:-:S02]  /*7aa0*/  ISETP.GE.AND P4, PT, R203, R101, PT ;  /* 0x00000065cb00720c */ /* 0x000fc40003f86270 */
[----:B---3--:R-:W-:Y:S02]  /*7ab0*/  SHF.R.S32.HI R12, RZ, 0x1f, R107 ;  /* 0x0000001fff0c7819 */ /* 0x008fe4000001146b */
[----:B------:R-:W-:Y:S02]  /*7ac0*/  LEA R42, P0, R70, R104, 0x1 ;  /* 0x00000068462a7211 */ /* 0x000fe400078008ff */
[----:B------:R-:W-:Y:S02]  /*7ad0*/  LEA.HI R12, R12, R107, RZ, 0x4 ;  /* 0x0000006b0c0c7211 */ /* 0x000fe400078f20ff */
[----:B------:R-:W-:Y:S02]  /*7ae0*/  LEA.HI.X R43, R70, R105, R87, 0x1, P0 ;  /* 0x00000069462b7211 */ /* 0x000fe400000f0c57 */
[----:B------:R-:W-:-:S04]  /*7af0*/  LEA.HI.SX32 R12, R12, R69, 0x1c ;  /* 0x000000450c0c7211 */ /* 0x000fc800078fe2ff */
[----:B------:R-:W-:Y:S01]  /*7b00*/  SHF.R.S32.HI R13, RZ, 0x1f, R12 ;  /* 0x0000001fff0d7819 */ /* 0x000fe2000001140c */
[----:B------:R-:W-:-:S03]  /*7b10*/  IMAD.SHL.U32 R11, R12, 0x8, RZ ;  /* 0x000000080c0b7824 */ /* 0x000fc600078e00ff */
[----:B------:R-:W-:-:S05]  /*7b20*/  LEA.HI R13, R13, R12, RZ, 0x3 ;  /* 0x0000000c0d0d7211 */ /* 0x000fca00078f18ff */
[----:B------:R-:W-:-:S05]  /*7b30*/  IMAD.SHL.U32 R13, R13, 0x200, RZ ;  /* 0x000002000d0d7824 */ /* 0x000fca00078e00ff */
[----:B------:R-:W-:Y:S02]  /*7b40*/  LOP3.LUT R13, R13, 0x7ffff000, RZ, 0xc0, !PT ;  /* 0x7ffff0000d0d7812 */ /* 0x000fe400078ec0ff */
[----:B----4-:R-:W-:-:S04]  /*7b50*/  LOP3.LUT R12, R36, 0x38, R11, 0xf8, !PT ;  /* 0x00000038240c7812 */ /* 0x010fc800078ef80b */
[----:B-----5:R-:W-:-:S04]  /*7b60*/  LOP3.LUT R12, R12, R15, RZ, 0x3c, !PT ;  /* 0x0000000f0c0c7212 */ /* 0x020fc800078e3cff */
[----:B--2---:R-:W-:Y:S01]  /*7b70*/  IADD3 R13, R12, R13, R14 ;  /* 0x0000000d0c0d7210 */ /* 0x004fe20007ffe00e */
[----:B------:R-:W-:-:S03]  /*7b80*/  IMAD R12, R200, 0x4000, R6 ;  /* 0x00004000c80c7824 */ /* 0x000fc600078e0206 */
[----:B------:R-:W-:Y:S01]  /*7b90*/  LEA R14, R200, R13, 0xe ;  /* 0x0000000dc80e7211 */ /* 0x000fe200078e70ff */
[----:B------:R-:W-:-:S04]  /*7ba0*/  IMAD R12, R12, 0x2, R17 ;  /* 0x000000020c0c7824 */ /* 0x000fc800078e0211 */
[----:B------:R-:W-:Y:S02]  /*7bb0*/  IMAD R36, R14, 0x2, R17 ;  /* 0x000000020e247824 */ /* 0x000fe400078e0211 */
[----:B------:R-:W0:Y:S04]  /*7bc0*/  LDS.128 R12, [R12+0x20400] ;  /* 0x020400000c0c7984 */ /* 0x000e280000000c00 */
[----:B------:R-:W1:Y:S01]  /*7bd0*/  LDS.128 R36, [R36+0x20400] ;  /* 0x0204000024247984 */ /* 0x000e620000000c00 */
[----:B------:R-:W-:Y:S05]  /*7be0*/  @P4 BRA `(.L_x_1621) ;  /* 0x0000000400504947 */ /* 0x000fea0003800000 */
[----:B------:R-:W-:Y:S01]  /*7bf0*/  SHF.R.U64 R44, R52, 0x10, R53 ;  /* 0x00000010342c7819 */ /* 0x000fe20000001235 */
[----:B-1----:R-:W-:Y:S01]  /*7c00*/  IMAD.MOV.U32 R48, RZ, RZ, R37 ;  /* 0x000000ffff307224 */ /* 0x002fe200078e0025 */
[----:B------:R-:W-:Y:S01]  /*7c10*/  SHF.R.U32.HI R51, RZ, 0x10, R53 ;  /* 0x00000010ff337819 */ /* 0x000fe20000011635 */
[----:B0-----:R-:W-:Y:S01]  /*7c20*/  IMAD.MOV.U32 R37, RZ, RZ, R15 ;  /* 0x000000ffff257224 */ /* 0x001fe200078e000f */
[----:B------:R-:W-:Y:S01]  /*7c30*/  SHF.R.U32.HI R53, RZ, 0x10, R61 ;  /* 0x00000010ff357819 */ /* 0x000fe2000001163d */
[----:B------:R-:W-:Y:S01]  /*7c40*/  HADD2.F32 R56, -RZ, R117.H1_H1 ;  /* 0x30000075ff387230 */ /* 0x000fe20000004100 */
[----:B------:R-:W-:Y:S01]  /*7c50*/  MOV R49, R39 ;  /* 0x0000002700317202 */ /* 0x000fe20000000f00 */
[--C-:B------:R-:W-:Y:S01]  /*7c60*/  HADD2.F32 R39, -RZ, R48.reuse.H0_H0 ;  /* 0x20000030ff277230 */ /* 0x100fe20000004100 */
[--C-:B------:R-:W-:Y:S01]  /*7c70*/  SHF.R.U64 R45, R54, 0x10, R55.reuse ;  /* 0x00000010362d7819 */ /* 0x100fe20000001237 */
[----:B------:R-:W-:Y:S01]  /*7c80*/  HADD2.F32 R50, -RZ, R48.H1_H1 ;  /* 0x30000030ff327230 */ /* 0x000fe20000004100 */
[----:B------:R-:W-:Y:S01]  /*7c90*/  SHF.R.U32.HI R54, RZ, 0x10, R55 ;  /* 0x00000010ff367819 */ /* 0x000fe20000011637 */
[----:B------:R-:W-:Y:S01]  /*7ca0*/  HADD2.F32 R53, -RZ, R53.H0_H0 ;  /* 0x20000035ff357230 */ /* 0x000fe20000004100 */
[--C-:B------:R-:W-:Y:S01]  /*7cb0*/  SHF.R.U64 R47, R62, 0x10, R63.reuse ;  /* 0x000000103e2f7819 */ /* 0x100fe2000000123f */
[--C-:B------:R-:W-:Y:S01]  /*7cc0*/  HADD2.F32 R48, -RZ, R13.reuse.H1_H1 ;  /* 0x3000000dff307230 */ /* 0x100fe20000004100 */
[----:B------:R-:W-:Y:S01]  /*7cd0*/  SHF.R.U32.HI R62, RZ, 0x10, R63 ;  /* 0x00000010ff3e7819 */ /* 0x000fe2000001163f */
[----:B------:R-:W-:-:S02]  /*7ce0*/  HADD2.F32 R15, -RZ, R13.H0_H0 ;  /* 0x2000000dff0f7230 */ /* 0x000fc40000004100 */
[-C--:B------:R-:W-:Y:S01]  /*7cf0*/  FMUL.FTZ R55, R50, R53.reuse ;  /* 0x0000003532377220 */ /* 0x080fe20000410000 */
[----:B------:R-:W-:Y:S02]  /*7d00*/  HADD2.F32 R51, -RZ, R51.H0_H0 ;  /* 0x20000033ff337230 */ /* 0x000fe40000004100 */
[C---:B------:R-:W-:Y:S01]  /*7d10*/  FMUL.FTZ R53, R48.reuse, R53 ;  /* 0x0000003530357220 */ /* 0x040fe20000410000 */
[----:B------:R-:W-:Y:S02]  /*7d20*/  HADD2.F32 R52, -RZ, R115.H1_H1 ;  /* 0x30000073ff347230 */ /* 0x000fe40000004100 */
[-C--:B------:R-:W-:Y:S01]  /*7d30*/  FMUL.FTZ R58, R39, R56.reuse ;  /* 0x00000038273a7220 */ /* 0x080fe20000410000 */
[C---:B------:R-:W-:Y:S01]  /*7d40*/  FMUL.FTZ R56, R15.reuse, R56 ;  /* 0x000000380f387220 */ /* 0x040fe20000410000 */
[-C--:B------:R-:W-:Y:S01]  /*7d50*/  FFMA.FTZ R48, R48, R51.reuse, -R55 ;  /* 0x0000003330307223 */ /* 0x080fe20000010837 */
[----:B------:R-:W-:Y:S01]  /*7d60*/  FFMA.FTZ R50, R50, R51, R53 ;  /* 0x0000003332327223 */ /* 0x000fe20000010035 */
[----:B------:R-:W-:Y:S01]  /*7d70*/  FFMA.FTZ R13, R15, R52, -R58 ;  /* 0x000000340f0d7223 */ /* 0x000fe2000001083a */
[----:B------:R-:W-:-:S02]  /*7d80*/  HADD2.F32 R51, -RZ, R49.H0_H0 ;  /* 0x20000031ff337230 */ /* 0x000fc40000004100 */
[----:B------:R-:W-:Y:S01]  /*7d90*/  FFMA.FTZ R15, R39, R52, R56 ;  /* 0x00000034270f7223 */ /* 0x000fe20000010038 */
[----:B------:R-:W-:Y:S01]  /*7da0*/  HADD2.F32 R49, -RZ, R49.H1_H1 ;  /* 0x30000031ff317230 */ /* 0x000fe20000004100 */
[----:B------:R-:W-:Y:S01]  /*7db0*/  SHF.R.U64 R46, R60, 0x10, R61 ;  /* 0x000000103c2e7819 */ /* 0x000fe2000000123d */
[----:B------:R-:W-:Y:S01]  /*7dc0*/  HADD2.F32 R62, -RZ, R62.H0_H0 ;  /* 0x2000003eff3e7230 */ /* 0x000fe20000004100 */
[----:B------:R-:W-:Y:S01]  /*7dd0*/  F2FP.F16.F32.PACK_AB R13, R48, R13 ;  /* 0x0000000d300d723e */ /* 0x000fe200000000ff */
[----:B------:R-:W-:Y:S02]  /*7de0*/  HADD2.F32 R52, -RZ, R37.H1_H1 ;  /* 0x30000025ff347230 */ /* 0x000fe40000004100 */
[----:B------:R-:W-:Y:S02]  /*7df0*/  HADD2.F32 R54, -RZ, R54.H0_H0 ;  /* 0x20000036ff367230 */ /* 0x000fe40000004100 */
[----:B------:R-:W-:Y:S01]  /*7e00*/  FMUL.FTZ R53, R49, R62 ;  /* 0x0000003e31357220 */ /* 0x000fe20000410000 */
[----:B------:R-:W-:-:S02]  /*7e10*/  HADD2.F32 R58, -RZ, R116.H1_H1 ;  /* 0x30000074ff3a7230 */ /* 0x000fc40000004100 */
[C---:B------:R-:W-:Y:S01]  /*7e20*/  FMUL.FTZ R62, R52.reuse, R62 ;  /* 0x0000003e343e7220 */ /* 0x040fe20000410000 */
[----:B------:R-:W-:Y:S02]  /*7e30*/  HADD2.F32 R39, -RZ, R37.H0_H0 ;  /* 0x20000025ff277230 */ /* 0x000fe40000004100 */
[-C--:B------:R-:W-:Y:S01]  /*7e40*/  FFMA.FTZ R52, R52, R54.reuse, -R53 ;  /* 0x0000003634347223 */ /* 0x080fe20000010835 */
[----:B------:R-:W-:Y:S02]  /*7e50*/  HADD2.F32 R56, -RZ, R114.H1_H1 ;  /* 0x30000072ff387230 */ /* 0x000fe40000004100 */
[----:B------:R-:W-:Y:S01]  /*7e60*/  FFMA.FTZ R54, R49, R54, R62 ;  /* 0x0000003631367223 */ /* 0x000fe2000001003e */
[-C--:B------:R-:W-:Y:S01]  /*7e70*/  FMUL.FTZ R60, R51, R58.reuse ;  /* 0x0000003a333c7220 */ /* 0x080fe20000410000 */
[----:B------:R-:W-:Y:S02]  /*7e80*/  HADD2.F32 R53, -RZ, R46.H0_H0 ;  /* 0x2000002eff357230 */ /* 0x000fe40000004100 */
[----:B------:R-:W-:Y:S01]  /*7e90*/  FMUL.FTZ R58, R39, R58 ;  /* 0x0000003a273a7220 */ /* 0x000fe20000410000 */
[----:B------:R-:W-:-:S02]  /*7ea0*/  HADD2.F32 R49, -RZ, R36.H0_H0 ;  /* 0x20000024ff317230 */ /* 0x000fc40000004100 */
[-C--:B------:R-:W-:Y:S01]  /*7eb0*/  FFMA.FTZ R37, R39, R56.reuse, -R60 ;  /* 0x0000003827257223 */ /* 0x080fe2000001083c */
[----:B------:R-:W-:Y:S02]  /*7ec0*/  HADD2.F32 R46, -RZ, R12.H0_H0 ;  /* 0x2000000cff2e7230 */ /* 0x000fe40000004100 */
[----:B------:R-:W-:Y:S01]  /*7ed0*/  FFMA.FTZ R39, R51, R56, R58 ;  /* 0x0000003833277223 */ /* 0x000fe2000001003a */
[----:B------:R-:W-:Y:S02]  /*7ee0*/  HADD2.F32 R36, -RZ, R36.H1_H1 ;  /* 0x30000024ff247230 */ /* 0x000fe40000004100 */
[----:B------:R-:W-:Y:S01]  /*7ef0*/  HADD2.F32 R117, -RZ, R117.H0_H0 ;  /* 0x20000075ff757230 */ /* 0x000fe20000004100 */
[----:B------:R-:W-:Y:S01]  /*7f00*/  F2FP.F16.F32.PACK_AB R52, R52, R37 ;  /* 0x000000253434723e */ /* 0x000fe200000000ff */
[----:B------:R-:W-:Y:S02]  /*7f10*/  HADD2.F32 R12, -RZ, R12.H1_H1 ;  /* 0x3000000cff0c7230 */ /* 0x000fe40000004100 */
[----:B------:R-:W-:Y:S01]  /*7f20*/  FMUL.FTZ R57, R36, R53 ;  /* 0x0000003524397220 */ /* 0x000fe20000410000 */
[----:B------:R-:W-:-:S02]  /*7f30*/  HADD2.F32 R115, -RZ, R115.H0_H0 ;  /* 0x20000073ff737230 */ /* 0x000fc40000004100 */
[----:B------:R-:W-:Y:S01]  /*7f40*/  FMUL.FTZ R55, R49, R117 ;  /* 0x0000007531377220 */ /* 0x000fe20000410000 */
[----:B------:R-:W-:Y:S02]  /*7f50*/  HADD2.F32 R51, -RZ, R44.H0_H0 ;  /* 0x2000002cff337230 */ /* 0x000fe40000004100 */
[----:B------:R-:W-:Y:S01]  /*7f60*/  FMUL.FTZ R53, R12, R53 ;  /* 0x000000350c357220 */ /* 0x000fe20000410000 */
[C---:B------:R-:W-:Y:S01]  /*7f70*/  FMUL.FTZ R44, R46.reuse, R117 ;  /* 0x000000752e2c7220 */ /* 0x040fe20000410000 */
[----:B------:R-:W-:Y:S01]  /*7f80*/  FFMA.FTZ R55, R46, R115, -R55 ;  /* 0x000000732e377223 */ /* 0x000fe20000010837 */
[----:B------:R-:W-:Y:S02]  /*7f90*/  HADD2.F32 R47, -RZ, R47.H0_H0 ;  /* 0x2000002fff2f7230 */ /* 0x000fe40000004100 */
[-C--:B------:R-:W-:Y:S01]  /*7fa0*/  FFMA.FTZ R53, R36, R51.reuse, R53 ;  /* 0x0000003324357223 */ /* 0x080fe20000010035 */
[----:B------:R-:W-:Y:S01]  /*7fb0*/  FFMA.FTZ R46, R12, R51, -R57 ;  /* 0x000000330c2e7223 */ /* 0x000fe20000010839 */
[----:B------:R-:W-:-:S02]  /*7fc0*/  HADD2.F32 R36, -RZ, R38.H0_H0 ;  /* 0x20000026ff247230 */ /* 0x000fc40000004100 */
[----:B------:R-:W-:Y:S01]  /*7fd0*/  FFMA.FTZ R44, R49, R115, R44 ;  /* 0x00000073312c7223 */ /* 0x000fe2000001002c */
[----:B------:R-:W-:Y:S01]  /*7fe0*/  HADD2.F32 R51, -RZ, R116.H0_H0 ;  /* 0x20000074ff337230 */ /* 0x000fe20000004100 */
[----:B------:R-:W-:Y:S01]  /*7ff0*/  F2FP.F16.F32.PACK_AB R37, R50, R15 ;  /* 0x0000000f3225723e */ /* 0x000fe200000000ff */
[----:B------:R-:W-:Y:S01]  /*8000*/  HADD2.F32 R12, -RZ, R14.H0_H0 ;  /* 0x2000000eff0c7230 */ /* 0x000fe20000004100 */
[----:B------:R-:W-:Y:S01]  /*8010*/  F2FP.F16.F32.PACK_AB R39, R54, R39 ;  /* 0x000000273627723e */ /* 0x000fe200000000ff */
[----:B------:R-:W-:Y:S02]  /*8020*/  HADD2.F32 R38, -RZ, R38.H1_H1 ;  /* 0x30000026ff267230 */ /* 0x000fe40000004100 */
[-C--:B------:R-:W-:Y:S01]  /*8030*/  FMUL.FTZ R57, R36, R51.reuse ;  /* 0x0000003324397220 */ /* 0x080fe20000410000 */
[----:B------:R-:W-:Y:S02]  /*8040*/  HADD2.F32 R14, -RZ, R14.H1_H1 ;  /* 0x3000000eff0e7230 */ /* 0x000fe40000004100 */
[----:B------:R-:W-:Y:S01]  /*8050*/  FMUL.FTZ R51, R12, R51 ;  /* 0x000000330c337220 */ /* 0x000fe20000410000 */
[----:B------:R-:W-:-:S02]  /*8060*/  HADD2.F32 R49, -RZ, R114.H0_H0 ;  /* 0x20000072ff317230 */ /* 0x000fc40000004100 */
[-C--:B------:R-:W-:Y:S01]  /*8070*/  FMUL.FTZ R59, R38, R47.reuse ;  /* 0x0000002f263b7220 */ /* 0x080fe20000410000 */
[----:B------:R-:W-:Y:S02]  /*8080*/  HADD2.F32 R45, -RZ, R45.H0_H0 ;  /* 0x2000002dff2d7230 */ /* 0x000fe40000004100 */
[----:B------:R-:W-:Y:S01]  /*8090*/  FMUL.FTZ R47, R14, R47 ;  /* 0x0000002f0e2f7220 */ /* 0x000fe20000410000 */
[----:B------:R-:W-:Y:S02]  /*80a0*/  IMAD.MOV.U32 R15, RZ, RZ, R52 ;  /* 0x000000ffff0f7224 */ /* 0x000fe400078e0034 */
        /* <DEDUP_REMOVED lines=8> */
.L_x_1621:
[----:B------:R-:W-:Y:S05]  /*8130*/  BSYNC B1 ;  /* 0x0000000000017941 */ /* 0x000fea0003800000 */
.L_x_1620:
[----:B0-----:R0:W-:Y:S01]  /*8140*/  ST.E.128 desc[UR60][R42.64], R12 ;  /* 0x0000000c2a007985 */ /* 0x0011e2000c101d3c */
[----:B------:R-:W-:-:S13]  /*8150*/  ISETP.GE.AND P0, PT, R11, R106, PT ;  /* 0x0000006a0b00720c */ /* 0x000fda0003f06270 */
[----:B------:R-:W-:Y:S05]  /*8160*/  @P0 BRA `(.L_x_1584) ;  /* 0x0000000400800947 */ /* 0x000fea0003800000 */
[----:B------:R-:W-:-:S05]  /*8170*/  IMAD.WIDE R40, R11, 0x2, R40 ;  /* 0x000000020b287825 */ /* 0x000fca00078e0228 */
[----:B-1----:R1:W-:Y:S01]  /*8180*/  ST.E.128 desc[UR60][R40.64], R36 ;  /* 0x0000002428007985 */ /* 0x0023e2000c101d3c */
[----:B------:R-:W-:Y:S05]  /*8190*/  BRA `(.L_x_1584) ;  /* 0x0000000400747947 */ /* 0x000fea0003800000 */
.L_x_1557:
[----:B------:R-:W2:Y:S02]  /*81a0*/  LDL R11, [R1+0x68] ;  /* 0x00006800010b7983 */ /* 0x000ea40000100800 */
[----:B--2---:R-:W-:-:S13]  /*81b0*/  R2UR UR4, R11 ;  /* 0x000000000b0472ca */ /* 0x004fda00000e0000 */
[----:B------:R-:W-:-:S06]  /*81c0*/  UISETP.NE.AND UP0, UPT, UR4, 0x3, UPT ;  /* 0x000000030400788c */ /* 0x000fcc000bf05270 */
[----:B------:R-:W-:-:S13]  /*81d0*/  PLOP3.LUT P5, PT, PT, PT, UP0, 0x80, 0x0 ;  /* 0x000000000000781c */ /* 0x000fda0003faf008 */
[----:B------:R-:W-:Y:S05]  /*81e0*/  @!P5 BRA `(.L_x_1622) ;  /* 0x000000000004d947 */ /* 0x000fea0003800000 */
[----:B------:R-:W-:Y:S01]  /*81f0*/  BPT.TRAP 0x1 ;  /* 0x000000040000795c */ /* 0x000fe20000300000 */
.L_x_1622:
[----:B------:R-:W2:Y:S01]  /*8200*/  LDL R11, [R1+0x50] ;  /* 0x00005000010b7983 */ /* 0x000ea20000100800 */
[----:B------:R-:W-:Y:S01]  /*8210*/  IMAD R88, R200, 0x8, R17 ;  /* 0x00000008c8587824 */ /* 0x000fe200078e0211 */
[----:B------:R-:W-:Y:S01]  /*8220*/  BSSY B1, `(.L_x_1623) ;  /* 0x0000005000017945 */ /* 0x000fe20003800000 */
[----:B------:R-:W-:Y:S02]  /*8230*/  SHF.R.S32.HI R97, RZ, 0x1f, R98 ;  /* 0x0000001fff617819 */ /* 0x000fe40000011462 */
[----:B--2---:R-:W-:-:S04]  /*8240*/  SHF.L.U32 R100, R11, 0x1f, RZ ;  /* 0x0000001f0b647819 */ /* 0x004fc800000006ff */
[----:B------:R-:W0:Y:S02]  /*8250*/  SYNCS.PHASECHK.TRANS64.TRYWAIT P0, [R88+URZ+0x30890], R100 ;  /* 0x03089064580075a7 */ /* 0x000e24000800017f */
[----:B0-----:R-:W-:Y:S05]  /*8260*/  @!P0 BRA `(.L_x_1624) ;  /* 0x0000025400708947 */ /* 0x001fea0003800000 */
.L_x_2014:
[----:B------:R-:W-:Y:S05]  /*8270*/  BSYNC B1 ;  /* 0x0000000000017941 */ /* 0x000fea0003800000 */
.L_x_1623:
[----:B------:R-:W2:Y:S01]  /*8280*/  LDL R15, [R1+0x10] ;  /* 0x00001000010f7983 */ /* 0x000ea20000100800 */
        /* <DEDUP_REMOVED lines=13> */
[----:B------:R-:W-:-:S03]  /*8360*/  ULDC.64 UR4, c[0x0][0x308] ;  /* 0x0000c20000047ab9 */ /* 0x000fc60000000a00 */
[----:B------:R-:W-:Y:S02]  /*8370*/  IMAD.IADD R13, R13, 0x1, R11 ;  /* 0x000000010d0d7824 */ /* 0x000fe400078e020b */
[----:B------:R-:W-:Y:S01]  /*8380*/  IMAD.WIDE.U32 R12, R226, UR4, R12 ;  /* 0x00000004e20c7c25 */ /* 0x000fe2000f8e000c */
[----:B------:R-:W-:-:S03]  /*8390*/  UMOV UR4, 0xffffffff ;  /* 0xffffffff00047882 */ /* 0x000fc60000000000 */
[----:B------:R-:W-:Y:S01]  /*83a0*/  IMAD R41, R226, UR5, R13 ;  /* 0x00000005e2297c24 */ /* 0x000fe2000f8e020d */
[----:B------:R-:W-:-:S04]  /*83b0*/  LEA R40, P0, R12, UR6, 0x1 ;  /* 0x000000060c287c11 */ /* 0x000fc8000f8008ff */
[----:B------:R-:W-:Y:S02]  /*83c0*/  LEA.HI.X R41, R12, UR7, R41, 0x1, P0 ;  /* 0x000000070c297c11 */ /* 0x000fe400080f0c29 */
[----:B--2---:R-:W-:-:S04]  /*83d0*/  IADD3 R42, -R15, R95, RZ ;  /* 0x0000005f0f2a7210 */ /* 0x004fc80007ffe1ff */
[----:B------:R-:W-:Y:S01]  /*83e0*/  ISETP.GE.AND P0, PT, R42, 0x1, PT ;  /* 0x000000012a00780c */ /* 0x000fe20003f06270 */
[----:B------:R-:W-:-:S12]  /*83f0*/  BRA.DIV UR4, `(.L_x_1625) ;  /* 0x0000025604207947 */ /* 0x000fd8000b800000 */
[----:B------:R1:W2:Y:S04]  /*8400*/  SHFL.IDX PT, R38, R41, RZ, 0x181f ;  /* 0x00181fff29267589 */ /* 0x0002a800000e0000 */
[----:B------:R1:W3:Y:S02]  /*8410*/  SHFL.IDX PT, R39, R40, RZ, 0x181f ;  /* 0x00181fff28277589 */ /* 0x0002e400000e0000 */
.L_x_2018:
[----:B------:R-:W-:Y:S04]  /*8420*/  BSSY B1, `(.L_x_1626) ;  /* 0x0000018000017945 */ /* 0x000fe80003800000 */
[----:B------:R-:W-:Y:S05]  /*8430*/  @!P0 BRA `(.L_x_1627) ;  /* 0x0000000000588947 */ /* 0x000fea0003800000 */
[----:B------:R-:W4:Y:S01]  /*8440*/  LDL R11, [R1+0x8] ;  /* 0x00000800010b7983 */ /* 0x000f220000100800 */
[----:B------:R-:W-:Y:S02]  /*8450*/  ULDC UR4, c[0x0][0x2f4] ;  /* 0x0000bd0000047ab9 */ /* 0x000fe40000000800 */
[----:B------:R-:W-:Y:S02]  /*8460*/  ISETP.GE.AND P4, PT, R18, UR4, PT ;  /* 0x0000000412007c0c */ /* 0x000fe4000bf86270 */
[----:B------:R-:W-:-:S11]  /*8470*/  ISETP.GE.AND P0, PT, R203, UR4, PT ;  /* 0x00000004cb007c0c */ /* 0x000fd6000bf06270 */
[----:B------:R-:W5:Y:S01]  /*8480*/  @!P4 LDS.128 R12, [R90+0x20400] ;  /* 0x020400005a0cc984 */ /* 0x000f620000000c00 */
[----:B---3--:R-:W-:-:S04]  /*8490*/  @!P4 LEA R36, P6, R18, R39, 0x1 ;  /* 0x000000271224c211 */ /* 0x008fc800078c08ff */
[----:B--2---:R-:W-:-:S05]  /*84a0*/  @!P4 LEA.HI.X R37, R18, R38, R19, 0x1, P6 ;  /* 0x000000261225c211 */ /* 0x004fca00030f0c13 */
[----:B-----5:R2:W-:Y:S01]  /*84b0*/  @!P4 ST.E.128 desc[UR60][R36.64], R12 ;  /* 0x0000000c2400c985 */ /* 0x0205e2000c101d3c */
[----:B------:R-:W-:-:S03]  /*84c0*/  ISETP.GE.AND P4, PT, R22, UR4, PT ;  /* 0x0000000416007c0c */ /* 0x000fc6000bf86270 */
[----:B------:R-:W3:Y:S01]  /*84d0*/  @!P0 LDS.128 R12, [R90+0x22400] ;  /* 0x022400005a0c8984 */ /* 0x000ee20000000c00 */
[----:B--2---:R-:W-:-:S04]  /*84e0*/  @!P0 LEA R36, P6, R201, R39, 0x1 ;  /* 0x00000027c9248211 */ /* 0x004fc800078c08ff */
[----:B------:R-:W-:-:S05]  /*84f0*/  @!P0 LEA.HI.X R37, R201, R38, R224, 0x1, P6 ;  /* 0x00000026c9258211 */ /* 0x000fca00030f0ce0 */
[----:B---3--:R2:W-:Y:S01]  /*8500*/  @!P0 ST.E.128 desc[UR60][R36.64], R12 ;  /* 0x0000000c24008985 */ /* 0x0085e2000c101d3c */
[----:B------:R-:W-:-:S03]  /*8510*/  ISETP.GE.AND P0, PT, R23, UR4, PT ;  /* 0x0000000417007c0c */ /* 0x000fc6000bf06270 */
[----:B------:R-:W3:Y:S01]  /*8520*/  @!P4 LDS.128 R12, [R90+0x24400] ;  /* 0x024400005a0cc984 */ /* 0x000ee20000000c00 */
[----:B--2---:R-:W-:-:S04]  /*8530*/  @!P4 LEA R36, P6, R22, R39, 0x1 ;  /* 0x000000271624c211 */ /* 0x004fc800078c08ff */
[----:B----4-:R-:W-:-:S05]  /*8540*/  @!P4 LEA.HI.X R37, R22, R38, R11, 0x1, P6 ;  /* 0x000000261625c211 */ /* 0x010fca00030f0c0b */
[----:B---3--:R2:W-:Y:S04]  /*8550*/  @!P4 ST.E.128 desc[UR60][R36.64], R12 ;  /* 0x0000000c2400c985 */ /* 0x0085e8000c101d3c */
[----:B------:R-:W3:Y:S01]  /*8560*/  @!P0 LDS.128 R12, [R90+0x26400] ;  /* 0x026400005a0c8984 */ /* 0x000ee20000000c00 */
[----:B--2---:R-:W-:-:S04]  /*8570*/  @!P0 LEA R36, P4, R23, R39, 0x1 ;  /* 0x0000002717248211 */ /* 0x004fc800078808ff */
[----:B------:R-:W-:-:S05]  /*8580*/  @!P0 LEA.HI.X R37, R23, R38, R229, 0x1, P4 ;  /* 0x0000002617258211 */ /* 0x000fca00020f0ce5 */
[----:B---3--:R4:W-:Y:S04]  /*8590*/  @!P0 ST.E.128 desc[UR60][R36.64], R12 ;  /* 0x0000000c24008985 */ /* 0x0089e8000c101d3c */
.L_x_1627:
[----:B------:R-:W-:Y:S05]  /*85a0*/  BSYNC B1 ;  /* 0x0000000000017941 */ /* 0x000fea0003800000 */
.L_x_1626:
[----:B------:R-:W-:-:S03]  /*85b0*/  UMOV UR4, 0xffffffff ;  /* 0xffffffff00047882 */ /* 0x000fc60000000000 */
[----:B------:R-:W-:Y:S05]  /*85c0*/  BRA.DIV UR4, `(.L_x_1628) ;  /* 0x0000025204f87947 */ /* 0x000fea000b800000 */
[----:B--2---:R2:W0:Y:S04]  /*85d0*/  SHFL.IDX PT, R38, R41, 0x1, 0x181f ;  /* 0x00381f0029267f89 */ /* 0x00442800000e0000 */
[----:B---3--:R2:W3:Y:S02]  /*85e0*/  SHFL.IDX PT, R39, R40, 0x1, 0x181f ;  /* 0x00381f0028277f89 */ /* 0x0084e400000e0000 */
.L_x_2022:
[----:B------:R-:W-:-:S13]  /*85f0*/  ISETP.GE.AND P0, PT, R42, 0x21, PT ;  /* 0x000000212a00780c */ /* 0x000fda0003f06270 */
[----:B------:R-:W-:Y:S05]  /*8600*/  @!P0 BRA `(.L_x_1584) ;  /* 0x0000000000588947 */ /* 0x000fea0003800000 */
[----:B------:R-:W5:Y:S01]  /*8610*/  LDL R11, [R1+0x8] ;  /* 0x00000800010b7983 */ /* 0x000f620000100800 */
[----:B------:R-:W-:Y:S02]  /*8620*/  ULDC UR4, c[0x0][0x2f4] ;  /* 0x0000bd0000047ab9 */ /* 0x000fe40000000800 */
[----:B------:R-:W-:Y:S02]  /*8630*/  ISETP.GE.AND P6, PT, R18, UR4, PT ;  /* 0x0000000412007c0c */ /* 0x000fe4000bfc6270 */
[----:B------:R-:W-:-:S11]  /*8640*/  ISETP.GE.AND P4, PT, R203, UR4, PT ;  /* 0x00000004cb007c0c */ /* 0x000fd6000bf86270 */
[----:B----4-:R-:W4:Y:S01]  /*8650*/  @!P6 LDS.128 R12, [R90+0x21400] ;  /* 0x021400005a0ce984 */ /* 0x010f220000000c00 */
[----:B---3--:R-:W-:-:S04]  /*8660*/  @!P6 LEA R36, P0, R18, R39, 0x1 ;  /* 0x000000271224e211 */ /* 0x008fc800078008ff */
[----:B0-----:R-:W-:Y:S02]  /*8670*/  @!P6 LEA.HI.X R37, R18, R38, R19, 0x1, P0 ;  /* 0x000000261225e211 */ /* 0x001fe400000f0c13 */
[----:B------:R-:W-:-:S03]  /*8680*/  ISETP.GE.AND P0, PT, R22, UR4, PT ;  /* 0x0000000416007c0c */ /* 0x000fc6000bf06270 */
[----:B----4-:R0:W-:Y:S04]  /*8690*/  @!P6 ST.E.128 desc[UR60][R36.64], R12 ;  /* 0x0000000c2400e985 */ /* 0x0101e8000c101d3c */
[----:B------:R-:W3:Y:S01]  /*86a0*/  @!P4 LDS.128 R12, [R90+0x23400] ;  /* 0x023400005a0cc984 */ /* 0x000ee20000000c00 */
[----:B0-----:R-:W-:-:S04]  /*86b0*/  @!P4 LEA R36, P6, R201, R39, 0x1 ;  /* 0x00000027c924c211 */ /* 0x001fc800078c08ff */
[----:B------:R-:W-:-:S05]  /*86c0*/  @!P4 LEA.HI.X R37, R201, R38, R224, 0x1, P6 ;  /* 0x00000026c925c211 */ /* 0x000fca00030f0ce0 */
[----:B---3--:R0:W-:Y:S01]  /*86d0*/  @!P4 ST.E.128 desc[UR60][R36.64], R12 ;  /* 0x0000000c2400c985 */ /* 0x0081e2000c101d3c */
[----:B------:R-:W-:-:S03]  /*86e0*/  ISETP.GE.AND P4, PT, R23, UR4, PT ;  /* 0x0000000417007c0c */ /* 0x000fc6000bf86270 */
[----:B------:R-:W3:Y:S01]  /*86f0*/  @!P0 LDS.128 R12, [R90+0x25400] ;  /* 0x025400005a0c8984 */ /* 0x000ee20000000c00 */
[----:B0-----:R-:W-:-:S04]  /*8700*/  @!P0 LEA R36, P6, R22, R39, 0x1 ;  /* 0x0000002716248211 */ /* 0x001fc800078c08ff */
[----:B-----5:R-:W-:-:S05]  /*8710*/  @!P0 LEA.HI.X R37, R22, R38, R11, 0x1, P6 ;  /* 0x0000002616258211 */ /* 0x020fca00030f0c0b */
[----:B---3--:R0:W-:Y:S04]  /*8720*/  @!P0 ST.E.128 desc[UR60][R36.64], R12 ;  /* 0x0000000c24008985 */ /* 0x0081e8000c101d3c */
[----:B------:R-:W3:Y:S01]  /*8730*/  @!P4 LDS.128 R12, [R90+0x27400] ;  /* 0x027400005a0cc984 */ /* 0x000ee20000000c00 */
[----:B0-----:R-:W-:-:S04]  /*8740*/  @!P4 LEA R36, P0, R23, R39, 0x1 ;  /* 0x000000271724c211 */ /* 0x001fc800078008ff */
[----:B------:R-:W-:-:S05]  /*8750*/  @!P4 LEA.HI.X R37, R23, R38, R229, 0x1, P0 ;  /* 0x000000261725c211 */ /* 0x000fca00000f0ce5 */
[----:B---3--:R0:W-:Y:S04]  /*8760*/  @!P4 ST.E.128 desc[UR60][R36.64], R12 ;  /* 0x0000000c2400c985 */ /* 0x0081e8000c101d3c */
.L_x_1584:
[----:B------:R-:W-:Y:S05]  /*8770*/  BSYNC B0 ;  /* 0x0000000000007941 */ /* 0x000fea0003800000 */
.L_x_1556:
        /* <DEDUP_REMOVED lines=17> */
.L_x_1630:
[----:B------:R-:W-:Y:S05]  /*8890*/  BSYNC B0 ;  /* 0x0000000000007941 */ /* 0x000fea0003800000 */
.L_x_1629:
[----:B------:R-:W5:Y:S01]  /*88a0*/  SYNCS.PHASECHK.TRANS64.TRYWAIT P4, [R88+URZ+0x308b0], R100 ;  /* 0x0308b064580075a7 */ /* 0x000f62000808017f */
[----:B------:R-:W-:Y:S04]  /*88b0*/  BSSY B0, `(.L_x_1631) ;  /* 0x0000002000007945 */ /* 0x000fe80003800000 */
[----:B-----5:R-:W-:Y:S05]  /*88c0*/  @!P4 BRA `(.L_x_1632) ;  /* 0x000002500084c947 */ /* 0x020fea0003800000 */
.L_x_2023:
[----:B------:R-:W-:Y:S05]  /*88d0*/  BSYNC B0 ;  /* 0x0000000000007941 */ /* 0x000fea0003800000 */
.L_x_1631:
[----:B0---4-:R-:W4:Y:S01]  /*88e0*/  LDL R14, [R1+0x10] ;  /* 0x00001000010e7983 */ /* 0x011f220000100800 */
[----:B------:R-:W-:Y:S01]  /*88f0*/  ULDC.64 UR4, c[0x0][0x328] ;  /* 0x0000ca0000047ab9 */ /* 0x000fe20000000a00 */
[----:B------:R-:W-:Y:S02]  /*8900*/  ULDC.64 UR6, c[0x0][0x318] ;  /* 0x0000c60000067ab9 */ /* 0x000fe40000000a00 */
[----:B-12---:R0:W5:Y:S01]  /*8910*/  LDL R41, [R1+0x8] ;  /* 0x0000080001297983 */ /* 0x0061620000100800 */
[----:B------:R-:W-:Y:S01]  /*8920*/  IMAD R97, R97, UR4, RZ ;  /* 0x0000000461617c24 */ /* 0x000fe2000f8e02ff */
[----:B------:R-:W-:Y:S01]  /*8930*/  BSSY B0, `(.L_x_1633) ;  /* 0x0000028000007945 */ /* 0x000fe20003800000 */
[----:B------:R-:W-:-:S04]  /*8940*/  IMAD.WIDE.U32 R12, R98, UR4, RZ ;  /* 0x00000004620c7c25 */ /* 0x000fc8000f8e00ff */
[----:B------:R-:W-:Y:S01]  /*8950*/  IMAD R97, R98, UR5, R97 ;  /* 0x0000000562617c24 */ /* 0x000fe2000f8e0261 */
[----:B------:R-:W-:Y:S02]  /*8960*/  ULDC.64 UR4, c[0x0][0x338] ;  /* 0x0000ce0000047ab9 */ /* 0x000fe40000000a00 */
[----:B------:R-:W-:Y:S02]  /*8970*/  IMAD R96, R96, UR4, RZ ;  /* 0x0000000460607c24 */ /* 0x000fe4000f8e02ff */
[----:B------:R-:W-:Y:S02]  /*8980*/  IMAD.IADD R13, R13, 0x1, R97 ;  /* 0x000000010d0d7824 */ /* 0x000fe400078e0261 */
[C---:B---3--:R-:W-:Y:S02]  /*8990*/  IMAD R11, R99.reuse, UR5, R96 ;  /* 0x00000005630b7c24 */ /* 0x048fe4000f8e0260 */
[----:B------:R-:W-:Y:S01]  /*89a0*/  IMAD.WIDE.U32 R12, R99, UR4, R12 ;  /* 0x00000004630c7c25 */ /* 0x000fe2000f8e000c */
[----:B------:R-:W-:-:S03]  /*89b0*/  ULDC.64 UR4, c[0x0][0x330] ;  /* 0x0000cc0000047ab9 */ /* 0x000fc60000000a00 */
[----:B------:R-:W-:Y:S02]  /*89c0*/  IMAD.IADD R13, R13, 0x1, R11 ;  /* 0x000000010d0d7824 */ /* 0x000fe400078e020b */
[----:B------:R-:W-:-:S04]  /*89d0*/  IMAD.WIDE.U32 R12, R226, UR4, R12 ;  /* 0x00000004e20c7c25 */ /* 0x000fc8000f8e000c */
[----:B------:R-:W-:Y:S01]  /*89e0*/  IMAD R11, R226, UR5, R13 ;  /* 0x00000005e20b7c24 */ /* 0x000fe2000f8e020d */
[----:B------:R-:W-:-:S04]  /*89f0*/  LEA R38, P5, R12, UR6, 0x1 ;  /* 0x000000060c267c11 */ /* 0x000fc8000f8a08ff */
[----:B------:R-:W-:Y:S01]  /*8a00*/  LEA.HI.X R11, R12, UR7, R11, 0x1, P5 ;  /* 0x000000070c0b7c11 */ /* 0x000fe2000a8f0c0b */
[----:B------:R0:W1:Y:S04]  /*8a10*/  SHFL.IDX PT, R40, R38, RZ, 0x181f ;  /* 0x00181fff26287589 */ /* 0x00006800000e0000 */
[----:B------:R0:W2:Y:S01]  /*8a20*/  SHFL.IDX PT, R39, R11, RZ, 0x181f ;  /* 0x00181fff0b277589 */ /* 0x0000a200000e0000 */
[----:B----4-:R-:W-:-:S05]  /*8a30*/  IMAD.IADD R95, R95, 0x1, -R14 ;  /* 0x000000015f5f7824 */ /* 0x010fca00078e0a0e */
[----:B------:R-:W-:-:S13]  /*8a40*/  ISETP.GE.AND P4, PT, R95, 0x1, PT ;  /* 0x000000015f00780c */ /* 0x000fda0003f86270 */
[----:B012---:R-:W-:Y:S05]  /*8a50*/  @!P4 BRA `(.L_x_1634) ;  /* 0x000000000054c947 */ /* 0x007fea0003800000 */
[----:B------:R-:W-:Y:S02]  /*8a60*/  ULDC UR4, c[0x0][0x2f4] ;  /* 0x0000bd0000047ab9 */ /* 0x000fe40000000800 */
[----:B------:R-:W-:Y:S02]  /*8a70*/  ISETP.GE.AND P6, PT, R18, UR4, PT ;  /* 0x0000000412007c0c */ /* 0x000fe4000bfc6270 */
[----:B------:R-:W-:-:S11]  /*8a80*/  ISETP.GE.AND P5, PT, R203, UR4, PT ;  /* 0x00000004cb007c0c */ /* 0x000fd6000bfa6270 */
[----:B------:R-:W0:Y:S01]  /*8a90*/  @!P6 LDS.128 R12, [R90+0x400] ;  /* 0x000400005a0ce984 */ /* 0x000e220000000c00 */
[----:B------:R-:W-:-:S04]  /*8aa0*/  @!P6 LEA R36, P4, R18, R40, 0x1 ;  /* 0x000000281224e211 */ /* 0x000fc800078808ff */
[----:B------:R-:W-:Y:S02]  /*8ab0*/  @!P6 LEA.HI.X R37, R18, R39, R19, 0x1, P4 ;  /* 0x000000271225e211 */ /* 0x000fe400020f0c13 */
[----:B------:R-:W-:-:S03]  /*8ac0*/  ISETP.GE.AND P4, PT, R22, UR4, PT ;  /* 0x0000000416007c0c */ /* 0x000fc6000bf86270 */
[----:B0-----:R0:W-:Y:S04]  /*8ad0*/  @!P6 ST.E.128 desc[UR60][R36.64], R12 ;  /* 0x0000000c2400e985 */ /* 0x0011e8000c101d3c */
[----:B------:R-:W1:Y:S01]  /*8ae0*/  @!P5 LDS.128 R12, [R90+0x2400] ;  /* 0x002400005a0cd984 */ /* 0x000e620000000c00 */
[----:B0-----:R-:W-:-:S04]  /*8af0*/  @!P5 LEA R36, P6, R201, R40, 0x1 ;  /* 0x00000028c924d211 */ /* 0x001fc800078c08ff */
[----:B------:R-:W-:-:S05]  /*8b00*/  @!P5 LEA.HI.X R37, R201, R39, R224, 0x1, P6 ;  /* 0x00000027c925d211 */ /* 0x000fca00030f0ce0 */
[----:B-1----:R0:W-:Y:S01]  /*8b10*/  @!P5 ST.E.128 desc[UR60][R36.64], R12 ;  /* 0x0000000c2400d985 */ /* 0x0021e2000c101d3c */
[----:B------:R-:W-:-:S03]  /*8b20*/  ISETP.GE.AND P5, PT, R23, UR4, PT ;  /* 0x0000000417007c0c */ /* 0x000fc6000bfa6270 */
[----:B------:R-:W1:Y:S01]  /*8b30*/  @!P4 LDS.128 R12, [R90+0x4400] ;  /* 0x004400005a0cc984 */ /* 0x000e620000000c00 */
[----:B0-----:R-:W-:-:S04]  /*8b40*/  @!P4 LEA R36, P6, R22, R40, 0x1 ;  /* 0x000000281624c211 */ /* 0x001fc800078c08ff */
[----:B-----5:R-:W-:-:S05]  /*8b50*/  @!P4 LEA.HI.X R37, R22, R39, R41, 0x1, P6 ;  /* 0x000000271625c211 */ /* 0x020fca00030f0c29 */
[----:B-1----:R0:W-:Y:S04]  /*8b60*/  @!P4 ST.E.128 desc[UR60][R36.64], R12 ;  /* 0x0000000c2400c985 */ /* 0x0021e8000c101d3c */
[----:B------:R-:W1:Y:S01]  /*8b70*/  @!P5 LDS.128 R12, [R90+0x6400] ;  /* 0x006400005a0cd984 */ /* 0x000e620000000c00 */
[----:B0-----:R-:W-:-:S04]  /*8b80*/  @!P5 LEA R36, P4, R23, R40, 0x1 ;  /* 0x000000281724d211 */ /* 0x001fc800078808ff */
[----:B------:R-:W-:-:S05]  /*8b90*/  @!P5 LEA.HI.X R37, R23, R39, R229, 0x1, P4 ;  /* 0x000000271725d211 */ /* 0x000fca00020f0ce5 */
[----:B-1----:R0:W-:Y:S04]  /*8ba0*/  @!P5 ST.E.128 desc[UR60][R36.64], R12 ;  /* 0x0000000c2400d985 */ /* 0x0021e8000c101d3c */
.L_x_1634:
[----:B------:R-:W-:Y:S05]  /*8bb0*/  BSYNC B0 ;  /* 0x0000000000007941 */ /* 0x000fea0003800000 */
.L_x_1633:
[----:B------:R-:W-:Y:S01]  /*8bc0*/  ISETP.GE.AND P4, PT, R95, 0x21, PT ;  /* 0x000000215f00780c */ /* 0x000fe20003f86270 */
[----:B------:R-:W1:Y:S01]  /*8bd0*/  SHFL.IDX PT, R11, R11, 0x1, 0x181f ;  /* 0x00381f000b0b7f89 */ /* 0x000e6200000e0000 */
[----:B------:R-:W-:Y:S03]  /*8be0*/  BSSY B0, `(.L_x_1635) ;  /* 0x0000018000007945 */ /* 0x000fe60003800000 */
[----:B------:R-:W2:Y:S08]  /*8bf0*/  SHFL.IDX PT, R38, R38, 0x1, 0x181f ;  /* 0x00381f0026267f89 */ /* 0x000eb000000e0000 */
[----:B------:R-:W-:Y:S05]  /*8c00*/  @!P4 BRA `(.L_x_1636) ;  /* 0x000000000054c947 */ /* 0x000fea0003800000 */
[----:B------:R-:W-:Y:S02]  /*8c10*/  ULDC UR4, c[0x0][0x2f4] ;  /* 0x0000bd0000047ab9 */ /* 0x000fe40000000800 */
[----:B------:R-:W-:Y:S02]  /*8c20*/  ISETP.GE.AND P6, PT, R18, UR4, PT ;  /* 0x0000000412007c0c */ /* 0x000fe4000bfc6270 */
[----:B------:R-:W-:-:S11]  /*8c30*/  ISETP.GE.AND P5, PT, R203, UR4, PT ;  /* 0x00000004cb007c0c */ /* 0x000fd6000bfa6270 */
[----:B0-----:R-:W0:Y:S01]  /*8c40*/  @!P6 LDS.128 R12, [R90+0x1400] ;  /* 0x001400005a0ce984 */ /* 0x001e220000000c00 */
[----:B--2---:R-:W-:-:S04]  /*8c50*/  @!P6 LEA R36, P4, R18, R38, 0x1 ;  /* 0x000000261224e211 */ /* 0x004fc800078808ff */
[----:B-1----:R-:W-:Y:S02]  /*8c60*/  @!P6 LEA.HI.X R37, R18, R11, R19, 0x1, P4 ;  /* 0x0000000b1225e211 */ /* 0x002fe400020f0c13 */
        /* <DEDUP_REMOVED lines=15> */
.L_x_1636:
[----:B------:R-:W-:Y:S05]  /*8d60*/  BSYNC B0 ;  /* 0x0000000000007941 */ /* 0x000fea0003800000 */
.L_x_1635:
[----:B0--3--:R-:W3:Y:S01]  /*8d70*/  LDL.LU R12, [R1+0x50] ;  /* 0x00005000010c7983 */ /* 0x009ee20000300800 */
[----:B------:R-:W-:Y:S01]  /*8d80*/  VIADD R200, R200, 0x1 ;  /* 0x00000001c8c87836 */ /* 0x000fe20000000000 */
[----:B------:R-:W-:Y:S01]  /*8d90*/  @!P0 IADD3 R88, R88, 0x308c0, RZ ;  /* 0x000308c058588810 */ /* 0x000fe20007ffe0ff */
[----:B------:R-:W-:Y:S01]  /*8da0*/  @!PT LDS RZ, [RZ] ;  /* 0x00000000fffff984 */ /* 0x000fe20000000800 */
[----:B------:R-:W-:Y:S01]  /*8db0*/  @!PT LDS RZ, [RZ] ;  /* 0x00000000fffff984 */ /* 0x000fe20000000800 */
[----:B------:R-:W-:Y:S01]  /*8dc0*/  @!PT LDS RZ, [RZ] ;  /* 0x00000000fffff984 */ /* 0x000fe20000000800 */
[----:B------:R-:W-:Y:S01]  /*8dd0*/  @!PT LDS RZ, [RZ] ;  /* 0x00000000fffff984 */ /* 0x000fe20000000800 */
[----:B------:R0:W-:Y:S06]  /*8de0*/  MEMBAR.ALL.CTA ;  /* 0x0000000000007992 */ /* 0x0001ec0000008000 */
[----:B0-----:R-:W0:Y:S02]  /*8df0*/  FENCE.VIEW.ASYNC.S ;  /* 0x00000000000073c6 */ /* 0x001e240000000000 */
[----:B0-----:R0:W-:Y:S01]  /*8e00*/  BAR.SYNC.DEFER_BLOCKING R94, 0x80 ;  /* 0x0002005e0000751d */ /* 0x0011e20000010000 */
[----:B------:R-:W-:-:S02]  /*8e10*/  ISETP.NE.AND P4, PT, R200, 0x2, PT ;  /* 0x00000002c800780c */ /* 0x000fc40003f85270 */
[----:B------:R-:W-:Y:S02]  /*8e20*/  @!P0 PRMT R88, RZ, 0x654, R88 ;  /* 0x00000654ff588816 */ /* 0x000fe40000000058 */
[----:B-1----:R-:W-:Y:S02]  /*8e30*/  SEL R11, RZ, 0x1, P4 ;  /* 0x00000001ff0b7807 */ /* 0x002fe40002000000 */
[----:B------:R-:W-:Y:S01]  /*8e40*/  SEL R200, R200, RZ, P4 ;  /* 0x000000ffc8c87207 */ /* 0x000fe20002000000 */
[----:B------:R0:W-:Y:S01]  /*8e50*/  @!P0 SYNCS.ARRIVE.TRANS64.RED.A1T0 RZ, [R88+URZ], RZ ;  /* 0x000000ff58ff89a7 */ /* 0x0001e2000810043f */
[----:B------:R-:W-:Y:S02]  /*8e60*/  PLOP3.LUT P0, PT, PT, PT, PT, 0x8, 0x0 ;  /* 0x000000000000781c */ /* 0x000fe40003f0e170 */
[----:B---3--:R-:W-:-:S05]  /*8e70*/  LOP3.LUT R12, R12, R11, RZ, 0x3c, !PT ;  /* 0x0000000b0c0c7212 */ /* 0x008fca00078e3cff */
[----:B------:R0:W-:Y:S01]  /*8e80*/  STL [R1+0x50], R12 ;  /* 0x0000500c01007387 */ /* 0x0001e20000100800 */
[----:B------:R-:W-:Y:S05]  /*8e90*/  @P3 BRA `(.L_x_1637) ;  /* 0xffffffa000343947 */ /* 0x000fea000383ffff */
.L_x_1551:
[----:B------:R-:W3:Y:S01]  /*8ea0*/  LDL R11, [R1+0x5c] ;  /* 0x00005c00010b7983 */ /* 0x000ee20000100800 */
[----:B------:R-:W1:Y:S01]  /*8eb0*/  LDC R0, c[0x0][0x448] ;  /* 0x00011200ff007b82 */ /* 0x000e620000000800 */
[----:B------:R-:W-:Y:S01]  /*8ec0*/  IADD3 R7, R220, 0x1, -R219 ;  /* 0x00000001dc077810 */ /* 0x000fe20007ffe8db */
[----:B------:R-:W-:Y:S06]  /*8ed0*/  BSSY B0, `(.L_x_1638) ;  /* 0x000000d000007945 */ /* 0x000fec0003800000 */
[----:B------:R-:W4:Y:S01]  /*8ee0*/  LDC.64 R2, c[0x0][0x9e0] ;  /* 0x00027800ff027b82 */ /* 0x000f220000000a00 */
[----:B-1----:R-:W-:-:S02]  /*8ef0*/  ISETP.NE.AND P1, PT, R0, 0x1, PT ;  /* 0x000000010000780c */ /* 0x002fc40003f25270 */
[----:B----4-:R-:W-:-:S11]  /*8f00*/  ISETP.GE.AND P2, PT, R3, 0x1, PT ;  /* 0x000000010300780c */ /* 0x010fd60003f46270 */
[----:B------:R-:W1:Y:S08]  /*8f10*/  @P1 LDC R5, c[0x0][0x44c] ;  /* 0x00011300ff051b82 */ /* 0x000e700000000800 */
[----:B------:R-:W4:Y:S01]  /*8f20*/  @P1 LDC R4, c[0x0][0x450] ;  /* 0x00011400ff041b82 */ /* 0x000f220000000800 */
[----:B---3--:R-:W-:-:S04]  /*8f30*/  VIADD R0, R11, 0x7f ;  /* 0x0000007f0b007836 */ /* 0x008fc80000000000 */
[----:B-1----:R-:W-:-:S05]  /*8f40*/  @P1 IMAD.HI.U32 R5, R0, R5, RZ ;  /* 0x0000000500051227 */ /* 0x002fca00078e00ff */
[----:B----4-:R-:W-:-:S05]  /*8f50*/  @P1 SHF.R.U32.HI R0, RZ, R4, R5 ;  /* 0x00000004ff001219 */ /* 0x010fca0000011605 */
[----:B------:R-:W-:Y:S01]  /*8f60*/  IMAD.IADD R7, R7, 0x1, R0 ;  /* 0x0000000107077824 */ /* 0x000fe200078e0200 */
[----:B------:R-:W-:Y:S06]  /*8f70*/  @P0 BRA `(.L_x_1639) ;  /* 0x0000000000080947 */ /* 0x000fec0003800000 */
[----:B------:R-:W1:Y:S02]  /*8f80*/  FENCE.VIEW.ASYNC.G ;  /* 0x00000000000073c6 */ /* 0x000e640000000100 */
[----:B-1----:R-:W-:Y:S06]  /*8f90*/  BAR.ARV 0xc, 0x180 ;  /* 0x0306000000007b1d */ /* 0x002fec0000002000 */
.L_x_1639:
[----:B------:R-:W-:Y:S05]  /*8fa0*/  BSYNC B0 ;  /* 0x0000000000007941 */ /* 0x000fea0003800000 */
.L_x_1638:
[----:B------:R-:W-:Y:S01]  /*8fb0*/  IMAD.IADD R2, R7, 0x1, R2 ;  /* 0x0000000107027824 */ /* 0x000fe200078e0202 */
[----:B------:R-:W-:Y:S06]  /*8fc0*/  @!P2 BRA `(.L_x_1640) ;  /* 0x000000000048a947 */ /* 0x000fec0003800000 */
[C---:B------:R-:W-:Y:S01]  /*8fd0*/  ISETP.GT.AND P0, PT, R7.reuse, RZ, PT ;  /* 0x000000ff0700720c */ /* 0x040fe20003f04270 */
[----:B------:R-:W-:Y:S01]  /*8fe0*/  BSSY B0, `(.L_x_1641) ;  /* 0x000000e000007945 */ /* 0x000fe20003800000 */
[----:B------:R-:W-:-:S11]  /*8ff0*/  IADD3 R0, R7, -0x1, RZ ;  /* 0xffffffff07007810 */ /* 0x000fd60007ffe0ff */
[----:B------:R-:W-:Y:S05]  /*9000*/  @P0 BRA `(.L_x_1642) ;  /* 0x00000000001c0947 */ /* 0x000fea0003800000 */
[----:B------:R-:W-:Y:S01]  /*9010*/  ISETP.NE.AND P0, PT, R3, 0x1, PT ;  /* 0x000000010300780c */ /* 0x000fe20003f05270 */
[----:B------:R-:W-:-:S12]  /*9020*/  IMAD.MOV R7, RZ, RZ, -R7 ;  /* 0x000000ffff077224 */ /* 0x000fd800078e0a07 */
[----:B------:R-:W1:Y:S02]  /*9030*/  @P0 LDC.64 R4, c[0x0][0x9e8] ;  /* 0x00027a00ff040b82 */ /* 0x000e640000000a00 */
[----:B-1----:R-:W-:-:S05]  /*9040*/  @P0 IMAD.HI.U32 R4, R7, R4, RZ ;  /* 0x0000000407040227 */ /* 0x002fca00078e00ff */
[----:B------:R-:W-:-:S04]  /*9050*/  @P0 SHF.R.U32.HI R7, RZ, R5, R4 ;  /* 0x00000005ff070219 */ /* 0x000fc80000011604 */
[----:B------:R-:W-:Y:S01]  /*9060*/  LOP3.LUT R0, RZ, R7, RZ, 0x33, !PT ;  /* 0x00000007ff007212 */ /* 0x000fe200078e33ff */
[----:B------:R-:W-:Y:S06]  /*9070*/  BRA `(.L_x_1643) ;  /* 0x0000000000107947 */ /* 0x000fec0003800000 */
.L_x_1642:
[----:B------:R-:W-:-:S13]  /*9080*/  ISETP.NE.AND P0, PT, R3, 0x1, PT ;  /* 0x000000010300780c */ /* 0x000fda0003f05270 */
[----:B------:R-:W1:Y:S02]  /*9090*/  @P0 LDC.64 R4, c[0x0][0x9e8] ;  /* 0x00027a00ff040b82 */ /* 0x000e640000000a00 */
[----:B-1----:R-:W-:-:S05]  /*90a0*/  @P0 IMAD.HI.U32 R4, R0, R4, RZ ;  /* 0x0000000400040227 */ /* 0x002fca00078e00ff */
[----:B------:R-:W-:-:S07]  /*90b0*/  @P0 SHF.R.U32.HI R0, RZ, R5, R4 ;  /* 0x00000005ff000219 */ /* 0x000fce0000011604 */
.L_x_1643:
[----:B------:R-:W-:Y:S05]  /*90c0*/  BSYNC B0 ;  /* 0x0000000000007941 */ /* 0x000fea0003800000 */
.L_x_1641:
[----:B------:R-:W-:-:S05]  /*90d0*/  IMAD R5, R0, R3, R3 ;  /* 0x0000000300057224 */ /* 0x000fca00078e0203 */
[----:B------:R-:W-:-:S07]  /*90e0*/  VIMNMX R2, R2, R5, PT ;  /* 0x0000000502027248 */ /* 0x000fce0003fe0100 */
.L_x_1640:
[----:B------:R-:W1:Y:S01]  /*90f0*/  @P1 LDC R0, c[0x0][0x44c] ;  /* 0x00011300ff001b82 */ /* 0x000e620000000800 */
[----:B------:R-:W-:Y:S01]  /*9100*/  VIADD R2, R2, 0x3f ;  /* 0x0000003f02027836 */ /* 0x000fe20000000000 */
[----:B------:R-:W-:Y:S01]  /*9110*/  ULDC UR4, c[0x0][0x9dc] ;  /* 0x0002770000047ab9 */ /* 0x000fe20000000800 */
[----:B------:R-:W-:-:S03]  /*9120*/  IMAD.MOV.U32 R7, RZ, RZ, R11 ;  /* 0x000000ffff077224 */ /* 0x000fc600078e000b */
[----:B------:R-:W-:Y:S02]  /*9130*/  SHF.R.S32.HI R5, RZ, 0x1f, R2 ;  /* 0x0000001fff057819 */ /* 0x000fe40000011402 */
[----:B------:R-:W3:Y:S02]  /*9140*/  @P1 LDC R9, c[0x0][0x450] ;  /* 0x00011400ff091b82 */ /* 0x000ee40000000800 */
[----:B------:R-:W-:Y:S01]  /*9150*/  LEA.HI R5, R5, R2, RZ, 0x6 ;  /* 0x0000000205057211 */ /* 0x000fe200078f30ff */
[----:B-1----:R-:W-:-:S05]  /*9160*/  @P1 IMAD.HI.U32 R0, R11, R0, RZ ;  /* 0x000000000b001227 */ /* 0x002fca00078e00ff */
[----:B---3--:R-:W-:Y:S02]  /*9170*/  @P1 SHF.R.U32.HI R7, RZ, R9, R0 ;  /* 0x00000009ff071219 */ /* 0x008fe40000011600 */
[----:B------:R-:W-:-:S03]  /*9180*/  SHF.R.S32.HI R0, RZ, 0x6, R5 ;  /* 0x00000006ff007819 */ /* 0x000fc60000011405 */
[----:B------:R-:W-:Y:S01]  /*9190*/  IMAD.IADD R2, R156, 0x1, R7 ;  /* 0x000000019c027824 */ /* 0x000fe200078e0207 */
[----:B------:R-:W-:-:S04]  /*91a0*/  VIMNMX R6, R93, R0, PT ;  /* 0x000000005d067248 */ /* 0x000fc80003fe0100 */
[----:B------:R-:W-:Y:S01]  /*91b0*/  IADD3 R0, R2, -UR4, RZ ;  /* 0x8000000402007c10 */ /* 0x000fe2000fffe0ff */
[----:B------:R-:W-:Y:S06]  /*91c0*/  @!P2 BRA `(.L_x_1644) ;  /* 0x000000000044a947 */ /* 0x000fec0003800000 */
[----:B------:R-:W-:Y:S01]  /*91d0*/  ISETP.GT.AND P0, PT, R2, -0x1, PT ;  /* 0xffffffff0200780c */ /* 0x000fe20003f04270 */
[----:B------:R-:W-:-:S12]  /*91e0*/  BSSY B0, `(.L_x_1645) ;  /* 0x000000d000007945 */ /* 0x000fd80003800000 */
[----:B------:R-:W-:Y:S05]  /*91f0*/  @P0 BRA `(.L_x_1646) ;  /* 0x00000000001c0947 */ /* 0x000fea0003800000 */
[----:B------:R-:W-:Y:S02]  /*9200*/  ISETP.NE.AND P0, PT, R3, 0x1, PT ;  /* 0x000000010300780c */ /* 0x000fe40003f05270 */
[----:B------:R-:W-:-:S11]  /*9210*/  LOP3.LUT R7, RZ, R2, RZ, 0x33, !PT ;  /* 0x00000002ff077212 */ /* 0x000fd600078e33ff */
[----:B------:R-:W1:Y:S02]  /*9220*/  @P0 LDC.64 R4, c[0x0][0x9e8] ;  /* 0x00027a00ff040b82 */ /* 0x000e640000000a00 */
[----:B-1----:R-:W-:-:S05]  /*9230*/  @P0 IMAD.HI.U32 R4, R7, R4, RZ ;  /* 0x0000000407040227 */ /* 0x002fca00078e00ff */
[----:B------:R-:W-:-:S04]  /*9240*/  @P0 SHF.R.U32.HI R7, RZ, R5, R4 ;  /* 0x00000005ff070219 */ /* 0x000fc80000011604 */
[----:B------:R-:W-:Y:S01]  /*9250*/  LOP3.LUT R2, RZ, R7, RZ, 0x33, !PT ;  /* 0x00000007ff027212 */ /* 0x000fe200078e33ff */
[----:B------:R-:W-:Y:S06]  /*9260*/  BRA `(.L_x_1647) ;  /* 0x0000000000107947 */ /* 0x000fec0003800000 */
.L_x_1646:
[----:B------:R-:W-:-:S13]  /*9270*/  ISETP.NE.AND P0, PT, R3, 0x1, PT ;  /* 0x000000010300780c */ /* 0x000fda0003f05270 */
[----:B------:R-:W1:Y:S02]  /*9280*/  @P0 LDC.64 R4, c[0x0][0x9e8] ;  /* 0x00027a00ff040b82 */ /* 0x000e640000000a00 */
[----:B-1----:R-:W-:-:S05]  /*9290*/  @P0 IMAD.HI.U32 R4, R2, R4, RZ ;  /* 0x0000000402040227 */ /* 0x002fca00078e00ff */
[----:B------:R-:W-:-:S07]  /*92a0*/  @P0 SHF.R.U32.HI R2, RZ, R5, R4 ;  /* 0x00000005ff020219 */ /* 0x000fce0000011604 */
.L_x_1647:
[----:B------:R-:W-:Y:S05]  /*92b0*/  BSYNC B0 ;  /* 0x0000000000007941 */ /* 0x000fea0003800000 */
.L_x_1645:
[----:B------:R-:W-:-:S05]  /*92c0*/  IMAD R3, R2, R3, RZ ;  /* 0x0000000302037224 */ /* 0x000fca00078e02ff */
[----:B------:R-:W-:-:S07]  /*92d0*/  VIMNMX R0, R0, R3, !PT ;  /* 0x0000000300007248 */ /* 0x000fce0007fe0100 */
.L_x_1644:
[----:B------:R-:W-:Y:S01]  /*92e0*/  SHF.R.S32.HI R3, RZ, 0x1f, R0 ;  /* 0x0000001fff037819 */ /* 0x000fe20000011400 */
[----:B------:R-:W-:Y:S01]  /*92f0*/  BSSY B0, `(.L_x_1648) ;  /* 0x0000027000007945 */ /* 0x000fe20003800000 */
[----:B------:R-:W-:Y:S02]  /*9300*/  IMAD.MOV.U32 R93, RZ, RZ, RZ ;  /* 0x000000ffff5d7224 */ /* 0x000fe400078e00ff */
[----:B------:R-:W-:-:S04]  /*9310*/  LEA.HI R3, R3, R0, RZ, 0x6 ;  /* 0x0000000003037211 */ /* 0x000fc800078f30ff */
[----:B------:R-:W-:-:S04]  /*9320*/  SHF.R.S32.HI R3, RZ, 0x6, R3 ;  /* 0x00000006ff037819 */ /* 0x000fc80000011403 */
[----:B------:R-:W-:-:S04]  /*9330*/  VIMNMX R9, RZ, R3, !PT ;  /* 0x00000003ff097248 */ /* 0x000fc80007fe0100 */
[----:B------:R-:W-:-:S13]  /*9340*/  ISETP.GT.AND P0, PT, R6, R9, PT ;  /* 0x000000090600720c */ /* 0x000fda0003f04270 */
[----:B------:R-:W-:Y:S05]  /*9350*/  @!P0 BRA `(.L_x_1649) ;  /* 0x0000000000808947 */ /* 0x000fea0003800000 */
[----:B------:R-:W3:Y:S01]  /*9360*/  LDL R2, [R1+0x88] ;  /* 0x0000880001027983 */ /* 0x000ee20000100800 */
[----:B------:R-:W-:Y:S01]  /*9370*/  ULDC UR4, c[0x0][0x9f0] ;  /* 0x00027c0000047ab9 */ /* 0x000fe20000000800 */
[----:B---3--:R-:W-:-:S04]  /*9380*/  ISETP.NE.AND P0, PT, R2, RZ, PT ;  /* 0x000000ff0200720c */ /* 0x008fc80003f05270 */
[----:B------:R-:W-:-:S04]  /*9390*/  SEL R11, R2, UR4, P0 ;  /* 0x00000004020b7c07 */ /* 0x000fc80008000000 */
[-C--:B------:R-:W-:Y:S02]  /*93a0*/  IABS R5, R11.reuse ;  /* 0x0000000b00057213 */ /* 0x080fe40000000000 */
[----:B------:R-:W-:Y:S02]  /*93b0*/  IADD3 R0, R11, -0x1, R6 ;  /* 0xffffffff0b007810 */ /* 0x000fe40007ffe006 */
[----:B------:R-:W1:Y:S01]  /*93c0*/  I2F.RP R4, R5 ;  /* 0x0000000500047306 */ /* 0x000e620000209400 */
[----:B------:R-:W-:Y:S02]  /*93d0*/  IABS R10, R11 ;  /* 0x0000000b000a7213 */ /* 0x000fe40000000000 */
[----:B------:R-:W-:-:S05]  /*93e0*/  IMAD.IADD R0, R0, 0x1, -R9 ;  /* 0x0000000100007824 */ /* 0x000fca00078e0a09 */
[----:B-1----:R-:W1:Y:S02]  /*93f0*/  MUFU.RCP R4, R4 ;  /* 0x0000000400047308 */ /* 0x002e640000001000 */
[----:B-1----:R-:W-:Y:S01]  /*9400*/  VIADD R2, R4, 0xffffffe ;  /* 0x0ffffffe04027836 */ /* 0x002fe20000000000 */
[----:B------:R-:W-:-:S05]  /*9410*/  IADD3 R4, RZ, -R10, RZ ;  /* 0x8000000aff047210 */ /* 0x000fca0007ffe0ff */
[----:B------:R1:W3:Y:S02]  /*9420*/  F2I.FTZ.U32.TRUNC.NTZ R3, R2 ;  /* 0x0000000200037305 */ /* 0x0002e4000021f000 */
[----:B-1----:R-:W-:Y:S02]  /*9430*/  IMAD.MOV.U32 R2, RZ, RZ, RZ ;  /* 0x000000ffff027224 */ /* 0x002fe400078e00ff */
[----:B---3--:R-:W-:-:S04]  /*9440*/  IMAD.MOV R8, RZ, RZ, -R3 ;  /* 0x000000ffff087224 */ /* 0x008fc800078e0a03 */
[----:B------:R-:W-:Y:S01]  /*9450*/  IMAD R7, R8, R5, RZ ;  /* 0x0000000508077224 */ /* 0x000fe200078e02ff */
[----:B------:R-:W-:Y:S02]  /*9460*/  IABS R8, R0 ;  /* 0x0000000000087213 */ /* 0x000fe40000000000 */
[----:B------:R-:W-:Y:S01]  /*9470*/  LOP3.LUT R0, R0, R11, RZ, 0x3c, !PT ;  /* 0x0000000b00007212 */ /* 0x000fe200078e3cff */
[----:B------:R-:W-:-:S03]  /*9480*/  IMAD.HI.U32 R3, R3, R7, R2 ;  /* 0x0000000703037227 */ /* 0x000fc600078e0002 */
[----:B------:R-:W-:Y:S01]  /*9490*/  ISETP.GE.AND P2, PT, R0, RZ, PT ;  /* 0x000000ff0000720c */ /* 0x000fe20003f46270 */
        /* <DEDUP_REMOVED lines=12> */
.L_x_1649:
[----:B------:R-:W-:Y:S05]  /*9560*/  BSYNC B0 ;  /* 0x0000000000007941 */ /* 0x000fea0003800000 */
.L_x_1648:
[----:B------:R-:W3:Y:S01]  /*9570*/  LDL R0, [R1+0x94] ;  /* 0x0000940001007983 */ /* 0x000ee20000100800 */
        /* <DEDUP_REMOVED lines=30> */
[----:B0-----:R-:W-:Y:S02]  /*9760*/  CS2R R94, SRZ ;  /* 0x00000000005e7805 */ /* 0x001fe4000001ff00 */
        /* <DEDUP_REMOVED lines=26> */
[----:B-----5:R-:W-:Y:S02]  /*9910*/  CS2R R40, SRZ ;  /* 0x0000000000287805 */ /* 0x020fe4000001ff00 */
[----:B--2---:R-:W-:Y:S02]  /*9920*/  CS2R R38, SRZ ;  /* 0x0000000000267805 */ /* 0x004fe4000001ff00 */
[----:B------:R-:W-:-:S02]  /*9930*/  CS2R R36, SRZ ;  /* 0x0000000000247805 */ /* 0x000fc4000001ff00 */
[----:B------:R-:W-:Y:S02]  /*9940*/  CS2R R34, SRZ ;  /* 0x0000000000227805 */ /* 0x000fe4000001ff00 */
[----:B------:R-:W-:Y:S02]  /*9950*/  CS2R R32, SRZ ;  /* 0x0000000000207805 */ /* 0x000fe4000001ff00 */
[----:B------:R-:W-:Y:S02]  /*9960*/  CS2R R30, SRZ ;  /* 0x00000000001e7805 */ /* 0x000fe4000001ff00 */
[----:B------:R-:W-:Y:S02]  /*9970*/  CS2R R28, SRZ ;  /* 0x00000000001c7805 */ /* 0x000fe4000001ff00 */
[----:B------:R-:W-:Y:S02]  /*9980*/  CS2R R4, SRZ ;  /* 0x0000000000047805 */ /* 0x000fe4000001ff00 */
[----:B------:R-:W-:Y:S01]  /*9990*/  CS2R R152, SRZ ;  /* 0x0000000000987805 */ /* 0x000fe2000001ff00 */
[----:B---3--:R-:W-:-:S05]  /*99a0*/  IMAD R0, R0, R93, R9 ;  /* 0x0000005d00007224 */ /* 0x008fca00078e0209 */
[----:B------:R0:W-:Y:S01]  /*99b0*/  STL [R1+0x7c], R0 ;  /* 0x00007c0001007387 */ /* 0x0001e20000100800 */
[----:B------:R-:W-:-:S04]  /*99c0*/  VIADDMNMX R93, R0, R93, R6, PT ;  /* 0x0000005d005d7246 */ /* 0x000fc80003800106 */
[----:B------:R-:W-:-:S13]  /*99d0*/  ISETP.GT.AND P1, PT, R93, R0, PT ;  /* 0x000000005d00720c */ /* 0x000fda0003f24270 */
[----:B0-----:R-:W-:Y:S05]  /*99e0*/  @!P1 BRA `(.L_x_1650) ;  /* 0x0000016800b89947 */ /* 0x001fea0003800000 */
[----:B------:R-:W0:Y:S01]  /*99f0*/  S2R R0, SR_TID.X ;  /* 0x0000000000007919 */ /* 0x000e220000002100 */
[----:B------:R-:W-:Y:S01]  /*9a00*/  BSSY B6, `(.L_x_1651) ;  /* 0x0000020000067945 */ /* 0x000fe20003800000 */
[----:B0-----:R-:W-:-:S05]  /*9a10*/  VIADD R0, R0, 0xffffff80 ;  /* 0xffffff8000007836 */ /* 0x001fca0000000000 */
[----:B------:R-:W-:-:S04]  /*9a20*/  SHF.R.S32.HI R3, RZ, 0x1f, R0 ;  /* 0x0000001fff037819 */ /* 0x000fc80000011400 */
[----:B------:R-:W-:-:S04]  /*9a30*/  LEA.HI R3, R3, R0, RZ, 0x7 ;  /* 0x0000000003037211 */ /* 0x000fc800078f38ff */
[----:B------:R-:W-:-:S06]  /*9a40*/  SHF.R.S32.HI R0, RZ, 0x7, R3 ;  /* 0x00000007ff007819 */ /* 0x000fcc0000011403 */
[----:B------:R-:W0:Y:S02]  /*9a50*/  SHFL.IDX PT, R0, R0, RZ, 0x1f ;  /* 0x00001fff00007589 */ /* 0x000e2400000e0000 */
[----:B0-----:R-:W-:-:S04]  /*9a60*/  LEA.HI R2, R0, R0, RZ, 0x1 ;  /* 0x0000000000027211 */ /* 0x001fc800078f08ff */
[----:B------:R-:W-:Y:S01]  /*9a70*/  LOP3.LUT R3, R2, 0x1e, RZ, 0xc0, !PT ;  /* 0x0000001e02037812 */ /* 0x000fe200078ec0ff */
[----:B------:R-:W-:-:S03]  /*9a80*/  VIADD R2, R17, 0x10400 ;  /* 0x0001040011027836 */ /* 0x000fc60000000000 */
[----:B------:R-:W-:Y:S02]  /*9a90*/  IADD3 R3, R0, -R3, RZ ;  /* 0x8000000300037210 */ /* 0x000fe40007ffe0ff */
[----:B------:R-:W-:-:S03]  /*9aa0*/  LOP3.LUT P0, RZ, R2, 0x3ff, RZ, 0xc0, !PT ;  /* 0x000003ff02ff7812 */ /* 0x000fc6000780c0ff */
[----:B------:R-:W-:Y:S01]  /*9ab0*/  IMAD R3, R3, 0x2000, R2 ;  /* 0x0000200003037824 */ /* 0x000fe200078e0202 */
[----:B------:R-:W-:-:S04]  /*9ac0*/  P2R R24, PR, RZ, 0x1 ;  /* 0x00000001ff187803 */ /* 0x000fc80000000000 */
        /* <DEDUP_REMOVED lines=12> */
[----:B------:R-:W-:Y:S01]  /*9b90*/  MOV R13, RZ ;  /* 0x000000ff000d7202 */ /* 0x000fe20000000f00 */
[----:B------:R-:W-:-:S02]  /*9ba0*/  IMAD.U32 R10, RZ, RZ, UR4 ;  /* 0x00000004ff0a7e24 */ /* 0x000fc4000f8e00ff */
[----:B------:R-:W-:Y:S02]  /*9bb0*/  IMAD.U32 R11, RZ, RZ, UR5 ;  /* 0x00000005ff0b7e24 */ /* 0x000fe4000f8e00ff */
[----:B------:R-:W-:Y:S02]  /*9bc0*/  IMAD.MOV.U32 R8, RZ, RZ, 0x70 ;  /* 0x00000070ff087424 */ /* 0x000fe400078e00ff */
[----:B------:R-:W-:-:S07]  /*9bd0*/  IMAD.MOV.U32 R12, RZ, RZ, 0x1 ;  /* 0x00000001ff0c7424 */ /* 0x000fce00078e00ff */
[----:B------:R-:W-:-:S07]  /*9be0*/  LEPC R20, `(.L_x_1652) ;  /* 0x000000001014794e */ /* 0x000fce0000000000 */
[----:B0-----:R-:W-:Y:S05]  /*9bf0*/  CALL.ABS.NOINC R14 ;  /* 0x000000000e007343 */ /* 0x001fea0003c00000 */
.L_x_1652:
[----:B------:R-:W-:Y:S05]  /*9c00*/  BSYNC B6 ;  /* 0x0000000000067941 */ /* 0x000fea0003800000 */
.L_x_1651:
        /* <DEDUP_REMOVED lines=13> */
.L_x_1656:
[----:B-1----:R1:W2:Y:S02]  /*9ce0*/  SYNCS.PHASECHK.TRANS64.TRYWAIT P0, [R17+URZ+0x30800], R0 ;  /* 0x03080000110075a7 */ /* 0x0022a4000800017f */
[----:B--2---:R-:W-:Y:S05]  /*9cf0*/  @!P0 NANOSLEEP.SYNCS 0x989680 ;  /* 0x009896800000895d */ /* 0x004fea0003900000 */
[----:B------:R-:W2:Y:S02]  /*9d00*/  @!P0 SYNCS.PHASECHK.TRANS64 P0, [R17+URZ+0x30800], R0 ;  /* 0x03080000110085a7 */ /* 0x000ea4000800007f */
[----:B--2---:R-:W-:Y:S05]  /*9d10*/  @!P0 BRA `(.L_x_1656) ;  /* 0xfffffffc00f08947 */ /* 0x004fea000383ffff */
.L_x_1655:
[----:B------:R-:W-:Y:S05]  /*9d20*/  BSYNC B0 ;  /* 0x0000000000007941 */ /* 0x000fea0003800000 */
.L_x_1654:
[----:B------:R-:W-:Y:S05]  /*9d30*/  BRA `(.L_x_1657) ;  /* 0x0000009400887947 */ /* 0x000fea0003800000 */
.L_x_1653:
[----:B------:R-:W-:Y:S01]  /*9d40*/  ISETP.NE.AND P0, PT, R24, RZ, PT ;  /* 0x000000ff1800720c */ /* 0x000fe20003f05270 */
[----:B------:R-:W-:Y:S01]  /*9d50*/  ULDC.64 UR4, c[0x0][0x3f8] ;  /* 0x0000fe0000047ab9 */ /* 0x000fe20000000a00 */
[----:B------:R-:W-:Y:S01]  /*9d60*/  SHF.R.S32.HI R0, RZ, 0x1f, R92 ;  /* 0x0000001fff007819 */ /* 0x000fe2000001145c */
[----:B------:R-:W-:Y:S01]  /*9d70*/  ULDC.64 UR6, c[0x0][0x408] ;  /* 0x0001020000067ab9 */ /* 0x000fe20000000a00 */
[----:B------:R-:W-:Y:S01]  /*9d80*/  IMAD.WIDE.U32 R24, R92, UR4, RZ ;  /* 0x000000045c187c25 */ /* 0x000fe2000f8e00ff */
[----:B------:R-:W-:Y:S03]  /*9d90*/  BSSY B6, `(.L_x_1658) ;  /* 0x0000019000067945 */ /* 0x000fe60003800000 */
[C---:B------:R-:W-:Y:S02]  /*9da0*/  IMAD R3, R0.reuse, UR4, RZ ;  /* 0x0000000400037c24 */ /* 0x040fe4000f8e02ff */
[----:B------:R-:W-:-:S02]  /*9db0*/  IMAD R5, R0, UR6, RZ ;  /* 0x0000000600057c24 */ /* 0x000fc4000f8e02ff */
[C---:B------:R-:W-:Y:S02]  /*9dc0*/  IMAD R3, R92.reuse, UR5, R3 ;  /* 0x000000055c037c24 */ /* 0x040fe4000f8e0203 */
[C---:B------:R-:W-:Y:S02]  /*9dd0*/  IMAD R5, R92.reuse, UR7, R5 ;  /* 0x000000075c057c24 */ /* 0x040fe4000f8e0205 */
[----:B------:R-:W-:-:S04]  /*9de0*/  IMAD.WIDE.U32 R26, R92, UR6, RZ ;  /* 0x000000065c1a7c25 */ /* 0x000fc8000f8e00ff */
[----:B------:R-:W-:Y:S02]  /*9df0*/  IMAD.IADD R33, R3, 0x1, R25 ;  /* 0x0000000103217824 */ /* 0x000fe400078e0219 */
[----:B------:R-:W-:Y:S01]  /*9e00*/  IMAD.IADD R29, R5, 0x1, R27 ;  /* 0x00000001051d7824 */ /* 0x000fe200078e021b */
[----:B------:R-:W-:Y:S06]  /*9e10*/  @!P0 BRA `(.L_x_1659) ;  /* 0x0000000000408947 */ /* 0x000fec0003800000 */
        /* <DEDUP_REMOVED lines=8> */
[----:B------:R-:W-:Y:S01]  /*9ea0*/  MOV R8, 0x70 ;  /* 0x0000007000087802 */ /* 0x000fe20000000f00 */
[----:B------:R-:W-:Y:S02]  /*9eb0*/  IMAD.U32 R7, RZ, RZ, UR7 ;  /* 0x00000007ff077e24 */ /* 0x000fe4000f8e00ff */
[----:B------:R-:W-:-:S02]  /*9ec0*/  IMAD.U32 R10, RZ, RZ, UR4 ;  /* 0x00000004ff0a7e24 */ /* 0x000fc4000f8e00ff */
[----:B------:R-:W-:Y:S02]  /*9ed0*/  IMAD.U32 R11, RZ, RZ, UR5 ;  /* 0x00000005ff0b7e24 */ /* 0x000fe4000f8e00ff */
[----:B------:R-:W-:Y:S02]  /*9ee0*/  IMAD.MOV.U32 R12, RZ, RZ, 0x1 ;  /* 0x00000001ff0c7424 */ /* 0x000fe400078e00ff */
[----:B------:R-:W-:-:S07]  /*9ef0*/  IMAD.MOV.U32 R13, RZ, RZ, RZ ;  /* 0x000000ffff0d7224 */ /* 0x000fce00078e00ff */
[----:B------:R-:W-:-:S07]  /*9f00*/  LEPC R20, `(.L_x_1659) ;  /* 0x000000001014794e */ /* 0x000fce0000000000 */
[----:B0-----:R-:W-:Y:S05]  /*9f10*/  CALL.ABS.NOINC R14 ;  /* 0x000000000e007343 */ /* 0x001fea0003c00000 */
.L_x_1659:
[----:B------:R-:W-:Y:S05]  /*9f20*/  BSYNC B6 ;  /* 0x0000000000067941 */ /* 0x000fea0003800000 */
.L_x_1658:
[----:B------:R-:W2:Y:S01]  /*9f30*/  LDL R28, [R1+0x5c] ;  /* 0x00005c00011c7983 */ /* 0x000ea20000100800 */
[----:B------:R-:W-:-:S03]  /*9f40*/  ULDC.U8 UR4, c[0x0][0x410] ;  /* 0x0001040000047ab9 */ /* 0x000fc60000000000 */
[----:B------:R-:W2:Y:S04]  /*9f50*/  LDL R21, [R1+0x10] ;  /* 0x0000100001157983 */ /* 0x000ea80000100800 */
[----:B------:R-:W3:Y:S01]  /*9f60*/  LDL R20, [R1+0x84] ;  /* 0x0000840001147983 */ /* 0x000ee20000100800 */
[----:B------:R-:W-:Y:S01]  /*9f70*/  ISETP.NE.AND P0, PT, RZ, UR4, PT ;  /* 0x00000004ff007c0c */ /* 0x000fe2000bf05270 */
[----:B------:R-:W-:Y:S01]  /*9f80*/  BSSY B0, `(.L_x_1660) ;  /* 0x0000935000007945 */ /* 0x000fe20003800000 */
[----:B--2---:R-:W-:-:S04]  /*9f90*/  IMAD.IADD R0, R21, 0x1, R28 ;  /* 0x0000000115007824 */ /* 0x004fc800078e021c */
[----:B---3--:R-:W-:-:S07]  /*9fa0*/  IMAD R3, R20, 0x20, R0 ;  /* 0x0000002014037824 */ /* 0x008fce00078e0200 */
[----:B------:R-:W-:Y:S05]  /*9fb0*/  @!P0 BRA `(.L_x_1661) ;  /* 0x00000048007c8947 */ /* 0x000fea0003800000 */
[----:B------:R-:W0:Y:S01]  /*9fc0*/  LDC R10, c[0x0][0x448] ;  /* 0x00011200ff0a7b82 */ /* 0x000e220000000800 */
[----:B------:R-:W-:Y:S01]  /*9fd0*/  ULDC.64 UR4, c[0x0][0x3f8] ;  /* 0x0000fe0000047ab9 */ /* 0x000fe20000000a00 */
[----:B------:R-:W-:Y:S01]  /*9fe0*/  MOV R32, R24 ;  /* 0x0000001800207202 */ /* 0x000fe20000000f00 */
[----:B------:R-:W-:Y:S01]  /*9ff0*/  ULDC.64 UR6, c[0x0][0x408] ;  /* 0x0001020000067ab9 */ /* 0x000fe20000000a00 */
[----:B0-----:R-:W-:-:S13]  /*a000*/  ISETP.NE.AND P0, PT, R10, 0x1, PT ;  /* 0x000000010a00780c */ /* 0x001fda0003f05270 */
[----:B------:R-:W0:Y:S08]  /*a010*/  @P0 LDC R4, c[0x0][0x44c] ;  /* 0x00011300ff040b82 */ /* 0x000e300000000800 */
[----:B------:R-:W1:Y:S01]  /*a020*/  @P0 LDC R5, c[0x0][0x450] ;  /* 0x00011400ff050b82 */ /* 0x000e620000000800 */
[----:B0-----:R-:W-:-:S05]  /*a030*/  @P0 IMAD.HI.U32 R4, R3, R4, RZ ;  /* 0x0000000403040227 */ /* 0x001fca00078e00ff */
[----:B-1----:R-:W-:Y:S01]  /*a040*/  @P0 SHF.R.U32.HI R3, RZ, R5, R4 ;  /* 0x00000005ff030219 */ /* 0x002fe20000011604 */
[----:B------:R-:W-:Y:S02]  /*a050*/  IMAD.MOV.U32 R4, RZ, RZ, R26 ;  /* 0x000000ffff047224 */ /* 0x000fe400078e001a */
[----:B------:R-:W-:Y:S01]  /*a060*/  IMAD.MOV.U32 R5, RZ, RZ, R29 ;  /* 0x000000ffff057224 */ /* 0x000fe200078e001d */
[----:B------:R-:W-:Y:S01]  /*a070*/  SHF.R.S32.HI R6, RZ, 0x1f, R3 ;  /* 0x0000001fff067819 */ /* 0x000fe20000011403 */
[----:B------:R-:W-:-:S04]  /*a080*/  IMAD.WIDE.U32 R32, R3, UR4, R32 ;  /* 0x0000000403207c25 */ /* 0x000fc8000f8e0020 */
[C---:B------:R-:W-:Y:S02]  /*a090*/  IMAD R8, R6.reuse, UR4, RZ ;  /* 0x0000000406087c24 */ /* 0x040fe4000f8e02ff */
[----:B------:R-:W-:Y:S02]  /*a0a0*/  IMAD R6, R6, UR6, RZ ;  /* 0x0000000606067c24 */ /* 0x000fe4000f8e02ff */
[C---:B------:R-:W-:Y:S01]  /*a0b0*/  IMAD R7, R3.reuse, UR5, R8 ;  /* 0x0000000503077c24 */ /* 0x040fe2000f8e0208 */
[----:B------:R-:W-:Y:S01]  /*a0c0*/  ULDC.64 UR4, c[0x0][0x3e8] ;  /* 0x0000fa0000047ab9 */ /* 0x000fe20000000a00 */
[C---:B------:R-:W-:Y:S01]  /*a0d0*/  IMAD.WIDE.U32 R4, R3.reuse, UR6, R4 ;  /* 0x0000000603047c25 */ /* 0x040fe2000f8e0004 */
[----:B------:R-:W-:Y:S01]  /*a0e0*/  LEA R30, P0, R32, UR4, 0x1 ;  /* 0x00000004201e7c11 */ /* 0x000fe2000f8008ff */
[----:B------:R-:W-:Y:S02]  /*a0f0*/  UMOV UR4, 0xffffffff ;  /* 0xffffffff00047882 */ /* 0x000fe40000000000 */
[----:B------:R-:W-:Y:S01]  /*a100*/  IMAD R9, R3, UR7, R6 ;  /* 0x0000000703097c24 */ /* 0x000fe2000f8e0206 */
[----:B------:R-:W-:Y:S01]  /*a110*/  ULDC.64 UR6, c[0x0][0x400] ;  /* 0x0001000000067ab9 */ /* 0x000fe20000000a00 */
[----:B------:R-:W-:Y:S01]  /*a120*/  IMAD.IADD R3, R33, 0x1, R7 ;  /* 0x0000000121037824 */ /* 0x000fe200078e0207 */
[----:B------:R-:W-:Y:S01]  /*a130*/  LEA R31, P1, R4, UR6, 0x1 ;  /* 0x00000006041f7c11 */ /* 0x000fe2000f8208ff */
[----:B------:R-:W-:-:S03]  /*a140*/  IMAD.IADD R33, R5, 0x1, R9 ;  /* 0x0000000105217824 */ /* 0x000fc600078e0209 */
[----:B------:R-:W-:Y:S02]  /*a150*/  LEA.HI.X R32, R32, UR5, R3, 0x1, P0 ;  /* 0x0000000520207c11 */ /* 0x000fe400080f0c03 */
[----:B------:R-:W-:Y:S01]  /*a160*/  LEA.HI.X R33, R4, UR7, R33, 0x1, P1 ;  /* 0x0000000704217c11 */ /* 0x000fe200088f0c21 */
[----:B------:R-:W-:Y:S06]  /*a170*/  BRA.DIV UR4, `(.L_x_1662) ;  /* 0x0000023a046c7947 */ /* 0x000fec000b800000 */
[----:B------:R0:W1:Y:S04]  /*a180*/  SHFL.IDX PT, R9, R32, RZ, 0x181f ;  /* 0x00181fff20097589 */ /* 0x00006800000e0000 */
[----:B------:R0:W2:Y:S04]  /*a190*/  SHFL.IDX PT, R8, R30, RZ, 0x181f ;  /* 0x00181fff1e087589 */ /* 0x0000a800000e0000 */
[----:B------:R0:W3:Y:S04]  /*a1a0*/  SHFL.IDX PT, R26, R33, RZ, 0x181f ;  /* 0x00181fff211a7589 */ /* 0x0000e800000e0000 */
[----:B------:R0:W4:Y:S02]  /*a1b0*/  SHFL.IDX PT, R5, R31, RZ, 0x181f ;  /* 0x00181fff1f057589 */ /* 0x00012400000e0000 */
.L_x_2029:
[----:B------:R-:W-:Y:S01]  /*a1c0*/  IMAD R3, R219, R10, RZ ;  /* 0x0000000adb037224 */ /* 0x000fe200078e02ff */
[----:B------:R-:W-:Y:S01]  /*a1d0*/  BSSY B1, `(.L_x_1663) ;  /* 0x000003c000017945 */ /* 0x000fe20003800000 */
[----:B------:R-:W-:Y:S02]  /*a1e0*/  CS2R R62, SRZ ;  /* 0x00000000003e7805 */ /* 0x000fe4000001ff00 */
[----:B------:R-:W-:Y:S02]  /*a1f0*/  CS2R R66, SRZ ;  /* 0x0000000000427805 */ /* 0x000fe4000001ff00 */
[----:B------:R-:W-:Y:S02]  /*a200*/  CS2R R70, SRZ ;  /* 0x0000000000467805 */ /* 0x000fe4000001ff00 */
[----:B------:R-:W-:Y:S02]  /*a210*/  ISETP.GE.AND P0, PT, R0, R3, PT ;  /* 0x000000030000720c */ /* 0x000fe40003f06270 */
[----:B------:R-:W-:-:S02]  /*a220*/  CS2R R74, SRZ ;  /* 0x00000000004a7805 */ /* 0x000fc4000001ff00 */
[----:B------:R-:W-:Y:S02]  /*a230*/  CS2R R64, SRZ ;  /* 0x0000000000407805 */ /* 0x000fe4000001ff00 */
[----:B------:R-:W-:Y:S02]  /*a240*/  CS2R R68, SRZ ;  /* 0x0000000000447805 */ /* 0x000fe4000001ff00 */
[----:B------:R-:W-:Y:S02]  /*a250*/  CS2R R72, SRZ ;  /* 0x0000000000487805 */ /* 0x000fe4000001ff00 */
[----:B------:R-:W-:-:S03]  /*a260*/  CS2R R76, SRZ ;  /* 0x00000000004c7805 */ /* 0x000fc6000001ff00 */
[----:B------:R-:W-:Y:S05]  /*a270*/  @P0 BRA `(.L_x_1664) ;  /* 0x0000000000c40947 */ /* 0x000fea0003800000 */
[----:B------:R-:W3:Y:S01]  /*a280*/  LDL R7, [R1+0x18] ;  /* 0x0000180001077983 */ /* 0x000ee20000100800 */
[----:B------:R-:W-:-:S03]  /*a290*/  ULDC UR4, c[0x0][0x3f4] ;  /* 0x0000fd0000047ab9 */ /* 0x000fc60000000800 */
[----:B------:R-:W4:Y:S04]  /*a2a0*/  LDL R4, [R1+0x48] ;  /* 0x0000480001047983 */ /* 0x000f280000100800 */
[----:B------:R-:W4:Y:S04]  /*a2b0*/  LDL R29, [R1+0x4c] ;  /* 0x00004c00011d7983 */ /* 0x000f280000100800 */
[----:B------:R-:W4:Y:S04]  /*a2c0*/  LDL R6, [R1+0x9c] ;  /* 0x00009c0001067983 */ /* 0x000f280000100800 */
[----:B------:R-:W4:Y:S04]  /*a2d0*/  LDL R11, [R1+0xa0] ;  /* 0x0000a000010b7983 */ /* 0x000f280000100800 */
[----:B------:R-:W4:Y:S01]  /*a2e0*/  LDL R34, [R1+0x98] ;  /* 0x0000980001227983 */ /* 0x000f220000100800 */
[----:B------:R-:W-:-:S02]  /*a2f0*/  ISETP.GE.AND P3, PT, R204, UR4, PT ;  /* 0x00000004cc007c0c */ /* 0x000fc4000bf66270 */
[----:B------:R-:W-:Y:S02]  /*a300*/  CS2R R74, SRZ ;  /* 0x00000000004a7805 */ /* 0x000fe4000001ff00 */
[----:B------:R-:W-:Y:S02]  /*a310*/  CS2R R76, SRZ ;  /* 0x00000000004c7805 */ /* 0x000fe4000001ff00 */
[----:B------:R-:W-:Y:S02]  /*a320*/  CS2R R70, SRZ ;  /* 0x0000000000467805 */ /* 0x000fe4000001ff00 */
[----:B------:R-:W-:Y:S02]  /*a330*/  CS2R R72, SRZ ;  /* 0x0000000000487805 */ /* 0x000fe4000001ff00 */
[----:B------:R-:W-:Y:S02]  /*a340*/  CS2R R66, SRZ ;  /* 0x0000000000427805 */ /* 0x000fe4000001ff00 */
[----:B------:R-:W-:Y:S01]  /*a350*/  CS2R R68, SRZ ;  /* 0x0000000000447805 */ /* 0x000fe2000001ff00 */
[----:B-12---:R-:W-:Y:S01]  /*a360*/  @!P3 IMAD.WIDE R20, R204, 0x2, R8 ;  /* 0x00000002cc14b825 */ /* 0x006fe200078e0208 */
[----:B------:R-:W-:-:S02]  /*a370*/  CS2R R62, SRZ ;  /* 0x00000000003e7805 */ /* 0x000fc4000001ff00 */
[----:B------:R-:W-:Y:S02]  /*a380*/  CS2R R64, SRZ ;  /* 0x0000000000407805 */ /* 0x000fe4000001ff00 */
[----:B------:R1:W5:Y:S01]  /*a390*/  @!P3 LD.E.64 R74, desc[UR60][R20.64] ;  /* 0x0000003c144ab980 */ /* 0x000362000c101b00 */
[----:B---3--:R-:W-:Y:S02]  /*a3a0*/  ISETP.GE.AND P2, PT, R7, UR4, PT ;  /* 0x0000000407007c0c */ /* 0x008fe4000bf46270 */
[----:B----4-:R-:W-:Y:S02]  /*a3b0*/  ISETP.GE.AND P1, PT, R4, UR4, PT ;  /* 0x0000000404007c0c */ /* 0x010fe4000bf26270 */
[----:B------:R-:W-:-:S09]  /*a3c0*/  ISETP.GE.AND P0, PT, R29, UR4, PT ;  /* 0x000000041d007c0c */ /* 0x000fd2000bf06270 */
[C---:B------:R-:W-:Y:S02]  /*a3d0*/  @!P2 SHF.L.U32 R12, R7.reuse, 0x1, RZ ;  /* 0x00000001070ca819 */ /* 0x040fe400000006ff */
[C---:B------:R-:W-:Y:S01]  /*a3e0*/  @!P1 SHF.L.U64.HI R28, R4.reuse, 0x1, R6 ;  /* 0x00000001041c9819 */ /* 0x040fe20000010206 */
[----:B------:R-:W-:Y:S01]  /*a3f0*/  @!P1 IMAD.SHL.U32 R4, R4, 0x2, RZ ;  /* 0x0000000204049824 */ /* 0x000fe200078e00ff */
[CC--:B------:R-:W-:Y:S01]  /*a400*/  @!P2 IADD3 R14, P4, R8.reuse, R12.reuse, RZ ;  /* 0x0000000c080ea210 */ /* 0x0c0fe20007f9e0ff */
[----:B------:R-:W-:Y:S01]  /*a410*/  @!P3 IMAD.MOV.U32 R6, RZ, RZ, R5 ;  /* 0x000000ffff06b224 */ /* 0x000fe200078e0005 */
[----:B------:R-:W-:Y:S01]  /*a420*/  @!P2 SHF.L.U64.HI R11, R7, 0x1, R11 ;  /* 0x00000001070ba819 */ /* 0x000fe2000001020b */
[----:B------:R-:W-:Y:S01]  /*a430*/  @!P0 IMAD.SHL.U32 R27, R29, 0x2, RZ ;  /* 0x000000021d1b8824 */ /* 0x000fe200078e00ff */
[----:B------:R-:W-:Y:S01]  /*a440*/  @!P2 IADD3 R12, P6, R5, R12, RZ ;  /* 0x0000000c050ca210 */ /* 0x000fe20007fde0ff */
[----:B------:R-:W-:Y:S01]  /*a450*/  @!P3 IMAD.MOV.U32 R7, RZ, RZ, R26 ;  /* 0x000000ffff07b224 */ /* 0x000fe200078e001a */
[----:B------:R-:W-:-:S02]  /*a460*/  @!P1 IADD3 R10, P5, R8, R4, RZ ;  /* 0x00000004080a9210 */ /* 0x000fc40007fbe0ff */
[----:B------:R-:W-:Y:S01]  /*a470*/  @!P2 IADD3.X R15, R9, R11, RZ, P4, !PT ;  /* 0x0000000b090fa210 */ /* 0x000fe200027fe4ff */
[----:B------:R-:W-:-:S04]  /*a480*/  @!P3 IMAD.WIDE R24, R204, 0x2, R6 ;  /* 0x00000002cc18b825 */ /* 0x000fc800078e0206 */
[----:B------:R-:W-:Y:S01]  /*a490*/  @!P2 IMAD.X R13, R26, 0x1, R11, P6 ;  /* 0x000000011a0da824 */ /* 0x000fe200030e060b */
[-C--:B------:R-:W-:Y:S01]  /*a4a0*/  @!P0 IADD3 R6, P6, R8, R27.reuse, RZ ;  /* 0x0000001b08068210 */ /* 0x080fe20007fde0ff */
[----:B------:R-:W-:Y:S01]  /*a4b0*/  @!P1 IMAD.X R11, R9, 0x1, R28, P5 ;  /* 0x00000001090b9824 */ /* 0x000fe200028e061c */
[----:B------:R-:W-:Y:S01]  /*a4c0*/  @!P0 IADD3 R8, P5, R5, R27, RZ ;  /* 0x0000001b05088210 */ /* 0x000fe20007fbe0ff */
[----:B------:R1:W5:Y:S01]  /*a4d0*/  @!P3 LD.E.64 R76, desc[UR60][R24.64] ;  /* 0x0000003c184cb980 */ /* 0x000362000c101b00 */
[----:B------:R-:W-:Y:S02]  /*a4e0*/  @!P0 SHF.L.U64.HI R27, R29, 0x1, R34 ;  /* 0x000000011d1b8819 */ /* 0x000fe40000010222 */
[----:B------:R-:W-:Y:S01]  /*a4f0*/  @!P1 IADD3 R4, P4, R5, R4, RZ ;  /* 0x0000000405049210 */ /* 0x000fe20007f9e0ff */
[----:B------:R1:W5:Y:S02]  /*a500*/  @!P2 LD.E.64 R70, desc[UR60][R14.64] ;  /* 0x0000003c0e46a980 */ /* 0x000364000c101b00 */
[----:B------:R-:W-:Y:S01]  /*a510*/  @!P0 IMAD.X R7, R9, 0x1, R27, P6 ;  /* 0x0000000109078824 */ /* 0x000fe200030e061b */
[C---:B------:R-:W-:Y:S01]  /*a520*/  @!P0 IADD3.X R9, R26.reuse, R27, RZ, P5, !PT ;  /* 0x0000001b1a098210 */ /* 0x040fe20002ffe4ff */
[----:B------:R-:W-:Y:S01]  /*a530*/  @!P1 IMAD.X R5, R26, 0x1, R28, P4 ;  /* 0x000000011a059824 */ /* 0x000fe200020e061c */
[----:B------:R1:W5:Y:S04]  /*a540*/  @!P2 LD.E.64 R72, desc[UR60][R12.64] ;  /* 0x0000003c0c48a980 */ /* 0x000368000c101b00 */
[----:B------:R1:W5:Y:S04]  /*a550*/  @!P1 LD.E.64 R66, desc[UR60][R10.64] ;  /* 0x0000003c0a429980 */ /* 0x000368000c101b00 */
[----:B------:R1:W5:Y:S04]  /*a560*/  @!P1 LD.E.64 R68, desc[UR60][R4.64] ;  /* 0x0000003c04449980 */ /* 0x000368000c101b00 */
[----:B------:R1:W5:Y:S04]  /*a570*/  @!P0 LD.E.64 R62, desc[UR60][R6.64] ;  /* 0x0000003c063e8980 */ /* 0x000368000c101b00 */
[----:B------:R1:W5:Y:S02]  /*a580*/  @!P0 LD.E.64 R64, desc[UR60][R8.64] ;  /* 0x0000003c08408980 */ /* 0x000364000c101b00 */
.L_x_1664:
[----:B------:R-:W-:Y:S05]  /*a590*/  BSYNC B1 ;  /* 0x0000000000017941 */ /* 0x000fea0003800000 */
.L_x_1663:
[----:B-1---5:R-:W-:Y:S01]  /*a5a0*/  IMAD.MOV.U32 R7, RZ, RZ, R67 ;  /* 0x000000ffff077224 */ /* 0x022fe200078e0043 */
[----:B------:R-:W-:Y:S01]  /*a5b0*/  UMOV UR4, 0xffffffff ;  /* 0xffffffff00047882 */ /* 0x000fe20000000000 */
[----:B------:R-:W-:Y:S01]  /*a5c0*/  IMAD.MOV.U32 R4, RZ, RZ, R62 ;  /* 0x000000ffff047224 */ /* 0x000fe200078e003e */
[----:B------:R-:W-:Y:S01]  /*a5d0*/  CS2R R46, SRZ ;  /* 0x00000000002e7805 */ /* 0x000fe2000001ff00 */
[----:B----4-:R-:W-:Y:S01]  /*a5e0*/  IMAD.MOV.U32 R5, RZ, RZ, R63 ;  /* 0x000000ffff057224 */ /* 0x010fe200078e003f */
[----:B------:R-:W-:Y:S01]  /*a5f0*/  PRMT R109, R7, 0x7610, R109 ;  /* 0x00007610076d7816 */ /* 0x000fe2000000006d */
        /* <DEDUP_REMOVED lines=8> */
[----:B------:R-:W-:Y:S01]  /*a680*/  PRMT R92, R7, 0x7610, R92 ;  /* 0x00007610075c7816 */ /* 0x000fe2000000005c */
[----:B------:R-:W-:Y:S01]  /*a690*/  IMAD.MOV.U32 R7, RZ, RZ, R69 ;  /* 0x000000ffff077224 */ /* 0x000fe200078e0045 */
[----:B------:R-:W-:Y:S01]  /*a6a0*/  PRMT R112, R112, 0x5410, R4 ;  /* 0x0000541070707816 */ /* 0x000fe20000000004 */
[----:B------:R-:W-:Y:S01]  /*a6b0*/  IMAD.MOV.U32 R4, RZ, RZ, R64 ;  /* 0x000000ffff047224 */ /* 0x000fe200078e0040 */
[----:B------:R-:W-:Y:S02]  /*a6c0*/  PRMT R111, R111, 0x5410, R5 ;  /* 0x000054106f6f7816 */ /* 0x000fe40000000005 */
[----:B------:R-:W-:Y:S01]  /*a6d0*/  PRMT R91, R6, 0x7610, R91 ;  /* 0x00007610065b7816 */ /* 0x000fe2000000005b */
[----:B------:R-:W-:Y:S01]  /*a6e0*/  IMAD.MOV.U32 R6, RZ, RZ, R68 ;  /* 0x000000ffff067224 */ /* 0x000fe200078e0044 */
[----:B------:R-:W-:Y:S02]  /*a6f0*/  MOV R5, R65 ;  /* 0x0000004100057202 */ /* 0x000fe40000000f00 */
[----:B------:R-:W-:Y:S01]  /*a700*/  PRMT R104, R104, 0x5410, R4 ;  /* 0x0000541068687816 */ /* 0x000fe20000000004 */
[----:B------:R-:W-:Y:S01]  /*a710*/  IMAD.MOV.U32 R4, RZ, RZ, R72 ;  /* 0x000000ffff047224 */ /* 0x000fe200078e0048 */
[----:B------:R-:W-:Y:S01]  /*a720*/  PRMT R98, R98, 0x5410, R5 ;  /* 0x0000541062627816 */ /* 0x000fe20000000005 */
[----:B------:R-:W-:Y:S01]  /*a730*/  IMAD.MOV.U32 R5, RZ, RZ, R73 ;  /* 0x000000ffff057224 */ /* 0x000fe200078e0049 */
[----:B------:R-:W-:Y:S01]  /*a740*/  PRMT R109, R109, 0x5410, R7 ;  /* 0x000054106d6d7816 */ /* 0x000fe20000000007 */
[----:B------:R-:W-:Y:S01]  /*a750*/  IMAD.MOV.U32 R7, RZ, RZ, R77 ;  /* 0x000000ffff077224 */ /* 0x000fe200078e004d */
[----:B------:R-:W-:-:S02]  /*a760*/  PRMT R110, R6, 0x7610, R110 ;  /* 0x00007610066e7816 */ /* 0x000fc4000000006e */
[----:B------:R-:W-:Y:S02]  /*a770*/  MOV R6, R76 ;  /* 0x0000004c00067202 */ /* 0x000fe40000000f00 */
[----:B------:R-:W-:Y:S02]  /*a780*/  PRMT R112, R4, 0x7610, R112 ;  /* 0x0000761004707816 */ /* 0x000fe40000000070 */
[----:B------:R-:W-:Y:S02]  /*a790*/  PRMT R111, R5, 0x7610, R111 ;  /* 0x00007610056f7816 */ /* 0x000fe4000000006f */
[----:B------:R-:W-:Y:S02]  /*a7a0*/  PRMT R91, R91, 0x5410, R6 ;  /* 0x000054105b5b7816 */ /* 0x000fe40000000006 */
[----:B------:R-:W-:Y:S01]  /*a7b0*/  PRMT R92, R92, 0x5410, R7 ;  /* 0x000054105c5c7816 */ /* 0x000fe20000000007 */
[----:B------:R-:W-:Y:S06]  /*a7c0*/  BRA.DIV UR4, `(.L_x_1665) ;  /* 0x00000236044c7947 */ /* 0x000fec000b800000 */
[----:B------:R1:W4:Y:S04]  /*a7d0*/  SHFL.IDX PT, R9, R32, 0x1, 0x181f ;  /* 0x00381f0020097f89 */ /* 0x00032800000e0000 */
[----:B--2---:R1:W2:Y:S04]  /*a7e0*/  SHFL.IDX PT, R8, R30, 0x1, 0x181f ;  /* 0x00381f001e087f89 */ /* 0x0042a800000e0000 */
[----:B---3--:R1:W3:Y:S04]  /*a7f0*/  SHFL.IDX PT, R26, R33, 0x1, 0x181f ;  /* 0x00381f00211a7f89 */ /* 0x0082e800000e0000 */
[----:B------:R1:W0:Y:S02]  /*a800*/  SHFL.IDX PT, R5, R31, 0x1, 0x181f ;  /* 0x00381f001f057f89 */ /* 0x00022400000e0000 */
.L_x_2035:
[----:B------:R-:W-:Y:S01]  /*a810*/  VIADD R4, R0, 0x20 ;  /* 0x0000002000047836 */ /* 0x000fe20000000000 */
        /* <DEDUP_REMOVED lines=8> */
[----:B------:R-:W-:-:S05]  /*a8a0*/  CS2R R60, SRZ ;  /* 0x00000000003c7805 */ /* 0x000fca000001ff00 */
[----:B------:R-:W-:Y:S05]  /*a8b0*/  @P0 BRA `(.L_x_1667) ;  /* 0x0000000000c40947 */ /* 0x000fea0003800000 */
[----:B------:R-:W3:Y:S01]  /*a8c0*/  LDL R10, [R1+0x18] ;  /* 0x00001800010a7983 */ /* 0x000ee20000100800 */
[----:B------:R-:W-:-:S03]  /*a8d0*/  ULDC UR4, c[0x0][0x3f4] ;  /* 0x0000fd0000047ab9 */ /* 0x000fc60000000800 */
[----:B------:R-:W3:Y:S04]  /*a8e0*/  LDL R6, [R1+0x48] ;  /* 0x0000480001067983 */ /* 0x000ee80000100800 */
[----:B------:R-:W3:Y:S04]  /*a8f0*/  LDL R29, [R1+0x4c] ;  /* 0x00004c00011d7983 */ /* 0x000ee80000100800 */
[----:B------:R-:W3:Y:S04]  /*a900*/  LDL R11, [R1+0xa0] ;  /* 0x0000a000010b7983 */ /* 0x000ee80000100800 */
[----:B------:R-:W3:Y:S04]  /*a910*/  LDL R7, [R1+0x9c] ;  /* 0x00009c0001077983 */ /* 0x000ee80000100800 */
[----:B------:R-:W3:Y:S01]  /*a920*/  LDL R34, [R1+0x98] ;  /* 0x0000980001227983 */ /* 0x000ee20000100800 */
[----:B------:R-:W-:-:S02]  /*a930*/  ISETP.GE.AND P3, PT, R204, UR4, PT ;  /* 0x00000004cc007c0c */ /* 0x000fc4000bf66270 */
[----:B------:R-:W-:Y:S02]  /*a940*/  CS2R R58, SRZ ;  /* 0x00000000003a7805 */ /* 0x000fe4000001ff00 */
[----:B------:R-:W-:Y:S02]  /*a950*/  CS2R R60, SRZ ;  /* 0x00000000003c7805 */ /* 0x000fe4000001ff00 */
[----:B------:R-:W-:Y:S02]  /*a960*/  CS2R R54, SRZ ;  /* 0x0000000000367805 */ /* 0x000fe4000001ff00 */
[----:B------:R-:W-:Y:S02]  /*a970*/  CS2R R56, SRZ ;  /* 0x0000000000387805 */ /* 0x000fe4000001ff00 */
[----:B------:R-:W-:Y:S02]  /*a980*/  CS2R R50, SRZ ;  /* 0x0000000000327805 */ /* 0x000fe4000001ff00 */
[----:B------:R-:W-:Y:S01]  /*a990*/  CS2R R52, SRZ ;  /* 0x0000000000347805 */ /* 0x000fe2000001ff00 */
[----:B--2-4-:R-:W-:Y:S01]  /*a9a0*/  @!P3 IMAD.WIDE R20, R204, 0x2, R8 ;  /* 0x00000002cc14b825 */ /* 0x014fe200078e0208 */
[----:B------:R-:W-:-:S02]  /*a9b0*/  CS2R R46, SRZ ;  /* 0x00000000002e7805 */ /* 0x000fc4000001ff00 */
[----:B------:R-:W-:Y:S02]  /*a9c0*/  CS2R R48, SRZ ;  /* 0x0000000000307805 */ /* 0x000fe4000001ff00 */
[----:B------:R2:W5:Y:S01]  /*a9d0*/  @!P3 LD.E.64 R58, desc[UR60][R20.64] ;  /* 0x0000003c143ab980 */ /* 0x000562000c101b00 */
[----:B---3--:R-:W-:Y:S02]  /*a9e0*/  ISETP.GE.AND P2, PT, R10, UR4, PT ;  /* 0x000000040a007c0c */ /* 0x008fe4000bf46270 */
[----:B------:R-:W-:Y:S02]  /*a9f0*/  ISETP.GE.AND P1, PT, R6, UR4, PT ;  /* 0x0000000406007c0c */ /* 0x000fe4000bf26270 */
[----:B------:R-:W-:-:S09]  /*aa00*/  ISETP.GE.AND P0, PT, R29, UR4, PT ;  /* 0x000000041d007c0c */ /* 0x000fd2000bf06270 */
[C---:B------:R-:W-:Y:S01]  /*aa10*/  @!P2 IMAD.SHL.U32 R12, R10.reuse, 0x2, RZ ;  /* 0x000000020a0ca824 */ /* 0x040fe200078e00ff */
[----:B------:R-:W-:Y:S01]  /*aa20*/  @!P2 SHF.L.U64.HI R11, R10, 0x1, R11 ;  /* 0x000000010a0ba819 */ /* 0x000fe2000001020b */
[----:B------:R-:W-:-:S03]  /*aa30*/  @!P1 IMAD.SHL.U32 R4, R6, 0x2, RZ ;  /* 0x0000000206049824 */ /* 0x000fc600078e00ff */
[-C--:B------:R-:W-:Y:S02]  /*aa40*/  @!P2 IADD3 R14, P4, R8, R12.reuse, RZ ;  /* 0x0000000c080ea210 */ /* 0x080fe40007f9e0ff */
[----:B------:R-:W-:Y:S01]  /*aa50*/  @!P1 SHF.L.U64.HI R27, R6, 0x1, R7 ;  /* 0x00000001061b9819 */ /* 0x000fe20000010207 */
[----:B0-----:R-:W-:Y:S01]  /*aa60*/  @!P3 IMAD.MOV.U32 R6, RZ, RZ, R5 ;  /* 0x000000ffff06b224 */ /* 0x001fe200078e0005 */
[----:B------:R-:W-:Y:S01]  /*aa70*/  @!P2 IADD3 R12, P6, R5, R12, RZ ;  /* 0x0000000c050ca210 */ /* 0x000fe20007fde0ff */
[----:B------:R-:W-:Y:S01]  /*aa80*/  @!P3 IMAD.MOV.U32 R7, RZ, RZ, R26 ;  /* 0x000000ffff07b224 */ /* 0x000fe200078e001a */
[----:B------:R-:W-:Y:S02]  /*aa90*/  @!P0 SHF.L.U32 R28, R29, 0x1, RZ ;  /* 0x000000011d1c8819 */ /* 0x000fe400000006ff */
[----:B------:R-:W-:Y:S01]  /*aaa0*/  @!P1 IADD3 R10, P5, R8, R4, RZ ;  /* 0x00000004080a9210 */ /* 0x000fe20007fbe0ff */
[----:B------:R-:W-:Y:S02]  /*aab0*/  @!P2 IMAD.X R15, R9, 0x1, R11, P4 ;  /* 0x00000001090fa824 */ /* 0x000fe400020e060b */
[----:B------:R-:W-:-:S04]  /*aac0*/  @!P3 IMAD.WIDE R24, R204, 0x2, R6 ;  /* 0x00000002cc18b825 */ /* 0x000fc800078e0206 */
[----:B------:R-:W-:Y:S01]  /*aad0*/  @!P2 IMAD.X R13, R26, 0x1, R11, P6 ;  /* 0x000000011a0da824 */ /* 0x000fe200030e060b */
[-C--:B------:R-:W-:Y:S01]  /*aae0*/  @!P0 IADD3 R6, P6, R8, R28.reuse, RZ ;  /* 0x0000001c08068210 */ /* 0x080fe20007fde0ff */
[----:B------:R2:W5:Y:S01]  /*aaf0*/  @!P3 LD.E.64 R60, desc[UR60][R24.64] ;  /* 0x0000003c183cb980 */ /* 0x000562000c101b00 */
[----:B------:R-:W-:Y:S02]  /*ab00*/  @!P1 IADD3.X R11, R9, R27, RZ, P5, !PT ;  /* 0x0000001b090b9210 */ /* 0x000fe40002ffe4ff */
[----:B------:R-:W-:Y:S01]  /*ab10*/  @!P0 IADD3 R8, P5, R5, R28, RZ ;  /* 0x0000001c05088210 */ /* 0x000fe20007fbe0ff */
[----:B------:R2:W5:Y:S01]  /*ab20*/  @!P2 LD.E.64 R54, desc[UR60][R14.64] ;  /* 0x0000003c0e36a980 */ /* 0x000562000c101b00 */
[----:B------:R-:W-:Y:S02]  /*ab30*/  @!P0 SHF.L.U64.HI R28, R29, 0x1, R34 ;  /* 0x000000011d1c8819 */ /* 0x000fe40000010222 */
[----:B------:R-:W-:Y:S01]  /*ab40*/  @!P1 IADD3 R4, P4, R5, R4, RZ ;  /* 0x0000000405049210 */ /* 0x000fe20007f9e0ff */
[----:B------:R2:W5:Y:S02]  /*ab50*/  @!P2 LD.E.64 R56, desc[UR60][R12.64] ;  /* 0x0000003c0c38a980 */ /* 0x000564000c101b00 */
[----:B------:R-:W-:-:S02]  /*ab60*/  @!P0 IMAD.X R7, R9, 0x1, R28, P6 ;  /* 0x0000000109078824 */ /* 0x000fc400030e061c */
[C---:B------:R-:W-:Y:S01]  /*ab70*/  @!P1 IMAD.X R5, R26.reuse, 0x1, R27, P4 ;  /* 0x000000011a059824 */ /* 0x040fe200020e061b */
[----:B------:R2:W5:Y:S01]  /*ab80*/  @!P1 LD.E.64 R50, desc[UR60][R10.64] ;  /* 0x0000003c0a329980 */ /* 0x000562000c101b00 */
[----:B------:R-:W-:-:S03]  /*ab90*/  @!P0 IMAD.X R9, R26, 0x1, R28, P5 ;  /* 0x000000011a098824 */ /* 0x000fc600028e061c */
[----:B------:R2:W5:Y:S04]  /*aba0*/  @!P1 LD.E.64 R52, desc[UR60][R4.64] ;  /* 0x0000003c04349980 */ /* 0x000568000c101b00 */
[----:B------:R2:W5:Y:S04]  /*abb0*/  @!P0 LD.E.64 R46, desc[UR60][R6.64] ;  /* 0x0000003c062e8980 */ /* 0x000568000c101b00 */
[----:B------:R2:W5:Y:S02]  /*abc0*/  @!P0 LD.E.64 R48, desc[UR60][R8.64] ;  /* 0x0000003c08308980 */ /* 0x000564000c101b00 */
.L_x_1667:
[----:B------:R-:W-:Y:S05]  /*abd0*/  BSYNC B1 ;  /* 0x0000000000017941 */ /* 0x000fea0003800000 */
.L_x_1666:
[----:B--2--5:R-:W-:Y:S01]  /*abe0*/  IMAD.MOV.U32 R4, RZ, RZ, R46 ;  /* 0x000000ffff047224 */ /* 0x024fe200078e002e */
[----:B0-----:R-:W-:Y:S01]  /*abf0*/  MOV R5, R47 ;  /* 0x0000002f00057202 */ /* 0x001fe20000000f00 */
[----:B------:R-:W-:Y:S01]  /*ac00*/  IMAD.MOV.U32 R6, RZ, RZ, R50 ;  /* 0x000000ffff067224 */ /* 0x000fe200078e0032 */
[----:B------:R-:W-:Y:S01]  /*ac10*/  UMOV UR4, 0xffffffff ;  /* 0xffffffff00047882 */ /* 0x000fe20000000000 */
[----:B------:R-:W-:Y:S01]  /*ac20*/  IMAD.MOV.U32 R7, RZ, RZ, R51 ;  /* 0x000000ffff077224 */ /* 0x000fe200078e0033 */
[----:B------:R-:W-:Y:S01]  /*ac30*/  PRMT R87, R5, 0x5410, R4 ;  /* 0x0000541005577816 */ /* 0x000fe20000000004 */
[----:B------:R-:W-:Y:S02]  /*ac40*/  IMAD.MOV.U32 R4, RZ, RZ, R54 ;  /* 0x000000ffff047224 */ /* 0x000fe400078e0036 */
        /* <DEDUP_REMOVED lines=8> */
[----:B------:R-:W-:Y:S01]  /*acd0*/  MOV R7, R53 ;  /* 0x0000003500077202 */ /* 0x000fe20000000f00 */
[----:B------:R-:W-:-:S03]  /*ace0*/  IMAD.MOV.U32 R6, RZ, RZ, R52 ;  /* 0x000000ffff067224 */ /* 0x000fc600078e0034 */
[----:B------:R-:W-:Y:S01]  /*acf0*/  PRMT R86, R5, 0x5410, R4 ;  /* 0x0000541005567816 */ /* 0x000fe20000000004 */
[----:B------:R-:W-:Y:S01]  /*ad00*/  IMAD.MOV.U32 R4, RZ, RZ, R56 ;  /* 0x000000ffff047224 */ /* 0x000fe200078e0038 */
[----:B------:R-:W-:Y:S01]  /*ad10*/  PRMT R97, R6, 0x5410, R7 ;  /* 0x0000541006617816 */ /* 0x000fe20000000007 */
[----:B------:R-:W-:Y:S02]  /*ad20*/  IMAD.MOV.U32 R5, RZ, RZ, R57 ;  /* 0x000000ffff057224 */ /* 0x000fe400078e0039 */
[----:B------:R-:W-:Y:S02]  /*ad30*/  IMAD.MOV.U32 R6, RZ, RZ, R60 ;  /* 0x000000ffff067224 */ /* 0x000fe400078e003c */
[----:B------:R-:W-:Y:S01]  /*ad40*/  IMAD.MOV.U32 R7, RZ, RZ, R61 ;  /* 0x000000ffff077224 */ /* 0x000fe200078e003d */
[----:B------:R-:W-:-:S04]  /*ad50*/  PRMT R103, R4, 0x5410, R5 ;  /* 0x0000541004677816 */ /* 0x000fc80000000005 */
[----:B------:R-:W-:Y:S01]  /*ad60*/  PRMT R107, R6, 0x5410, R7 ;  /* 0x00005410066b7816 */ /* 0x000fe20000000007 */
[----:B------:R-:W-:Y:S06]  /*ad70*/  BRA.DIV UR4, `(.L_x_1668) ;  /* 0x0000023204547947 */ /* 0x000fec000b800000 */
[----:B----4-:R0:W2:Y:S04]  /*ad80*/  SHFL.IDX PT, R9, R32, 0x2, 0x181f ;  /* 0x00581f0020097f89 */ /* 0x0100a800000e0000 */
[----:B------:R0:W4:Y:S04]  /*ad90*/  SHFL.IDX PT, R8, R30, 0x2, 0x181f ;  /* 0x00581f001e087f89 */ /* 0x00012800000e0000 */
[----:B------:R0:W0:Y:S04]  /*ada0*/  SHFL.IDX PT, R78, R33, 0x2, 0x181f ;  /* 0x00581f00214e7f89 */ /* 0x00002800000e0000 */
[----:B------:R0:W0:Y:S02]  /*adb0*/  SHFL.IDX PT, R5, R31, 0x2, 0x181f ;  /* 0x00581f001f057f89 */ /* 0x00002400000e0000 */
.L_x_2041:
[----:B------:R-:W-:Y:S01]  /*adc0*/  IADD3 R4, R0, 0x40, RZ ;  /* 0x0000004000047810 */ /* 0x000fe20007ffe0ff */
[----:B------:R-:W-:Y:S01]  /*add0*/  BSSY B1, `(.L_x_1669) ;  /* 0x000003c000017945 */ /* 0x000fe20003800000 */
[----:B------:R-:W-:Y:S02]  /*ade0*/  CS2R R28, SRZ ;  /* 0x00000000001c7805 */ /* 0x000fe4000001ff00 */
[----:B------:R-:W-:Y:S02]  /*adf0*/  CS2R R34, SRZ ;  /* 0x0000000000227805 */ /* 0x000fe4000001ff00 */
[----:B------:R-:W-:Y:S02]  /*ae00*/  ISETP.GE.AND P0, PT, R4, R3, PT ;  /* 0x000000030400720c */ /* 0x000fe40003f06270 */
[----:B------:R-:W-:Y:S02]  /*ae10*/  CS2R R38, SRZ ;  /* 0x0000000000267805 */ /* 0x000fe4000001ff00 */
[----:B------:R-:W-:-:S02]  /*ae20*/  CS2R R42, SRZ ;  /* 0x00000000002a7805 */ /* 0x000fc4000001ff00 */
[----:B---3--:R-:W-:Y:S02]  /*ae30*/  CS2R R26, SRZ ;  /* 0x00000000001a7805 */ /* 0x008fe4000001ff00 */
[----:B------:R-:W-:Y:S02]  /*ae40*/  CS2R R36, SRZ ;  /* 0x0000000000247805 */ /* 0x000fe4000001ff00 */
[----:B------:R-:W-:Y:S02]  /*ae50*/  CS2R R40, SRZ ;  /* 0x0000000000287805 */ /* 0x000fe4000001ff00 */
[----:B------:R-:W-:Y:S01]  /*ae60*/  CS2R R44, SRZ ;  /* 0x00000000002c7805 */ /* 0x000fe2000001ff00 */
[----:B------:R-:W-:Y:S06]  /*ae70*/  @P0 BRA `(.L_x_1670) ;  /* 0x0000000000c40947 */ /* 0x000fec0003800000 */
        /* <DEDUP_REMOVED lines=12> */
[----:B------:R-:W-:-:S03]  /*af40*/  CS2R R34, SRZ ;  /* 0x0000000000227805 */ /* 0x000fc6000001ff00 */
[----:B--2-4-:R-:W-:Y:S01]  /*af50*/  @!P3 IMAD.WIDE R20, R204, 0x2, R8 ;  /* 0x00000002cc14b825 */ /* 0x014fe200078e0208 */
[----:B------:R-:W-:Y:S02]  /*af60*/  CS2R R36, SRZ ;  /* 0x0000000000247805 */ /* 0x000fe4000001ff00 */
[----:B------:R-:W-:Y:S02]  /*af70*/  CS2R R28, SRZ ;  /* 0x00000000001c7805 */ /* 0x000fe4000001ff00 */
[----:B------:R2:W5:Y:S01]  /*af80*/  @!P3 LD.E.64 R42, desc[UR60][R20.64] ;  /* 0x0000003c142ab980 */ /* 0x000562000c101b00 */
[----:B---3--:R-:W-:Y:S02]  /*af90*/  ISETP.GE.AND P2, PT, R10, UR4, PT ;  /* 0x000000040a007c0c */ /* 0x008fe4000bf46270 */
[----:B------:R-:W-:Y:S02]  /*afa0*/  ISETP.GE.AND P1, PT, R6, UR4, PT ;  /* 0x0000000406007c0c */ /* 0x000fe4000bf26270 */
[----:B------:R-:W-:-:S09]  /*afb0*/  ISETP.GE.AND P0, PT, R79, UR4, PT ;  /* 0x000000044f007c0c */ /* 0x000fd2000bf06270 */
[----:B------:R-:W-:Y:S02]  /*afc0*/  @!P2 IMAD.SHL.U32 R12, R10, 0x2, RZ ;  /* 0x000000020a0ca824 */ /* 0x000fe400078e00ff */
[C---:B------:R-:W-:Y:S01]  /*afd0*/  @!P1 IMAD.SHL.U32 R4, R6.reuse, 0x2, RZ ;  /* 0x0000000206049824 */ /* 0x040fe200078e00ff */
[----:B------:R-:W-:Y:S02]  /*afe0*/  @!P1 SHF.L.U64.HI R26, R6, 0x1, R7 ;  /* 0x00000001061a9819 */ /* 0x000fe40000010207 */
[----:B------:R-:W-:Y:S01]  /*aff0*/  @!P2 IADD3 R14, P4, R8, R12, RZ ;  /* 0x0000000c080ea210 */ /* 0x000fe20007f9e0ff */
[----:B------:R-:W-:Y:S01]  /*b000*/  @!P0 IMAD.SHL.U32 R27, R79, 0x2, RZ ;  /* 0x000000024f1b8824 */ /* 0x000fe200078e00ff */
[----:B------:R-:W-:Y:S01]  /*b010*/  @!P2 SHF.L.U64.HI R11, R10, 0x1, R11 ;  /* 0x000000010a0ba819 */ /* 0x000fe2000001020b */
[----:B0-----:R-:W-:Y:S01]  /*b020*/  @!P3 IMAD.MOV.U32 R6, RZ, RZ, R5 ;  /* 0x000000ffff06b224 */ /* 0x001fe200078e0005 */
[----:B------:R-:W-:Y:S02]  /*b030*/  @!P3 MOV R7, R78 ;  /* 0x0000004e0007b202 */ /* 0x000fe40000000f00 */
[----:B------:R-:W-:-:S02]  /*b040*/  @!P2 IADD3 R12, P6, R5, R12, RZ ;  /* 0x0000000c050ca210 */ /* 0x000fc40007fde0ff */
[-C--:B------:R-:W-:Y:S01]  /*b050*/  @!P1 IADD3 R10, P5, R8, R4.reuse, RZ ;  /* 0x00000004080a9210 */ /* 0x080fe20007fbe0ff */
[----:B------:R-:W-:Y:S02]  /*b060*/  @!P2 IMAD.X R15, R9, 0x1, R11, P4 ;  /* 0x00000001090fa824 */ /* 0x000fe400020e060b */
[----:B------:R-:W-:Y:S01]  /*b070*/  @!P3 IMAD.WIDE R24, R204, 0x2, R6 ;  /* 0x00000002cc18b825 */ /* 0x000fe200078e0206 */
[----:B------:R-:W-:Y:S02]  /*b080*/  @!P1 IADD3 R4, P4, R5, R4, RZ ;  /* 0x0000000405049210 */ /* 0x000fe40007f9e0ff */
[----:B------:R2:W5:Y:S01]  /*b090*/  @!P2 LD.E.64 R38, desc[UR60][R14.64] ;  /* 0x0000003c0e26a980 */ /* 0x000562000c101b00 */
[----:B------:R-:W-:Y:S01]  /*b0a0*/  @!P2 IMAD.X R13, R78, 0x1, R11, P6 ;  /* 0x000000014e0da824 */ /* 0x000fe200030e060b */
[-C--:B------:R-:W-:Y:S01]  /*b0b0*/  @!P0 IADD3 R6, P6, R8, R27.reuse, RZ ;  /* 0x0000001b08068210 */ /* 0x080fe20007fde0ff */
[----:B------:R-:W-:Y:S01]  /*b0c0*/  @!P1 IMAD.X R11, R9, 0x1, R26, P5 ;  /* 0x00000001090b9824 */ /* 0x000fe200028e061a */
[----:B------:R-:W-:Y:S01]  /*b0d0*/  @!P0 IADD3 R8, P5, R5, R27, RZ ;  /* 0x0000001b05088210 */ /* 0x000fe20007fbe0ff */
[----:B------:R2:W5:Y:S01]  /*b0e0*/  @!P3 LD.E.64 R44, desc[UR60][R24.64] ;  /* 0x0000003c182cb980 */ /* 0x000562000c101b00 */
[----:B------:R-:W-:Y:S01]  /*b0f0*/  @!P0 SHF.L.U64.HI R27, R79, 0x1, R80 ;  /* 0x000000014f1b8819 */ /* 0x000fe20000010250 */
[----:B------:R-:W-:-:S02]  /*b100*/  @!P1 IMAD.X R5, R78, 0x1, R26, P4 ;  /* 0x000000014e059824 */ /* 0x000fc400020e061a */
[----:B------:R2:W5:Y:S01]  /*b110*/  @!P2 LD.E.64 R40, desc[UR60][R12.64] ;  /* 0x0000003c0c28a980 */ /* 0x000562000c101b00 */
[----:B------:R-:W-:Y:S01]  /*b120*/  @!P0 IADD3.X R7, R9, R27, RZ, P6, !PT ;  /* 0x0000001b09078210 */ /* 0x000fe200037fe4ff */
[----:B------:R-:W-:Y:S01]  /*b130*/  @!P0 IMAD.X R9, R78, 0x1, R27, P5 ;  /* 0x000000014e098824 */ /* 0x000fe200028e061b */
[----:B------:R-:W-:Y:S01]  /*b140*/  CS2R R26, SRZ ;  /* 0x00000000001a7805 */ /* 0x000fe2000001ff00 */
[----:B------:R2:W5:Y:S04]  /*b150*/  @!P1 LD.E.64 R34, desc[UR60][R10.64] ;  /* 0x0000003c0a229980 */ /* 0x000568000c101b00 */
[----:B------:R2:W5:Y:S04]  /*b160*/  @!P1 LD.E.64 R36, desc[UR60][R4.64] ;  /* 0x0000003c04249980 */ /* 0x000568000c101b00 */
[----:B------:R2:W5:Y:S04]  /*b170*/  @!P0 LD.E.64 R28, desc[UR60][R6.64] ;  /* 0x0000003c061c8980 */ /* 0x000568000c101b00 */
[----:B------:R2:W5:Y:S02]  /*b180*/  @!P0 LD.E.64 R26, desc[UR60][R8.64] ;  /* 0x0000003c081a8980 */ /* 0x000564000c101b00 */
.L_x_1670:
[----:B------:R-:W-:Y:S05]  /*b190*/  BSYNC B1 ;  /* 0x0000000000017941 */ /* 0x000fea0003800000 */
.L_x_1669:
[----:B0-2--5:R-:W-:Y:S01]  /*b1a0*/  IMAD.MOV.U32 R5, RZ, RZ, R34 ;  /* 0x000000ffff057224 */ /* 0x025fe200078e0022 */
[----:B------:R-:W-:Y:S01]  /*b1b0*/  MOV R4, R35 ;  /* 0x0000002300047202 */ /* 0x000fe20000000f00 */
[----:B------:R-:W-:Y:S01]  /*b1c0*/  IMAD.MOV.U32 R6, RZ, RZ, R28 ;  /* 0x000000ffff067224 */ /* 0x000fe200078e001c */
[----:B------:R-:W-:Y:S01]  /*b1d0*/  UMOV UR4, 0xffffffff ;  /* 0xffffffff00047882 */ /* 0x000fe20000000000 */
[----:B------:R-:W-:Y:S01]  /*b1e0*/  IMAD.MOV.U32 R7, RZ, RZ, R29 ;  /* 0x000000ffff077224 */ /* 0x000fe200078e001d */
[----:B------:R-:W-:Y:S01]  /*b1f0*/  PRMT R83, R5, 0x5410, R4 ;  /* 0x0000541005537816 */ /* 0x000fe20000000004 */
[----:B------:R-:W-:Y:S02]  /*b200*/  IMAD.MOV.U32 R5, RZ, RZ, R42 ;  /* 0x000000ffff057224 */ /* 0x000fe400078e002a */
[----:B------:R-:W-:Y:S01]  /*b210*/  IMAD.MOV.U32 R4, RZ, RZ, R43 ;  /* 0x000000ffff047224 */ /* 0x000fe200078e002b */
[----:B------:R-:W-:Y:S01]  /*b220*/  PRMT R82, R7, 0x5410, R6 ;  /* 0x0000541007527816 */ /* 0x000fe20000000006 */
[----:B------:R-:W-:-:S02]  /*b230*/  IMAD.MOV.U32 R7, RZ, RZ, R38 ;  /* 0x000000ffff077224 */ /* 0x000fc400078e0026 */
[----:B------:R-:W-:Y:S01]  /*b240*/  IMAD.MOV.U32 R6, RZ, RZ, R39 ;  /* 0x000000ffff067224 */ /* 0x000fe200078e0027 */
[----:B------:R-:W-:Y:S01]  /*b250*/  PRMT R99, R5, 0x5410, R4 ;  /* 0x0000541005637816 */ /* 0x000fe20000000004 */
[----:B------:R-:W-:Y:S02]  /*b260*/  IMAD.MOV.U32 R5, RZ, RZ, R36 ;  /* 0x000000ffff057224 */ /* 0x000fe400078e0024 */
[----:B------:R-:W-:Y:S01]  /*b270*/  IMAD.MOV.U32 R4, RZ, RZ, R37 ;  /* 0x000000ffff047224 */ /* 0x000fe200078e0025 */
[----:B------:R-:W-:Y:S01]  /*b280*/  PRMT R89, R6, 0x5410, R7 ;  /* 0x0000541006597816 */ /* 0x000fe20000000007 */
[----:B------:R-:W-:Y:S01]  /*b290*/  IMAD.MOV.U32 R6, RZ, RZ, R27 ;  /* 0x000000ffff067224 */ /* 0x000fe200078e001b */
[----:B------:R-:W-:Y:S02]  /*b2a0*/  MOV R7, R26 ;  /* 0x0000001a00077202 */ /* 0x000fe40000000f00 */
        /* <DEDUP_REMOVED lines=8> */
[----:B------:R-:W-:Y:S01]  /*b330*/  PRMT R88, R6, 0x5410, R7 ;  /* 0x0000541006587816 */ /* 0x000fe20000000007 */
[----:B------:R-:W-:Y:S06]  /*b340*/  BRA.DIV UR4, `(.L_x_1671) ;  /* 0x0000022e04547947 */ /* 0x000fec000b800000 */
[----:B------:R0:W2:Y:S04]  /*b350*/  SHFL.IDX PT, R78, R32, 0x3, 0x181f ;  /* 0x00781f00204e7f89 */ /* 0x0000a800000e0000 */
[----:B------:R0:W3:Y:S04]  /*b360*/  SHFL.IDX PT, R80, R30, 0x3, 0x181f ;  /* 0x00781f001e507f89 */ /* 0x0000e800000e0000 */
[----:B------:R0:W0:Y:S04]  /*b370*/  SHFL.IDX PT, R79, R33, 0x3, 0x181f ;  /* 0x00781f00214f7f89 */ /* 0x00002800000e0000 */
[----:B------:R0:W0:Y:S02]  /*b380*/  SHFL.IDX PT, R12, R31, 0x3, 0x181f ;  /* 0x00781f001f0c7f89 */ /* 0x00002400000e0000 */
.L_x_2047:
[----:B------:R-:W-:Y:S01]  /*b390*/  VIADD R0, R0, 0x60 ;  /* 0x0000006000007836 */ /* 0x000fe20000000000 */
[----:B------:R-:W-:Y:S01]  /*b3a0*/  BSSY B1, `(.L_x_1672) ;  /* 0x000003d000017945 */ /* 0x000fe20003800000 */
[----:B------:R-:W-:Y:S02]  /*b3b0*/  CS2R R6, SRZ ;  /* 0x0000000000067805 */ /* 0x000fe4000001ff00 */
[----:B------:R-:W-:Y:S02]  /*b3c0*/  CS2R R20, SRZ ;  /* 0x0000000000147805 */ /* 0x000fe4000001ff00 */
[----:B01----:R-:W-:Y:S02]  /*b3d0*/  CS2R R30, SRZ ;  /* 0x00000000001e7805 */ /* 0x003fe4000001ff00 */
[----:B------:R-:W-:Y:S02]  /*b3e0*/  ISETP.GE.AND P0, PT, R0, R3, PT ;  /* 0x000000030000720c */ /* 0x000fe40003f06270 */
[----:B----4-:R-:W-:-:S02]  /*b3f0*/  CS2R R8, SRZ ;  /* 0x0000000000087805 */ /* 0x010fc4000001ff00 */
[----:B------:R-:W-:Y:S02]  /*b400*/  CS2R R10, SRZ ;  /* 0x00000000000a7805 */ /* 0x000fe4000001ff00 */
[----:B------:R-:W-:Y:S02]  /*b410*/  CS2R R24, SRZ ;  /* 0x0000000000187805 */ /* 0x000fe4000001ff00 */
[----:B------:R-:W-:-:S05]  /*b420*/  CS2R R32, SRZ ;  /* 0x0000000000207805 */ /* 0x000fca000001ff00 */
[----:B------:R-:W-:Y:S05]  /*b430*/  @P0 BRA `(.L_x_1673) ;  /* 0x0000000000cc0947 */ /* 0x000fea0003800000 */
[----:B------:R-:W4:Y:S01]  /*b440*/  LDL R90, [R1+0x18] ;  /* 0x00001800015a7983 */ /* 0x000f220000100800 */
        /* <DEDUP_REMOVED lines=8> */
[----:B------:R-:W-:-:S09]  /*b4d0*/  CS2R R30, SRZ ;  /* 0x00000000001e7805 */ /* 0x000fd2000001ff00 */
[----:B---3--:R-:W-:Y:S01]  /*b4e0*/  @!P2 MOV R4, R80 ;  /* 0x000000500004a202 */ /* 0x008fe20000000f00 */
[----:B--2---:R-:W-:Y:S02]  /*b4f0*/  @!P2 IMAD.MOV.U32 R5, RZ, RZ, R78 ;  /* 0x000000ffff05a224 */ /* 0x004fe400078e004e */
[----:B------:R-:W-:Y:S02]  /*b500*/  @!P2 IMAD.MOV.U32 R6, RZ, RZ, R12 ;  /* 0x000000ffff06a224 */ /* 0x000fe400078e000c */
[----:B------:R-:W-:Y:S02]  /*b510*/  @!P2 IMAD.MOV.U32 R7, RZ, RZ, R79 ;  /* 0x000000ffff07a224 */ /* 0x000fe400078e004f */
[----:B------:R-:W-:-:S04]  /*b520*/  @!P2 IMAD.WIDE R8, R204, 0x2, R4 ;  /* 0x00000002cc08a825 */ /* 0x000fc800078e0204 */
[----:B------:R-:W-:Y:S01]  /*b530*/  @!P2 IMAD.WIDE R6, R204, 0x2, R6 ;  /* 0x00000002cc06a825 */ /* 0x000fe200078e0206 */
[----:B------:R-:W-:Y:S01]  /*b540*/  CS2R R20, SRZ ;  /* 0x0000000000147805 */ /* 0x000fe2000001ff00 */
[----:B------:R-:W5:Y:S04]  /*b550*/  @!P2 LD.E.64 R30, desc[UR60][R8.64] ;  /* 0x0000003c081ea980 */ /* 0x000f68000c101b00 */
[----:B------:R0:W5:Y:S01]  /*b560*/  @!P2 LD.E.64 R32, desc[UR60][R6.64] ;  /* 0x0000003c0620a980 */ /* 0x000162000c101b00 */
[----:B------:R-:W-:Y:S02]  /*b570*/  CS2R R24, SRZ ;  /* 0x0000000000187805 */ /* 0x000fe4000001ff00 */
[----:B----4-:R-:W-:Y:S02]  /*b580*/  ISETP.GE.AND P3, PT, R90, UR4, PT ;  /* 0x000000045a007c0c */ /* 0x010fe4000bf66270 */
[----:B------:R-:W-:-:S11]  /*b590*/  ISETP.GE.AND P0, PT, R13, UR4, PT ;  /* 0x000000040d007c0c */ /* 0x000fd6000bf06270 */
[C---:B------:R-:W-:Y:S01]  /*b5a0*/  @!P3 IMAD.SHL.U32 R0, R90.reuse, 0x2, RZ ;  /* 0x000000025a00b824 */ /* 0x040fe200078e00ff */
[----:B------:R-:W-:-:S04]  /*b5b0*/  @!P3 SHF.L.U64.HI R10, R90, 0x1, R94 ;  /* 0x000000015a0ab819 */ /* 0x000fc8000001025e */
[----:B------:R-:W-:-:S05]  /*b5c0*/  @!P3 IADD3 R4, P1, R80, R0, RZ ;  /* 0x000000005004b210 */ /* 0x000fca0007f3e0ff */
[--C-:B------:R-:W-:Y:S01]  /*b5d0*/  @!P3 IMAD.X R5, R78, 0x1, R10.reuse, P1 ;  /* 0x000000014e05b824 */ /* 0x100fe200008e060a */
[----:B0-----:R-:W-:Y:S02]  /*b5e0*/  @!P3 IADD3 R6, P1, R12, R0, RZ ;  /* 0x000000000c06b210 */ /* 0x001fe40007f3e0ff */
[----:B------:R-:W-:Y:S02]  /*b5f0*/  @!P0 SHF.L.U32 R8, R13, 0x1, RZ ;  /* 0x000000010d088819 */ /* 0x000fe400000006ff */
[----:B------:R0:W5:Y:S01]  /*b600*/  @!P3 LD.E.64 R20, desc[UR60][R4.64] ;  /* 0x0000003c0414b980 */ /* 0x000162000c101b00 */
[----:B------:R-:W-:Y:S01]  /*b610*/  @!P3 IMAD.X R7, R79, 0x1, R10, P1 ;  /* 0x000000014f07b824 */ /* 0x000fe200008e060a */
[----:B------:R-:W-:Y:S02]  /*b620*/  @!P0 SHF.L.U64.HI R0, R13, 0x1, R85 ;  /* 0x000000010d008819 */ /* 0x000fe40000010255 */
[----:B------:R-:W-:Y:S02]  /*b630*/  ISETP.GE.AND P2, PT, R14, UR4, PT ;  /* 0x000000040e007c0c */ /* 0x000fe4000bf46270 */
[----:B------:R1:W5:Y:S01]  /*b640*/  @!P3 LD.E.64 R24, desc[UR60][R6.64] ;  /* 0x0000003c0618b980 */ /* 0x000362000c101b00 */
[----:B0-----:R-:W-:-:S05]  /*b650*/  @!P0 IADD3 R4, P1, R80, R8, RZ ;  /* 0x0000000850048210 */ /* 0x001fca0007f3e0ff */
[----:B------:R-:W-:Y:S01]  /*b660*/  @!P0 IMAD.X R5, R78, 0x1, R0, P1 ;  /* 0x000000014e058824 */ /* 0x000fe200008e0600 */
[----:B-1----:R-:W-:Y:S02]  /*b670*/  CS2R R6, SRZ ;  /* 0x0000000000067805 */ /* 0x002fe4000001ff00 */
[----:B------:R-:W-:-:S04]  /*b680*/  CS2R R10, SRZ ;  /* 0x00000000000a7805 */ /* 0x000fc8000001ff00 */
[----:B------:R0:W5:Y:S01]  /*b690*/  @!P0 LD.E.64 R6, desc[UR60][R4.64] ;  /* 0x0000003c04068980 */ /* 0x000162000c101b00 */
[----:B------:R-:W-:Y:S01]  /*b6a0*/  @!P2 IMAD.SHL.U32 R13, R14, 0x2, RZ ;  /* 0x000000020e0da824 */ /* 0x000fe200078e00ff */
[----:B0-----:R-:W-:-:S05]  /*b6b0*/  @!P0 IADD3 R4, P1, R12, R8, RZ ;  /* 0x000000080c048210 */ /* 0x001fca0007f3e0ff */
[----:B------:R-:W-:Y:S01]  /*b6c0*/  @!P0 IMAD.X R5, R79, 0x1, R0, P1 ;  /* 0x000000014f058824 */ /* 0x000fe200008e0600 */
[----:B------:R-:W-:-:S04]  /*b6d0*/  @!P2 SHF.L.U64.HI R0, R14, 0x1, R15 ;  /* 0x000000010e00a819 */ /* 0x000fc8000001020f */
[----:B------:R0:W5:Y:S01]  /*b6e0*/  @!P0 LD.E.64 R10, desc[UR60][R4.64] ;  /* 0x0000003c040a8980 */ /* 0x000162000c101b00 */
[-C--:B------:R-:W-:Y:S02]  /*b6f0*/  @!P2 IADD3 R8, P0, R80, R13.reuse, RZ ;  /* 0x0000000d5008a210 */ /* 0x080fe40007f1e0ff */
[----:B------:R-:W-:Y:S02]  /*b700*/  @!P2 IADD3 R12, P1, R12, R13, RZ ;  /* 0x0000000d0c0ca210 */ /* 0x000fe40007f3e0ff */
[----:B------:R-:W-:Y:S02]  /*b710*/  @!P2 IADD3.X R9, R78, R0, RZ, P0, !PT ;  /* 0x000000004e09a210 */ /* 0x000fe400007fe4ff */
[----:B0-----:R-:W-:Y:S01]  /*b720*/  CS2R R4, SRZ ;  /* 0x0000000000047805 */ /* 0x001fe2000001ff00 */
[----:B------:R-:W-:-:S05]  /*b730*/  @!P2 IMAD.X R13, R79, 0x1, R0, P1 ;  /* 0x000000014f0da824 */ /* 0x000fca00008e0600 */
[----:B------:R0:W5:Y:S02]  /*b740*/  @!P2 LD.E.64 R4, desc[UR60][R8.64] ;  /* 0x0000003c0804a980 */ /* 0x000164000c101b00 */
[----:B0-----:R-:W-:-:S06]  /*b750*/  CS2R R8, SRZ ;  /* 0x0000000000087805 */ /* 0x001fcc000001ff00 */
[----:B------:R0:W5:Y:S02]  /*b760*/  @!P2 LD.E.64 R8, desc[UR60][R12.64] ;  /* 0x0000003c0c08a980 */ /* 0x000164000c101b00 */
.L_x_1673:
[----:B------:R-:W-:Y:S05]  /*b770*/  BSYNC B1 ;  /* 0x0000000000017941 */ /* 0x000fea0003800000 */
.L_x_1672:
[----:B0-----:R-:W4:Y:S01]  /*b780*/  LDL R12, [R1+0x90] ;  /* 0x00009000010c7983 */ /* 0x001f220000100800 */
[----:B------:R-:W-:Y:S01]  /*b790*/  BSSY B1, `(.L_x_1674) ;  /* 0x0000007000017945 */ /* 0x000fe20003800000 */
[----:B----4-:R-:W-:-:S04]  /*b7a0*/  LEA.HI R0, R12, R12, RZ, 0x1 ;  /* 0x0000000c0c007211 */ /* 0x010fc800078f08ff */
[----:B------:R-:W-:-:S05]  /*b7b0*/  LOP3.LUT R0, R0, 0xfffffffe, RZ, 0xc0, !PT ;  /* 0xfffffffe00007812 */ /* 0x000fca00078ec0ff */
[----:B------:R-:W-:-:S05]  /*b7c0*/  IMAD.IADD R0, R12, 0x1, -R0 ;  /* 0x000000010c007824 */ /* 0x000fca00078e0a00 */
[----:B------:R-:W-:-:S04]  /*b7d0*/  SHF.L.U32 R0, R0, 0x1f, RZ ;  /* 0x0000001f00007819 */ /* 0x000fc800000006ff */
[----:B------:R-:W0:Y:S02]  /*b7e0*/  SYNCS.PHASECHK.TRANS64.TRYWAIT P0, [R17+URZ+0x30800], R0 ;  /* 0x03080000110075a7 */ /* 0x000e24000800017f */
[----:B0-----:R-:W-:Y:S05]  /*b7f0*/  @!P0 BRA `(.L_x_1675) ;  /* 0x00000228009c8947 */ /* 0x001fea0003800000 */
.L_x_2048:
[----:B------:R-:W-:Y:S05]  /*b800*/  BSYNC B1 ;  /* 0x0000000000017941 */ /* 0x000fea0003800000 */
.L_x_1674:
[----:B------:R-:W4:Y:S04]  /*b810*/  LDL R13, [R1+0x5c] ;  /* 0x00005c00010d7983 */ /* 0x000f280000100800 */
[----:B------:R-:W4:Y:S01]  /*b820*/  LDL R113, [R1+0x10] ;  /* 0x0000100001717983 */ /* 0x000f220000100800 */
[----:B-----5:R-:W-:Y:S01]  /*b830*/  IMAD.MOV.U32 R12, RZ, RZ, R4 ;  /* 0x000000ffff0c7224 */ /* 0x020fe200078e0004 */
[----:B------:R-:W-:Y:S01]  /*b840*/  BSSY B1, `(.L_x_1676) ;  /* 0x00000d7000017945 */ /* 0x000fe20003800000 */
[----:B0-----:R-:W-:-:S05]  /*b850*/  IMAD.MOV.U32 R0, RZ, RZ, R5 ;  /* 0x000000ffff007224 */ /* 0x001fca00078e0005 */
[----:B--2---:R-:W-:Y:S01]  /*b860*/  PRMT R78, R12, 0x5410, R0 ;  /* 0x000054100c4e7816 */ /* 0x004fe20000000000 */
[----:B------:R-:W-:Y:S01]  /*b870*/  IMAD.MOV.U32 R0, RZ, RZ, R7 ;  /* 0x000000ffff007224 */ /* 0x000fe200078e0007 */
[----:B------:R-:W-:-:S04]  /*b880*/  MOV R12, R6 ;  /* 0x00000006000c7202 */ /* 0x000fc80000000f00 */
[----:B---3--:R-:W-:Y:S01]  /*b890*/  PRMT R80, R12, 0x5410, R0 ;  /* 0x000054100c507816 */ /* 0x008fe20000000000 */
        /* <DEDUP_REMOVED lines=11> */
[----:B------:R-:W-:Y:S02]  /*b950*/  PRMT R85, R12, 0x5410, R0 ;  /* 0x000054100c557816 */ /* 0x000fe40000000000 */
[----:B------:R-:W-:Y:S02]  /*b960*/  MOV R12, R24 ;  /* 0x00000018000c7202 */ /* 0x000fe40000000f00 */
[----:B----4-:R-:W-:Y:S01]  /*b970*/  VIADDMNMX R0, R3, -R13, 0x80, PT ;  /* 0x0000008003007446 */ /* 0x010fe2000380090d */
[----:B------:R-:W-:-:S03]  /*b980*/  IMAD.MOV.U32 R3, RZ, RZ, R25 ;  /* 0x000000ffff037224 */ /* 0x000fc600078e0019 */
[----:B------:R-:W-:Y:S02]  /*b990*/  ISETP.GE.AND P0, PT, R113, R0, PT ;  /* 0x000000007100720c */ /* 0x000fe40003f06270 */
[----:B------:R-:W-:Y:S01]  /*b9a0*/  PRMT R95, R12, 0x5410, R3 ;  /* 0x000054100c5f7816 */ /* 0x000fe20000000003 */
[----:B------:R-:W-:Y:S02]  /*b9b0*/  IMAD.MOV.U32 R12, RZ, RZ, R32 ;  /* 0x000000ffff0c7224 */ /* 0x000fe400078e0020 */
[----:B------:R-:W-:-:S03]  /*b9c0*/  IMAD.MOV.U32 R3, RZ, RZ, R33 ;  /* 0x000000ffff037224 */ /* 0x000fc600078e0021 */
[----:B------:R-:W-:Y:S02]  /*b9d0*/  PRMT R104, R12, 0x7610, R104 ;  /* 0x000076100c687816 */ /* 0x000fe40000000068 */
[----:B------:R-:W-:-:S03]  /*b9e0*/  PRMT R105, R3, 0x7610, R105 ;  /* 0x0000761003697816 */ /* 0x000fc60000000069 */
[----:B------:R-:W-:Y:S05]  /*b9f0*/  @P0 BRA `(.L_x_1677) ;  /* 0x0000000800ec0947 */ /* 0x000fea0003800000 */
[----:B------:R0:W5:Y:S01]  /*ba00*/  LDL R114, [R1+0x74] ;  /* 0x0000740001727983 */ /* 0x0001620000100800 */
[----:B------:R-:W1:Y:S01]  /*ba10*/  LDC R108, c[0x0][0x3f4] ;  /* 0x0000fd00ff6c7b82 */ /* 0x000e620000000800 */
[----:B------:R-:W-:Y:S01]  /*ba20*/  BSSY B2, `(.L_x_1678) ;  /* 0x000002d000027945 */ /* 0x000fe20003800000 */
[----:B-1----:R-:W-:-:S13]  /*ba30*/  ISETP.GE.AND P0, PT, R204, R108, PT ;  /* 0x0000006ccc00720c */ /* 0x002fda0003f06270 */
[----:B0-----:R-:W-:Y:S05]  /*ba40*/  @P0 BRA `(.L_x_1679) ;  /* 0x0000000000a80947 */ /* 0x001fea0003800000 */
[----:B-----5:R-:W0:Y:S01]  /*ba50*/  LDS.128 R12, [R114] ;  /* 0x00000000720c7984 */ /* 0x020e220000000c00 */
[----:B------:R-:W-:Y:S02]  /*ba60*/  SHF.R.U64 R3, R74, 0x10, R75 ;  /* 0x000000104a037819 */ /* 0x000fe4000000124b */
[----:B------:R-:W-:Y:S02]  /*ba70*/  SHF.R.U32.HI R74, RZ, 0x10, R77 ;  /* 0x00000010ff4a7819 */ /* 0x000fe4000001164d */
[----:B------:R-:W-:Y:S01]  /*ba80*/  SHF.R.U32.HI R75, RZ, 0x10, R75 ;  /* 0x00000010ff4b7819 */ /* 0x000fe2000001164b */
[----:B------:R-:W-:Y:S01]  /*ba90*/  HADD2.F32 R3, -RZ, R3.H0_H0 ;  /* 0x20000003ff037230 */ /* 0x000fe20000004100 */
[----:B------:R-:W-:Y:S01]  /*baa0*/  SHF.R.U64 R76, R76, 0x10, R77 ;  /* 0x000000104c4c7819 */ /* 0x000fe2000000124d */
[----:B------:R-:W-:Y:S02]  /*bab0*/  HADD2.F32 R74, -RZ, R74.H0_H0 ;  /* 0x2000004aff4a7230 */ /* 0x000fe40000004100 */
[----:B------:R-:W-:-:S02]  /*bac0*/  HADD2.F32 R77, -RZ, R75.H0_H0 ;  /* 0x2000004bff4d7230 */ /* 0x000fc40000004100 */
[----:B------:R-:W-:Y:S02]  /*bad0*/  HADD2.F32 R76, -RZ, R76.H0_H0 ;  /* 0x2000004cff4c7230 */ /* 0x000fe40000004100 */
[--C-:B0-----:R-:W-:Y:S02]  /*bae0*/  HADD2.F32 R90, -RZ, R15.reuse.H1_H1 ;  /* 0x3000000fff5a7230 */ /* 0x101fe40000004100 */
[----:B------:R-:W-:-:S03]  /*baf0*/  HADD2.F32 R75, -RZ, R15.H0_H0 ;  /* 0x2000000fff4b7230 */ /* 0x000fc60000004100 */
[C---:B------:R-:W-:Y:S01]  /*bb00*/  FMUL.FTZ R15, R90.reuse, R74 ;  /* 0x0000004a5a0f7220 */ /* 0x040fe20000410000 */
[----:B------:R-:W-:-:S03]  /*bb10*/  FMUL.FTZ R90, R90, R77 ;  /* 0x0000004d5a5a7220 */ /* 0x000fc60000410000 */
[C---:B------:R-:W-:Y:S01]  /*bb20*/  FFMA.FTZ R15, R75.reuse, R77, -R15 ;  /* 0x0000004d4b0f7223 */ /* 0x040fe2000001080f */
[----:B------:R-:W-:Y:S01]  /*bb30*/  FFMA.FTZ R74, R75, R74, R90 ;  /* 0x0000004a4b4a7223 */ /* 0x000fe2000001005a */
[--C-:B------:R-:W-:Y:S02]  /*bb40*/  HADD2.F32 R90, -RZ, R91.reuse.H0_H0 ;  /* 0x2000005bff5a7230 */ /* 0x100fe40000004100 */
[----:B------:R-:W-:Y:S02]  /*bb50*/  HADD2.F32 R75, -RZ, R91.H1_H1 ;  /* 0x3000005bff4b7230 */ /* 0x000fe40000004100 */
[--C-:B------:R-:W-:Y:S01]  /*bb60*/  HADD2.F32 R91, -RZ, R12.reuse.H1_H1 ;  /* 0x3000000cff5b7230 */ /* 0x100fe20000004100 */
[----:B------:R-:W-:Y:S01]  /*bb70*/  F2FP.F16.F32.PACK_AB R15, R74, R15 ;  /* 0x0000000f4a0f723e */ /* 0x000fe200000000ff */
[----:B------:R-:W-:-:S03]  /*bb80*/  HADD2.F32 R77, -RZ, R12.H0_H0 ;  /* 0x2000000cff4d7230 */ /* 0x000fc60000004100 */
[C---:B------:R-:W-:Y:S01]  /*bb90*/  FMUL.FTZ R12, R91.reuse, R75 ;  /* 0x0000004b5b0c7220 */ /* 0x040fe20000410000 */
[----:B------:R-:W-:-:S03]  /*bba0*/  FMUL.FTZ R91, R91, R90 ;  /* 0x0000005a5b5b7220 */ /* 0x000fc60000410000 */
[C---:B------:R-:W-:Y:S01]  /*bbb0*/  FFMA.FTZ R12, R77.reuse, R90, -R12 ;  /* 0x0000005a4d0c7223 */ /* 0x040fe2000001080c */
[----:B------:R-:W-:Y:S01]  /*bbc0*/  FFMA.FTZ R75, R77, R75, R91 ;  /* 0x0000004b4d4b7223 */ /* 0x000fe2000001005b */
[----:B------:R-:W-:Y:S02]  /*bbd0*/  HADD2.F32 R77, -RZ, R92.H1_H1 ;  /* 0x3000005cff4d7230 */ /* 0x000fe40000004100 */
[----:B------:R-:W-:Y:S02]  /*bbe0*/  HADD2.F32 R91, -RZ, R14.H1_H1 ;  /* 0x3000000eff5b7230 */ /* 0x000fe40000004100 */
[----:B------:R-:W-:Y:S01]  /*bbf0*/  HADD2.F32 R90, -RZ, R92.H0_H0 ;  /* 0x2000005cff5a7230 */ /* 0x000fe20000004100 */
[----:B------:R-:W-:Y:S01]  /*bc00*/  F2FP.F16.F32.PACK_AB R12, R75, R12 ;  /* 0x0000000c4b0c723e */ /* 0x000fe200000000ff */
[----:B------:R-:W-:Y:S02]  /*bc10*/  HADD2.F32 R14, -RZ, R14.H0_H0 ;  /* 0x2000000eff0e7230 */ /* 0x000fe40000004100 */
[C---:B------:R-:W-:Y:S01]  /*bc20*/  FMUL.FTZ R92, R91.reuse, R77 ;  /* 0x0000004d5b5c7220 */ /* 0x040fe20000410000 */
[----:B------:R-:W-:-:S03]  /*bc30*/  FMUL.FTZ R91, R91, R90 ;  /* 0x0000005a5b5b7220 */ /* 0x000fc60000410000 */
[C---:B------:R-:W-:Y:S01]  /*bc40*/  FFMA.FTZ R92, R14.reuse, R90, -R92 ;  /* 0x0000005a0e5c7223 */ /* 0x040fe2000001085c */
[----:B------:R-:W-:Y:S01]  /*bc50*/  FFMA.FTZ R14, R14, R77, R91 ;  /* 0x0000004d0e0e7223 */ /* 0x000fe2000001005b */
[--C-:B------:R-:W-:Y:S02]  /*bc60*/  HADD2.F32 R77, -RZ, R13.reuse.H1_H1 ;  /* 0x3000000dff4d7230 */ /* 0x100fe40000004100 */
[----:B------:R-:W-:Y:S02]  /*bc70*/  HADD2.F32 R13, -RZ, R13.H0_H0 ;  /* 0x2000000dff0d7230 */ /* 0x000fe40000004100 */
[----:B------:R-:W-:Y:S01]  /*bc80*/  F2FP.F16.F32.PACK_AB R14, R14, R92 ;  /* 0x0000005c0e0e723e */ /* 0x000fe200000000ff */
[C---:B------:R-:W-:Y:S01]  /*bc90*/  FMUL.FTZ R90, R77.reuse, R76 ;  /* 0x0000004c4d5a7220 */ /* 0x040fe20000410000 */
[----:B------:R-:W-:-:S03]  /*bca0*/  FMUL.FTZ R77, R77, R3 ;  /* 0x000000034d4d7220 */ /* 0x000fc60000410000 */
[C---:B------:R-:W-:Y:S01]  /*bcb0*/  FFMA.FTZ R3, R13.reuse, R3, -R90 ;  /* 0x000000030d037223 */ /* 0x040fe2000001085a */
[----:B------:R-:W-:-:S05]  /*bcc0*/  FFMA.FTZ R13, R13, R76, R77 ;  /* 0x0000004c0d0d7223 */ /* 0x000fca000001004d */
[----:B------:R-:W-:-:S05]  /*bcd0*/  F2FP.F16.F32.PACK_AB R13, R13, R3 ;  /* 0x000000030d0d723e */ /* 0x000fca00000000ff */
[----:B------:R0:W-:Y:S02]  /*bce0*/  STS.128 [R114], R12 ;  /* 0x0000000c72007388 */ /* 0x0001e40000000c00 */
.L_x_1679:
[----:B------:R-:W-:Y:S05]  /*bcf0*/  BSYNC B2 ;  /* 0x0000000000027941 */ /* 0x000fea0003800000 */
.L_x_1678:
[----:B0-----:R-:W2:Y:S04]  /*bd00*/  LDL R13, [R1+0x18] ;  /* 0x00001800010d7983 */ /* 0x001ea80000100800 */
[----:B------:R-:W3:Y:S04]  /*bd10*/  LDL R12, [R1+0x48] ;  /* 0x00004800010c7983 */ /* 0x000ee80000100800 */
[----:B------:R-:W4:Y:S01]  /*bd20*/  LDL R3, [R1+0x4c] ;  /* 0x00004c0001037983 */ /* 0x000f220000100800 */
[----:B------:R-:W-:Y:S01]  /*bd30*/  BSSY B2, `(.L_x_1680) ;  /* 0x000002f000027945 */ /* 0x000fe20003800000 */
[----:B--2---:R-:W-:-:S02]  /*bd40*/  ISETP.GE.AND P0, PT, R13, R108, PT ;  /* 0x0000006c0d00720c */ /* 0x004fc40003f06270 */
[-C--:B---3--:R-:W-:Y:S02]  /*bd50*/  ISETP.GE.AND P1, PT, R12, R108.reuse, PT ;  /* 0x0000006c0c00720c */ /* 0x088fe40003f26270 */
[----:B----4-:R-:W-:-:S09]  /*bd60*/  ISETP.GE.AND P2, PT, R3, R108, PT ;  /* 0x0000006c0300720c */ /* 0x010fd20003f46270 */
[----:B------:R-:W-:Y:S05]  /*bd70*/  @P0 BRA `(.L_x_1681) ;  /* 0x0000000000a80947 */ /* 0x000fea0003800000 */
[----:B-----5:R-:W0:Y:S01]  /*bd80*/  LDS.128 R12, [R114+0x4000] ;  /* 0x00400000720c7984 */ /* 0x020e220000000c00 */
[----:B------:R-:W-:Y:S02]  /*bd90*/  SHF.R.U32.HI R74, RZ, 0x10, R73 ;  /* 0x00000010ff4a7819 */ /* 0x000fe40000011649 */
[--C-:B------:R-:W-:Y:S02]  /*bda0*/  SHF.R.U32.HI R3, RZ, 0x10, R71.reuse ;  /* 0x00000010ff037819 */ /* 0x100fe40000011647 */
[----:B------:R-:W-:Y:S01]  /*bdb0*/  SHF.R.U64 R70, R70, 0x10, R71 ;  /* 0x0000001046467819 */ /* 0x000fe20000001247 */
[----:B------:R-:W-:Y:S01]  /*bdc0*/  HADD2.F32 R74, -RZ, R74.H0_H0 ;  /* 0x2000004aff4a7230 */ /* 0x000fe20000004100 */
[----:B------:R-:W-:Y:S01]  /*bdd0*/  SHF.R.U64 R72, R72, 0x10, R73 ;  /* 0x0000001048487819 */ /* 0x000fe20000001249 */
[----:B------:R-:W-:Y:S02]  /*bde0*/  HADD2.F32 R3, -RZ, R3.H0_H0 ;  /* 0x20000003ff037230 */ /* 0x000fe40000004100 */
[----:B------:R-:W-:-:S02]  /*bdf0*/  HADD2.F32 R71, -RZ, R111.H0_H0 ;  /* 0x2000006fff477230 */ /* 0x000fc40000004100 */
[----:B------:R-:W-:Y:S02]  /*be00*/  HADD2.F32 R73, -RZ, R111.H1_H1 ;  /* 0x3000006fff497230 */ /* 0x000fe40000004100 */
[----:B------:R-:W-:Y:S02]  /*be10*/  HADD2.F32 R72, -RZ, R72.H0_H0 ;  /* 0x20000048ff487230 */ /* 0x000fe40000004100 */
[----:B------:R-:W-:Y:S02]  /*be20*/  HADD2.F32 R70, -RZ, R70.H0_H0 ;  /* 0x20000046ff467230 */ /* 0x000fe40000004100 */
[--C-:B0-----:R-:W-:Y:S02]  /*be30*/  HADD2.F32 R75, -RZ, R15.reuse.H1_H1 ;  /* 0x3000000fff4b7230 */ /* 0x101fe40000004100 */
[----:B------:R-:W-:-:S03]  /*be40*/  HADD2.F32 R15, -RZ, R15.H0_H0 ;  /* 0x2000000fff0f7230 */ /* 0x000fc60000004100 */
[C---:B------:R-:W-:Y:S01]  /*be50*/  FMUL.FTZ R76, R75.reuse, R74 ;  /* 0x0000004a4b4c7220 */ /* 0x040fe20000410000 */
[----:B------:R-:W-:-:S03]  /*be60*/  FMUL.FTZ R75, R75, R3 ;  /* 0x000000034b4b7220 */ /* 0x000fc60000410000 */
[C---:B------:R-:W-:Y:S01]  /*be70*/  FFMA.FTZ R3, R15.reuse, R3, -R76 ;  /* 0x000000030f037223 */ /* 0x040fe2000001084c */
[----:B------:R-:W-:Y:S01]  /*be80*/  FFMA.FTZ R15, R15, R74, R75 ;  /* 0x0000004a0f0f7223 */ /* 0x000fe2000001004b */
[----:B------:R-:W-:Y:S02]  /*be90*/  HADD2.F32 R74, -RZ, R112.H0_H0 ;  /* 0x20000070ff4a7230 */ /* 0x000fe40000004100 */
[----:B------:R-:W-:Y:S02]  /*bea0*/  HADD2.F32 R76, -RZ, R12.H1_H1 ;  /* 0x3000000cff4c7230 */ /* 0x000fe40000004100 */
[----:B------:R-:W-:Y:S01]  /*beb0*/  HADD2.F32 R75, -RZ, R112.H1_H1 ;  /* 0x30000070ff4b7230 */ /* 0x000fe20000004100 */
        /* <DEDUP_REMOVED lines=21> */
[----:B------:R0:W-:Y:S02]  /*c010*/  STS.128 [R114+0x4000], R12 ;  /* 0x0040000c72007388 */ /* 0x0001e40000000c00 */
.L_x_1681:
[----:B------:R-:W-:Y:S05]  /*c020*/  BSYNC B2 ;  /* 0x0000000000027941 */ /* 0x000fea0003800000 */
.L_x_1680:
[----:B------:R-:W-:Y:S04]  /*c030*/  BSSY B2, `(.L_x_1682) ;  /* 0x000002c000027945 */ /* 0x000fe80003800000 */
[----:B------:R-:W-:Y:S05]  /*c040*/  @P1 BRA `(.L_x_1683) ;  /* 0x0000000000a81947 */ /* 0x000fea0003800000 */
[----:B0----5:R-:W0:Y:S01]  /*c050*/  LDS.128 R12, [R114+0x8000] ;  /* 0x00800000720c7984 */ /* 0x021e220000000c00 */
[----:B------:R-:W-:Y:S02]  /*c060*/  SHF.R.U32.HI R70, RZ, 0x10, R69 ;  /* 0x00000010ff467819 */ /* 0x000fe40000011645 */
[--C-:B------:R-:W-:Y:S02]  /*c070*/  SHF.R.U32.HI R3, RZ, 0x10, R67.reuse ;  /* 0x00000010ff037819 */ /* 0x100fe40000011643 */
[----:B------:R-:W-:Y:S01]  /*c080*/  SHF.R.U64 R66, R66, 0x10, R67 ;  /* 0x0000001042427819 */ /* 0x000fe20000001243 */
[----:B------:R-:W-:Y:S01]  /*c090*/  HADD2.F32 R70, -RZ, R70.H0_H0 ;  /* 0x20000046ff467230 */ /* 0x000fe20000004100 */
[----:B------:R-:W-:Y:S01]  /*c0a0*/  SHF.R.U64 R68, R68, 0x10, R69 ;  /* 0x0000001044447819 */ /* 0x000fe20000001245 */
[----:B------:R-:W-:Y:S02]  /*c0b0*/  HADD2.F32 R3, -RZ, R3.H0_H0 ;  /* 0x20000003ff037230 */ /* 0x000fe40000004100 */
[----:B------:R-:W-:-:S02]  /*c0c0*/  HADD2.F32 R67, -RZ, R109.H1_H1 ;  /* 0x3000006dff437230 */ /* 0x000fc40000004100 */
[----:B------:R-:W-:Y:S02]  /*c0d0*/  HADD2.F32 R69, -RZ, R109.H0_H0 ;  /* 0x2000006dff457230 */ /* 0x000fe40000004100 */
        /* <DEDUP_REMOVED lines=33> */
.L_x_1683:
[----:B------:R-:W-:Y:S05]  /*c2f0*/  BSYNC B2 ;  /* 0x0000000000027941 */ /* 0x000fea0003800000 */
.L_x_1682:
[----:B------:R-:W-:Y:S05]  /*c300*/  @P2 BRA `(.L_x_1677) ;  /* 0x0000000000a82947 */ /* 0x000fea0003800000 */
[----:B01---5:R-:W0:Y:S01]  /*c310*/  LDS.128 R12, [R114+0xc000] ;  /* 0x00c00000720c7984 */ /* 0x023e220000000c00 */
[----:B------:R-:W-:Y:S02]  /*c320*/  SHF.R.U32.HI R66, RZ, 0x10, R65 ;  /* 0x00000010ff427819 */ /* 0x000fe40000011641 */
[----:B------:R-:W-:Y:S02]  /*c330*/  SHF.R.U32.HI R67, RZ, 0x10, R63 ;  /* 0x00000010ff437819 */ /* 0x000fe4000001163f */
[----:B------:R-:W-:Y:S01]  /*c340*/  SHF.R.U64 R64, R64, 0x10, R65 ;  /* 0x0000001040407819 */ /* 0x000fe20000001241 */
[----:B------:R-:W-:Y:S01]  /*c350*/  HADD2.F32 R66, -RZ, R66.H0_H0 ;  /* 0x20000042ff427230 */ /* 0x000fe20000004100 */
[----:B------:R-:W-:Y:S01]  /*c360*/  SHF.R.U64 R62, R62, 0x10, R63 ;  /* 0x000000103e3e7819 */ /* 0x000fe2000000123f */
[----:B------:R-:W-:Y:S02]  /*c370*/  HADD2.F32 R67, -RZ, R67.H0_H0 ;  /* 0x20000043ff437230 */ /* 0x000fe40000004100 */
[----:B------:R-:W-:-:S02]  /*c380*/  HADD2.F32 R63, -RZ, R105.H1_H1 ;  /* 0x30000069ff3f7230 */ /* 0x000fc40000004100 */
[----:B------:R-:W-:Y:S02]  /*c390*/  HADD2.F32 R64, -RZ, R64.H0_H0 ;  /* 0x20000040ff407230 */ /* 0x000fe40000004100 */
[----:B------:R-:W-:Y:S02]  /*c3a0*/  HADD2.F32 R62, -RZ, R62.H0_H0 ;  /* 0x2000003eff3e7230 */ /* 0x000fe40000004100 */
[--C-:B0-----:R-:W-:Y:S02]  /*c3b0*/  HADD2.F32 R3, -RZ, R15.reuse.H1_H1 ;  /* 0x3000000fff037230 */ /* 0x101fe40000004100 */
[----:B------:R-:W-:Y:S02]  /*c3c0*/  HADD2.F32 R68, -RZ, R15.H0_H0 ;  /* 0x2000000fff447230 */ /* 0x000fe40000004100 */
[--C-:B------:R-:W-:Y:S02]  /*c3d0*/  HADD2.F32 R65, -RZ, R12.reuse.H1_H1 ;  /* 0x3000000cff417230 */ /* 0x100fe40000004100 */
[C---:B------:R-:W-:Y:S01]  /*c3e0*/  FMUL.FTZ R15, R3.reuse, R66 ;  /* 0x00000042030f7220 */ /* 0x040fe20000410000 */
[----:B------:R-:W-:Y:S01]  /*c3f0*/  FMUL.FTZ R3, R3, R67 ;  /* 0x0000004303037220 */ /* 0x000fe20000410000 */
[----:B------:R-:W-:-:S02]  /*c400*/  HADD2.F32 R69, -RZ, R12.H0_H0 ;  /* 0x2000000cff457230 */ /* 0x000fc40000004100 */
[C---:B------:R-:W-:Y:S01]  /*c410*/  FFMA.FTZ R15, R68.reuse, R67, -R15 ;  /* 0x00000043440f7223 */ /* 0x040fe2000001080f */
[----:B------:R-:W-:Y:S02]  /*c420*/  HADD2.F32 R67, -RZ, R104.H1_H1 ;  /* 0x30000068ff437230 */ /* 0x000fe40000004100 */
[----:B------:R-:W-:Y:S01]  /*c430*/  FFMA.FTZ R3, R68, R66, R3 ;  /* 0x0000004244037223 */ /* 0x000fe20000010003 */
[--C-:B------:R-:W-:Y:S02]  /*c440*/  HADD2.F32 R12, -RZ, R14.reuse.H0_H0 ;  /* 0x2000000eff0c7230 */ /* 0x100fe40000004100 */
[----:B------:R-:W-:Y:S02]  /*c450*/  HADD2.F32 R14, -RZ, R14.H1_H1 ;  /* 0x3000000eff0e7230 */ /* 0x000fe40000004100 */
[C---:B------:R-:W-:Y:S01]  /*c460*/  FMUL.FTZ R71, R65.reuse, R67 ;  /* 0x0000004341477220 */ /* 0x040fe20000410000 */
[----:B------:R-:W-:Y:S01]  /*c470*/  FMUL.FTZ R65, R65, R63 ;  /* 0x0000003f41417220 */ /* 0x000fe20000410000 */
[----:B------:R-:W-:Y:S01]  /*c480*/  HADD2.F32 R70, -RZ, R13.H0_H0 ;  /* 0x2000000dff467230 */ /* 0x000fe20000004100 */
[----:B------:R-:W-:Y:S01]  /*c490*/  F2FP.F16.F32.PACK_AB R15, R3, R15 ;  /* 0x0000000f030f723e */ /* 0x000fe200000000ff */
[----:B------:R-:W-:Y:S01]  /*c4a0*/  FFMA.FTZ R71, R69, R63, -R71 ;  /* 0x0000003f45477223 */ /* 0x000fe20000010847 */
[----:B------:R-:W-:-:S02]  /*c4b0*/  HADD2.F32 R63, -RZ, R98.H1_H1 ;  /* 0x30000062ff3f7230 */ /* 0x000fc40000004100 */
[----:B------:R-:W-:Y:S01]  /*c4c0*/  FFMA.FTZ R65, R69, R67, R65 ;  /* 0x0000004345417223 */ /* 0x000fe20000010041 */
[----:B------:R-:W-:Y:S02]  /*c4d0*/  HADD2.F32 R98, -RZ, R98.H0_H0 ;  /* 0x20000062ff627230 */ /* 0x000fe40000004100 */
[----:B------:R-:W-:Y:S02]  /*c4e0*/  HADD2.F32 R13, -RZ, R13.H1_H1 ;  /* 0x3000000dff0d7230 */ /* 0x000fe40000004100 */
[CC--:B------:R-:W-:Y:S01]  /*c4f0*/  FMUL.FTZ R66, R14.reuse, R63.reuse ;  /* 0x0000003f0e427220 */ /* 0x0c0fe20000410000 */
[----:B------:R-:W-:Y:S02]  /*c500*/  FMUL.FTZ R67, R14, R98 ;  /* 0x000000620e437220 */ /* 0x000fe40000410000 */
[C---:B------:R-:W-:Y:S01]  /*c510*/  FMUL.FTZ R14, R13.reuse, R64 ;  /* 0x000000400d0e7220 */ /* 0x040fe20000410000 */
[----:B------:R-:W-:Y:S01]  /*c520*/  FMUL.FTZ R13, R13, R62 ;  /* 0x0000003e0d0d7220 */ /* 0x000fe20000410000 */
[C---:B------:R-:W-:Y:S01]  /*c530*/  FFMA.FTZ R66, R12.reuse, R98, -R66 ;  /* 0x000000620c427223 */ /* 0x040fe20000010842 */
[----:B------:R-:W-:Y:S01]  /*c540*/  FFMA.FTZ R67, R12, R63, R67 ;  /* 0x0000003f0c437223 */ /* 0x000fe20000010043 */
[C---:B------:R-:W-:Y:S01]  /*c550*/  FFMA.FTZ R62, R70.reuse, R62, -R14 ;  /* 0x0000003e463e7223 */ /* 0x040fe2000001080e */
[----:B------:R-:W-:Y:S01]  /*c560*/  FFMA.FTZ R13, R70, R64, R13 ;  /* 0x00000040460d7223 */ /* 0x000fe2000001000d */
[----:B------:R-:W-:-:S02]  /*c570*/  F2FP.F16.F32.PACK_AB R12, R65, R71 ;  /* 0x00000047410c723e */ /* 0x000fc400000000ff */
[----:B------:R-:W-:Y:S02]  /*c580*/  F2FP.F16.F32.PACK_AB R14, R67, R66 ;  /* 0x00000042430e723e */ /* 0x000fe400000000ff */
[----:B------:R-:W-:-:S05]  /*c590*/  F2FP.F16.F32.PACK_AB R13, R13, R62 ;  /* 0x0000003e0d0d723e */ /* 0x000fca00000000ff */
[----:B------:R2:W-:Y:S02]  /*c5a0*/  STS.128 [R114+0xc000], R12 ;  /* 0x00c0000c72007388 */ /* 0x0005e40000000c00 */
.L_x_1677:
[----:B------:R-:W-:Y:S05]  /*c5b0*/  BSYNC B1 ;  /* 0x0000000000017941 */ /* 0x000fea0003800000 */
.L_x_1676:
[----:B------:R-:W3:Y:S01]  /*c5c0*/  LDL R3, [R1+0xc8] ;  /* 0x0000c80001037983 */ /* 0x000ee20000100800 */
[----:B------:R-:W-:Y:S01]  /*c5d0*/  BSSY B1, `(.L_x_1684) ;  /* 0x00000be000017945 */ /* 0x000fe20003800000 */
[----:B---3--:R-:W-:-:S13]  /*c5e0*/  ISETP.GE.AND P0, PT, R3, R0, PT ;  /* 0x000000000300720c */ /* 0x008fda0003f06270 */
[----:B------:R-:W-:Y:S05]  /*c5f0*/  @P0 BRA `(.L_x_1685) ;  /* 0x0000000800ec0947 */ /* 0x000fea0003800000 */
[----:B012---:R-:W2:Y:S01]  /*c600*/  LDL R14, [R1+0x18] ;  /* 0x00001800010e7983 */ /* 0x007ea20000100800 */
[----:B------:R-:W0:Y:S03]  /*c610*/  LDC R3, c[0x0][0x3f4] ;  /* 0x0000fd00ff037b82 */ /* 0x000e260000000800 */
[----:B------:R-:W3:Y:S04]  /*c620*/  LDL R13, [R1+0x48] ;  /* 0x00004800010d7983 */ /* 0x000ee80000100800 */
[----:B------:R-:W4:Y:S04]  /*c630*/  LDL R12, [R1+0x4c] ;  /* 0x00004c00010c7983 */ /* 0x000f280000100800 */
[----:B------:R1:W5:Y:S01]  /*c640*/  LDL R69, [R1+0x74] ;  /* 0x0000740001457983 */ /* 0x0003620000100800 */
[----:B------:R-:W-:Y:S01]  /*c650*/  BSSY B2, `(.L_x_1686) ;  /* 0x0000030000027945 */ /* 0x000fe20003800000 */
[----:B0-----:R-:W-:-:S02]  /*c660*/  ISETP.GE.AND P0, PT, R204, R3, PT ;  /* 0x00000003cc00720c */ /* 0x001fc40003f06270 */
[-C--:B--2---:R-:W-:Y:S02]  /*c670*/  ISETP.GE.AND P1, PT, R14, R3.reuse, PT ;  /* 0x000000030e00720c */ /* 0x084fe40003f26270 */
[-C--:B---3--:R-:W-:Y:S02]  /*c680*/  ISETP.GE.AND P2, PT, R13, R3.reuse, PT ;  /* 0x000000030d00720c */ /* 0x088fe40003f46270 */
[----:B----4-:R-:W-:-:S07]  /*c690*/  ISETP.GE.AND P3, PT, R12, R3, PT ;  /* 0x000000030c00720c */ /* 0x010fce0003f66270 */
[----:B-1----:R-:W-:Y:S06]  /*c6a0*/  @P0 BRA `(.L_x_1687) ;  /* 0x0000000000a80947 */ /* 0x002fec0003800000 */
[----:B-----5:R-:W0:Y:S01]  /*c6b0*/  LDS.128 R12, [R69+0x1000] ;  /* 0x00100000450c7984 */ /* 0x020e220000000c00 */
[----:B------:R-:W-:Y:S01]  /*c6c0*/  SHF.R.U64 R3, R58, 0x10, R59 ;  /* 0x000000103a037819 */ /* 0x000fe2000000123b */
[--C-:B------:R-:W-:Y:S01]  /*c6d0*/  HADD2.F32 R63, -RZ, R107.reuse.H0_H0 ;  /* 0x2000006bff3f7230 */ /* 0x100fe20000004100 */
[--C-:B------:R-:W-:Y:S01]  /*c6e0*/  SHF.R.U64 R58, R60, 0x10, R61.reuse ;  /* 0x000000103c3a7819 */ /* 0x100fe2000000123d */
[----:B------:R-:W-:Y:S01]  /*c6f0*/  HADD2.F32 R107, -RZ, R107.H1_H1 ;  /* 0x3000006bff6b7230 */ /* 0x000fe20000004100 */
[----:B------:R-:W-:Y:S01]  /*c700*/  SHF.R.U32.HI R60, RZ, 0x10, R61 ;  /* 0x00000010ff3c7819 */ /* 0x000fe2000001163d */
[--C-:B------:R-:W-:Y:S01]  /*c710*/  HADD2.F32 R61, -RZ, R106.reuse.H0_H0 ;  /* 0x2000006aff3d7230 */ /* 0x100fe20000004100 */
[----:B------:R-:W-:Y:S01]  /*c720*/  SHF.R.U32.HI R59, RZ, 0x10, R59 ;  /* 0x00000010ff3b7819 */ /* 0x000fe2000001163b */
[----:B------:R-:W-:Y:S02]  /*c730*/  HADD2.F32 R106, -RZ, R106.H1_H1 ;  /* 0x3000006aff6a7230 */ /* 0x000fe40000004100 */
[----:B------:R-:W-:-:S02]  /*c740*/  HADD2.F32 R60, -RZ, R60.H0_H0 ;  /* 0x2000003cff3c7230 */ /* 0x000fc40000004100 */
[----:B------:R-:W-:Y:S02]  /*c750*/  HADD2.F32 R59, -RZ, R59.H0_H0 ;  /* 0x2000003bff3b7230 */ /* 0x000fe40000004100 */
[----:B------:R-:W-:Y:S02]  /*c760*/  HADD2.F32 R58, -RZ, R58.H0_H0 ;  /* 0x2000003aff3a7230 */ /* 0x000fe40000004100 */
[----:B------:R-:W-:Y:S02]  /*c770*/  HADD2.F32 R3, -RZ, R3.H0_H0 ;  /* 0x20000003ff037230 */ /* 0x000fe40000004100 */
[--C-:B0-----:R-:W-:Y:S02]  /*c780*/  HADD2.F32 R62, -RZ, R15.reuse.H0_H0 ;  /* 0x2000000fff3e7230 */ /* 0x101fe40000004100 */
[----:B------:R-:W-:Y:S02]  /*c790*/  HADD2.F32 R15, -RZ, R15.H1_H1 ;  /* 0x3000000fff0f7230 */ /* 0x000fe40000004100 */
[----:B------:R-:W-:-:S02]  /*c7a0*/  HADD2.F32 R65, -RZ, R14.H0_H0 ;  /* 0x2000000eff417230 */ /* 0x000fc40000004100 */
[----:B------:R-:W-:Y:S02]  /*c7b0*/  HADD2.F32 R64, -RZ, R12.H0_H0 ;  /* 0x2000000cff407230 */ /* 0x000fe40000004100 */
[CC--:B------:R-:W-:Y:S01]  /*c7c0*/  FMUL.FTZ R67, R15.reuse, R60.reuse ;  /* 0x0000003c0f437220 */ /* 0x0c0fe20000410000 */
[----:B------:R-:W-:Y:S02]  /*c7d0*/  HADD2.F32 R14, -RZ, R14.H1_H1 ;  /* 0x3000000eff0e7230 */ /* 0x000fe40000004100 */
[-C--:B------:R-:W-:Y:S01]  /*c7e0*/  FMUL.FTZ R15, R15, R59.reuse ;  /* 0x0000003b0f0f7220 */ /* 0x080fe20000410000 */
[--C-:B------:R-:W-:Y:S02]  /*c7f0*/  HADD2.F32 R66, -RZ, R13.reuse.H0_H0 ;  /* 0x2000000dff427230 */ /* 0x100fe40000004100 */
[C---:B------:R-:W-:Y:S01]  /*c800*/  FFMA.FTZ R67, R62.reuse, R59, -R67 ;  /* 0x0000003b3e437223 */ /* 0x040fe20000010843 */
[----:B------:R-:W-:Y:S02]  /*c810*/  HADD2.F32 R12, -RZ, R12.H1_H1 ;  /* 0x3000000cff0c7230 */ /* 0x000fe40000004100 */
[----:B------:R-:W-:Y:S01]  /*c820*/  FFMA.FTZ R15, R62, R60, R15 ;  /* 0x0000003c3e0f7223 */ /* 0x000fe2000001000f */
[----:B------:R-:W-:-:S02]  /*c830*/  HADD2.F32 R13, -RZ, R13.H1_H1 ;  /* 0x3000000dff0d7230 */ /* 0x000fc40000004100 */
[C---:B------:R-:W-:Y:S01]  /*c840*/  FMUL.FTZ R59, R14.reuse, R107 ;  /* 0x0000006b0e3b7220 */ /* 0x040fe20000410000 */
[----:B------:R-:W-:Y:S01]  /*c850*/  FMUL.FTZ R60, R14, R106 ;  /* 0x0000006a0e3c7220 */ /* 0x000fe20000410000 */
[C---:B------:R-:W-:Y:S01]  /*c860*/  FMUL.FTZ R68, R12.reuse, R63 ;  /* 0x0000003f0c447220 */ /* 0x040fe20000410000 */
[----:B------:R-:W-:Y:S01]  /*c870*/  FMUL.FTZ R12, R12, R61 ;  /* 0x0000003d0c0c7220 */ /* 0x000fe20000410000 */
[C---:B------:R-:W-:Y:S01]  /*c880*/  FMUL.FTZ R14, R13.reuse, R58 ;  /* 0x0000003a0d0e7220 */ /* 0x040fe20000410000 */
[----:B------:R-:W-:Y:S01]  /*c890*/  FMUL.FTZ R13, R13, R3 ;  /* 0x000000030d0d7220 */ /* 0x000fe20000410000 */
[C---:B------:R-:W-:Y:S01]  /*c8a0*/  FFMA.FTZ R68, R64.reuse, R61, -R68 ;  /* 0x0000003d40447223 */ /* 0x040fe20000010844 */
[----:B------:R-:W-:Y:S01]  /*c8b0*/  FFMA.FTZ R12, R64, R63, R12 ;  /* 0x0000003f400c7223 */ /* 0x000fe2000001000c */
[C---:B------:R-:W-:Y:S01]  /*c8c0*/  FFMA.FTZ R59, R65.reuse, R106, -R59 ;  /* 0x0000006a413b7223 */ /* 0x040fe2000001083b */
[----:B------:R-:W-:Y:S01]  /*c8d0*/  FFMA.FTZ R60, R65, R107, R60 ;  /* 0x0000006b413c7223 */ /* 0x000fe2000001003c */
[C---:B------:R-:W-:Y:S01]  /*c8e0*/  FFMA.FTZ R3, R66.reuse, R3, -R14 ;  /* 0x0000000342037223 */ /* 0x040fe2000001080e */
[----:B------:R-:W-:Y:S01]  /*c8f0*/  FFMA.FTZ R58, R66, R58, R13 ;  /* 0x0000003a423a7223 */ /* 0x000fe2000001000d */
[----:B------:R-:W-:-:S02]  /*c900*/  F2FP.F16.F32.PACK_AB R15, R15, R67 ;  /* 0x000000430f0f723e */ /* 0x000fc400000000ff */
[----:B------:R-:W-:Y:S02]  /*c910*/  F2FP.F16.F32.PACK_AB R14, R60, R59 ;  /* 0x0000003b3c0e723e */ /* 0x000fe400000000ff */
[----:B------:R-:W-:Y:S02]  /*c920*/  F2FP.F16.F32.PACK_AB R12, R12, R68 ;  /* 0x000000440c0c723e */ /* 0x000fe400000000ff */
[----:B------:R-:W-:-:S05]  /*c930*/  F2FP.F16.F32.PACK_AB R13, R58, R3 ;  /* 0x000000033a0d723e */ /* 0x000fca00000000ff */
[----:B------:R0:W-:Y:S02]  /*c940*/  STS.128 [R69+0x1000], R12 ;  /* 0x0010000c45007388 */ /* 0x0001e40000000c00 */
.L_x_1687:
[----:B------:R-:W-:Y:S05]  /*c950*/  BSYNC B2 ;  /* 0x0000000000027941 */ /* 0x000fea0003800000 */
.L_x_1686:
        /* <DEDUP_REMOVED lines=9> */
[----:B------:R-:W-:-:S02]  /*c9f0*/  HADD2.F32 R55, -RZ, R103.H0_H0 ;  /* 0x20000067ff377230 */ /* 0x000fc40000004100 */
[----:B------:R-:W-:Y:S02]  /*ca00*/  HADD2.F32 R57, -RZ, R102.H0_H0 ;  /* 0x20000066ff397230 */ /* 0x000fe40000004100 */
[----:B------:R-:W-:Y:S02]  /*ca10*/  HADD2.F32 R103, -RZ, R103.H1_H1 ;  /* 0x30000067ff677230 */ /* 0x000fe40000004100 */
[----:B------:R-:W-:Y:S02]  /*ca20*/  HADD2.F32 R54, -RZ, R54.H0_H0 ;  /* 0x20000036ff367230 */ /* 0x000fe40000004100 */
[--C-:B0-----:R-:W-:Y:S02]  /*ca30*/  HADD2.F32 R61, -RZ, R15.reuse.H1_H1 ;  /* 0x3000000fff3d7230 */ /* 0x101fe40000004100 */
[----:B------:R-:W-:Y:S02]  /*ca40*/  HADD2.F32 R60, -RZ, R12.H1_H1 ;  /* 0x3000000cff3c7230 */ /* 0x000fe40000004100 */
[----:B------:R-:W-:-:S02]  /*ca50*/  HADD2.F32 R59, -RZ, R15.H0_H0 ;  /* 0x2000000fff3b7230 */ /* 0x000fc40000004100 */
[C---:B------:R-:W-:Y:S01]  /*ca60*/  FMUL.FTZ R64, R61.reuse, R62 ;  /* 0x0000003e3d407220 */ /* 0x040fe20000410000 */
[-C--:B------:R-:W-:Y:S01]  /*ca70*/  FMUL.FTZ R63, R61, R58.reuse ;  /* 0x0000003a3d3f7220 */ /* 0x080fe20000410000 */
[----:B------:R-:W-:Y:S02]  /*ca80*/  HADD2.F32 R56, -RZ, R12.H0_H0 ;  /* 0x2000000cff387230 */ /* 0x000fe40000004100 */
[C---:B------:R-:W-:Y:S01]  /*ca90*/  FMUL.FTZ R61, R60.reuse, R55 ;  /* 0x000000373c3d7220 */ /* 0x040fe20000410000 */
[C---:B------:R-:W-:Y:S01]  /*caa0*/  FFMA.FTZ R58, R59.reuse, R58, -R64 ;  /* 0x0000003a3b3a7223 */ /* 0x040fe20000010840 */
[----:B------:R-:W-:Y:S01]  /*cab0*/  FFMA.FTZ R59, R59, R62, R63 ;  /* 0x0000003e3b3b7223 */ /* 0x000fe2000001003f */
[-C--:B------:R-:W-:Y:S01]  /*cac0*/  FMUL.FTZ R63, R60, R57.reuse ;  /* 0x000000393c3f7220 */ /* 0x080fe20000410000 */
[--C-:B------:R-:W-:Y:S02]  /*cad0*/  HADD2.F32 R12, -RZ, R14.reuse.H0_H0 ;  /* 0x2000000eff0c7230 */ /* 0x100fe40000004100 */
[----:B------:R-:W-:Y:S01]  /*cae0*/  FFMA.FTZ R57, R56, R57, -R61 ;  /* 0x0000003938397223 */ /* 0x000fe2000001083d */
[----:B------:R-:W-:-:S02]  /*caf0*/  HADD2.F32 R14, -RZ, R14.H1_H1 ;  /* 0x3000000eff0e7230 */ /* 0x000fc40000004100 */
[----:B------:R-:W-:Y:S01]  /*cb00*/  FFMA.FTZ R56, R56, R55, R63 ;  /* 0x0000003738387223 */ /* 0x000fe2000001003f */
[--C-:B------:R-:W-:Y:S02]  /*cb10*/  HADD2.F32 R15, -RZ, R13.reuse.H0_H0 ;  /* 0x2000000dff0f7230 */ /* 0x100fe40000004100 */
[----:B------:R-:W-:Y:S02]  /*cb20*/  HADD2.F32 R61, -RZ, R102.H1_H1 ;  /* 0x30000066ff3d7230 */ /* 0x000fe40000004100 */
[C---:B------:R-:W-:Y:S01]  /*cb30*/  FMUL.FTZ R55, R14.reuse, R103 ;  /* 0x000000670e377220 */ /* 0x040fe20000410000 */
[----:B------:R-:W-:Y:S02]  /*cb40*/  HADD2.F32 R13, -RZ, R13.H1_H1 ;  /* 0x3000000dff0d7230 */ /* 0x000fe40000004100 */
[----:B------:R-:W-:Y:S02]  /*cb50*/  HADD2.F32 R60, -RZ, R3.H0_H0 ;  /* 0x20000003ff3c7230 */ /* 0x000fe40000004100 */
[-C--:B------:R-:W-:Y:S01]  /*cb60*/  FMUL.FTZ R62, R14, R61.reuse ;  /* 0x0000003d0e3e7220 */ /* 0x080fe20000410000 */
[C---:B------:R-:W-:Y:S01]  /*cb70*/  FFMA.FTZ R55, R12.reuse, R61, -R55 ;  /* 0x0000003d0c377223 */ /* 0x040fe20000010837 */
[C---:B------:R-:W-:Y:S01]  /*cb80*/  FMUL.FTZ R14, R13.reuse, R54 ;  /* 0x000000360d0e7220 */ /* 0x040fe20000410000 */
[----:B------:R-:W-:Y:S01]  /*cb90*/  FMUL.FTZ R3, R13, R60 ;  /* 0x0000003c0d037220 */ /* 0x000fe20000410000 */
[----:B------:R-:W-:-:S02]  /*cba0*/  FFMA.FTZ R62, R12, R103, R62 ;  /* 0x000000670c3e7223 */ /* 0x000fc4000001003e */
[C---:B------:R-:W-:Y:S01]  /*cbb0*/  FFMA.FTZ R13, R15.reuse, R60, -R14 ;  /* 0x0000003c0f0d7223 */ /* 0x040fe2000001080e */
[----:B------:R-:W-:Y:S01]  /*cbc0*/  F2FP.F16.F32.PACK_AB R12, R56, R57 ;  /* 0x00000039380c723e */ /* 0x000fe200000000ff */
[----:B------:R-:W-:Y:S01]  /*cbd0*/  FFMA.FTZ R54, R15, R54, R3 ;  /* 0x000000360f367223 */ /* 0x000fe20000010003 */
[----:B------:R-:W-:Y:S02]  /*cbe0*/  F2FP.F16.F32.PACK_AB R15, R59, R58 ;  /* 0x0000003a3b0f723e */ /* 0x000fe400000000ff */
[----:B------:R-:W-:Y:S02]  /*cbf0*/  F2FP.F16.F32.PACK_AB R14, R62, R55 ;  /* 0x000000373e0e723e */ /* 0x000fe400000000ff */
[----:B------:R-:W-:-:S05]  /*cc00*/  F2FP.F16.F32.PACK_AB R13, R54, R13 ;  /* 0x0000000d360d723e */ /* 0x000fca00000000ff */
[----:B------:R1:W-:Y:S02]  /*cc10*/  STS.128 [R69+0x5000], R12 ;  /* 0x0050000c45007388 */ /* 0x0003e40000000c00 */
.L_x_1689:
[----:B------:R-:W-:Y:S05]  /*cc20*/  BSYNC B2 ;  /* 0x0000000000027941 */ /* 0x000fea0003800000 */
.L_x_1688:
[----:B------:R-:W-:Y:S04]  /*cc30*/  BSSY B2, `(.L_x_1690) ;  /* 0x000002c000027945 */ /* 0x000fe80003800000 */
[----:B------:R-:W-:Y:S05]  /*cc40*/  @P2 BRA `(.L_x_1691) ;  /* 0x0000000000a82947 */ /* 0x000fea0003800000 */
[----:B01---5:R-:W0:Y:S01]  /*cc50*/  LDS.128 R12, [R69+0x9000] ;  /* 0x00900000450c7984 */ /* 0x023e220000000c00 */
[----:B------:R-:W-:Y:S01]  /*cc60*/  SHF.R.U32.HI R60, RZ, 0x10, R53 ;  /* 0x00000010ff3c7819 */ /* 0x000fe20000011635 */
[--C-:B------:R-:W-:Y:S01]  /*cc70*/  HADD2.F32 R57, -RZ, R96.reuse.H0_H0 ;  /* 0x20000060ff397230 */ /* 0x100fe20000004100 */
[--C-:B------:R-:W-:Y:S01]  /*cc80*/  SHF.R.U32.HI R58, RZ, 0x10, R51.reuse ;  /* 0x00000010ff3a7819 */ /* 0x100fe20000011633 */
[----:B------:R-:W-:Y:S01]  /*cc90*/  HADD2.F32 R96, -RZ, R96.H1_H1 ;  /* 0x30000060ff607230 */ /* 0x000fe20000004100 */
        /* <DEDUP_REMOVED lines=9> */
[----:B------:R-:W-:Y:S02]  /*cd30*/  HADD2.F32 R55, -RZ, R15.H0_H0 ;  /* 0x2000000fff377230 */ /* 0x000fe40000004100 */
[----:B------:R-:W-:-:S02]  /*cd40*/  HADD2.F32 R15, -RZ, R14.H0_H0 ;  /* 0x2000000eff0f7230 */ /* 0x000fc40000004100 */
[C---:B------:R-:W-:Y:S01]  /*cd50*/  FMUL.FTZ R61, R53.reuse, R58 ;  /* 0x0000003a353d7220 */ /* 0x040fe20000410000 */
[----:B------:R-:W-:Y:S02]  /*cd60*/  HADD2.F32 R52, -RZ, R14.H1_H1 ;  /* 0x3000000eff347230 */ /* 0x000fe40000004100 */
[----:B------:R-:W-:Y:S01]  /*cd70*/  FMUL.FTZ R14, R53, R60 ;  /* 0x0000003c350e7220 */ /* 0x000fe20000410000 */
[--C-:B------:R-:W-:Y:S02]  /*cd80*/  HADD2.F32 R56, -RZ, R12.reuse.H1_H1 ;  /* 0x3000000cff387230 */ /* 0x100fe40000004100 */
[----:B------:R-:W-:Y:S02]  /*cd90*/  HADD2.F32 R54, -RZ, R12.H0_H0 ;  /* 0x2000000cff367230 */ /* 0x000fe40000004100 */
[--C-:B------:R-:W-:Y:S02]  /*cda0*/  HADD2.F32 R12, -RZ, R13.reuse.H0_H0 ;  /* 0x2000000dff0c7230 */ /* 0x100fe40000004100 */
[----:B------:R-:W-:Y:S01]  /*cdb0*/  FMUL.FTZ R59, R56, R51 ;  /* 0x00000033383b7220 */ /* 0x000fe20000410000 */
[----:B------:R-:W-:-:S02]  /*cdc0*/  HADD2.F32 R53, -RZ, R13.H1_H1 ;  /* 0x3000000dff357230 */ /* 0x000fc40000004100 */
[C---:B------:R-:W-:Y:S01]  /*cdd0*/  FFMA.FTZ R13, R55.reuse, R58, -R14 ;  /* 0x0000003a370d7223 */ /* 0x040fe2000001080e */
[----:B------:R-:W-:Y:S01]  /*cde0*/  FFMA.FTZ R14, R55, R60, R61 ;  /* 0x0000003c370e7223 */ /* 0x000fe2000001003d */
[-C--:B------:R-:W-:Y:S01]  /*cdf0*/  FMUL.FTZ R55, R56, R57.reuse ;  /* 0x0000003938377220 */ /* 0x080fe20000410000 */
[----:B------:R-:W-:Y:S01]  /*ce00*/  FFMA.FTZ R59, R54, R57, -R59 ;  /* 0x00000039363b7223 */ /* 0x000fe2000001083b */
[C---:B------:R-:W-:Y:S01]  /*ce10*/  FMUL.FTZ R56, R52.reuse, R97 ;  /* 0x0000006134387220 */ /* 0x040fe20000410000 */
[----:B------:R-:W-:Y:S01]  /*ce20*/  FMUL.FTZ R52, R52, R96 ;  /* 0x0000006034347220 */ /* 0x000fe20000410000 */
[----:B------:R-:W-:Y:S01]  /*ce30*/  FFMA.FTZ R54, R54, R51, R55 ;  /* 0x0000003336367223 */ /* 0x000fe20000010037 */
        /* <DEDUP_REMOVED lines=11> */
.L_x_1691:
[----:B------:R-:W-:Y:S05]  /*cef0*/  BSYNC B2 ;  /* 0x0000000000027941 */ /* 0x000fea0003800000 */
.L_x_1690:
[----:B------:R-:W-:Y:S05]  /*cf00*/  @P3 BRA `(.L_x_1685) ;  /* 0x0000000000a83947 */ /* 0x000fea0003800000 */
[----:B012--5:R-:W0:Y:S01]  /*cf10*/  LDS.128 R12, [R69+0xd000] ;  /* 0x00d00000450c7984 */ /* 0x027e220000000c00 */
[----:B------:R-:W-:Y:S01]  /*cf20*/  SHF.R.U32.HI R51, RZ, 0x10, R47 ;  /* 0x00000010ff337819 */ /* 0x000fe2000001162f */
[----:B------:R-:W-:Y:S01]  /*cf30*/  HADD2.F32 R50, -RZ, R87.H1_H1 ;  /* 0x30000057ff327230 */ /* 0x000fe20000004100 */
[--C-:B------:R-:W-:Y:S01]  /*cf40*/  SHF.R.U32.HI R53, RZ, 0x10, R49.reuse ;  /* 0x00000010ff357819 */ /* 0x100fe20000011631 */
[--C-:B------:R-:W-:Y:S01]  /*cf50*/  HADD2.F32 R52, -RZ, R86.reuse.H1_H1 ;  /* 0x30000056ff347230 */ /* 0x100fe20000004100 */
[----:B------:R-:W-:Y:S01]  /*cf60*/  SHF.R.U64 R57, R48, 0x10, R49 ;  /* 0x0000001030397819 */ /* 0x000fe20000001231 */
[----:B------:R-:W-:Y:S01]  /*cf70*/  HADD2.F32 R51, -RZ, R51.H0_H0 ;  /* 0x20000033ff337230 */ /* 0x000fe20000004100 */
[----:B------:R-:W-:Y:S01]  /*cf80*/  SHF.R.U64 R3, R46, 0x10, R47 ;  /* 0x000000102e037819 */ /* 0x000fe2000000122f */
[----:B------:R-:W-:Y:S02]  /*cf90*/  HADD2.F32 R53, -RZ, R53.H0_H0 ;  /* 0x20000035ff357230 */ /* 0x000fe40000004100 */
[----:B------:R-:W-:-:S02]  /*cfa0*/  HADD2.F32 R86, -RZ, R86.H0_H0 ;  /* 0x20000056ff567230 */ /* 0x000fc40000004100 */
[----:B------:R-:W-:Y:S02]  /*cfb0*/  HADD2.F32 R87, -RZ, R87.H0_H0 ;  /* 0x20000057ff577230 */ /* 0x000fe40000004100 */
[----:B------:R-:W-:Y:S02]  /*cfc0*/  HADD2.F32 R3, -RZ, R3.H0_H0 ;  /* 0x20000003ff037230 */ /* 0x000fe40000004100 */
[--C-:B0-----:R-:W-:Y:S02]  /*cfd0*/  HADD2.F32 R49, -RZ, R15.reuse.H1_H1 ;  /* 0x3000000fff317230 */ /* 0x101fe40000004100 */
[----:B------:R-:W-:Y:S02]  /*cfe0*/  HADD2.F32 R48, -RZ, R15.H0_H0 ;  /* 0x2000000fff307230 */ /* 0x000fe40000004100 */
[--C-:B------:R-:W-:Y:S02]  /*cff0*/  HADD2.F32 R15, -RZ, R12.reuse.H0_H0 ;  /* 0x2000000cff0f7230 */ /* 0x100fe40000004100 */
[----:B------:R-:W-:Y:S01]  /*d000*/  FMUL.FTZ R55, R49, R53 ;  /* 0x0000003531377220 */ /* 0x000fe20000410000 */
[----:B------:R-:W-:-:S02]  /*d010*/  HADD2.F32 R12, -RZ, R12.H1_H1 ;  /* 0x3000000cff0c7230 */ /* 0x000fc40000004100 */
[-C--:B------:R-:W-:Y:S01]  /*d020*/  FMUL.FTZ R56, R49, R51.reuse ;  /* 0x0000003331387220 */ /* 0x080fe20000410000 */
[--C-:B------:R-:W-:Y:S02]  /*d030*/  HADD2.F32 R46, -RZ, R14.reuse.H0_H0 ;  /* 0x2000000eff2e7230 */ /* 0x100fe40000004100 */
[C---:B------:R-:W-:Y:S01]  /*d040*/  FFMA.FTZ R55, R48.reuse, R51, -R55 ;  /* 0x0000003330377223 */ /* 0x040fe20000010837 */
[----:B------:R-:W-:Y:S02]  /*d050*/  HADD2.F32 R47, -RZ, R14.H1_H1 ;  /* 0x3000000eff2f7230 */ /* 0x000fe40000004100 */
[----:B------:R-:W-:Y:S01]  /*d060*/  FFMA.FTZ R56, R48, R53, R56 ;  /* 0x0000003530387223 */ /* 0x000fe20000010038 */
[--C-:B------:R-:W-:Y:S02]  /*d070*/  HADD2.F32 R14, -RZ, R13.reuse.H0_H0 ;  /* 0x2000000dff0e7230 */ /* 0x100fe40000004100 */
[C---:B------:R-:W-:Y:S01]  /*d080*/  FMUL.FTZ R54, R12.reuse, R52 ;  /* 0x000000340c367220 */ /* 0x040fe20000410000 */
[----:B------:R-:W-:Y:S01]  /*d090*/  FMUL.FTZ R48, R12, R50 ;  /* 0x000000320c307220 */ /* 0x000fe20000410000 */
[----:B------:R-:W-:-:S02]  /*d0a0*/  HADD2.F32 R13, -RZ, R13.H1_H1 ;  /* 0x3000000dff0d7230 */ /* 0x000fc40000004100 */
[----:B------:R-:W-:Y:S01]  /*d0b0*/  FMUL.FTZ R51, R47, R86 ;  /* 0x000000562f337220 */ /* 0x000fe20000410000 */
[----:B------:R-:W-:Y:S02]  /*d0c0*/  HADD2.F32 R12, -RZ, R57.H0_H0 ;  /* 0x20000039ff0c7230 */ /* 0x000fe40000004100 */
[C---:B------:R-:W-:Y:S01]  /*d0d0*/  FFMA.FTZ R54, R15.reuse, R50, -R54 ;  /* 0x000000320f367223 */ /* 0x040fe20000010836 */
[----:B------:R-:W-:Y:S01]  /*d0e0*/  FFMA.FTZ R49, R15, R52, R48 ;  /* 0x000000340f317223 */ /* 0x000fe20000010030 */
[----:B------:R-:W-:Y:S01]  /*d0f0*/  FMUL.FTZ R53, R47, R87 ;  /* 0x000000572f357220 */ /* 0x000fe20000410000 */
[C---:B------:R-:W-:Y:S01]  /*d100*/  FMUL.FTZ R47, R13.reuse, R3 ;  /* 0x000000030d2f7220 */ /* 0x040fe20000410000 */
[----:B------:R-:W-:Y:S01]  /*d110*/  FMUL.FTZ R15, R13, R12 ;  /* 0x0000000c0d0f7220 */ /* 0x000fe20000410000 */
[C---:B------:R-:W-:Y:S01]  /*d120*/  FFMA.FTZ R51, R46.reuse, R87, -R51 ;  /* 0x000000572e337223 */ /* 0x040fe20000010833 */
[----:B------:R-:W-:Y:S01]  /*d130*/  FFMA.FTZ R86, R46, R86, R53 ;  /* 0x000000562e567223 */ /* 0x000fe20000010035 */
[C---:B------:R-:W-:Y:S01]  /*d140*/  FFMA.FTZ R46, R14.reuse, R12, R47 ;  /* 0x0000000c0e2e7223 */ /* 0x040fe2000001002f */
[----:B------:R-:W-:Y:S01]  /*d150*/  FFMA.FTZ R13, R14, R3, -R15 ;  /* 0x000000030e0d7223 */ /* 0x000fe2000001080f */
[----:B------:R-:W-:-:S02]  /*d160*/  F2FP.F16.F32.PACK_AB R15, R56, R55 ;  /* 0x00000037380f723e */ /* 0x000fc400000000ff */
[----:B------:R-:W-:Y:S02]  /*d170*/  F2FP.F16.F32.PACK_AB R14, R86, R51 ;  /* 0x00000033560e723e */ /* 0x000fe400000000ff */
[----:B------:R-:W-:Y:S02]  /*d180*/  F2FP.F16.F32.PACK_AB R12, R49, R54 ;  /* 0x00000036310c723e */ /* 0x000fe400000000ff */
[----:B------:R-:W-:-:S05]  /*d190*/  F2FP.F16.F32.PACK_AB R13, R46, R13 ;  /* 0x0000000d2e0d723e */ /* 0x000fca00000000ff */
[----:B------:R3:W-:Y:S02]  /*d1a0*/  STS.128 [R69+0xd000], R12 ;  /* 0x00d0000c45007388 */ /* 0x0007e40000000c00 */
.L_x_1685:
[----:B------:R-:W-:Y:S05]  /*d1b0*/  BSYNC B1 ;  /* 0x0000000000017941 */ /* 0x000fea0003800000 */
.L_x_1684:
[----:B------:R-:W-:Y:S01]  /*d1c0*/  VIADD R3, R113, 0x40 ;  /* 0x0000004071037836 */ /* 0x000fe20000000000 */
[----:B------:R-:W-:Y:S04]  /*d1d0*/  BSSY B1, `(.L_x_1692) ;  /* 0x00000be000017945 */ /* 0x000fe80003800000 */
[----:B------:R-:W-:-:S13]  /*d1e0*/  ISETP.GE.AND P0, PT, R3, R0, PT ;  /* 0x000000000300720c */ /* 0x000fda0003f06270 */
[----:B------:R-:W-:Y:S05]  /*d1f0*/  @P0 BRA `(.L_x_1693) ;  /* 0x0000000800ec0947 */ /* 0x000fea0003800000 */
[----:B0123--:R-:W2:Y:S01]  /*d200*/  LDL R14, [R1+0x18] ;  /* 0x00001800010e7983 */ /* 0x00fea20000100800 */
        /* <DEDUP_REMOVED lines=11> */
[----:B------:R-:W-:Y:S01]  /*d2c0*/  SHF.R.U32.HI R48, RZ, 0x10, R45 ;  /* 0x00000010ff307819 */ /* 0x000fe2000001162d */
[--C-:B------:R-:W-:Y:S01]  /*d2d0*/  HADD2.F32 R47, -RZ, R100.reuse.H0_H0 ;  /* 0x20000064ff2f7230 */ /* 0x100fe20000004100 */
[----:B------:R-:W-:Y:S01]  /*d2e0*/  SHF.R.U32.HI R46, RZ, 0x10, R43 ;  /* 0x00000010ff2e7819 */ /* 0x000fe2000001162b */
[----:B------:R-:W-:Y:S01]  /*d2f0*/  HADD2.F32 R100, -RZ, R100.H1_H1 ;  /* 0x30000064ff647230 */ /* 0x000fe20000004100 */
[----:B------:R-:W-:Y:S01]  /*d300*/  SHF.R.U64 R51, R44, 0x10, R45 ;  /* 0x000000102c337819 */ /* 0x000fe2000000122d */
[----:B------:R-:W-:Y:S01]  /*d310*/  HADD2.F32 R48, -RZ, R48.H0_H0 ;  /* 0x20000030ff307230 */ /* 0x000fe20000004100 */
[----:B------:R-:W-:Y:S01]  /*d320*/  SHF.R.U64 R52, R42, 0x10, R43 ;  /* 0x000000102a347819 */ /* 0x000fe2000000122b */
[----:B------:R-:W-:Y:S02]  /*d330*/  HADD2.F32 R46, -RZ, R46.H0_H0 ;  /* 0x2000002eff2e7230 */ /* 0x000fe40000004100 */
[----:B------:R-:W-:-:S02]  /*d340*/  HADD2.F32 R45, -RZ, R99.H0_H0 ;  /* 0x20000063ff2d7230 */ /* 0x000fc40000004100 */
[----:B------:R-:W-:Y:S02]  /*d350*/  HADD2.F32 R99, -RZ, R99.H1_H1 ;  /* 0x30000063ff637230 */ /* 0x000fe40000004100 */
[--C-:B0-----:R-:W-:Y:S02]  /*d360*/  HADD2.F32 R44, -RZ, R15.reuse.H1_H1 ;  /* 0x3000000fff2c7230 */ /* 0x101fe40000004100 */
[--C-:B------:R-:W-:Y:S02]  /*d370*/  HADD2.F32 R3, -RZ, R12.reuse.H0_H0 ;  /* 0x2000000cff037230 */ /* 0x100fe40000004100 */
[----:B------:R-:W-:Y:S02]  /*d380*/  HADD2.F32 R43, -RZ, R15.H0_H0 ;  /* 0x2000000fff2b7230 */ /* 0x000fe40000004100 */
[C---:B------:R-:W-:Y:S01]  /*d390*/  FMUL.FTZ R50, R44.reuse, R48 ;  /* 0x000000302c327220 */ /* 0x040fe20000410000 */
[----:B------:R-:W-:Y:S02]  /*d3a0*/  HADD2.F32 R12, -RZ, R12.H1_H1 ;  /* 0x3000000cff0c7230 */ /* 0x000fe40000004100 */
[----:B------:R-:W-:Y:S01]  /*d3b0*/  FMUL.FTZ R49, R44, R46 ;  /* 0x0000002e2c317220 */ /* 0x000fe20000410000 */
[----:B------:R-:W-:-:S02]  /*d3c0*/  HADD2.F32 R15, -RZ, R14.H0_H0 ;  /* 0x2000000eff0f7230 */ /* 0x000fc40000004100 */
[C---:B------:R-:W-:Y:S01]  /*d3d0*/  FFMA.FTZ R50, R43.reuse, R46, -R50 ;  /* 0x0000002e2b327223 */ /* 0x040fe20000010832 */
[----:B------:R-:W-:Y:S02]  /*d3e0*/  HADD2.F32 R42, -RZ, R14.H1_H1 ;  /* 0x3000000eff2a7230 */ /* 0x000fe40000004100 */
[C---:B------:R-:W-:Y:S01]  /*d3f0*/  FMUL.FTZ R44, R12.reuse, R47 ;  /* 0x0000002f0c2c7220 */ /* 0x040fe20000410000 */
[--C-:B------:R-:W-:Y:S02]  /*d400*/  HADD2.F32 R14, -RZ, R13.reuse.H0_H0 ;  /* 0x2000000dff0e7230 */ /* 0x100fe40000004100 */
[----:B------:R-:W-:Y:S01]  /*d410*/  FFMA.FTZ R49, R43, R48, R49 ;  /* 0x000000302b317223 */ /* 0x000fe20000010031 */
[-C--:B------:R-:W-:Y:S01]  /*d420*/  FMUL.FTZ R46, R12, R45.reuse ;  /* 0x0000002d0c2e7220 */ /* 0x080fe20000410000 */
[----:B------:R-:W-:Y:S02]  /*d430*/  HADD2.F32 R13, -RZ, R13.H1_H1 ;  /* 0x3000000dff0d7230 */ /* 0x000fe40000004100 */
[----:B------:R-:W-:Y:S01]  /*d440*/  FFMA.FTZ R44, R3, R45, -R44 ;  /* 0x0000002d032c7223 */ /* 0x000fe2000001082c */
[----:B------:R-:W-:-:S02]  /*d450*/  HADD2.F32 R43, -RZ, R51.H0_H0 ;  /* 0x20000033ff2b7230 */ /* 0x000fc40000004100 */
[----:B------:R-:W-:Y:S01]  /*d460*/  FFMA.FTZ R3, R3, R47, R46 ;  /* 0x0000002f03037223 */ /* 0x000fe2000001002e */
[----:B------:R-:W-:Y:S02]  /*d470*/  HADD2.F32 R12, -RZ, R52.H0_H0 ;  /* 0x20000034ff0c7230 */ /* 0x000fe40000004100 */
        /* <DEDUP_REMOVED lines=13> */
.L_x_1695:
[----:B------:R-:W-:Y:S05]  /*d550*/  BSYNC B2 ;  /* 0x0000000000027941 */ /* 0x000fea0003800000 */
.L_x_1694:
[----:B------:R-:W-:Y:S04]  /*d560*/  BSSY B2, `(.L_x_1696) ;  /* 0x000002c000027945 */ /* 0x000fe80003800000 */
[----:B------:R-:W-:Y:S05]  /*d570*/  @P1 BRA `(.L_x_1697) ;  /* 0x0000000000a81947 */ /* 0x000fea0003800000 */
[----:B0----5:R-:W0:Y:S01]  /*d580*/  LDS.128 R12, [R53+0x6000] ;  /* 0x00600000350c7984 */ /* 0x021e220000000c00 */
[----:B------:R-:W-:Y:S01]  /*d590*/  SHF.R.U32.HI R44, RZ, 0x10, R41 ;  /* 0x00000010ff2c7819 */ /* 0x000fe20000011629 */
[--C-:B------:R-:W-:Y:S01]  /*d5a0*/  HADD2.F32 R43, -RZ, R88.reuse.H1_H1 ;  /* 0x30000058ff2b7230 */ /* 0x100fe20000004100 */
[----:B------:R-:W-:Y:S01]  /*d5b0*/  SHF.R.U32.HI R42, RZ, 0x10, R39 ;  /* 0x00000010ff2a7819 */ /* 0x000fe20000011627 */
[----:B------:R-:W-:Y:S01]  /*d5c0*/  HADD2.F32 R88, -RZ, R88.H0_H0 ;  /* 0x20000058ff587230 */ /* 0x000fe20000004100 */
[----:B------:R-:W-:Y:S01]  /*d5d0*/  SHF.R.U64 R47, R40, 0x10, R41 ;  /* 0x00000010282f7819 */ /* 0x000fe20000001229 */
[----:B------:R-:W-:Y:S01]  /*d5e0*/  HADD2.F32 R44, -RZ, R44.H0_H0 ;  /* 0x2000002cff2c7230 */ /* 0x000fe20000004100 */
[----:B------:R-:W-:Y:S01]  /*d5f0*/  SHF.R.U64 R48, R38, 0x10, R39 ;  /* 0x0000001026307819 */ /* 0x000fe20000001227 */
[----:B------:R-:W-:Y:S02]  /*d600*/  HADD2.F32 R42, -RZ, R42.H0_H0 ;  /* 0x2000002aff2a7230 */ /* 0x000fe40000004100 */
[----:B------:R-:W-:-:S02]  /*d610*/  HADD2.F32 R41, -RZ, R89.H1_H1 ;  /* 0x30000059ff297230 */ /* 0x000fc40000004100 */
[----:B------:R-:W-:Y:S02]  /*d620*/  HADD2.F32 R89, -RZ, R89.H0_H0 ;  /* 0x20000059ff597230 */ /* 0x000fe40000004100 */
        /* <DEDUP_REMOVED lines=31> */
.L_x_1697:
[----:B------:R-:W-:Y:S05]  /*d820*/  BSYNC B2 ;  /* 0x0000000000027941 */ /* 0x000fea0003800000 */
.L_x_1696:
[----:B------:R-:W-:Y:S04]  /*d830*/  BSSY B2, `(.L_x_1698) ;  /* 0x000002c000027945 */ /* 0x000fe80003800000 */
[----:B------:R-:W-:Y:S05]  /*d840*/  @P2 BRA `(.L_x_1699) ;  /* 0x0000000000a82947 */ /* 0x000fea0003800000 */
[----:B01---5:R-:W0:Y:S01]  /*d850*/  LDS.128 R12, [R53+0xa000] ;  /* 0x00a00000350c7984 */ /* 0x023e220000000c00 */
        /* <DEDUP_REMOVED lines=41> */
.L_x_1699:
[----:B------:R-:W-:Y:S05]  /*daf0*/  BSYNC B2 ;  /* 0x0000000000027941 */ /* 0x000fea0003800000 */
.L_x_1698:
[----:B------:R-:W-:Y:S05]  /*db00*/  @P3 BRA `(.L_x_1693) ;  /* 0x0000000000a83947 */ /* 0x000fea0003800000 */
[----:B012--5:R-:W0:Y:S01]  /*db10*/  LDS.128 R12, [R53+0xe000] ;  /* 0x00e00000350c7984 */ /* 0x027e220000000c00 */
[----:B------:R-:W-:Y:S01]  /*db20*/  SHF.R.U32.HI R36, RZ, 0x10, R27 ;  /* 0x00000010ff247819 */ /* 0x000fe2000001161b */
[--C-:B------:R-:W-:Y:S01]  /*db30*/  HADD2.F32 R35, -RZ, R81.reuse.H1_H1 ;  /* 0x30000051ff237230 */ /* 0x100fe20000004100 */
[--C-:B------:R-:W-:Y:S01]  /*db40*/  SHF.R.U32.HI R34, RZ, 0x10, R29.reuse ;  /* 0x00000010ff227819 */ /* 0x100fe2000001161d */
        /* <DEDUP_REMOVED lines=38> */
.L_x_1693:
[----:B------:R-:W-:Y:S05]  /*ddb0*/  BSYNC B1 ;  /* 0x0000000000017941 */ /* 0x000fea0003800000 */
.L_x_1692:
[----:B------:R-:W-:-:S04]  /*ddc0*/  IADD3 R3, R113, 0x60, RZ ;  /* 0x0000006071037810 */ /* 0x000fc80007ffe0ff */
[----:B------:R-:W-:-:S13]  /*ddd0*/  ISETP.GE.AND P0, PT, R3, R0, PT ;  /* 0x000000000300720c */ /* 0x000fda0003f06270 */
[----:B------:R-:W-:Y:S05]  /*dde0*/  @P0 BRA `(.L_x_1700) ;  /* 0x0000005400380947 */ /* 0x000fea0003800000 */
[----:B01234-:R-:W2:Y:S01]  /*ddf0*/  LDL R14, [R1+0x18] ;  /* 0x00001800010e7983 */ /* 0x01fea20000100800 */
        /* <DEDUP_REMOVED lines=12> */
[----:B------:R-:W-:Y:S01]  /*dec0*/  HADD2.F32 R29, -RZ, R101.H0_H0 ;  /* 0x20000065ff1d7230 */ /* 0x000fe20000004100 */
[----:B------:R-:W-:Y:S01]  /*ded0*/  SHF.R.U32.HI R30, RZ, 0x10, R33 ;  /* 0x00000010ff1e7819 */ /* 0x000fe20000011621 */
[----:B------:R-:W-:Y:S01]  /*dee0*/  HADD2.F32 R105, -RZ, R105.H0_H0 ;  /* 0x20000069ff697230 */ /* 0x000fe20000004100 */
[----:B------:R-:W-:Y:S01]  /*def0*/  SHF.R.U32.HI R28, RZ, 0x10, R31 ;  /* 0x00000010ff1c7819 */ /* 0x000fe2000001161f */
[----:B------:R-:W-:Y:S01]  /*df00*/  HADD2.F32 R31, -RZ, R104.H0_H0 ;  /* 0x20000068ff1f7230 */ /* 0x000fe20000004100 */
[----:B------:R-:W-:Y:S01]  /*df10*/  SHF.R.U64 R34, R32, 0x10, R33 ;  /* 0x0000001020227819 */ /* 0x000fe20000001221 */
[----:B------:R-:W-:Y:S02]  /*df20*/  HADD2.F32 R30, -RZ, R30.H0_H0 ;  /* 0x2000001eff1e7230 */ /* 0x000fe40000004100 */
[----:B------:R-:W-:-:S02]  /*df30*/  HADD2.F32 R28, -RZ, R28.H0_H0 ;  /* 0x2000001cff1c7230 */ /* 0x000fc40000004100 */
[----:B------:R-:W-:Y:S02]  /*df40*/  HADD2.F32 R101, -RZ, R101.H1_H1 ;  /* 0x30000065ff657230 */ /* 0x000fe40000004100 */
[--C-:B0-----:R-:W-:Y:S02]  /*df50*/  HADD2.F32 R27, -RZ, R15.reuse.H1_H1 ;  /* 0x3000000fff1b7230 */ /* 0x101fe40000004100 */
[----:B------:R-:W-:Y:S02]  /*df60*/  HADD2.F32 R26, -RZ, R15.H0_H0 ;  /* 0x2000000fff1a7230 */ /* 0x000fe40000004100 */
[--C-:B------:R-:W-:Y:S02]  /*df70*/  HADD2.F32 R0, -RZ, R12.reuse.H0_H0 ;  /* 0x2000000cff007230 */ /* 0x100fe40000004100 */
[C---:B------:R-:W-:Y:S01]  /*df80*/  FMUL.FTZ R33, R27.reuse, R30 ;  /* 0x0000001e1b217220 */ /* 0x040fe20000410000 */
[----:B------:R-:W-:Y:S02]  /*df90*/  HADD2.F32 R12, -RZ, R12.H1_H1 ;  /* 0x3000000cff0c7230 */ /* 0x000fe40000004100 */
[----:B------:R-:W-:Y:S01]  /*dfa0*/  FMUL.FTZ R35, R27, R28 ;  /* 0x0000001c1b237220 */ /* 0x000fe20000410000 */
[----:B------:R-:W-:-:S02]  /*dfb0*/  HADD2.F32 R15, -RZ, R14.H0_H0 ;  /* 0x2000000eff0f7230 */ /* 0x000fc40000004100 */
[----:B------:R-:W-:Y:S01]  /*dfc0*/  FFMA.FTZ R32, R26, R28, -R33 ;  /* 0x0000001c1a207223 */ /* 0x000fe20000010821 */
[----:B------:R-:W-:Y:S02]  /*dfd0*/  HADD2.F32 R14, -RZ, R14.H1_H1 ;  /* 0x3000000eff0e7230 */ /* 0x000fe40000004100 */
[----:B------:R-:W-:Y:S01]  /*dfe0*/  FMUL.FTZ R27, R12, R31 ;  /* 0x0000001f0c1b7220 */ /* 0x000fe20000410000 */
[--C-:B------:R-:W-:Y:S02]  /*dff0*/  HADD2.F32 R3, -RZ, R13.reuse.H0_H0 ;  /* 0x2000000dff037230 */ /* 0x100fe40000004100 */
[----:B------:R-:W-:Y:S01]  /*e000*/  FFMA.FTZ R35, R26, R30, R35 ;  /* 0x0000001e1a237223 */ /* 0x000fe20000010023 */
[-C--:B------:R-:W-:Y:S01]  /*e010*/  FMUL.FTZ R33, R12, R29.reuse ;  /* 0x0000001d0c217220 */ /* 0x080fe20000410000 */
[----:B------:R-:W-:Y:S02]  /*e020*/  HADD2.F32 R13, -RZ, R13.H1_H1 ;  /* 0x3000000dff0d7230 */ /* 0x000fe40000004100 */
[----:B------:R-:W-:Y:S01]  /*e030*/  FFMA.FTZ R27, R0, R29, -R27 ;  /* 0x0000001d001b7223 */ /* 0x000fe2000001081b */
[----:B------:R-:W-:-:S02]  /*e040*/  HADD2.F32 R26, -RZ, R34.H0_H0 ;  /* 0x20000022ff1a7230 */ /* 0x000fc40000004100 */
[C---:B------:R-:W-:Y:S01]  /*e050*/  FMUL.FTZ R28, R14.reuse, R105 ;  /* 0x000000690e1c7220 */ /* 0x040fe20000410000 */
[----:B------:R-:W-:Y:S02]  /*e060*/  HADD2.F32 R12, -RZ, R36.H0_H0 ;  /* 0x20000024ff0c7230 */ /* 0x000fe40000004100 */
[----:B------:R-:W-:Y:S01]  /*e070*/  FMUL.FTZ R30, R14, R101 ;  /* 0x000000650e1e7220 */ /* 0x000fe20000410000 */
[----:B------:R-:W-:Y:S01]  /*e080*/  FFMA.FTZ R0, R0, R31, R33 ;  /* 0x0000001f00007223 */ /* 0x000fe20000010021 */
[----:B------:R-:W-:Y:S01]  /*e090*/  FMUL.FTZ R14, R13, R26 ;  /* 0x0000001a0d0e7220 */ /* 0x000fe20000410000 */
[----:B------:R-:W-:Y:S01]  /*e0a0*/  FFMA.FTZ R28, R15, R101, -R28 ;  /* 0x000000650f1c7223 */ /* 0x000fe2000001081c */
[-C--:B------:R-:W-:Y:S01]  /*e0b0*/  FMUL.FTZ R29, R13, R12.reuse ;  /* 0x0000000c0d1d7220 */ /* 0x080fe20000410000 */
[----:B------:R-:W-:Y:S01]  /*e0c0*/  FFMA.FTZ R105, R15, R105, R30 ;  /* 0x000000690f697223 */ /* 0x000fe2000001001e */
[----:B------:R-:W-:Y:S01]  /*e0d0*/  FFMA.FTZ R13, R3, R12, -R14 ;  /* 0x0000000c030d7223 */ /* 0x000fe2000001080e */
[----:B------:R-:W-:Y:S01]  /*e0e0*/  F2FP.F16.F32.PACK_AB R15, R35, R32 ;  /* 0x00000020230f723e */ /* 0x000fe200000000ff */
[----:B------:R-:W-:Y:S01]  /*e0f0*/  FFMA.FTZ R26, R3, R26, R29 ;  /* 0x0000001a031a7223 */ /* 0x000fe2000001001d */
[----:B------:R-:W-:-:S02]  /*e100*/  F2FP.F16.F32.PACK_AB R12, R0, R27 ;  /* 0x0000001b000c723e */ /* 0x000fc400000000ff */
[----:B------:R-:W-:Y:S02]  /*e110*/  F2FP.F16.F32.PACK_AB R14, R105, R28 ;  /* 0x0000001c690e723e */ /* 0x000fe400000000ff */
[----:B------:R-:W-:-:S05]  /*e120*/  F2FP.F16.F32.PACK_AB R13, R26, R13 ;  /* 0x0000000d1a0d723e */ /* 0x000fca00000000ff */
[----:B------:R0:W-:Y:S02]  /*e130*/  STS.128 [R37+0x3000], R12 ;  /* 0x0030000c25007388 */ /* 0x0001e40000000c00 */
.L_x_1702:
[----:B------:R-:W-:Y:S05]  /*e140*/  BSYNC B1 ;  /* 0x0000000000017941 */ /* 0x000fea0003800000 */
.L_x_1701:
[----:B------:R-:W-:Y:S04]  /*e150*/  BSSY B1, `(.L_x_1703) ;  /* 0x000002c000017945 */ /* 0x000fe80003800000 */
[----:B------:R-:W-:Y:S05]  /*e160*/  @P1 BRA `(.L_x_1704) ;  /* 0x0000000000a81947 */ /* 0x000fea0003800000 */
[----:B0----5:R-:W0:Y:S01]  /*e170*/  LDS.128 R12, [R37+0x7000] ;  /* 0x00700000250c7984 */ /* 0x021e220000000c00 */
        /* <DEDUP_REMOVED lines=41> */
.L_x_1704:
[----:B------:R-:W-:Y:S05]  /*e410*/  BSYNC B1 ;  /* 0x0000000000017941 */ /* 0x000fea0003800000 */
.L_x_1703:
[----:B------:R-:W-:Y:S04]  /*e420*/  BSSY B1, `(.L_x_1705) ;  /* 0x000002c000017945 */ /* 0x000fe80003800000 */
[----:B------:R-:W-:Y:S05]  /*e430*/  @P2 BRA `(.L_x_1706) ;  /* 0x0000000000a82947 */ /* 0x000fea0003800000 */
[----:B01---5:R-:W0:Y:S01]  /*e440*/  LDS.128 R12, [R37+0xb000] ;  /* 0x00b00000250c7984 */ /* 0x023e220000000c00 */
[--C-:B------:R-:W-:Y:S01]  /*e450*/  SHF.R.U64 R28, R6, 0x10, R7.reuse ;  /* 0x00000010061c7819 */ /* 0x100fe20000001207 */
[--C-:B------:R-:W-:Y:S01]  /*e460*/  HADD2.F32 R21, -RZ, R85.reuse.H0_H0 ;  /* 0x20000055ff157230 */ /* 0x100fe20000004100 */
[----:B------:R-:W-:Y:S01]  /*e470*/  SHF.R.U32.HI R6, RZ, 0x10, R7 ;  /* 0x00000010ff067819 */ /* 0x000fe20000011607 */
[----:B------:R-:W-:Y:S01]  /*e480*/  HADD2.F32 R85, -RZ, R85.H1_H1 ;  /* 0x30000055ff557230 */ /* 0x000fe20000004100 */
[--C-:B------:R-:W-:Y:S02]  /*e490*/  SHF.R.U32.HI R20, RZ, 0x10, R11.reuse ;  /* 0x00000010ff147819 */ /* 0x100fe4000001160b */
[----:B------:R-:W-:Y:S01]  /*e4a0*/  SHF.R.U64 R26, R10, 0x10, R11 ;  /* 0x000000100a1a7819 */ /* 0x000fe2000000120b */
[----:B------:R-:W-:Y:S02]  /*e4b0*/  HADD2.F32 R10, -RZ, R6.H0_H0 ;  /* 0x20000006ff0a7230 */ /* 0x000fe40000004100 */
[----:B------:R-:W-:-:S02]  /*e4c0*/  HADD2.F32 R20, -RZ, R20.H0_H0 ;  /* 0x20000014ff147230 */ /* 0x000fc40000004100 */
[----:B------:R-:W-:Y:S02]  /*e4d0*/  HADD2.F32 R11, -RZ, R80.H0_H0 ;  /* 0x20000050ff0b7230 */ /* 0x000fe40000004100 */
[--C-:B0-----:R-:W-:Y:S02]  /*e4e0*/  HADD2.F32 R7, -RZ, R15.reuse.H0_H0 ;  /* 0x2000000fff077230 */ /* 0x101fe40000004100 */
[----:B------:R-:W-:Y:S02]  /*e4f0*/  HADD2.F32 R15, -RZ, R15.H1_H1 ;  /* 0x3000000fff0f7230 */ /* 0x000fe40000004100 */
[--C-:B------:R-:W-:Y:S02]  /*e500*/  HADD2.F32 R0, -RZ, R12.reuse.H0_H0 ;  /* 0x2000000cff007230 */ /* 0x100fe40000004100 */
[----:B------:R-:W-:Y:S02]  /*e510*/  HADD2.F32 R12, -RZ, R12.H1_H1 ;  /* 0x3000000cff0c7230 */ /* 0x000fe40000004100 */
[C---:B------:R-:W-:Y:S01]  /*e520*/  FMUL.FTZ R24, R15.reuse, R20 ;  /* 0x000000140f187220 */ /* 0x040fe20000410000 */
[----:B------:R-:W-:Y:S01]  /*e530*/  FMUL.FTZ R25, R15, R10 ;  /* 0x0000000a0f197220 */ /* 0x000fe20000410000 */
[----:B------:R-:W-:-:S02]  /*e540*/  HADD2.F32 R6, -RZ, R14.H0_H0 ;  /* 0x2000000eff067230 */ /* 0x000fc40000004100 */
[C---:B------:R-:W-:Y:S01]  /*e550*/  FMUL.FTZ R15, R12.reuse, R21 ;  /* 0x000000150c0f7220 */ /* 0x040fe20000410000 */
[C---:B------:R-:W-:Y:S01]  /*e560*/  FFMA.FTZ R24, R7.reuse, R10, -R24 ;  /* 0x0000000a07187223 */ /* 0x040fe20000010818 */
[----:B------:R-:W-:Y:S01]  /*e570*/  FFMA.FTZ R27, R7, R20, R25 ;  /* 0x00000014071b7223 */ /* 0x000fe20000010019 */
        /* <DEDUP_REMOVED lines=8> */
[----:B------:R-:W-:Y:S02]  /*e600*/  HADD2.F32 R12, -RZ, R26.H0_H0 ;  /* 0x2000001aff0c7230 */ /* 0x000fe40000004100 */
[-C--:B------:R-:W-:Y:S01]  /*e610*/  FMUL.FTZ R20, R14, R7.reuse ;  /* 0x000000070e147220 */ /* 0x080fe20000410000 */
[----:B------:R-:W-:Y:S02]  /*e620*/  HADD2.F32 R10, -RZ, R28.H0_H0 ;  /* 0x2000001cff0a7230 */ /* 0x000fe40000004100 */
[C---:B------:R-:W-:Y:S01]  /*e630*/  FFMA.FTZ R21, R6.reuse, R7, -R21 ;  /* 0x0000000706157223 */ /* 0x040fe20000010815 */
[C---:B------:R-:W-:Y:S01]  /*e640*/  FMUL.FTZ R14, R13.reuse, R12 ;  /* 0x0000000c0d0e7220 */ /* 0x040fe20000410000 */
[----:B------:R-:W-:Y:S01]  /*e650*/  FFMA.FTZ R20, R6, R85, R20 ;  /* 0x0000005506147223 */ /* 0x000fe20000010014 */
[-C--:B------:R-:W-:Y:S02]  /*e660*/  FMUL.FTZ R15, R13, R10.reuse ;  /* 0x0000000a0d0f7220 */ /* 0x080fe40000410000 */
[----:B------:R-:W-:-:S02]  /*e670*/  FFMA.FTZ R13, R3, R10, -R14 ;  /* 0x0000000a030d7223 */ /* 0x000fc4000001080e */
[----:B------:R-:W-:Y:S01]  /*e680*/  FFMA.FTZ R6, R3, R12, R15 ;  /* 0x0000000c03067223 */ /* 0x000fe2000001000f */
[----:B------:R-:W-:Y:S02]  /*e690*/  F2FP.F16.F32.PACK_AB R15, R27, R24 ;  /* 0x000000181b0f723e */ /* 0x000fe400000000ff */
[----:B------:R-:W-:Y:S02]  /*e6a0*/  F2FP.F16.F32.PACK_AB R14, R20, R21 ;  /* 0x00000015140e723e */ /* 0x000fe400000000ff */
[----:B------:R-:W-:Y:S02]  /*e6b0*/  F2FP.F16.F32.PACK_AB R12, R0, R11 ;  /* 0x0000000b000c723e */ /* 0x000fe400000000ff */
[----:B------:R-:W-:-:S05]  /*e6c0*/  F2FP.F16.F32.PACK_AB R13, R6, R13 ;  /* 0x0000000d060d723e */ /* 0x000fca00000000ff */
[----:B------:R2:W-:Y:S02]  /*e6d0*/  STS.128 [R37+0xb000], R12 ;  /* 0x00b0000c25007388 */ /* 0x0005e40000000c00 */
.L_x_1706:
[----:B------:R-:W-:Y:S05]  /*e6e0*/  BSYNC B1 ;  /* 0x0000000000017941 */ /* 0x000fea0003800000 */
.L_x_1705:
[----:B------:R-:W-:Y:S05]  /*e6f0*/  @P3 BRA `(.L_x_1700) ;  /* 0x0000004800f43947 */ /* 0x000fea0003800000 */
[----:B012--5:R-:W0:Y:S01]  /*e700*/  LDS.128 R12, [R37+0xf000] ;  /* 0x00f00000250c7984 */ /* 0x027e220000000c00 */
[--C-:B------:R-:W-:Y:S01]  /*e710*/  SHF.R.U64 R24, R8, 0x10, R9.reuse ;  /* 0x0000001008187819 */ /* 0x100fe20000001209 */
[----:B------:R-:W-:Y:S01]  /*e720*/  HADD2.F32 R7, -RZ, R78.H0_H0 ;  /* 0x2000004eff077230 */ /* 0x000fe20000004100 */
[----:B------:R-:W-:Y:S01]  /*e730*/  SHF.R.U32.HI R8, RZ, 0x10, R9 ;  /* 0x00000010ff087819 */ /* 0x000fe20000011609 */
[--C-:B------:R-:W-:Y:S01]  /*e740*/  HADD2.F32 R9, -RZ, R79.reuse.H0_H0 ;  /* 0x2000004fff097230 */ /* 0x100fe20000004100 */
[--C-:B------:R-:W-:Y:S01]  /*e750*/  SHF.R.U32.HI R6, RZ, 0x10, R5.reuse ;  /* 0x00000010ff067819 */ /* 0x100fe20000011605 */
[----:B------:R-:W-:Y:S01]  /*e760*/  HADD2.F32 R79, -RZ, R79.H1_H1 ;  /* 0x3000004fff4f7230 */ /* 0x000fe20000004100 */
[----:B------:R-:W-:Y:S01]  /*e770*/  SHF.R.U64 R25, R4, 0x10, R5 ;  /* 0x0000001004197819 */ /* 0x000fe20000001205 */
[----:B------:R-:W-:Y:S02]  /*e780*/  HADD2.F32 R8, -RZ, R8.H0_H0 ;  /* 0x20000008ff087230 */ /* 0x000fe40000004100 */
[----:B------:R-:W-:-:S02]  /*e790*/  HADD2.F32 R6, -RZ, R6.H0_H0 ;  /* 0x20000006ff067230 */ /* 0x000fc40000004100 */
[--C-:B0-----:R-:W-:Y:S02]  /*e7a0*/  HADD2.F32 R5, -RZ, R15.reuse.H0_H0 ;  /* 0x2000000fff057230 */ /* 0x101fe40000004100 */
[----:B------:R-:W-:Y:S02]  /*e7b0*/  HADD2.F32 R15, -RZ, R15.H1_H1 ;  /* 0x3000000fff0f7230 */ /* 0x000fe40000004100 */
[--C-:B------:R-:W-:Y:S02]  /*e7c0*/  HADD2.F32 R0, -RZ, R12.reuse.H0_H0 ;  /* 0x2000000cff007230 */ /* 0x100fe40000004100 */
[----:B------:R-:W-:Y:S02]  /*e7d0*/  HADD2.F32 R12, -RZ, R12.H1_H1 ;  /* 0x3000000cff0c7230 */ /* 0x000fe40000004100 */
[C---:B------:R-:W-:Y:S01]  /*e7e0*/  FMUL.FTZ R10, R15.reuse, R8 ;  /* 0x000000080f0a7220 */ /* 0x040fe20000410000 */
[----:B------:R-:W-:Y:S01]  /*e7f0*/  FMUL.FTZ R15, R15, R6 ;  /* 0x000000060f0f7220 */ /* 0x000fe20000410000 */
[----:B------:R-:W-:-:S02]  /*e800*/  HADD2.F32 R4, -RZ, R14.H0_H0 ;  /* 0x2000000eff047230 */ /* 0x000fc40000004100 */
[--C-:B------:R-:W-:Y:S02]  /*e810*/  HADD2.F32 R3, -RZ, R13.reuse.H0_H0 ;  /* 0x2000000dff037230 */ /* 0x100fe40000004100 */
[C---:B------:R-:W-:Y:S01]  /*e820*/  FFMA.FTZ R21, R5.reuse, R8, R15 ;  /* 0x0000000805157223 */ /* 0x040fe2000001000f */
[----:B------:R-:W-:Y:S02]  /*e830*/  HADD2.F32 R14, -RZ, R14.H1_H1 ;  /* 0x3000000eff0e7230 */ /* 0x000fe40000004100 */
[C---:B------:R-:W-:Y:S01]  /*e840*/  FMUL.FTZ R11, R12.reuse, R9 ;  /* 0x000000090c0b7220 */ /* 0x040fe20000410000 */
[----:B------:R-:W-:Y:S02]  /*e850*/  HADD2.F32 R13, -RZ, R13.H1_H1 ;  /* 0x3000000dff0d7230 */ /* 0x000fe40000004100 */
[----:B------:R-:W-:Y:S01]  /*e860*/  FFMA.FTZ R20, R5, R6, -R10 ;  /* 0x0000000605147223 */ /* 0x000fe2000001080a */
[----:B------:R-:W-:Y:S02]  /*e870*/  HADD2.F32 R8, -RZ, R24.H0_H0 ;  /* 0x20000018ff087230 */ /* 0x000fe40000004100 */
[----:B------:R-:W-:Y:S01]  /*e880*/  FMUL.FTZ R15, R12, R7 ;  /* 0x000000070c0f7220 */ /* 0x000fe20000410000 */
[----:B------:R-:W-:-:S02]  /*e890*/  HADD2.F32 R5, -RZ, R78.H1_H1 ;  /* 0x3000004eff057230 */ /* 0x000fc40000004100 */
[----:B------:R-:W-:Y:S01]  /*e8a0*/  FFMA.FTZ R11, R0, R7, -R11 ;  /* 0x00000007000b7223 */ /* 0x000fe2000001080b */
[----:B------:R-:W-:Y:S02]  /*e8b0*/  HADD2.F32 R6, -RZ, R25.H0_H0 ;  /* 0x20000019ff067230 */ /* 0x000fe40000004100 */
[C---:B------:R-:W-:Y:S01]  /*e8c0*/  FMUL.FTZ R7, R14.reuse, R79 ;  /* 0x0000004f0e077220 */ /* 0x040fe20000410000 */
[C---:B------:R-:W-:Y:S01]  /*e8d0*/  FMUL.FTZ R10, R13.reuse, R8 ;  /* 0x000000080d0a7220 */ /* 0x040fe20000410000 */
[----:B------:R-:W-:Y:S01]  /*e8e0*/  FMUL.FTZ R14, R14, R5 ;  /* 0x000000050e0e7220 */ /* 0x000fe20000410000 */
[----:B------:R-:W-:Y:S01]  /*e8f0*/  FFMA.FTZ R0, R0, R9, R15 ;  /* 0x0000000900007223 */ /* 0x000fe2000001000f */
        /* <DEDUP_REMOVED lines=9> */
[----:B------:R0:W-:Y:S01]  /*e990*/  STS.128 [R37+0xf000], R4 ;  /* 0x00f0000425007388 */ /* 0x0001e20000000c00 */
[----:B------:R-:W-:Y:S05]  /*e9a0*/  BRA `(.L_x_1700) ;  /* 0x0000004800487947 */ /* 0x000fea0003800000 */
.L_x_1661:
[----:B------:R-:W0:Y:S01]  /*e9b0*/  LDC R76, c[0x0][0x448] ;  /* 0x00011200ff4c7b82 */ /* 0x000e220000000800 */
[----:B------:R-:W-:Y:S01]  /*e9c0*/  ULDC.64 UR4, c[0x0][0x3f8] ;  /* 0x0000fe0000047ab9 */ /* 0x000fe20000000a00 */
[----:B------:R-:W-:Y:S01]  /*e9d0*/  ULDC.64 UR6, c[0x0][0x408] ;  /* 0x0001020000067ab9 */ /* 0x000fe20000000a00 */
[----:B------:R-:W-:Y:S02]  /*e9e0*/  IMAD.MOV.U32 R25, RZ, RZ, R33 ;  /* 0x000000ffff197224 */ /* 0x000fe400078e0021 */
[----:B------:R-:W-:Y:S01]  /*e9f0*/  IMAD.MOV.U32 R27, RZ, RZ, R29 ;  /* 0x000000ffff1b7224 */ /* 0x000fe200078e001d */
[----:B0-----:R-:W-:-:S13]  /*ea00*/  ISETP.NE.AND P0, PT, R76, 0x1, PT ;  /* 0x000000014c00780c */ /* 0x001fda0003f05270 */
[----:B------:R-:W0:Y:S08]  /*ea10*/  @P0 LDC R4, c[0x0][0x44c] ;  /* 0x00011300ff040b82 */ /* 0x000e300000000800 */
[----:B------:R-:W1:Y:S01]  /*ea20*/  @P0 LDC R5, c[0x0][0x450] ;  /* 0x00011400ff050b82 */ /* 0x000e620000000800 */
[----:B0-----:R-:W-:-:S05]  /*ea30*/  @P0 IMAD.HI.U32 R4, R3, R4, RZ ;  /* 0x0000000403040227 */ /* 0x001fca00078e00ff */
[----:B-1----:R-:W-:-:S04]  /*ea40*/  @P0 SHF.R.U32.HI R3, RZ, R5, R4 ;  /* 0x00000005ff030219 */ /* 0x002fc80000011604 */
        /* <DEDUP_REMOVED lines=21> */
.L_x_2054:
        /* <DEDUP_REMOVED lines=12> */
[----:B------:R-:W-:Y:S01]  /*ec60*/  ULDC UR4, c[0x0][0x3f4] ;  /* 0x0000fd0000047ab9 */ /* 0x000fe20000000800 */
[----:B------:R-:W-:Y:S02]  /*ec70*/  CS2R R60, SRZ ;  /* 0x00000000003c7805 */ /* 0x000fe4000001ff00 */
[----:B------:R-:W-:Y:S02]  /*ec80*/  ISETP.GE.AND P4, PT, R18, UR4, PT ;  /* 0x0000000412007c0c */ /* 0x000fe4000bf86270 */
[----:B------:R-:W-:Y:S02]  /*ec90*/  CS2R R62, SRZ ;  /* 0x00000000003e7805 */ /* 0x000fe4000001ff00 */
[----:B------:R-:W-:Y:S02]  /*eca0*/  ISETP.GE.AND P5, PT, R203, UR4, PT ;  /* 0x00000004cb007c0c */ /* 0x000fe4000bfa6270 */
[----:B------:R-:W-:Y:S02]  /*ecb0*/  CS2R R68, SRZ ;  /* 0x0000000000447805 */ /* 0x000fe4000001ff00 */
[----:B------:R-:W-:-:S05]  /*ecc0*/  CS2R R70, SRZ ;  /* 0x0000000000467805 */ /* 0x000fca000001ff00 */
[----:B------:R-:W-:-:S04]  /*ecd0*/  @!P4 SHF.L.U32 R11, R18, 0x1, RZ ;  /* 0x00000001120bc819 */ /* 0x000fc800000006ff */
[----:B------:R-:W-:Y:S01]  /*ece0*/  @!P5 IMAD.SHL.U32 R5, R201, 0x2, RZ ;  /* 0x00000002c905d824 */ /* 0x000fe200078e00ff */
[----:B------:R-:W-:Y:S02]  /*ecf0*/  @!P4 SHF.L.U64.HI R24, R18, 0x1, R19 ;  /* 0x000000011218c819 */ /* 0x000fe40000010213 */
[-C--:B--2---:R-:W-:Y:S02]  /*ed00*/  @!P4 IADD3 R10, P0, R6, R11.reuse, RZ ;  /* 0x0000000b060ac210 */ /* 0x084fe40007f1e0ff */
[----:B----4-:R-:W-:Y:S02]  /*ed10*/  @!P4 IADD3 R4, P1, R14, R11, RZ ;  /* 0x0000000b0e04c210 */ /* 0x010fe40007f3e0ff */
[-C--:B------:R-:W-:Y:S01]  /*ed20*/  @!P5 IADD3 R6, P2, R6, R5.reuse, RZ ;  /* 0x000000050606d210 */ /* 0x080fe20007f5e0ff */
[----:B-1----:R-:W-:Y:S01]  /*ed30*/  @!P4 IMAD.X R11, R7, 0x1, R24, P0 ;  /* 0x00000001070bc824 */ /* 0x002fe200000e0618 */
[----:B------:R-:W-:Y:S02]  /*ed40*/  @!P5 SHF.L.U64.HI R12, R201, 0x1, R224 ;  /* 0x00000001c90cd819 */ /* 0x000fe400000102e0 */
[----:B------:R-:W-:Y:S01]  /*ed50*/  @!P5 IADD3 R8, P3, R14, R5, RZ ;  /* 0x000000050e08d210 */ /* 0x000fe20007f7e0ff */
[----:B---3--:R-:W-:Y:S01]  /*ed60*/  @!P4 IMAD.X R5, R9, 0x1, R24, P1 ;  /* 0x000000010905c824 */ /* 0x008fe200008e0618 */
[----:B------:R-:W-:-:S02]  /*ed70*/  CS2R R56, SRZ ;  /* 0x0000000000387805 */ /* 0x000fc4000001ff00 */
[----:B------:R-:W-:Y:S02]  /*ed80*/  CS2R R58, SRZ ;  /* 0x00000000003a7805 */ /* 0x000fe4000001ff00 */
[----:B------:R-:W-:Y:S02]  /*ed90*/  CS2R R64, SRZ ;  /* 0x0000000000407805 */ /* 0x000fe4000001ff00 */
[----:B------:R-:W-:Y:S01]  /*eda0*/  CS2R R66, SRZ ;  /* 0x0000000000427805 */ /* 0x000fe2000001ff00 */
[----:B------:R-:W-:Y:S01]  /*edb0*/  @!P5 IMAD.X R7, R7, 0x1, R12, P2 ;  /* 0x000000010707d824 */ /* 0x000fe200010e060c */
[----:B------:R-:W-:Y:S01]  /*edc0*/  @!P5 IADD3.X R9, R9, R12, RZ, P3, !PT ;  /* 0x0000000c0909d210 */ /* 0x000fe20001ffe4ff */
[----:B------:R1:W5:Y:S04]  /*edd0*/  @!P4 LD.E.128 R60, desc[UR60][R10.64] ;  /* 0x0000003c0a3cc980 */ /* 0x000368000c101d00 */
[----:B------:R1:W5:Y:S04]  /*ede0*/  @!P4 LD.E.128 R68, desc[UR60][R4.64] ;  /* 0x0000003c0444c980 */ /* 0x000368000c101d00 */
[----:B------:R1:W5:Y:S04]  /*edf0*/  @!P5 LD.E.128 R56, desc[UR60][R6.64] ;  /* 0x0000003c0638d980 */ /* 0x000368000c101d00 */
[----:B------:R1:W5:Y:S02]  /*ee00*/  @!P5 LD.E.128 R64, desc[UR60][R8.64] ;  /* 0x0000003c0840d980 */ /* 0x000364000c101d00 */
.L_x_1709:
[----:B------:R-:W-:Y:S05]  /*ee10*/  BSYNC B1 ;  /* 0x0000000000017941 */ /* 0x000fea0003800000 */
.L_x_1708:
[----:B-1---5:R-:W-:Y:S01]  /*ee20*/  IMAD.MOV.U32 R4, RZ, RZ, R68 ;  /* 0x000000ffff047224 */ /* 0x022fe200078e0044 */
[----:B------:R-:W-:Y:S01]  /*ee30*/  UMOV UR4, 0xffffffff ;  /* 0xffffffff00047882 */ /* 0x000fe20000000000 */
[----:B--2---:R-:W-:Y:S01]  /*ee40*/  IMAD.MOV.U32 R6, RZ, RZ, R70 ;  /* 0x000000ffff067224 */ /* 0x004fe200078e0046 */
[----:B------:R-:W-:Y:S01]  /*ee50*/  CS2R R52, SRZ ;  /* 0x0000000000347805 */ /* 0x000fe2000001ff00 */
[----:B------:R-:W-:Y:S02]  /*ee60*/  IMAD.MOV.U32 R7, RZ, RZ, R71 ;  /* 0x000000ffff077224 */ /* 0x000fe400078e0047 */
        /* <DEDUP_REMOVED lines=12> */
[----:B------:R-:W-:Y:S01]  /*ef30*/  PRMT R117, R7, 0x7610, R117 ;  /* 0x0000761007757816 */ /* 0x000fe20000000075 */
[----:B------:R-:W-:Y:S01]  /*ef40*/  IMAD.MOV.U32 R7, RZ, RZ, R63 ;  /* 0x000000ffff077224 */ /* 0x000fe200078e003f */
[----:B------:R-:W-:Y:S02]  /*ef50*/  PRMT R120, R5, 0x7610, R120 ;  /* 0x0000761005787816 */ /* 0x000fe40000000078 */
[----:B------:R-:W-:Y:S02]  /*ef60*/  MOV R5, R61 ;  /* 0x0000003d00057202 */ /* 0x000fe40000000f00 */
[----:B------:R-:W-:Y:S01]  /*ef70*/  PRMT R102, R4, 0x5410, R6 ;  /* 0x0000541004667816 */ /* 0x000fe20000000006 */
[----:B------:R-:W-:Y:S01]  /*ef80*/  IMAD.MOV.U32 R4, RZ, RZ, R56 ;  /* 0x000000ffff047224 */ /* 0x000fe200078e0038 */
[----:B------:R-:W-:Y:S01]  /*ef90*/  PRMT R84, R5, 0x7610, R84 ;  /* 0x0000761005547816 */ /* 0x000fe20000000054 */
[----:B------:R-:W-:Y:S01]  /*efa0*/  IMAD.MOV.U32 R5, RZ, RZ, R57 ;  /* 0x000000ffff057224 */ /* 0x000fe200078e0039 */
[----:B------:R-:W-:Y:S01]  /*efb0*/  PRMT R104, R7, 0x7610, R104 ;  /* 0x0000761007687816 */ /* 0x000fe20000000068 */
[----:B------:R-:W-:Y:S01]  /*efc0*/  IMAD.MOV.U32 R7, RZ, RZ, R59 ;  /* 0x000000ffff077224 */ /* 0x000fe200078e003b */
[----:B------:R-:W-:-:S02]  /*efd0*/  MOV R6, R58 ;  /* 0x0000003a00067202 */ /* 0x000fc40000000f00 */
[----:B------:R-:W-:Y:S02]  /*efe0*/  PRMT R119, R119, 0x5410, R4 ;  /* 0x0000541077777816 */ /* 0x000fe40000000004 */
[----:B------:R-:W-:Y:S02]  /*eff0*/  PRMT R120, R120, 0x5410, R5 ;  /* 0x0000541078787816 */ /* 0x000fe40000000005 */
[----:B------:R-:W-:Y:S02]  /*f000*/  PRMT R118, R118, 0x5410, R6 ;  /* 0x0000541076767816 */ /* 0x000fe40000000006 */
[----:B------:R-:W-:Y:S01]  /*f010*/  PRMT R117, R117, 0x5410, R7 ;  /* 0x0000541075757816 */ /* 0x000fe20000000007 */
[----:B------:R-:W-:Y:S06]  /*f020*/  BRA.DIV UR4, `(.L_x_1710) ;  /* 0x000001f604147947 */ /* 0x000fec000b800000 */
[----:B------:R1:W2:Y:S04]  /*f030*/  SHFL.IDX PT, R7, R21, 0x1, 0x181f ;  /* 0x00381f0015077f89 */ /* 0x0002a800000e0000 */
[----:B------:R1:W0:Y:S04]  /*f040*/  SHFL.IDX PT, R6, R20, 0x1, 0x181f ;  /* 0x00381f0014067f89 */ /* 0x00022800000e0000 */
[----:B---3--:R1:W3:Y:S04]  /*f050*/  SHFL.IDX PT, R9, R72, 0x1, 0x181f ;  /* 0x00381f0048097f89 */ /* 0x0082e800000e0000 */
[----:B----4-:R1:W4:Y:S02]  /*f060*/  SHFL.IDX PT, R14, R3, 0x1, 0x181f ;  /* 0x00381f00030e7f89 */ /* 0x01032400000e0000 */
.L_x_2060:
        /* <DEDUP_REMOVED lines=11> */
[----:B------:R-:W-:Y:S01]  /*f120*/  ULDC UR4, c[0x0][0x3f4] ;  /* 0x0000fd0000047ab9 */ /* 0x000fe20000000800 */
[----:B------:R-:W-:Y:S02]  /*f130*/  CS2R R44, SRZ ;  /* 0x00000000002c7805 */ /* 0x000fe4000001ff00 */
[----:B------:R-:W-:Y:S02]  /*f140*/  ISETP.GE.AND P4, PT, R18, UR4, PT ;  /* 0x0000000412007c0c */ /* 0x000fe4000bf86270 */
[----:B------:R-:W-:Y:S02]  /*f150*/  CS2R R46, SRZ ;  /* 0x00000000002e7805 */ /* 0x000fe4000001ff00 */
[----:B------:R-:W-:Y:S02]  /*f160*/  ISETP.GE.AND P5, PT, R203, UR4, PT ;  /* 0x00000004cb007c0c */ /* 0x000fe4000bfa6270 */
[----:B------:R-:W-:-:S07]  /*f170*/  CS2R R52, SRZ ;  /* 0x0000000000347805 */ /* 0x000fce000001ff00 */
[C---:B------:R-:W-:Y:S01]  /*f180*/  @!P4 IMAD.SHL.U32 R5, R18.reuse, 0x2, RZ ;  /* 0x000000021205c824 */ /* 0x040fe200078e00ff */
[----:B------:R-:W-:-:S03]  /*f190*/  @!P4 SHF.L.U64.HI R12, R18, 0x1, R19 ;  /* 0x00000001120cc819 */ /* 0x000fc60000010213 */
[----:B------:R-:W-:Y:S01]  /*f1a0*/  @!P5 IMAD.SHL.U32 R11, R201, 0x2, RZ ;  /* 0x00000002c90bd824 */ /* 0x000fe200078e00ff */
[-C--:B0-----:R-:W-:Y:S02]  /*f1b0*/  @!P4 IADD3 R10, P0, R6, R5.reuse, RZ ;  /* 0x00000005060ac210 */ /* 0x081fe40007f1e0ff */
[C---:B----4-:R-:W-:Y:S02]  /*f1c0*/  @!P4 IADD3 R4, P1, R14.reuse, R5, RZ ;  /* 0x000000050e04c210 */ /* 0x050fe40007f3e0ff */
[-C--:B------:R-:W-:Y:S02]  /*f1d0*/  @!P5 IADD3 R8, P3, R14, R11.reuse, RZ ;  /* 0x0000000b0e08d210 */ /* 0x080fe40007f7e0ff */
[----:B------:R-:W-:Y:S01]  /*f1e0*/  @!P5 IADD3 R6, P2, R6, R11, RZ ;  /* 0x0000000b0606d210 */ /* 0x000fe20007f5e0ff */
[----:B---3--:R-:W-:Y:S01]  /*f1f0*/  @!P4 IMAD.X R5, R9, 0x1, R12, P1 ;  /* 0x000000010905c824 */ /* 0x008fe200008e060c */
[----:B------:R-:W-:Y:S02]  /*f200*/  @!P5 SHF.L.U64.HI R14, R201, 0x1, R224 ;  /* 0x00000001c90ed819 */ /* 0x000fe400000102e0 */
[----:B------:R-:W-:-:S02]  /*f210*/  CS2R R54, SRZ ;  /* 0x0000000000367805 */ /* 0x000fc4000001ff00 */
[C---:B--2---:R-:W-:Y:S02]  /*f220*/  @!P4 IADD3.X R11, R7.reuse, R12, RZ, P0, !PT ;  /* 0x0000000c070bc210 */ /* 0x044fe400007fe4ff */
[----:B------:R-:W-:Y:S02]  /*f230*/  CS2R R40, SRZ ;  /* 0x0000000000287805 */ /* 0x000fe4000001ff00 */
[----:B------:R-:W-:Y:S02]  /*f240*/  CS2R R42, SRZ ;  /* 0x00000000002a7805 */ /* 0x000fe4000001ff00 */
[----:B------:R-:W-:Y:S02]  /*f250*/  CS2R R48, SRZ ;  /* 0x0000000000307805 */ /* 0x000fe4000001ff00 */
[----:B------:R-:W-:Y:S01]  /*f260*/  CS2R R50, SRZ ;  /* 0x0000000000327805 */ /* 0x000fe2000001ff00 */
[--C-:B------:R-:W-:Y:S01]  /*f270*/  @!P5 IMAD.X R7, R7, 0x1, R14.reuse, P2 ;  /* 0x000000010707d824 */ /* 0x100fe200010e060e */
[----:B------:R0:W5:Y:S01]  /*f280*/  @!P4 LD.E.128 R44, desc[UR60][R10.64] ;  /* 0x0000003c0a2cc980 */ /* 0x000162000c101d00 */
[----:B------:R-:W-:-:S03]  /*f290*/  @!P5 IMAD.X R9, R9, 0x1, R14, P3 ;  /* 0x000000010909d824 */ /* 0x000fc600018e060e */
[----:B------:R0:W5:Y:S04]  /*f2a0*/  @!P4 LD.E.128 R52, desc[UR60][R4.64] ;  /* 0x0000003c0434c980 */ /* 0x000168000c101d00 */
[----:B------:R0:W5:Y:S04]  /*f2b0*/  @!P5 LD.E.128 R40, desc[UR60][R6.64] ;  /* 0x0000003c0628d980 */ /* 0x000168000c101d00 */
[----:B------:R0:W5:Y:S02]  /*f2c0*/  @!P5 LD.E.128 R48, desc[UR60][R8.64] ;  /* 0x0000003c0830d980 */ /* 0x000164000c101d00 */
.L_x_1712:
[----:B------:R-:W-:Y:S05]  /*f2d0*/  BSYNC B1 ;  /* 0x0000000000017941 */ /* 0x000fea0003800000 */
.L_x_1711:
[----:B0----5:R-:W-:Y:S01]  /*f2e0*/  IMAD.MOV.U32 R4, RZ, RZ, R52 ;  /* 0x000000ffff047224 */ /* 0x021fe200078e0034 */
[----:B------:R-:W-:Y:S01]  /*f2f0*/  MOV R5, R53 ;  /* 0x0000003500057202 */ /* 0x000fe20000000f00 */
[----:B------:R-:W-:Y:S01]  /*f300*/  IMAD.MOV.U32 R6, RZ, RZ, R54 ;  /* 0x000000ffff067224 */ /* 0x000fe200078e0036 */
[----:B------:R-:W-:Y:S01]  /*f310*/  UMOV UR4, 0xffffffff ;  /* 0xffffffff00047882 */ /* 0x000fe20000000000 */
[----:B--2---:R-:W-:Y:S01]  /*f320*/  IMAD.MOV.U32 R7, RZ, RZ, R55 ;  /* 0x000000ffff077224 */ /* 0x004fe200078e0037 */
        /* <DEDUP_REMOVED lines=21> */
[----:B------:R0:W2:Y:S04]  /*f480*/  SHFL.IDX PT, R7, R21, 0x2, 0x181f ;  /* 0x00581f0015077f89 */ /* 0x0000a800000e0000 */
[----:B------:R0:W0:Y:S04]  /*f490*/  SHFL.IDX PT, R6, R20, 0x2, 0x181f ;  /* 0x00581f0014067f89 */ /* 0x00002800000e0000 */
[----:B---3--:R3:W0:Y:S04]  /*f4a0*/  SHFL.IDX PT, R9, R72, 0x2, 0x181f ;  /* 0x00581f0048097f89 */ /* 0x00862800000e0000 */
[----:B----4-:R3:W4:Y:S02]  /*f4b0*/  SHFL.IDX PT, R14, R3, 0x2, 0x181f ;  /* 0x00581f00030e7f89 */ /* 0x01072400000e0000 */
.L_x_2066:
[----:B------:R-:W-:Y:S01]  /*f4c0*/  IADD3 R5, R0, 0x40, RZ ;  /* 0x0000004000057810 */ /* 0x000fe20007ffe0ff */
[----:B------:R-:W-:Y:S01]  /*f4d0*/  BSSY B1, `(.L_x_1714) ;  /* 0x0000026000017945 */ /* 0x000fe20003800000 */
[----:B------:R-:W-:Y:S02]  /*f4e0*/  CS2R R36, SRZ ;  /* 0x0000000000247805 */ /* 0x000fe4000001ff00 */
[----:B------:R-:W-:Y:S02]  /*f4f0*/  CS2R R38, SRZ ;  /* 0x0000000000267805 */ /* 0x000fe4000001ff00 */
[----:B------:R-:W-:Y:S02]  /*f500*/  ISETP.GE.AND P0, PT, R5, R76, PT ;  /* 0x0000004c0500720c */ /* 0x000fe40003f06270 */
[----:B------:R-:W-:Y:S02]  /*f510*/  CS2R R32, SRZ ;  /* 0x0000000000207805 */ /* 0x000fe4000001ff00 */
[----:B------:R-:W-:-:S02]  /*f520*/  CS2R R34, SRZ ;  /* 0x0000000000227805 */ /* 0x000fc4000001ff00 */
[----:B------:R-:W-:Y:S02]  /*f530*/  CS2R R28, SRZ ;  /* 0x00000000001c7805 */ /* 0x000fe4000001ff00 */
[----:B------:R-:W-:Y:S02]  /*f540*/  CS2R R30, SRZ ;  /* 0x00000000001e7805 */ /* 0x000fe4000001ff00 */
[----:B------:R-:W-:Y:S02]  /*f550*/  CS2R R24, SRZ ;  /* 0x0000000000187805 */ /* 0x000fe4000001ff00 */
[----:B------:R-:W-:Y:S01]  /*f560*/  CS2R R26, SRZ ;  /* 0x00000000001a7805 */ /* 0x000fe2000001ff00 */
[----:B------:R-:W-:Y:S06]  /*f570*/  @P0 BRA `(.L_x_1715) ;  /* 0x00000000006c0947 */ /* 0x000fec0003800000 */
        /* <DEDUP_REMOVED lines=8> */
[C---:B------:R-:W-:Y:S01]  /*f600*/  @!P5 IMAD.SHL.U32 R11, R201.reuse, 0x2, RZ ;  /* 0x00000002c90bd824 */ /* 0x040fe200078e00ff */
[-C--:B0-----:R-:W-:Y:S02]  /*f610*/  @!P4 IADD3 R10, P0, R6, R5.reuse, RZ ;  /* 0x00000005060ac210 */ /* 0x081fe40007f1e0ff */
[C---:B----4-:R-:W-:Y:S02]  /*f620*/  @!P4 IADD3 R4, P1, R14.reuse, R5, RZ ;  /* 0x000000050e04c210 */ /* 0x050fe40007f3e0ff */
[-C--:B------:R-:W-:Y:S02]  /*f630*/  @!P5 IADD3 R8, P3, R14, R11.reuse, RZ ;  /* 0x0000000b0e08d210 */ /* 0x080fe40007f7e0ff */
[----:B------:R-:W-:Y:S01]  /*f640*/  @!P5 SHF.L.U64.HI R14, R201, 0x1, R224 ;  /* 0x00000001c90ed819 */ /* 0x000fe200000102e0 */
[--C-:B------:R-:W-:Y:S01]  /*f650*/  @!P4 IMAD.X R5, R9, 0x1, R12.reuse, P1 ;  /* 0x000000010905c824 */ /* 0x100fe200008e060c */
[----:B------:R-:W-:Y:S01]  /*f660*/  @!P5 IADD3 R6, P2, R6, R11, RZ ;  /* 0x0000000b0606d210 */ /* 0x000fe20007f5e0ff */
[----:B--2---:R-:W-:Y:S01]  /*f670*/  @!P4 IMAD.X R11, R7, 0x1, R12, P0 ;  /* 0x00000001070bc824 */ /* 0x004fe200000e060c */
[----:B------:R-:W-:-:S02]  /*f680*/  CS2R R38, SRZ ;  /* 0x0000000000267805 */ /* 0x000fc4000001ff00 */
[----:B------:R-:W-:Y:S02]  /*f690*/  CS2R R24, SRZ ;  /* 0x0000000000187805 */ /* 0x000fe4000001ff00 */
[----:B------:R-:W-:Y:S02]  /*f6a0*/  CS2R R26, SRZ ;  /* 0x00000000001a7805 */ /* 0x000fe4000001ff00 */
[----:B------:R-:W-:Y:S02]  /*f6b0*/  CS2R R32, SRZ ;  /* 0x0000000000207805 */ /* 0x000fe4000001ff00 */
[----:B------:R-:W-:Y:S02]  /*f6c0*/  CS2R R34, SRZ ;  /* 0x0000000000227805 */ /* 0x000fe4000001ff00 */
[----:B------:R-:W-:Y:S01]  /*f6d0*/  @!P5 IADD3.X R7, R7, R14, RZ, P2, !PT ;  /* 0x0000000e0707d210 */ /* 0x000fe200017fe4ff */
[----:B------:R-:W-:Y:S01]  /*f6e0*/  @!P5 IMAD.X R9, R9, 0x1, R14, P3 ;  /* 0x000000010909d824 */ /* 0x000fe200018e060e */
[----:B------:R0:W5:Y:S04]  /*f6f0*/  @!P4 LD.E.128 R28, desc[UR60][R10.64] ;  /* 0x0000003c0a1cc980 */ /* 0x000168000c101d00 */
[----:B------:R0:W5:Y:S04]  /*f700*/  @!P4 LD.E.128 R36, desc[UR60][R4.64] ;  /* 0x0000003c0424c980 */ /* 0x000168000c101d00 */
[----:B------:R0:W5:Y:S04]  /*f710*/  @!P5 LD.E.128 R24, desc[UR60][R6.64] ;  /* 0x0000003c0618d980 */ /* 0x000168000c101d00 */
[----:B------:R0:W5:Y:S02]  /*f720*/  @!P5 LD.E.128 R32, desc[UR60][R8.64] ;  /* 0x0000003c0820d980 */ /* 0x000164000c101d00 */
.L_x_1715:
[----:B------:R-:W-:Y:S05]  /*f730*/  BSYNC B1 ;  /* 0x0000000000017941 */ /* 0x000fea0003800000 */
.L_x_1714:
        /* <DEDUP_REMOVED lines=27> */
[----:B-1----:R-:W0:Y:S04]  /*f8f0*/  SHFL.IDX PT, R21, R21, 0x3, 0x181f ;  /* 0x00781f0015157f89 */ /* 0x002e2800000e0000 */
[----:B------:R-:W1:Y:S04]  /*f900*/  SHFL.IDX PT, R20, R20, 0x3, 0x181f ;  /* 0x00781f0014147f89 */ /* 0x000e6800000e0000 */
[----:B------:R2:W0:Y:S04]  /*f910*/  SHFL.IDX PT, R77, R72, 0x3, 0x181f ;  /* 0x00781f00484d7f89 */ /* 0x00042800000e0000 */
[----:B---3--:R-:W3:Y:S02]  /*f920*/  SHFL.IDX PT, R3, R3, 0x3, 0x181f ;  /* 0x00781f0003037f89 */ /* 0x008ee400000e0000 */
.L_x_2072:
[----:B------:R-:W-:Y:S01]  /*f930*/  VIADD R7, R0, 0x60 ;  /* 0x0000006000077836 */ /* 0x000fe20000000000 */
[----:B------:R-:W-:Y:S01]  /*f940*/  BSSY B1, `(.L_x_1717) ;  /* 0x0000025000017945 */ /* 0x000fe20003800000 */
[----:B------:R-:W-:Y:S02]  /*f950*/  CS2R R8, SRZ ;  /* 0x0000000000087805 */ /* 0x000fe4000001ff00 */
[----:B------:R-:W-:Y:S02]  /*f960*/  CS2R R10, SRZ ;  /* 0x00000000000a7805 */ /* 0x000fe4000001ff00 */
[----:B------:R-:W-:Y:S02]  /*f970*/  CS2R R12, SRZ ;  /* 0x00000000000c7805 */ /* 0x000fe4000001ff00 */
[----:B------:R-:W-:Y:S02]  /*f980*/  ISETP.GE.AND P0, PT, R7, R76, PT ;  /* 0x0000004c0700720c */ /* 0x000fe40003f06270 */
[----:B------:R-:W-:-:S02]  /*f990*/  CS2R R6, SRZ ;  /* 0x0000000000067805 */ /* 0x000fc4000001ff00 */
[----:B----4-:R-:W-:Y:S02]  /*f9a0*/  CS2R R14, SRZ ;  /* 0x00000000000e7805 */ /* 0x010fe4000001ff00 */
[----:B--2---:R-:W-:Y:S02]  /*f9b0*/  CS2R R72, SRZ ;  /* 0x0000000000487805 */ /* 0x004fe4000001ff00 */
        /* <DEDUP_REMOVED lines=10> */
[----:B------:R-:W-:Y:S02]  /*fa60*/  @!P5 SHF.L.U32 R4, R201, 0x1, RZ ;  /* 0x00000001c904d819 */ /* 0x000fe400000006ff */
[CC--:B-1----:R-:W-:Y:S02]  /*fa70*/  @!P4 IADD3 R10, P0, R20.reuse, R72.reuse, RZ ;  /* 0x00000048140ac210 */ /* 0x0c2fe40007f1e0ff */
[----:B---3--:R-:W-:Y:S02]  /*fa80*/  @!P4 IADD3 R72, P1, R3, R72, RZ ;  /* 0x000000480348c210 */ /* 0x008fe40007f3e0ff */
[-C--:B------:R-:W-:Y:S01]  /*fa90*/  @!P5 IADD3 R8, P2, R20, R4.reuse, RZ ;  /* 0x000000041408d210 */ /* 0x080fe20007f5e0ff */
[--C-:B0-----:R-:W-:Y:S01]  /*faa0*/  @!P4 IMAD.X R11, R21, 0x1, R0.reuse, P0 ;  /* 0x00000001150bc824 */ /* 0x101fe200000e0600 */
[----:B------:R-:W-:Y:S02]  /*fab0*/  @!P5 IADD3 R20, P3, R3, R4, RZ ;  /* 0x000000040314d210 */ /* 0x000fe40007f7e0ff */
[----:B------:R-:W-:Y:S01]  /*fac0*/  CS2R R4, SRZ ;  /* 0x0000000000047805 */ /* 0x000fe2000001ff00 */
[----:B------:R-:W-:Y:S01]  /*fad0*/  @!P4 IMAD.X R73, R77, 0x1, R0, P1 ;  /* 0x000000014d49c824 */ /* 0x000fe200008e0600 */
[----:B------:R-:W-:-:S02]  /*fae0*/  @!P5 SHF.L.U64.HI R0, R201, 0x1, R224 ;  /* 0x00000001c900d819 */ /* 0x000fc400000102e0 */
[----:B------:R-:W-:Y:S01]  /*faf0*/  CS2R R74, SRZ ;  /* 0x00000000004a7805 */ /* 0x000fe2000001ff00 */
[----:B------:R-:W5:Y:S04]  /*fb00*/  @!P4 LD.E.128 R12, desc[UR60][R10.64] ;  /* 0x0000003c0a0cc980 */ /* 0x000f68000c101d00 */
[----:B------:R0:W5:Y:S01]  /*fb10*/  @!P4 LD.E.128 R4, desc[UR60][R72.64] ;  /* 0x0000003c4804c980 */ /* 0x000162000c101d00 */
[--C-:B------:R-:W-:Y:S02]  /*fb20*/  @!P5 IMAD.X R9, R21, 0x1, R0.reuse, P2 ;  /* 0x000000011509d824 */ /* 0x100fe400010e0600 */
[----:B------:R-:W-:Y:S01]  /*fb30*/  @!P5 IMAD.X R21, R77, 0x1, R0, P3 ;  /* 0x000000014d15d824 */ /* 0x000fe200018e0600 */
[----:B0-----:R-:W-:Y:S02]  /*fb40*/  CS2R R72, SRZ ;  /* 0x0000000000487805 */ /* 0x001fe4000001ff00 */
[----:B------:R-:W-:-:S04]  /*fb50*/  CS2R R10, SRZ ;  /* 0x00000000000a7805 */ /* 0x000fc8000001ff00 */
[----:B------:R0:W5:Y:S02]  /*fb60*/  @!P5 LD.E.128 R72, desc[UR60][R8.64] ;  /* 0x0000003c0848d980 */ /* 0x000164000c101d00 */
[----:B0-----:R-:W-:-:S06]  /*fb70*/  CS2R R8, SRZ ;  /* 0x0000000000087805 */ /* 0x001fcc000001ff00 */
[----:B------:R2:W5:Y:S02]  /*fb80*/  @!P5 LD.E.128 R8, desc[UR60][R20.64] ;  /* 0x0000003c1408d980 */ /* 0x000564000c101d00 */
.L_x_1718:
[----:B------:R-:W-:Y:S05]  /*fb90*/  BSYNC B1 ;  /* 0x0000000000017941 */ /* 0x000fea0003800000 */
.L_x_1717:
[----:B---3--:R-:W3:Y:S01]  /*fba0*/  LDL R3, [R1+0x90] ;  /* 0x0000900001037983 */ /* 0x008ee20000100800 */
[----:B------:R-:W-:Y:S01]  /*fbb0*/  BSSY B1, `(.L_x_1719) ;  /* 0x0000007000017945 */ /* 0x000fe20003800000 */
[----:B---3--:R-:W-:-:S04]  /*fbc0*/  LEA.HI R0, R3, R3, RZ, 0x1 ;  /* 0x0000000303007211 */ /* 0x008fc800078f08ff */
[----:B------:R-:W-:-:S04]  /*fbd0*/  LOP3.LUT R0, R0, 0xfffffffe, RZ, 0xc0, !PT ;  /* 0xfffffffe00007812 */ /* 0x000fc800078ec0ff */
[----:B------:R-:W-:-:S04]  /*fbe0*/  IADD3 R0, R3, -R0, RZ ;  /* 0x8000000003007210 */ /* 0x000fc80007ffe0ff */
[----:B------:R-:W-:-:S04]  /*fbf0*/  SHF.L.U32 R0, R0, 0x1f, RZ ;  /* 0x0000001f00007819 */ /* 0x000fc800000006ff */
[----:B------:R-:W3:Y:S02]  /*fc00*/  SYNCS.PHASECHK.TRANS64.TRYWAIT P0, [R17+URZ+0x30800], R0 ;  /* 0x03080000110075a7 */ /* 0x000ee4000800017f */
[----:B---3--:R-:W-:Y:S05]  /*fc10*/  @!P0 BRA `(.L_x_1720) ;  /* 0x000001ec006c8947 */ /* 0x008fea0003800000 */
.L_x_2073:
[----:B------:R-:W-:Y:S05]  /*fc20*/  BSYNC B1 ;  /* 0x0000000000017941 */ /* 0x000fea0003800000 */
.L_x_1719:
[----:B-12---:R-:W2:Y:S04]  /*fc30*/  LDL R20, [R1+0x5c] ;  /* 0x00005c0001147983 */ /* 0x006ea80000100800 */
[----:B------:R-:W4:Y:S01]  /*fc40*/  LDL R121, [R1+0x10] ;  /* 0x0000100001797983 */ /* 0x000f220000100800 */
[----:B-----5:R-:W-:Y:S01]  /*fc50*/  IMAD.MOV.U32 R3, RZ, RZ, R4 ;  /* 0x000000ffff037224 */ /* 0x020fe200078e0004 */
[----:B------:R-:W-:Y:S01]  /*fc60*/  BSSY B1, `(.L_x_1721) ;  /* 0x00000e5000017945 */ /* 0x000fe20003800000 */
[----:B---3--:R-:W-:-:S05]  /*fc70*/  IMAD.MOV.U32 R0, RZ, RZ, R5 ;  /* 0x000000ffff007224 */ /* 0x008fca00078e0005 */
        /* <DEDUP_REMOVED lines=17> */
[----:B--2---:R-:W-:Y:S01]  /*fd90*/  VIADDMNMX R0, R76, -R20, 0x80, PT ;  /* 0x000000804c007446 */ /* 0x004fe20003800914 */
[----:B------:R-:W-:-:S03]  /*fda0*/  IMAD.MOV.U32 R20, RZ, RZ, R72 ;  /* 0x000000ffff147224 */ /* 0x000fc600078e0048 */
[----:B----4-:R-:W-:Y:S02]  /*fdb0*/  ISETP.GE.AND P0, PT, R121, R0, PT ;  /* 0x000000007900720c */ /* 0x010fe40003f06270 */
[----:B------:R-:W-:Y:S01]  /*fdc0*/  PRMT R89, R20, 0x5410, R3 ;  /* 0x0000541014597816 */ /* 0x000fe20000000003 */
[----:B------:R-:W-:Y:S01]  /*fdd0*/  IMAD.MOV.U32 R3, RZ, RZ, R75 ;  /* 0x000000ffff037224 */ /* 0x000fe200078e004b */
[----:B------:R-:W-:-:S04]  /*fde0*/  MOV R20, R74 ;  /* 0x0000004a00147202 */ /* 0x000fc80000000f00 */
[----:B------:R-:W-:-:S05]  /*fdf0*/  PRMT R90, R20, 0x5410, R3 ;  /* 0x00005410145a7816 */ /* 0x000fca0000000003 */
[----:B------:R-:W-:Y:S05]  /*fe00*/  @P0 BRA `(.L_x_1722) ;  /* 0x0000000c00280947 */ /* 0x000fea0003800000 */
[----:B------:R1:W5:Y:S01]  /*fe10*/  LDL R124, [R1+0x64] ;  /* 0x00006400017c7983 */ /* 0x0003620000100800 */
[----:B------:R-:W2:Y:S03]  /*fe20*/  LDC R3, c[0x0][0x3f4] ;  /* 0x0000fd00ff037b82 */ /* 0x000ea60000000800 */
[----:B------:R1:W5:Y:S04]  /*fe30*/  LDL R123, [R1+0xd0] ;  /* 0x0000d000017b7983 */ /* 0x0003680000100800 */
[----:B------:R1:W5:Y:S01]  /*fe40*/  LDL R122, [R1+0x70] ;  /* 0x00007000017a7983 */ /* 0x0003620000100800 */
[----:B------:R-:W-:Y:S01]  /*fe50*/  BSSY B2, `(.L_x_1723) ;  /* 0x0000063000027945 */ /* 0x000fe20003800000 */
[----:B--2---:R-:W-:-:S13]  /*fe60*/  ISETP.GE.AND P0, PT, R18, R3, PT ;  /* 0x000000031200720c */ /* 0x004fda0003f06270 */
[----:B-1----:R-:W-:Y:S05]  /*fe70*/  @P0 BRA `(.L_x_1724) ;  /* 0x0000000400800947 */ /* 0x002fea0003800000 */
[----:B0-----:R-:W2:Y:S04]  /*fe80*/  LDL R21, [R1+0x84] ;  /* 0x0000840001157983 */ /* 0x001ea80000100800 */
[----:B------:R-:W3:Y:S01]  /*fe90*/  LDL R125, [R1+0x74] ;  /* 0x00007400017d7983 */ /* 0x000ee20000100800 */
[----:B------:R-:W-:Y:S01]  /*fea0*/  HADD2.F32 R88, -RZ, R88.H0_H0 ;  /* 0x20000058ff587230 */ /* 0x000fe20000004100 */
[----:B------:R-:W-:Y:S01]  /*feb0*/  SHF.R.U64 R60, R60, 0x10, R61 ;  /* 0x000000103c3c7819 */ /* 0x000fe2000000123d */
[----:B------:R-:W-:Y:S01]  /*fec0*/  HADD2.F32 R104, -RZ, R104.H0_H0 ;  /* 0x20000068ff687230 */ /* 0x000fe20000004100 */
[----:B------:R-:W-:-:S03]  /*fed0*/  SHF.R.U64 R62, R62, 0x10, R63 ;  /* 0x000000103e3e7819 */ /* 0x000fc6000000123f */
[----:B------:R-:W-:Y:S02]  /*fee0*/  HADD2.F32 R60, -RZ, R60.H0_H0 ;  /* 0x2000003cff3c7230 */ /* 0x000fe40000004100 */
[----:B------:R-:W-:Y:S01]  /*fef0*/  HADD2.F32 R62, -RZ, R62.H0_H0 ;  /* 0x2000003eff3e7230 */ /* 0x000fe20000004100 */
[----:B--2---:R-:W-:-:S04]  /*ff00*/  LEA.HI R20, R3, R21, RZ, 0x1d ;  /* 0x0000001503147211 */ /* 0x004fc800078fe8ff */
[----:B------:R-:W-:Y:S01]  /*ff10*/  SHF.R.S32.HI R21, RZ, 0x1f, R20 ;  /* 0x0000001fff157819 */ /* 0x000fe20000011414 */
[----:B---3--:R-:W0:Y:S03]  /*ff20*/  LDS.128 R80, [R125] ;  /* 0x000000007d507984 */ /* 0x008e260000000c00 */
[----:B------:R-:W-:Y:S01]  /*ff30*/  LEA.HI R21, R21, R20, RZ, 0x3 ;  /* 0x0000001415157211 */ /* 0x000fe200078f18ff */
[----:B------:R-:W-:-:S04]  /*ff40*/  IMAD.SHL.U32 R20, R20, 0x8, RZ ;  /* 0x0000000814147824 */ /* 0x000fc800078e00ff */
[----:B------:R-:W-:Y:S01]  /*ff50*/  IMAD.SHL.U32 R21, R21, 0x400, RZ ;  /* 0x0000040015157824 */ /* 0x000fe200078e00ff */
[----:B-----5:R-:W-:-:S04]  /*ff60*/  LOP3.LUT R20, R124, 0x38, R20, 0xf8, !PT ;  /* 0x000000387c147812 */ /* 0x020fc800078ef814 */
[----:B------:R-:W-:Y:S02]  /*ff70*/  LOP3.LUT R20, R20, R123, RZ, 0x3c, !PT ;  /* 0x0000007b14147212 */ /* 0x000fe400078e3cff */
[----:B------:R-:W-:-:S04]  /*ff80*/  LOP3.LUT R21, R21, 0x7fffe000, RZ, 0xc0, !PT ;  /* 0x7fffe00015157812 */ /* 0x000fc800078ec0ff */
[----:B------:R-:W-:Y:S01]  /*ff90*/  IADD3 R20, R20, R21, R122 ;  /* 0x0000001514147210 */ /* 0x000fe20007ffe07a */
[----:B------:R-:W-:-:S04]  /*ffa0*/  HADD2.F32 R21, -RZ, R84.H0_H0 ;  /* 0x20000054ff157230 */ /* 0x000fc80000004100 */
[----:B------:R-:W-:-:S05]  /*ffb0*/  IMAD R20, R20, 0x2, R17 ;  /* 0x0000000214147824 */ /* 0x000fca00078e0211 */
[----:B------:R-:W1:Y:S01]  /*ffc0*/  LDS.128 R76, [R20+0x10400] ;  /* 0x01040000144c7984 */ /* 0x000e620000000c00 */
[--C-:B0-----:R-:W-:Y:S02]  /*ffd0*/  HADD2.F32 R85, -RZ, R81.reuse.H0_H0 ;  /* 0x20000051ff557230 */ /* 0x101fe40000004100 */
[----:B------:R-:W-:Y:S02]  /*ffe0*/  HADD2.F32 R81, -RZ, R81.H1_H1 ;  /* 0x30000051ff517230 */ /* 0x000fe40000004100 */
[--C-:B-1----:R-:W-:Y:S02]  /*fff0*/  HADD2.F32 R91, -RZ, R77.reuse.H0_H0 ;  /* 0x2000004dff5b7230 */ /* 0x102fe40000004100 */
[----:B------:R-:W-:-:S03]  /*10000*/  HADD2.F32 R77, -RZ, R77.H1_H1 ;  /* 0x3000004dff4d7230 */ /* 0x000fc60000004100 */
[----:B------:R-:W-:-:S04]  /*10010*/  FMUL.FTZ R84, R91, R88 ;  /* 0x000000585b547220 */ /* 0x000fc80000410000 */
[-C--:B------:R-:W-:Y:S01]  /*10020*/  FFMA.FTZ R84, R85, R21.reuse, -R84 ;  /* 0x0000001555547223 */ /* 0x080fe20000010854 */
[----:B------:R-:W-:Y:S01]  /*10030*/  FMUL.FTZ R21, R91, R21 ;  /* 0x000000155b157220 */ /* 0x000fe20000410000 */
[--C-:B------:R-:W-:Y:S02]  /*10040*/  HADD2.F32 R91, -RZ, R76.reuse.H0_H0 ;  /* 0x2000004cff5b7230 */ /* 0x100fe40000004100 */
[----:B------:R-:W-:Y:S02]  /*10050*/  HADD2.F32 R76, -RZ, R76.H1_H1 ;  /* 0x3000004cff4c7230 */ /* 0x000fe40000004100 */
[----:B------:R-:W-:Y:S01]  /*10060*/  FFMA.FTZ R21, R85, R88, R21 ;  /* 0x0000005855157223 */ /* 0x000fe20000010015 */
[----:B------:R-:W-:Y:S02]  /*10070*/  SHF.R.U32.HI R88, RZ, 0x10, R69 ;  /* 0x00000010ff587819 */ /* 0x000fe40000011645 */
[----:B------:R-:W-:Y:S02]  /*10080*/  SHF.R.U32.HI R85, RZ, 0x10, R61 ;  /* 0x00000010ff557819 */ /* 0x000fe4000001163d */
[----:B------:R-:W-:Y:S01]  /*10090*/  SHF.R.U64 R61, R68, 0x10, R69 ;  /* 0x00000010443d7819 */ /* 0x000fe20000001245 */
[----:B------:R-:W-:-:S02]  /*100a0*/  HADD2.F32 R69, -RZ, R88.H0_H0 ;  /* 0x20000058ff457230 */ /* 0x000fc40000004100 */
[----:B------:R-:W-:Y:S02]  /*100b0*/  HADD2.F32 R85, -RZ, R85.H0_H0 ;  /* 0x20000055ff557230 */ /* 0x000fe40000004100 */
[----:B------:R-:W-:Y:S02]  /*100c0*/  HADD2.F32 R68, -RZ, R102.H0_H0 ;  /* 0x20000066ff447230 */ /* 0x000fe40000004100 */
[C---:B------:R-:W-:Y:S01]  /*100d0*/  FMUL.FTZ R88, R77.reuse, R69 ;  /* 0x000000454d587220 */ /* 0x040fe20000410000 */
[----:B------:R-:W-:Y:S02]  /*100e0*/  HADD2.F32 R61, -RZ, R61.H0_H0 ;  /* 0x2000003dff3d7230 */ /* 0x000fe40000004100 */
[-C--:B------:R-:W-:Y:S01]  /*100f0*/  FMUL.FTZ R77, R77, R85.reuse ;  /* 0x000000554d4d7220 */ /* 0x080fe20000410000 */
[----:B------:R-:W-:-:S03]  /*10100*/  FFMA.FTZ R88, R81, R85, -R88 ;  /* 0x0000005551587223 */ /* 0x000fc60000010858 */
[----:B------:R-:W-:Y:S01]  /*10110*/  FFMA.FTZ R69, R81, R69, R77 ;  /* 0x0000004551457223 */ /* 0x000fe2000001004d */
[----:B------:R-:W-:Y:S02]  /*10120*/  HADD2.F32 R81, -RZ, R92.H0_H0 ;  /* 0x2000005cff517230 */ /* 0x000fe40000004100 */
[--C-:B------:R-:W-:Y:S02]  /*10130*/  HADD2.F32 R77, -RZ, R80.reuse.H0_H0 ;  /* 0x20000050ff4d7230 */ /* 0x100fe40000004100 */
[----:B------:R-:W-:Y:S02]  /*10140*/  HADD2.F32 R80, -RZ, R80.H1_H1 ;  /* 0x30000050ff507230 */ /* 0x000fe40000004100 */
[----:B------:R-:W-:Y:S01]  /*10150*/  FMUL.FTZ R85, R91, R81 ;  /* 0x000000515b557220 */ /* 0x000fe20000410000 */
[----:B------:R-:W-:-:S03]  /*10160*/  F2FP.F16.F32.PACK_AB R69, R69, R21 ;  /* 0x000000154545723e */ /* 0x000fc600000000ff */
[-C--:B------:R-:W-:Y:S01]  /*10170*/  FFMA.FTZ R85, R77, R68.reuse, -R85 ;  /* 0x000000444d557223 */ /* 0x080fe20000010855 */
[----:B------:R-:W-:Y:S01]  /*10180*/  FMUL.FTZ R68, R91, R68 ;  /* 0x000000445b447220 */ /* 0x000fe20000410000 */
[--C-:B------:R-:W-:Y:S02]  /*10190*/  HADD2.F32 R91, -RZ, R78.reuse.H0_H0 ;  /* 0x2000004eff5b7230 */ /* 0x100fe40000004100 */
[----:B------:R-:W-:Y:S02]  /*101a0*/  HADD2.F32 R78, -RZ, R78.H1_H1 ;  /* 0x3000004eff4e7230 */ /* 0x000fe40000004100 */
[----:B------:R-:W-:Y:S01]  /*101b0*/  FFMA.FTZ R68, R77, R81, R68 ;  /* 0x000000514d447223 */ /* 0x000fe20000010044 */
[----:B------:R-:W-:Y:S02]  /*101c0*/  HADD2.F32 R77, -RZ, R92.H1_H1 ;  /* 0x3000005cff4d7230 */ /* 0x000fe40000004100 */
[----:B------:R-:W-:Y:S02]  /*101d0*/  HADD2.F32 R92, -RZ, R102.H1_H1 ;  /* 0x30000066ff5c7230 */ /* 0x000fe40000004100 */
[----:B------:R-:W-:-:S02]  /*101e0*/  HADD2.F32 R102, -RZ, R82.H0_H0 ;  /* 0x20000052ff667230 */ /* 0x000fc40000004100 */
[CC--:B------:R-:W-:Y:S01]  /*101f0*/  FMUL.FTZ R81, R91.reuse, R77.reuse ;  /* 0x0000004d5b517220 */ /* 0x0c0fe20000410000 */
[----:B------:R-:W-:Y:S02]  /*10200*/  HADD2.F32 R82, -RZ, R82.H1_H1 ;  /* 0x30000052ff527230 */ /* 0x000fe40000004100 */
[-C--:B------:R-:W-:Y:S01]  /*10210*/  FMUL.FTZ R91, R91, R92.reuse ;  /* 0x0000005c5b5b7220 */ /* 0x080fe20000410000 */
[C---:B------:R-:W-:Y:S01]  /*10220*/  FFMA.FTZ R81, R102.reuse, R92, -R81 ;  /* 0x0000005c66517223 */ /* 0x040fe20000010851 */
[----:B------:R-:W-:Y:S02]  /*10230*/  HADD2.F32 R92, -RZ, R103.H0_H0 ;  /* 0x20000067ff5c7230 */ /* 0x000fe40000004100 */
[----:B------:R-:W-:Y:S01]  /*10240*/  FFMA.FTZ R77, R102, R77, R91 ;  /* 0x0000004d664d7223 */ /* 0x000fe2000001005b */
[----:B------:R-:W-:Y:S02]  /*10250*/  HADD2.F32 R103, -RZ, R79.H0_H0 ;  /* 0x2000004fff677230 */ /* 0x000fe40000004100 */
[----:B------:R-:W-:-:S02]  /*10260*/  HADD2.F32 R102, -RZ, R83.H0_H0 ;  /* 0x20000053ff667230 */ /* 0x000fc40000004100 */
[----:B------:R-:W-:Y:S02]  /*10270*/  HADD2.F32 R79, -RZ, R79.H1_H1 ;  /* 0x3000004fff4f7230 */ /* 0x000fe40000004100 */
[C---:B------:R-:W-:Y:S01]  /*10280*/  FMUL.FTZ R91, R103.reuse, R92 ;  /* 0x0000005c675b7220 */ /* 0x040fe20000410000 */
[-C--:B------:R-:W-:Y:S01]  /*10290*/  FMUL.FTZ R103, R103, R104.reuse ;  /* 0x0000006867677220 */ /* 0x080fe20000410000 */
[----:B------:R-:W-:Y:S02]  /*102a0*/  HADD2.F32 R83, -RZ, R83.H1_H1 ;  /* 0x30000053ff537230 */ /* 0x000fe40000004100 */
[C---:B------:R-:W-:Y:S01]  /*102b0*/  FFMA.FTZ R91, R102.reuse, R104, -R91 ;  /* 0x00000068665b7223 */ /* 0x040fe2000001085b */
[----:B------:R-:W-:Y:S01]  /*102c0*/  FFMA.FTZ R92, R102, R92, R103 ;  /* 0x0000005c665c7223 */ /* 0x000fe20000010067 */
[----:B------:R-:W-:Y:S02]  /*102d0*/  SHF.R.U32.HI R102, RZ, 0x10, R63 ;  /* 0x00000010ff667819 */ /* 0x000fe4000001163f */
[----:B------:R-:W-:-:S02]  /*102e0*/  SHF.R.U64 R63, R70, 0x10, R71 ;  /* 0x00000010463f7819 */ /* 0x000fc40000001247 */
[----:B------:R-:W-:Y:S01]  /*102f0*/  SHF.R.U32.HI R70, RZ, 0x10, R71 ;  /* 0x00000010ff467819 */ /* 0x000fe20000011647 */
[----:B------:R-:W-:Y:S02]  /*10300*/  HADD2.F32 R102, -RZ, R102.H0_H0 ;  /* 0x20000066ff667230 */ /* 0x000fe40000004100 */
[----:B------:R-:W-:Y:S02]  /*10310*/  HADD2.F32 R63, -RZ, R63.H0_H0 ;  /* 0x2000003fff3f7230 */ /* 0x000fe40000004100 */
[----:B------:R-:W-:-:S05]  /*10320*/  HADD2.F32 R70, -RZ, R70.H0_H0 ;  /* 0x20000046ff467230 */ /* 0x000fca0000004100 */
[C---:B------:R-:W-:Y:S01]  /*10330*/  FMUL.FTZ R71, R79.reuse, R70 ;  /* 0x000000464f477220 */ /* 0x040fe20000410000 */
[----:B------:R-:W-:-:S03]  /*10340*/  FMUL.FTZ R79, R79, R102 ;  /* 0x000000664f4f7220 */ /* 0x000fc60000410000 */
[C---:B------:R-:W-:Y:S01]  /*10350*/  FFMA.FTZ R71, R83.reuse, R102, -R71 ;  /* 0x0000006653477223 */ /* 0x040fe20000010847 */
[----:B------:R-:W-:Y:S01]  /*10360*/  FFMA.FTZ R70, R83, R70, R79 ;  /* 0x0000004653467223 */ /* 0x000fe2000001004f */
[C---:B------:R-:W-:Y:S01]  /*10370*/  FMUL.FTZ R79, R76.reuse, R61 ;  /* 0x0000003d4c4f7220 */ /* 0x040fe20000410000 */
[----:B------:R-:W-:-:S03]  /*10380*/  FMUL.FTZ R76, R76, R60 ;  /* 0x0000003c4c4c7220 */ /* 0x000fc60000410000 */
[C---:B------:R-:W-:Y:S01]  /*10390*/  FFMA.FTZ R60, R80.reuse, R60, -R79 ;  /* 0x0000003c503c7223 */ /* 0x040fe2000001084f */
[----:B------:R-:W-:Y:S01]  /*103a0*/  FFMA.FTZ R76, R80, R61, R76 ;  /* 0x0000003d504c7223 */ /* 0x000fe2000001004c */
[C---:B------:R-:W-:Y:S01]  /*103b0*/  FMUL.FTZ R61, R78.reuse, R63 ;  /* 0x0000003f4e3d7220 */ /* 0x040fe20000410000 */
[-C--:B------:R-:W-:Y:S02]  /*103c0*/  FMUL.FTZ R78, R78, R62.reuse ;  /* 0x0000003e4e4e7220 */ /* 0x080fe40000410000 */
[----:B------:R-:W-:Y:S01]  /*103d0*/  F2FP.F16.F32.PACK_AB R60, R60, R85 ;  /* 0x000000553c3c723e */ /* 0x000fe200000000ff */
        /* <DEDUP_REMOVED lines=8> */
[----:B------:R1:W-:Y:S04]  /*10460*/  STS.128 [R125], R60 ;  /* 0x0000003c7d007388 */ /* 0x0003e80000000c00 */
[----:B------:R1:W-:Y:S02]  /*10470*/  STS.128 [R20+0x10400], R68 ;  /* 0x0104004414007388 */ /* 0x0003e40000000c00 */
.L_x_1724:
[----:B------:R-:W-:Y:S05]  /*10480*/  BSYNC B2 ;  /* 0x0000000000027941 */ /* 0x000fea0003800000 */
.L_x_1723:
[----:B------:R-:W-:-:S13]  /*10490*/  ISETP.GE.AND P0, PT, R203, R3, PT ;  /* 0x00000003cb00720c */ /* 0x000fda0003f06270 */
[----:B------:R-:W-:Y:S05]  /*104a0*/  @P0 BRA `(.L_x_1722) ;  /* 0x0000000400800947 */ /* 0x000fea0003800000 */
[----:B-1----:R-:W2:Y:S04]  /*104b0*/  LDL R20, [R1+0xa4] ;  /* 0x0000a40001147983 */ /* 0x002ea80000100800 */
[----:B------:R-:W3:Y:S01]  /*104c0*/  LDL R85, [R1+0xc4] ;  /* 0x0000c40001557983 */ /* 0x000ee20000100800 */
[----:B------:R-:W-:Y:S01]  /*104d0*/  HADD2.F32 R78, -RZ, R120.H1_H1 ;  /* 0x30000078ff4e7230 */ /* 0x000fe20000004100 */
[----:B------:R-:W-:Y:S02]  /*104e0*/  SHF.R.U32.HI R79, RZ, 0x10, R57 ;  /* 0x00000010ff4f7819 */ /* 0x000fe40000011639 */
[----:B------:R-:W-:Y:S02]  /*104f0*/  SHF.R.U64 R64, R64, 0x10, R65 ;  /* 0x0000001040407819 */ /* 0x000fe40000001241 */
[----:B------:R-:W-:Y:S01]  /*10500*/  SHF.R.U64 R56, R56, 0x10, R57 ;  /* 0x0000001038387819 */ /* 0x000fe20000001239 */
[----:B------:R-:W-:Y:S01]  /*10510*/  HADD2.F32 R79, -RZ, R79.H0_H0 ;  /* 0x2000004fff4f7230 */ /* 0x000fe20000004100 */
[----:B------:R-:W-:Y:S01]  /*10520*/  SHF.R.U64 R66, R66, 0x10, R67 ;  /* 0x0000001042427819 */ /* 0x000fe20000001243 */
[----:B------:R-:W-:Y:S01]  /*10530*/  HADD2.F32 R64, -RZ, R64.H0_H0 ;  /* 0x20000040ff407230 */ /* 0x000fe20000004100 */
[----:B------:R-:W-:Y:S01]  /*10540*/  SHF.R.U64 R58, R58, 0x10, R59 ;  /* 0x000000103a3a7819 */ /* 0x000fe2000000123b */
[----:B------:R-:W-:-:S02]  /*10550*/  HADD2.F32 R56, -RZ, R56.H0_H0 ;  /* 0x20000038ff387230 */ /* 0x000fc40000004100 */
[----:B------:R-:W-:Y:S02]  /*10560*/  HADD2.F32 R66, -RZ, R66.H0_H0 ;  /* 0x20000042ff427230 */ /* 0x000fe40000004100 */
[----:B------:R-:W-:Y:S01]  /*10570*/  HADD2.F32 R58, -RZ, R58.H0_H0 ;  /* 0x2000003aff3a7230 */ /* 0x000fe20000004100 */
[----:B--2---:R-:W-:-:S04]  /*10580*/  LEA.HI R3, R3, R20, RZ, 0x1d ;  /* 0x0000001403037211 */ /* 0x004fc800078fe8ff */
[----:B------:R-:W-:Y:S01]  /*10590*/  SHF.R.S32.HI R20, RZ, 0x1f, R3 ;  /* 0x0000001fff147819 */ /* 0x000fe20000011403 */
[----:B---3--:R-:W1:Y:S01]  /*105a0*/  LDS.128 R68, [R85] ;  /* 0x0000000055447984 */ /* 0x008e620000000c00 */
[----:B0-----:R-:W-:Y:S02]  /*105b0*/  SHF.L.U32 R21, R3, 0x3, RZ ;  /* 0x0000000303157819 */ /* 0x001fe400000006ff */
[----:B------:R-:W-:Y:S02]  /*105c0*/  LEA.HI R20, R20, R3, RZ, 0x3 ;  /* 0x0000000314147211 */ /* 0x000fe400078f18ff */
[----:B-----5:R-:W-:-:S03]  /*105d0*/  LOP3.LUT R21, R124, 0x38, R21, 0xf8, !PT ;  /* 0x000000387c157812 */ /* 0x020fc600078ef815 */
[----:B------:R-:W-:Y:S01]  /*105e0*/  IMAD.SHL.U32 R20, R20, 0x400, RZ ;  /* 0x0000040014147824 */ /* 0x000fe200078e00ff */
[----:B------:R-:W-:-:S04]  /*105f0*/  LOP3.LUT R21, R21, R123, RZ, 0x3c, !PT ;  /* 0x0000007b15157212 */ /* 0x000fc800078e3cff */
[----:B------:R-:W-:-:S04]  /*10600*/  LOP3.LUT R20, R20, 0x7fffe000, RZ, 0xc0, !PT ;  /* 0x7fffe00014147812 */ /* 0x000fc800078ec0ff */
[----:B------:R-:W-:Y:S01]  /*10610*/  IADD3 R3, R21, R20, R122 ;  /* 0x0000001415037210 */ /* 0x000fe20007ffe07a */
[----:B------:R-:W-:-:S04]  /*10620*/  HADD2.F32 R20, -RZ, R120.H0_H0 ;  /* 0x20000078ff147230 */ /* 0x000fc80000004100 */
[----:B------:R-:W-:-:S05]  /*10630*/  IMAD R3, R3, 0x2, R17 ;  /* 0x0000000203037824 */ /* 0x000fca00078e0211 */
[----:B------:R-:W0:Y:S01]  /*10640*/  LDS.128 R60, [R3+0x10400] ;  /* 0x01040000033c7984 */ /* 0x000e220000000c00 */
[----:B-1----:R-:W-:Y:S02]  /*10650*/  HADD2.F32 R76, -RZ, R69.H0_H0 ;  /* 0x20000045ff4c7230 */ /* 0x002fe40000004100 */
[----:B0-----:R-:W-:Y:S02]  /*10660*/  HADD2.F32 R21, -RZ, R61.H0_H0 ;  /* 0x2000003dff157230 */ /* 0x001fe40000004100 */
[--C-:B------:R-:W-:Y:S02]  /*10670*/  HADD2.F32 R81, -RZ, R62.reuse.H0_H0 ;  /* 0x2000003eff517230 */ /* 0x100fe40000004100 */
[----:B------:R-:W-:Y:S02]  /*10680*/  HADD2.F32 R83, -RZ, R63.H0_H0 ;  /* 0x2000003fff537230 */ /* 0x000fe40000004100 */
[C---:B------:R-:W-:Y:S01]  /*10690*/  FMUL.FTZ R77, R21.reuse, R20 ;  /* 0x00000014154d7220 */ /* 0x040fe20000410000 */
[----:B------:R-:W-:Y:S01]  /*106a0*/  FMUL.FTZ R21, R21, R78 ;  /* 0x0000004e15157220 */ /* 0x000fe20000410000 */
[----:B------:R-:W-:-:S02]  /*106b0*/  HADD2.F32 R62, -RZ, R62.H1_H1 ;  /* 0x3000003eff3e7230 */ /* 0x000fc40000004100 */
[C---:B------:R-:W-:Y:S01]  /*106c0*/  FFMA.FTZ R78, R76.reuse, R78, -R77 ;  /* 0x0000004e4c4e7223 */ /* 0x040fe2000001084d */
[----:B------:R-:W-:Y:S01]  /*106d0*/  FFMA.FTZ R76, R76, R20, R21 ;  /* 0x000000144c4c7223 */ /* 0x000fe20000010015 */
[----:B------:R-:W-:Y:S01]  /*106e0*/  SHF.R.U32.HI R20, RZ, 0x10, R65 ;  /* 0x00000010ff147819 */ /* 0x000fe20000011641 */
[----:B------:R-:W-:Y:S02]  /*106f0*/  HADD2.F32 R21, -RZ, R61.H1_H1 ;  /* 0x3000003dff157230 */ /* 0x000fe40000004100 */
[----:B------:R-:W-:Y:S02]  /*10700*/  HADD2.F32 R61, -RZ, R69.H1_H1 ;  /* 0x30000045ff3d7230 */ /* 0x000fe40000004100 */
[----:B------:R-:W-:Y:S02]  /*10710*/  HADD2.F32 R20, -RZ, R20.H0_H0 ;  /* 0x20000014ff147230 */ /* 0x000fe40000004100 */
[----:B------:R-:W-:-:S03]  /*10720*/  HADD2.F32 R77, -RZ, R119.H1_H1 ;  /* 0x30000077ff4d7230 */ /* 0x000fc60000004100 */
[C---:B------:R-:W-:Y:S01]  /*10730*/  FMUL.FTZ R69, R21.reuse, R20 ;  /* 0x0000001415457220 */ /* 0x040fe20000410000 */
[----:B------:R-:W-:-:S03]  /*10740*/  FMUL.FTZ R21, R21, R79 ;  /* 0x0000004f15157220 */ /* 0x000fc60000410000 */
[C---:B------:R-:W-:Y:S01]  /*10750*/  FFMA.FTZ R79, R61.reuse, R79, -R69 ;  /* 0x0000004f3d4f7223 */ /* 0x040fe20000010845 */
[----:B------:R-:W-:Y:S01]  /*10760*/  FFMA.FTZ R61, R61, R20, R21 ;  /* 0x000000143d3d7223 */ /* 0x000fe20000010015 */
[----:B------:R-:W-:Y:S02]  /*10770*/  HADD2.F32 R20, -RZ, R119.H0_H0 ;  /* 0x20000077ff147230 */ /* 0x000fe40000004100 */
[----:B------:R-:W-:Y:S02]  /*10780*/  HADD2.F32 R21, -RZ, R60.H0_H0 ;  /* 0x2000003cff157230 */ /* 0x000fe40000004100 */
[----:B------:R-:W-:Y:S01]  /*10790*/  HADD2.F32 R69, -RZ, R68.H0_H0 ;  /* 0x20000044ff457230 */ /* 0x000fe20000004100 */
[----:B------:R-:W-:Y:S01]  /*107a0*/  F2FP.F16.F32.PACK_AB R61, R61, R76 ;  /* 0x0000004c3d3d723e */ /* 0x000fe200000000ff */
[----:B------:R-:W-:Y:S02]  /*107b0*/  HADD2.F32 R60, -RZ, R60.H1_H1 ;  /* 0x3000003cff3c7230 */ /* 0x000fe40000004100 */
[C---:B------:R-:W-:Y:S01]  /*107c0*/  FMUL.FTZ R80, R21.reuse, R20 ;  /* 0x0000001415507220 */ /* 0x040fe20000410000 */
[----:B------:R-:W-:Y:S01]  /*107d0*/  FMUL.FTZ R21, R21, R77 ;  /* 0x0000004d15157220 */ /* 0x000fe20000410000 */
[----:B------:R-:W-:-:S02]  /*107e0*/  HADD2.F32 R68, -RZ, R68.H1_H1 ;  /* 0x30000044ff447230 */ /* 0x000fc40000004100 */
[C---:B------:R-:W-:Y:S01]  /*107f0*/  FFMA.FTZ R77, R69.reuse, R77, -R80 ;  /* 0x0000004d454d7223 */ /* 0x040fe20000010850 */
[----:B------:R-:W-:Y:S01]  /*10800*/  FFMA.FTZ R69, R69, R20, R21 ;  /* 0x0000001445457223 */ /* 0x000fe20000010015 */
[--C-:B------:R-:W-:Y:S02]  /*10810*/  HADD2.F32 R80, -RZ, R118.reuse.H0_H0 ;  /* 0x20000076ff507230 */ /* 0x100fe40000004100 */
[C---:B------:R-:W-:Y:S01]  /*10820*/  FMUL.FTZ R57, R60.reuse, R64 ;  /* 0x000000403c397220 */ /* 0x040fe20000410000 */
[----:B------:R-:W-:Y:S02]  /*10830*/  HADD2.F32 R21, -RZ, R118.H1_H1 ;  /* 0x30000076ff157230 */ /* 0x000fe40000004100 */
[----:B------:R-:W-:Y:S01]  /*10840*/  FMUL.FTZ R60, R60, R56 ;  /* 0x000000383c3c7220 */ /* 0x000fe20000410000 */
[--C-:B------:R-:W-:Y:S02]  /*10850*/  HADD2.F32 R20, -RZ, R70.reuse.H0_H0 ;  /* 0x20000046ff147230 */ /* 0x100fe40000004100 */
[C---:B------:R-:W-:Y:S01]  /*10860*/  FMUL.FTZ R82, R81.reuse, R80 ;  /* 0x0000005051527220 */ /* 0x040fe20000410000 */
[----:B------:R-:W-:Y:S01]  /*10870*/  FFMA.FTZ R56, R68, R56, -R57 ;  /* 0x0000003844387223 */ /* 0x000fe20000010839 */
[----:B------:R-:W-:Y:S01]  /*10880*/  FMUL.FTZ R81, R81, R21 ;  /* 0x0000001551517220 */ /* 0x000fe20000410000 */
[----:B------:R-:W-:-:S02]  /*10890*/  HADD2.F32 R70, -RZ, R70.H1_H1 ;  /* 0x30000046ff467230 */ /* 0x000fc40000004100 */
[C---:B------:R-:W-:Y:S01]  /*108a0*/  FFMA.FTZ R21, R20.reuse, R21, -R82 ;  /* 0x0000001514157223 */ /* 0x040fe20000010852 */
[--C-:B------:R-:W-:Y:S02]  /*108b0*/  HADD2.F32 R82, -RZ, R117.reuse.H0_H0 ;  /* 0x20000075ff527230 */ /* 0x100fe40000004100 */
[----:B------:R-:W-:Y:S01]  /*108c0*/  FFMA.FTZ R20, R20, R80, R81 ;  /* 0x0000005014147223 */ /* 0x000fe20000010051 */
[----:B------:R-:W-:Y:S02]  /*108d0*/  HADD2.F32 R80, -RZ, R117.H1_H1 ;  /* 0x30000075ff507230 */ /* 0x000fe40000004100 */
[----:B------:R-:W-:Y:S01]  /*108e0*/  FMUL.FTZ R57, R62, R66 ;  /* 0x000000423e397220 */ /* 0x000fe20000410000 */
[--C-:B------:R-:W-:Y:S02]  /*108f0*/  HADD2.F32 R81, -RZ, R71.reuse.H0_H0 ;  /* 0x20000047ff517230 */ /* 0x100fe40000004100 */
[----:B------:R-:W-:Y:S01]  /*10900*/  FMUL.FTZ R84, R83, R82 ;  /* 0x0000005253547220 */ /* 0x000fe20000410000 */
[----:B------:R-:W-:-:S02]  /*10910*/  HADD2.F32 R71, -RZ, R71.H1_H1 ;  /* 0x30000047ff477230 */ /* 0x000fc40000004100 */
[----:B------:R-:W-:Y:S01]  /*10920*/  FMUL.FTZ R83, R83, R80 ;  /* 0x0000005053537220 */ /* 0x000fe20000410000 */
[----:B------:R-:W-:Y:S01]  /*10930*/  FMUL.FTZ R62, R62, R58 ;  /* 0x0000003a3e3e7220 */ /* 0x000fe20000410000 */
[C---:B------:R-:W-:Y:S01]  /*10940*/  FFMA.FTZ R80, R81.reuse, R80, -R84 ;  /* 0x0000005051507223 */ /* 0x040fe20000010854 */
[----:B------:R-:W-:Y:S01]  /*10950*/  SHF.R.U32.HI R84, RZ, 0x10, R59 ;  /* 0x00000010ff547819 */ /* 0x000fe2000001163b */
[----:B------:R-:W-:Y:S01]  /*10960*/  FFMA.FTZ R81, R81, R82, R83 ;  /* 0x0000005251517223 */ /* 0x000fe20000010053 */
[----:B------:R-:W-:Y:S01]  /*10970*/  SHF.R.U32.HI R82, RZ, 0x10, R67 ;  /* 0x00000010ff527819 */ /* 0x000fe20000011643 */
[----:B------:R-:W-:Y:S02]  /*10980*/  HADD2.F32 R83, -RZ, R63.H1_H1 ;  /* 0x3000003fff537230 */ /* 0x000fe40000004100 */
[----:B------:R-:W-:Y:S01]  /*10990*/  FFMA.FTZ R58, R70, R58, -R57 ;  /* 0x0000003a463a7223 */ /* 0x000fe20000010839 */
[----:B------:R-:W-:Y:S02]  /*109a0*/  HADD2.F32 R63, -RZ, R84.H0_H0 ;  /* 0x20000054ff3f7230 */ /* 0x000fe40000004100 */
[----:B------:R-:W-:Y:S01]  /*109b0*/  FFMA.FTZ R60, R68, R64, R60 ;  /* 0x00000040443c7223 */ /* 0x000fe2000001003c */
[----:B------:R-:W-:-:S02]  /*109c0*/  HADD2.F32 R82, -RZ, R82.H0_H0 ;  /* 0x20000052ff527230 */ /* 0x000fc40000004100 */
[----:B------:R-:W-:Y:S01]  /*109d0*/  FFMA.FTZ R62, R70, R66, R62 ;  /* 0x00000042463e7223 */ /* 0x000fe2000001003e */
[----:B------:R-:W-:Y:S02]  /*109e0*/  F2FP.F16.F32.PACK_AB R57, R79, R78 ;  /* 0x0000004e4f39723e */ /* 0x000fe400000000ff */
[----:B------:R-:W-:Y:S01]  /*109f0*/  F2FP.F16.F32.PACK_AB R56, R56, R77 ;  /* 0x0000004d3838723e */ /* 0x000fe200000000ff */
[CC--:B------:R-:W-:Y:S01]  /*10a00*/  FMUL.FTZ R84, R83.reuse, R82.reuse ;  /* 0x0000005253547220 */ /* 0x0c0fe20000410000 */
[----:B------:R-:W-:Y:S01]  /*10a10*/  FMUL.FTZ R83, R83, R63 ;  /* 0x0000003f53537220 */ /* 0x000fe20000410000 */
[----:B------:R-:W-:Y:S02]  /*10a20*/  F2FP.F16.F32.PACK_AB R58, R58, R21 ;  /* 0x000000153a3a723e */ /* 0x000fe400000000ff */
[C---:B------:R-:W-:Y:S01]  /*10a30*/  FFMA.FTZ R84, R71.reuse, R63, -R84 ;  /* 0x0000003f47547223 */ /* 0x040fe20000010854 */
[----:B------:R-:W-:Y:S01]  /*10a40*/  FFMA.FTZ R63, R71, R82, R83 ;  /* 0x00000052473f7223 */ /* 0x000fe20000010053 */
[----:B------:R-:W-:-:S02]  /*10a50*/  F2FP.F16.F32.PACK_AB R60, R60, R69 ;  /* 0x000000453c3c723e */ /* 0x000fc400000000ff */
[----:B------:R-:W-:Y:S02]  /*10a60*/  F2FP.F16.F32.PACK_AB R62, R62, R20 ;  /* 0x000000143e3e723e */ /* 0x000fe400000000ff */
[----:B------:R-:W-:Y:S02]  /*10a70*/  F2FP.F16.F32.PACK_AB R59, R84, R80 ;  /* 0x00000050543b723e */ /* 0x000fe400000000ff */
[----:B------:R-:W-:-:S03]  /*10a80*/  F2FP.F16.F32.PACK_AB R63, R63, R81 ;  /* 0x000000513f3f723e */ /* 0x000fc600000000ff */
[----:B------:R2:W-:Y:S04]  /*10a90*/  STS.128 [R85], R56 ;  /* 0x0000003855007388 */ /* 0x0005e80000000c00 */
[----:B------:R2:W-:Y:S02]  /*10aa0*/  STS.128 [R3+0x10400], R60 ;  /* 0x0104003c03007388 */ /* 0x0005e40000000c00 */
.L_x_1722:
[----:B------:R-:W-:Y:S05]  /*10ab0*/  BSYNC B1 ;  /* 0x0000000000017941 */ /* 0x000fea0003800000 */
.L_x_1721:
[----:B--2---:R-:W2:Y:S01]  /*10ac0*/  LDL R3, [R1+0xc8] ;  /* 0x0000c80001037983 */ /* 0x004ea20000100800 */
[----:B------:R-:W-:Y:S01]  /*10ad0*/  BSSY B1, `(.L_x_1725) ;  /* 0x00000cd000017945 */ /* 0x000fe20003800000 */
[----:B--2---:R-:W-:-:S13]  /*10ae0*/  ISETP.GE.AND P0, PT, R3, R0, PT ;  /* 0x000000000300720c */ /* 0x004fda0003f06270 */
[----:B------:R-:W-:Y:S05]  /*10af0*/  @P0 BRA `(.L_x_1726) ;  /* 0x0000000c00280947 */ /* 0x000fea0003800000 */
[----:B------:R2:W5:Y:S01]  /*10b00*/  LDL R78, [R1+0x60] ;  /* 0x00006000014e7983 */ /* 0x0005620000100800 */
[----:B------:R-:W3:Y:S03]  /*10b10*/  LDC R3, c[0x0][0x3f4] ;  /* 0x0000fd00ff037b82 */ /* 0x000ee60000000800 */
[----:B0-----:R2:W5:Y:S04]  /*10b20*/  LDL R77, [R1+0xcc] ;  /* 0x0000cc00014d7983 */ /* 0x0015680000100800 */
[----:B------:R2:W5:Y:S01]  /*10b30*/  LDL R76, [R1+0x6c] ;  /* 0x00006c00014c7983 */ /* 0x0005620000100800 */
[----:B------:R-:W-:Y:S01]  /*10b40*/  BSSY B2, `(.L_x_1727) ;  /* 0x0000064000027945 */ /* 0x000fe20003800000 */
[----:B---3--:R-:W-:-:S02]  /*10b50*/  ISETP.GE.AND P0, PT, R18, R3, PT ;  /* 0x000000031200720c */ /* 0x008fc40003f06270 */
[----:B------:R-:W-:-:S11]  /*10b60*/  ISETP.GE.AND P1, PT, R203, R3, PT ;  /* 0x00000003cb00720c */ /* 0x000fd60003f26270 */
[----:B--2---:R-:W-:Y:S05]  /*10b70*/  @P0 BRA `(.L_x_1728) ;  /* 0x0000000400800947 */ /* 0x004fea0003800000 */
[----:B-1----:R-:W2:Y:S04]  /*10b80*/  LDL R20, [R1+0x84] ;  /* 0x0000840001147983 */ /* 0x002ea80000100800 */
[----:B------:R-:W3:Y:S01]  /*10b90*/  LDL R79, [R1+0xc0] ;  /* 0x0000c000014f7983 */ /* 0x000ee20000100800 */
[----:B------:R-:W-:Y:S01]  /*10ba0*/  HADD2.F32 R64, -RZ, R116.H0_H0 ;  /* 0x20000074ff407230 */ /* 0x000fe20000004100 */
[--C-:B------:R-:W-:Y:S01]  /*10bb0*/  SHF.R.U64 R46, R46, 0x10, R47.reuse ;  /* 0x000000102e2e7819 */ /* 0x100fe2000000122f */
[----:B------:R-:W-:Y:S01]  /*10bc0*/  HADD2.F32 R65, -RZ, R114.H0_H0 ;  /* 0x20000072ff417230 */ /* 0x000fe20000004100 */
[----:B------:R-:W-:Y:S01]  /*10bd0*/  SHF.R.U32.HI R66, RZ, 0x10, R47 ;  /* 0x00000010ff427819 */ /* 0x000fe2000001162f */
[----:B------:R-:W-:Y:S02]  /*10be0*/  HADD2.F32 R116, -RZ, R116.H1_H1 ;  /* 0x30000074ff747230 */ /* 0x000fe40000004100 */
[----:B------:R-:W-:-:S02]  /*10bf0*/  HADD2.F32 R114, -RZ, R114.H1_H1 ;  /* 0x30000072ff727230 */ /* 0x000fc40000004100 */
[----:B------:R-:W-:Y:S02]  /*10c00*/  HADD2.F32 R66, -RZ, R66.H0_H0 ;  /* 0x20000042ff427230 */ /* 0x000fe40000004100 */
[----:B------:R-:W-:Y:S01]  /*10c10*/  HADD2.F32 R46, -RZ, R46.H0_H0 ;  /* 0x2000002eff2e7230 */ /* 0x000fe20000004100 */
[----:B--2---:R-:W-:-:S04]  /*10c20*/  LEA.HI R20, R3, R20, RZ, 0x1d ;  /* 0x0000001403147211 */ /* 0x004fc800078fe8ff */
[----:B------:R-:W-:Y:S01]  /*10c30*/  SHF.R.S32.HI R57, RZ, 0x1f, R20 ;  /* 0x0000001fff397819 */ /* 0x000fe20000011414 */
[----:B------:R-:W-:Y:S01]  /*10c40*/  IMAD.SHL.U32 R21, R20, 0x8, RZ ;  /* 0x0000000814157824 */ /* 0x000fe200078e00ff */
[----:B---3--:R-:W0:Y:S02]  /*10c50*/  LDS.128 R60, [R79] ;  /* 0x000000004f3c7984 */ /* 0x008e240000000c00 */
[----:B------:R-:W-:Y:S02]  /*10c60*/  LEA.HI R57, R57, R20, RZ, 0x3 ;  /* 0x0000001439397211 */ /* 0x000fe400078f18ff */
[----:B-----5:R-:W-:Y:S02]  /*10c70*/  LOP3.LUT R20, R78, 0x38, R21, 0xf8, !PT ;  /* 0x000000384e147812 */ /* 0x020fe400078ef815 */
[----:B------:R-:W-:Y:S01]  /*10c80*/  SHF.R.U64 R21, R44, 0x10, R45 ;  /* 0x000000102c157819 */ /* 0x000fe2000000122d */
[----:B------:R-:W-:Y:S01]  /*10c90*/  IMAD.SHL.U32 R57, R57, 0x400, RZ ;  /* 0x0000040039397824 */ /* 0x000fe200078e00ff */
[----:B------:R-:W-:-:S02]  /*10ca0*/  LOP3.LUT R20, R20, R77, RZ, 0x3c, !PT ;  /* 0x0000004d14147212 */ /* 0x000fc400078e3cff */
[--C-:B------:R-:W-:Y:S01]  /*10cb0*/  SHF.R.U64 R44, R52, 0x10, R53.reuse ;  /* 0x00000010342c7819 */ /* 0x100fe20000001235 */
[----:B------:R-:W-:Y:S01]  /*10cc0*/  HADD2.F32 R21, -RZ, R21.H0_H0 ;  /* 0x20000015ff157230 */ /* 0x000fe20000004100 */
[----:B------:R-:W-:Y:S02]  /*10cd0*/  LOP3.LUT R57, R57, 0x7fffe000, RZ, 0xc0, !PT ;  /* 0x7fffe00039397812 */ /* 0x000fe400078ec0ff */
[----:B------:R-:W-:Y:S01]  /*10ce0*/  SHF.R.U32.HI R52, RZ, 0x10, R53 ;  /* 0x00000010ff347819 */ /* 0x000fe20000011635 */
[----:B------:R-:W-:Y:S01]  /*10cf0*/  HADD2.F32 R44, -RZ, R44.H0_H0 ;  /* 0x2000002cff2c7230 */ /* 0x000fe20000004100 */
[----:B------:R-:W-:Y:S02]  /*10d00*/  IADD3 R20, R20, R57, R76 ;  /* 0x0000003914147210 */ /* 0x000fe40007ffe04c */
[----:B------:R-:W-:Y:S01]  /*10d10*/  SHF.R.U32.HI R45, RZ, 0x10, R45 ;  /* 0x00000010ff2d7819 */ /* 0x000fe2000001162d */
[----:B------:R-:W-:Y:S01]  /*10d20*/  HADD2.F32 R52, -RZ, R52.H0_H0 ;  /* 0x20000034ff347230 */ /* 0x000fe20000004100 */
[----:B------:R-:W-:-:S05]  /*10d30*/  LEA R20, R20, R17, 0x1 ;  /* 0x0000001114147211 */ /* 0x000fca00078e08ff */
[----:B------:R-:W1:Y:S01]  /*10d40*/  LDS.128 R56, [R20+0x10400] ;  /* 0x0104000014387984 */ /* 0x000e620000000c00 */
[----:B0-----:R-:W-:Y:S02]  /*10d50*/  HADD2.F32 R67, -RZ, R61.H0_H0 ;  /* 0x2000003dff437230 */ /* 0x001fe40000004100 */
[--C-:B------:R-:W-:Y:S02]  /*10d60*/  HADD2.F32 R69, -RZ, R63.reuse.H0_H0 ;  /* 0x2000003fff457230 */ /* 0x100fe40000004100 */
[----:B------:R-:W-:Y:S02]  /*10d70*/  HADD2.F32 R63, -RZ, R63.H1_H1 ;  /* 0x3000003fff3f7230 */ /* 0x000fe40000004100 */
[--C-:B-1----:R-:W-:Y:S02]  /*10d80*/  HADD2.F32 R53, -RZ, R57.reuse.H0_H0 ;  /* 0x20000039ff357230 */ /* 0x102fe40000004100 */
[----:B------:R-:W-:-:S03]  /*10d90*/  HADD2.F32 R57, -RZ, R57.H1_H1 ;  /* 0x30000039ff397230 */ /* 0x000fc60000004100 */
[CC--:B------:R-:W-:Y:S01]  /*10da0*/  FMUL.FTZ R47, R53.reuse, R64.reuse ;  /* 0x00000040352f7220 */ /* 0x0c0fe20000410000 */
[-C--:B------:R-:W-:Y:S01]  /*10db0*/  FMUL.FTZ R68, R53, R65.reuse ;  /* 0x0000004135447220 */ /* 0x080fe20000410000 */
[----:B------:R-:W-:Y:S02]  /*10dc0*/  SHF.R.U64 R53, R54, 0x10, R55 ;  /* 0x0000001036357819 */ /* 0x000fe40000001237 */
[C---:B------:R-:W-:Y:S01]  /*10dd0*/  FFMA.FTZ R65, R67.reuse, R65, -R47 ;  /* 0x0000004143417223 */ /* 0x040fe2000001082f */
[----:B------:R-:W-:Y:S01]  /*10de0*/  HADD2.F32 R47, -RZ, R45.H0_H0 ;  /* 0x2000002dff2f7230 */ /* 0x000fe20000004100 */
[----:B------:R-:W-:Y:S01]  /*10df0*/  SHF.R.U32.HI R54, RZ, 0x10, R55 ;  /* 0x00000010ff367819 */ /* 0x000fe20000011637 */
[----:B------:R-:W-:Y:S02]  /*10e00*/  HADD2.F32 R45, -RZ, R56.H0_H0 ;  /* 0x20000038ff2d7230 */ /* 0x000fe40000004100 */
[----:B------:R-:W-:Y:S01]  /*10e10*/  FFMA.FTZ R68, R67, R64, R68 ;  /* 0x0000004043447223 */ /* 0x000fe20000010044 */
[----:B------:R-:W-:-:S02]  /*10e20*/  HADD2.F32 R64, -RZ, R61.H1_H1 ;  /* 0x3000003dff407230 */ /* 0x000fc40000004100 */
[C---:B------:R-:W-:Y:S01]  /*10e30*/  FMUL.FTZ R55, R57.reuse, R52 ;  /* 0x0000003439377220 */ /* 0x040fe20000410000 */
[----:B------:R-:W-:Y:S02]  /*10e40*/  HADD2.F32 R61, -RZ, R60.H0_H0 ;  /* 0x2000003cff3d7230 */ /* 0x000fe40000004100 */
[-C--:B------:R-:W-:Y:S01]  /*10e50*/  FMUL.FTZ R57, R57, R47.reuse ;  /* 0x0000002f39397220 */ /* 0x080fe20000410000 */
[C---:B------:R-:W-:Y:S01]  /*10e60*/  FMUL.FTZ R67, R45.reuse, R116 ;  /* 0x000000742d437220 */ /* 0x040fe20000410000 */
[----:B------:R-:W-:Y:S01]  /*10e70*/  FMUL.FTZ R45, R45, R114 ;  /* 0x000000722d2d7220 */ /* 0x000fe20000410000 */
[C---:B------:R-:W-:Y:S01]  /*10e80*/  FFMA.FTZ R55, R64.reuse, R47, -R55 ;  /* 0x0000002f40377223 */ /* 0x040fe20000010837 */
[----:B------:R-:W-:Y:S01]  /*10e90*/  FFMA.FTZ R57, R64, R52, R57 ;  /* 0x0000003440397223 */ /* 0x000fe20000010039 */
[C---:B------:R-:W-:Y:S01]  /*10ea0*/  FFMA.FTZ R67, R61.reuse, R114, -R67 ;  /* 0x000000723d437223 */ /* 0x040fe20000010843 */
[----:B------:R-:W-:Y:S01]  /*10eb0*/  FFMA.FTZ R52, R61, R116, R45 ;  /* 0x000000743d347223 */ /* 0x000fe2000001002d */
[----:B------:R-:W-:-:S02]  /*10ec0*/  HADD2.F32 R45, -RZ, R115.H1_H1 ;  /* 0x30000073ff2d7230 */ /* 0x000fc40000004100 */
[----:B------:R-:W-:Y:S02]  /*10ed0*/  HADD2.F32 R61, -RZ, R58.H0_H0 ;  /* 0x2000003aff3d7230 */ /* 0x000fe40000004100 */
[----:B------:R-:W-:Y:S02]  /*10ee0*/  HADD2.F32 R64, -RZ, R113.H1_H1 ;  /* 0x30000071ff407230 */ /* 0x000fe40000004100 */
[----:B------:R-:W-:Y:S02]  /*10ef0*/  HADD2.F32 R47, -RZ, R60.H1_H1 ;  /* 0x3000003cff2f7230 */ /* 0x000fe40000004100 */
[C---:B------:R-:W-:Y:S01]  /*10f00*/  FMUL.FTZ R70, R61.reuse, R45 ;  /* 0x0000002d3d467220 */ /* 0x040fe20000410000 */
[----:B------:R-:W-:Y:S02]  /*10f10*/  HADD2.F32 R60, -RZ, R62.H0_H0 ;  /* 0x2000003eff3c7230 */ /* 0x000fe40000004100 */
[----:B------:R-:W-:Y:S01]  /*10f20*/  FMUL.FTZ R71, R61, R64 ;  /* 0x000000403d477220 */ /* 0x000fe20000410000 */
[----:B------:R-:W-:-:S02]  /*10f30*/  HADD2.F32 R54, -RZ, R54.H0_H0 ;  /* 0x20000036ff367230 */ /* 0x000fc40000004100 */
[----:B------:R-:W-:Y:S02]  /*10f40*/  HADD2.F32 R115, -RZ, R115.H0_H0 ;  /* 0x20000073ff737230 */ /* 0x000fe40000004100 */
[C---:B------:R-:W-:Y:S01]  /*10f50*/  FFMA.FTZ R61, R60.reuse, R64, -R70 ;  /* 0x000000403c3d7223 */ /* 0x040fe20000010846 */
[----:B------:R-:W-:Y:S01]  /*10f60*/  FFMA.FTZ R60, R60, R45, R71 ;  /* 0x0000002d3c3c7223 */ /* 0x000fe20000010047 */
[--C-:B------:R-:W-:Y:S02]  /*10f70*/  HADD2.F32 R45, -RZ, R59.reuse.H0_H0 ;  /* 0x2000003bff2d7230 */ /* 0x100fe40000004100 */
[----:B------:R-:W-:Y:S02]  /*10f80*/  HADD2.F32 R59, -RZ, R59.H1_H1 ;  /* 0x3000003bff3b7230 */ /* 0x000fe40000004100 */
[----:B------:R-:W-:Y:S02]  /*10f90*/  HADD2.F32 R113, -RZ, R113.H0_H0 ;  /* 0x20000071ff717230 */ /* 0x000fe40000004100 */
[----:B------:R-:W-:Y:S01]  /*10fa0*/  FMUL.FTZ R64, R45, R115 ;  /* 0x000000732d407220 */ /* 0x000fe20000410000 */
[----:B------:R-:W-:-:S02]  /*10fb0*/  HADD2.F32 R56, -RZ, R56.H1_H1 ;  /* 0x30000038ff387230 */ /* 0x000fc40000004100 */
[C---:B------:R-:W-:Y:S01]  /*10fc0*/  FMUL.FTZ R70, R59.reuse, R54 ;  /* 0x000000363b467220 */ /* 0x040fe20000410000 */
[----:B------:R-:W-:Y:S01]  /*10fd0*/  FMUL.FTZ R59, R59, R66 ;  /* 0x000000423b3b7220 */ /* 0x000fe20000410000 */
[-C--:B------:R-:W-:Y:S01]  /*10fe0*/  FMUL.FTZ R45, R45, R113.reuse ;  /* 0x000000712d2d7220 */ /* 0x080fe20000410000 */
[----:B------:R-:W-:Y:S02]  /*10ff0*/  HADD2.F32 R58, -RZ, R58.H1_H1 ;  /* 0x3000003aff3a7230 */ /* 0x000fe40000004100 */
[----:B------:R-:W-:Y:S01]  /*11000*/  FFMA.FTZ R64, R69, R113, -R64 ;  /* 0x0000007145407223 */ /* 0x000fe20000010840 */
[----:B------:R-:W-:Y:S02]  /*11010*/  HADD2.F32 R53, -RZ, R53.H0_H0 ;  /* 0x20000035ff357230 */ /* 0x000fe40000004100 */
[----:B------:R-:W-:Y:S01]  /*11020*/  FFMA.FTZ R59, R63, R54, R59 ;  /* 0x000000363f3b7223 */ /* 0x000fe2000001003b */
[----:B------:R-:W-:Y:S02]  /*11030*/  HADD2.F32 R62, -RZ, R62.H1_H1 ;  /* 0x3000003eff3e7230 */ /* 0x000fe40000004100 */
[----:B------:R-:W-:Y:S01]  /*11040*/  FFMA.FTZ R69, R69, R115, R45 ;  /* 0x0000007345457223 */ /* 0x000fe2000001002d */
[C---:B------:R-:W-:Y:S01]  /*11050*/  FMUL.FTZ R54, R56.reuse, R44 ;  /* 0x0000002c38367220 */ /* 0x040fe20000410000 */
[----:B------:R-:W-:Y:S01]  /*11060*/  FMUL.FTZ R56, R56, R21 ;  /* 0x0000001538387220 */ /* 0x000fe20000410000 */
[C---:B------:R-:W-:Y:S01]  /*11070*/  FMUL.FTZ R45, R58.reuse, R53 ;  /* 0x000000353a2d7220 */ /* 0x040fe20000410000 */
[----:B------:R-:W-:Y:S01]  /*11080*/  FMUL.FTZ R58, R58, R46 ;  /* 0x0000002e3a3a7220 */ /* 0x000fe20000410000 */
[----:B------:R-:W-:Y:S01]  /*11090*/  FFMA.FTZ R21, R47, R21, -R54 ;  /* 0x000000152f157223 */ /* 0x000fe20000010836 */
[----:B------:R-:W-:Y:S01]  /*110a0*/  FFMA.FTZ R70, R63, R66, -R70 ;  /* 0x000000423f467223 */ /* 0x000fe20000010846 */
        /* <DEDUP_REMOVED lines=13> */
.L_x_1728:
[----:B------:R-:W-:Y:S05]  /*11180*/  BSYNC B2 ;  /* 0x0000000000027941 */ /* 0x000fea0003800000 */
.L_x_1727:
[----:B------:R-:W-:Y:S05]  /*11190*/  @P1 BRA `(.L_x_1726) ;  /* 0x0000000400801947 */ /* 0x000fea0003800000 */
[----:B01----:R-:W2:Y:S04]  /*111a0*/  LDL R20, [R1+0xa4] ;  /* 0x0000a40001147983 */ /* 0x003ea80000100800 */
[----:B------:R-:W3:Y:S01]  /*111b0*/  LDL R65, [R1+0xbc] ;  /* 0x0000bc0001417983 */ /* 0x000ee20000100800 */
[----:B------:R-:W-:Y:S01]  /*111c0*/  HADD2.F32 R60, -RZ, R109.H1_H1 ;  /* 0x3000006dff3c7230 */ /* 0x000fe20000004100 */
[--C-:B------:R-:W-:Y:S01]  /*111d0*/  SHF.R.U64 R21, R48, 0x10, R49.reuse ;  /* 0x0000001030157819 */ /* 0x100fe20000001231 */
[----:B------:R-:W-:Y:S01]  /*111e0*/  HADD2.F32 R58, -RZ, R111.H1_H1 ;  /* 0x3000006fff3a7230 */ /* 0x000fe20000004100 */
[----:B------:R-:W-:-:S05]  /*111f0*/  SHF.R.U32.HI R48, RZ, 0x10, R49 ;  /* 0x00000010ff307819 */ /* 0x000fca0000011631 */
[----:B------:R-:W-:Y:S01]  /*11200*/  HADD2.F32 R48, -RZ, R48.H0_H0 ;  /* 0x20000030ff307230 */ /* 0x000fe20000004100 */
[----:B--2---:R-:W-:-:S04]  /*11210*/  LEA.HI R3, R3, R20, RZ, 0x1d ;  /* 0x0000001403037211 */ /* 0x004fc800078fe8ff */
[----:B------:R-:W-:Y:S01]  /*11220*/  SHF.R.S32.HI R44, RZ, 0x1f, R3 ;  /* 0x0000001fff2c7819 */ /* 0x000fe20000011403 */
[----:B------:R-:W-:-:S03]  /*11230*/  IMAD.SHL.U32 R20, R3, 0x8, RZ ;  /* 0x0000000803147824 */ /* 0x000fc600078e00ff */
[----:B------:R-:W-:Y:S02]  /*11240*/  LEA.HI R44, R44, R3, RZ, 0x3 ;  /* 0x000000032c2c7211 */ /* 0x000fe400078f18ff */
[----:B-----5:R-:W-:-:S03]  /*11250*/  LOP3.LUT R3, R78, 0x38, R20, 0xf8, !PT ;  /* 0x000000384e037812 */ /* 0x020fc600078ef814 */
[----:B------:R-:W-:Y:S01]  /*11260*/  IMAD.SHL.U32 R44, R44, 0x400, RZ ;  /* 0x000004002c2c7824 */ /* 0x000fe200078e00ff */
[----:B------:R-:W-:-:S04]  /*11270*/  LOP3.LUT R3, R3, R77, RZ, 0x3c, !PT ;  /* 0x0000004d03037212 */ /* 0x000fc800078e3cff */
[----:B------:R-:W-:Y:S02]  /*11280*/  LOP3.LUT R20, R44, 0x7fffe000, RZ, 0xc0, !PT ;  /* 0x7fffe0002c147812 */ /* 0x000fe400078ec0ff */
[----:B---3--:R-:W0:Y:S02]  /*11290*/  LDS.128 R44, [R65] ;  /* 0x00000000412c7984 */ /* 0x008e240000000c00 */
[----:B------:R-:W-:-:S05]  /*112a0*/  IADD3 R20, R3, R20, R76 ;  /* 0x0000001403147210 */ /* 0x000fca0007ffe04c */
[----:B------:R-:W-:Y:S01]  /*112b0*/  IMAD R3, R20, 0x2, R17 ;  /* 0x0000000214037824 */ /* 0x000fe200078e0211 */
[--C-:B------:R-:W-:Y:S02]  /*112c0*/  SHF.R.U64 R20, R40, 0x10, R41.reuse ;  /* 0x0000001028147819 */ /* 0x100fe40000001229 */
[----:B------:R-:W-:Y:S02]  /*112d0*/  SHF.R.U32.HI R40, RZ, 0x10, R41 ;  /* 0x00000010ff287819 */ /* 0x000fe40000011629 */
[----:B------:R-:W1:Y:S01]  /*112e0*/  LDS.128 R52, [R3+0x10400] ;  /* 0x0104000003347984 */ /* 0x000e620000000c00 */
[----:B------:R-:W-:Y:S02]  /*112f0*/  SHF.R.U64 R41, R42, 0x10, R43 ;  /* 0x000000102a297819 */ /* 0x000fe4000000122b */
[--C-:B------:R-:W-:Y:S02]  /*11300*/  SHF.R.U64 R42, R50, 0x10, R51.reuse ;  /* 0x00000010322a7819 */ /* 0x100fe40000001233 */
[----:B------:R-:W-:Y:S01]  /*11310*/  SHF.R.U32.HI R50, RZ, 0x10, R51 ;  /* 0x00000010ff327819 */ /* 0x000fe20000011633 */
[----:B------:R-:W-:Y:S01]  /*11320*/  HADD2.F32 R41, -RZ, R41.H0_H0 ;  /* 0x20000029ff297230 */ /* 0x000fe20000004100 */
[----:B------:R-:W-:-:S03]  /*11330*/  SHF.R.U32.HI R43, RZ, 0x10, R43 ;  /* 0x00000010ff2b7819 */ /* 0x000fc6000001162b */
[----:B------:R-:W-:Y:S02]  /*11340*/  HADD2.F32 R50, -RZ, R50.H0_H0 ;  /* 0x20000032ff327230 */ /* 0x000fe40000004100 */
[--C-:B0-----:R-:W-:Y:S02]  /*11350*/  HADD2.F32 R49, -RZ, R45.reuse.H0_H0 ;  /* 0x2000002dff317230 */ /* 0x101fe40000004100 */
[----:B------:R-:W-:Y:S02]  /*11360*/  HADD2.F32 R51, -RZ, R45.H1_H1 ;  /* 0x3000002dff337230 */ /* 0x000fe40000004100 */
[----:B------:R-:W-:Y:S02]  /*11370*/  HADD2.F32 R45, -RZ, R44.H0_H0 ;  /* 0x2000002cff2d7230 */ /* 0x000fe40000004100 */
[----:B------:R-:W-:Y:S02]  /*11380*/  HADD2.F32 R56, -RZ, R46.H0_H0 ;  /* 0x2000002eff387230 */ /* 0x000fe40000004100 */
[----:B------:R-:W-:-:S02]  /*11390*/  HADD2.F32 R57, -RZ, R47.H0_H0 ;  /* 0x2000002fff397230 */ /* 0x000fc40000004100 */
[----:B------:R-:W-:Y:S02]  /*113a0*/  HADD2.F32 R47, -RZ, R47.H1_H1 ;  /* 0x3000002fff2f7230 */ /* 0x000fe40000004100 */
[--C-:B-1----:R-:W-:Y:S02]  /*113b0*/  HADD2.F32 R63, -RZ, R53.reuse.H0_H0 ;  /* 0x20000035ff3f7230 */ /* 0x102fe40000004100 */
[----:B------:R-:W-:Y:S02]  /*113c0*/  HADD2.F32 R59, -RZ, R53.H1_H1 ;  /* 0x30000035ff3b7230 */ /* 0x000fe40000004100 */
[----:B------:R-:W-:Y:S02]  /*113d0*/  HADD2.F32 R53, -RZ, R52.H0_H0 ;  /* 0x20000034ff357230 */ /* 0x000fe40000004100 */
[C---:B------:R-:W-:Y:S01]  /*113e0*/  FMUL.FTZ R66, R63.reuse, R60 ;  /* 0x0000003c3f427220 */ /* 0x040fe20000410000 */
[----:B------:R-:W-:Y:S01]  /*113f0*/  FMUL.FTZ R64, R63, R58 ;  /* 0x0000003a3f407220 */ /* 0x000fe20000410000 */
[----:B------:R-:W-:Y:S01]  /*11400*/  FMUL.FTZ R68, R59, R48 ;  /* 0x000000303b447220 */ /* 0x000fe20000410000 */
[----:B------:R-:W-:-:S02]  /*11410*/  HADD2.F32 R61, -RZ, R54.H0_H0 ;  /* 0x20000036ff3d7230 */ /* 0x000fc40000004100 */
[C---:B------:R-:W-:Y:S01]  /*11420*/  FFMA.FTZ R58, R49.reuse, R58, -R66 ;  /* 0x0000003a313a7223 */ /* 0x040fe20000010842 */
[----:B------:R-:W-:Y:S02]  /*11430*/  HADD2.F32 R66, -RZ, R40.H0_H0 ;  /* 0x20000028ff427230 */ /* 0x000fe40000004100 */
[----:B------:R-:W-:Y:S01]  /*11440*/  FFMA.FTZ R49, R49, R60, R64 ;  /* 0x0000003c31317223 */ /* 0x000fe20000010040 */
[----:B------:R-:W-:Y:S02]  /*11450*/  HADD2.F32 R40, -RZ, R109.H0_H0 ;  /* 0x2000006dff287230 */ /* 0x000fe40000004100 */
[----:B------:R-:W-:Y:S02]  /*11460*/  HADD2.F32 R60, -RZ, R111.H0_H0 ;  /* 0x2000006fff3c7230 */ /* 0x000fe40000004100 */
[----:B------:R-:W-:Y:S01]  /*11470*/  FMUL.FTZ R70, R59, R66 ;  /* 0x000000423b467220 */ /* 0x000fe20000410000 */
[----:B------:R-:W-:Y:S02]  /*11480*/  HADD2.F32 R63, -RZ, R110.H0_H0 ;  /* 0x2000006eff3f7230 */ /* 0x000fe40000004100 */
[----:B------:R-:W-:Y:S01]  /*11490*/  FMUL.FTZ R64, R53, R40 ;  /* 0x0000002835407220 */ /* 0x000fe20000410000 */
[----:B------:R-:W-:Y:S01]  /*114a0*/  FFMA.FTZ R59, R51, R66, -R68 ;  /* 0x00000042333b7223 */ /* 0x000fe20000010844 */
[----:B------:R-:W-:Y:S01]  /*114b0*/  FMUL.FTZ R53, R53, R60 ;  /* 0x0000003c35357220 */ /* 0x000fe20000410000 */
[----:B------:R-:W-:Y:S01]  /*114c0*/  FFMA.FTZ R48, R51, R48, R70 ;  /* 0x0000003033307223 */ /* 0x000fe20000010046 */
[----:B------:R-:W-:Y:S01]  /*114d0*/  FFMA.FTZ R51, R45, R60, -R64 ;  /* 0x0000003c2d337223 */ /* 0x000fe20000010840 */
[----:B------:R-:W-:-:S02]  /*114e0*/  HADD2.F32 R60, -RZ, R112.H0_H0 ;  /* 0x20000070ff3c7230 */ /* 0x000fc40000004100 */
[----:B------:R-:W-:Y:S01]  /*114f0*/  FFMA.FTZ R53, R45, R40, R53 ;  /* 0x000000282d357223 */ /* 0x000fe20000010035 */
[--C-:B------:R-:W-:Y:S02]  /*11500*/  HADD2.F32 R62, -RZ, R55.reuse.H0_H0 ;  /* 0x20000037ff3e7230 */ /* 0x100fe40000004100 */
[C---:B------:R-:W-:Y:S01]  /*11510*/  FMUL.FTZ R45, R61.reuse, R63 ;  /* 0x0000003f3d2d7220 */ /* 0x040fe20000410000 */
[----:B------:R-:W-:Y:S02]  /*11520*/  HADD2.F32 R110, -RZ, R110.H1_H1 ;  /* 0x3000006eff6e7230 */ /* 0x000fe40000004100 */
[-C--:B------:R-:W-:Y:S01]  /*11530*/  FMUL.FTZ R61, R61, R60.reuse ;  /* 0x0000003c3d3d7220 */ /* 0x080fe20000410000 */
[----:B------:R-:W-:Y:S02]  /*11540*/  HADD2.F32 R112, -RZ, R112.H1_H1 ;  /* 0x30000070ff707230 */ /* 0x000fe40000004100 */
[----:B------:R-:W-:Y:S01]  /*11550*/  FFMA.FTZ R60, R56, R60, -R45 ;  /* 0x0000003c383c7223 */ /* 0x000fe2000001082d */
[----:B------:R-:W-:-:S02]  /*11560*/  HADD2.F32 R55, -RZ, R55.H1_H1 ;  /* 0x30000037ff377230 */ /* 0x000fc40000004100 */
[C---:B------:R-:W-:Y:S01]  /*11570*/  FMUL.FTZ R64, R62.reuse, R110 ;  /* 0x0000006e3e407220 */ /* 0x040fe20000410000 */
[----:B------:R-:W-:Y:S02]  /*11580*/  HADD2.F32 R40, -RZ, R43.H0_H0 ;  /* 0x2000002bff287230 */ /* 0x000fe40000004100 */
[-C--:B------:R-:W-:Y:S01]  /*11590*/  FMUL.FTZ R45, R62, R112.reuse ;  /* 0x000000703e2d7220 */ /* 0x080fe20000410000 */
[----:B------:R-:W-:Y:S02]  /*115a0*/  HADD2.F32 R52, -RZ, R52.H1_H1 ;  /* 0x30000034ff347230 */ /* 0x000fe40000004100 */
[----:B------:R-:W-:Y:S01]  /*115b0*/  FFMA.FTZ R43, R57, R112, -R64 ;  /* 0x00000070392b7223 */ /* 0x000fe20000010840 */
[----:B------:R-:W-:Y:S01]  /*115c0*/  FMUL.FTZ R62, R55, R50 ;  /* 0x00000032373e7220 */ /* 0x000fe20000410000 */
[----:B------:R-:W-:Y:S01]  /*115d0*/  FFMA.FTZ R57, R57, R110, R45 ;  /* 0x0000006e39397223 */ /* 0x000fe2000001002d */
[----:B------:R-:W-:Y:S01]  /*115e0*/  FMUL.FTZ R64, R55, R40 ;  /* 0x0000002837407220 */ /* 0x000fe20000410000 */
[----:B------:R-:W-:-:S02]  /*115f0*/  HADD2.F32 R54, -RZ, R54.H1_H1 ;  /* 0x30000036ff367230 */ /* 0x000fc40000004100 */
[----:B------:R-:W-:Y:S01]  /*11600*/  FFMA.FTZ R56, R56, R63, R61 ;  /* 0x0000003f38387223 */ /* 0x000fe2000001003d */
[----:B------:R-:W-:Y:S02]  /*11610*/  HADD2.F32 R45, -RZ, R21.H0_H0 ;  /* 0x20000015ff2d7230 */ /* 0x000fe40000004100 */
[C---:B------:R-:W-:Y:S01]  /*11620*/  FFMA.FTZ R62, R47.reuse, R40, -R62 ;  /* 0x000000282f3e7223 */ /* 0x040fe2000001083e */
[----:B------:R-:W-:Y:S02]  /*11630*/  HADD2.F32 R55, -RZ, R42.H0_H0 ;  /* 0x2000002aff377230 */ /* 0x000fe40000004100 */
[----:B------:R-:W-:Y:S01]  /*11640*/  FFMA.FTZ R64, R47, R50, R64 ;  /* 0x000000322f407223 */ /* 0x000fe20000010040 */
[----:B------:R-:W-:Y:S02]  /*11650*/  HADD2.F32 R21, -RZ, R20.H0_H0 ;  /* 0x20000014ff157230 */ /* 0x000fe40000004100 */
[----:B------:R-:W-:Y:S01]  /*11660*/  FMUL.FTZ R47, R52, R45 ;  /* 0x0000002d342f7220 */ /* 0x000fe20000410000 */
[----:B------:R-:W-:-:S02]  /*11670*/  HADD2.F32 R44, -RZ, R44.H1_H1 ;  /* 0x3000002cff2c7230 */ /* 0x000fc40000004100 */
[----:B------:R-:W-:Y:S01]  /*11680*/  FMUL.FTZ R61, R54, R55 ;  /* 0x00000037363d7220 */ /* 0x000fe20000410000 */
[----:B------:R-:W-:Y:S02]  /*11690*/  HADD2.F32 R46, -RZ, R46.H1_H1 ;  /* 0x3000002eff2e7230 */ /* 0x000fe40000004100 */
[----:B------:R-:W-:Y:S01]  /*116a0*/  FMUL.FTZ R52, R52, R21 ;  /* 0x0000001534347220 */ /* 0x000fe20000410000 */
[----:B------:R-:W-:Y:S01]  /*116b0*/  FMUL.FTZ R54, R54, R41 ;  /* 0x0000002936367220 */ /* 0x000fe20000410000 */
[----:B------:R-:W-:Y:S01]  /*116c0*/  FFMA.FTZ R40, R44, R21, -R47 ;  /* 0x000000152c287223 */ /* 0x000fe2000001082f */
[----:B------:R-:W-:Y:S01]  /*116d0*/  F2FP.F16.F32.PACK_AB R43, R62, R43 ;  /* 0x0000002b3e2b723e */ /* 0x000fe200000000ff */
[----:B------:R-:W-:Y:S01]  /*116e0*/  FFMA.FTZ R61, R46, R41, -R61 ;  /* 0x000000292e3d7223 */ /* 0x000fe2000001083d */
[----:B------:R-:W-:Y:S01]  /*116f0*/  FFMA.FTZ R44, R44, R45, R52 ;  /* 0x0000002d2c2c7223 */ /* 0x000fe20000010034 */
[----:B------:R-:W-:Y:S01]  /*11700*/  FFMA.FTZ R55, R46, R55, R54 ;  /* 0x000000372e377223 */ /* 0x000fe20000010036 */
        /* <DEDUP_REMOVED lines=9> */
.L_x_1726:
[----:B------:R-:W-:Y:S05]  /*117a0*/  BSYNC B1 ;  /* 0x0000000000017941 */ /* 0x000fea0003800000 */
.L_x_1725:
[----:B--2---:R-:W-:Y:S01]  /*117b0*/  VIADD R3, R121, 0x40 ;  /* 0x0000004079037836 */ /* 0x004fe20000000000 */
[----:B------:R-:W-:Y:S04]  /*117c0*/  BSSY B1, `(.L_x_1729) ;  /* 0x00000d8000017945 */ /* 0x000fe80003800000 */
[----:B------:R-:W-:-:S13]  /*117d0*/  ISETP.GE.AND P0, PT, R3, R0, PT ;  /* 0x000000000300720c */ /* 0x000fda0003f06270 */
[----:B------:R-:W-:Y:S05]  /*117e0*/  @P0 BRA `(.L_x_1730) ;  /* 0x0000000c00540947 */ /* 0x000fea0003800000 */
[----:B01----:R-:W0:Y:S01]  /*117f0*/  LDC R20, c[0x0][0x3f4] ;  /* 0x0000fd00ff147b82 */ /* 0x003e220000000800 */
[----:B------:R-:W-:Y:S01]  /*11800*/  BSSY B2, `(.L_x_1731) ;  /* 0x000006b000027945 */ /* 0x000fe20003800000 */
[-C--:B0-----:R-:W-:Y:S02]  /*11810*/  ISETP.GE.AND P0, PT, R18, R20.reuse, PT ;  /* 0x000000141200720c */ /* 0x081fe40003f06270 */
[----:B------:R-:W-:-:S11]  /*11820*/  ISETP.GE.AND P1, PT, R203, R20, PT ;  /* 0x00000014cb00720c */ /* 0x000fd60003f26270 */
[----:B------:R-:W-:Y:S05]  /*11830*/  @P0 BRA `(.L_x_1732) ;  /* 0x00000004009c0947 */ /* 0x000fea0003800000 */
[----:B------:R-:W2:Y:S04]  /*11840*/  LDL R21, [R1+0x84] ;  /* 0x0000840001157983 */ /* 0x000ea80000100800 */
[----:B------:R-:W3:Y:S01]  /*11850*/  LDL R61, [R1+0xb8] ;  /* 0x0000b800013d7983 */ /* 0x000ee20000100800 */
[----:B------:R-:W-:Y:S01]  /*11860*/  SHF.L.U32 R40, R3, 0x6, RZ ;  /* 0x0000000603287819 */ /* 0x000fe200000006ff */
[----:B------:R-:W-:Y:S01]  /*11870*/  HADD2.F32 R58, -RZ, R105.H1_H1 ;  /* 0x30000069ff3a7230 */ /* 0x000fe20000004100 */
[----:B------:R-:W-:Y:S01]  /*11880*/  SHF.R.S32.HI R44, RZ, 0x1f, R3 ;  /* 0x0000001fff2c7819 */ /* 0x000fe20000011403 */
[----:B------:R-:W-:Y:S01]  /*11890*/  HADD2.F32 R57, -RZ, R107.H1_H1 ;  /* 0x3000006bff397230 */ /* 0x000fe20000004100 */
[----:B------:R-:W-:Y:S02]  /*118a0*/  LOP3.LUT R41, R40, 0x1c0, RZ, 0xc0, !PT ;  /* 0x000001c028297812 */ /* 0x000fe400078ec0ff */
[----:B------:R-:W-:-:S02]  /*118b0*/  LEA.HI R44, R44, R3, RZ, 0x3 ;  /* 0x000000032c2c7211 */ /* 0x000fc400078f18ff */
[----:B------:R-:W-:Y:S02]  /*118c0*/  SHF.R.U32.HI R59, RZ, 0x10, R37 ;  /* 0x00000010ff3b7819 */ /* 0x000fe40000011625 */
[--C-:B------:R-:W-:Y:S01]  /*118d0*/  SHF.R.U32.HI R51, RZ, 0x10, R29.reuse ;  /* 0x00000010ff337819 */ /* 0x100fe2000001161d */
[----:B------:R-:W-:Y:S01]  /*118e0*/  IMAD.SHL.U32 R44, R44, 0x40, RZ ;  /* 0x000000402c2c7824 */ /* 0x000fe200078e00ff */
[----:B------:R-:W-:Y:S01]  /*118f0*/  SHF.R.U64 R28, R28, 0x10, R29 ;  /* 0x000000101c1c7819 */ /* 0x000fe2000000121d */
[----:B------:R-:W-:Y:S01]  /*11900*/  HADD2.F32 R59, -RZ, R59.H0_H0 ;  /* 0x2000003bff3b7230 */ /* 0x000fe20000004100 */
[----:B------:R-:W-:Y:S01]  /*11910*/  SHF.R.U64 R29, R36, 0x10, R37 ;  /* 0x00000010241d7819 */ /* 0x000fe20000001225 */
[----:B------:R-:W-:Y:S01]  /*11920*/  HADD2.F32 R51, -RZ, R51.H0_H0 ;  /* 0x20000033ff337230 */ /* 0x000fe20000004100 */
[----:B------:R-:W-:Y:S02]  /*11930*/  LOP3.LUT R45, R44, 0xfffffe00, RZ, 0xc0, !PT ;  /* 0xfffffe002c2d7812 */ /* 0x000fe400078ec0ff */
[----:B------:R-:W-:-:S02]  /*11940*/  SHF.R.U64 R30, R30, 0x10, R31 ;  /* 0x000000101e1e7819 */ /* 0x000fc4000000121f */
[----:B------:R-:W-:Y:S02]  /*11950*/  SHF.R.U32.HI R36, RZ, 0x10, R31 ;  /* 0x00000010ff247819 */ /* 0x000fe4000001161f */
[--C-:B------:R-:W-:Y:S02]  /*11960*/  SHF.R.U64 R31, R38, 0x10, R39.reuse ;  /* 0x00000010261f7819 */ /* 0x100fe40000001227 */
[----:B------:R-:W-:Y:S01]  /*11970*/  SHF.R.U32.HI R38, RZ, 0x10, R39 ;  /* 0x00000010ff267819 */ /* 0x000fe20000011627 */
[----:B------:R-:W-:-:S04]  /*11980*/  HADD2.F32 R36, -RZ, R36.H0_H0 ;  /* 0x20000024ff247230 */ /* 0x000fc80000004100 */
[----:B------:R-:W-:Y:S01]  /*11990*/  HADD2.F32 R38, -RZ, R38.H0_H0 ;  /* 0x20000026ff267230 */ /* 0x000fe20000004100 */
[----:B--2---:R-:W-:-:S04]  /*119a0*/  LEA.HI R21, R20, R21, RZ, 0x1d ;  /* 0x0000001514157211 */ /* 0x004fc800078fe8ff */
[----:B------:R-:W-:Y:S01]  /*119b0*/  SHF.R.S32.HI R42, RZ, 0x1f, R21 ;  /* 0x0000001fff2a7819 */ /* 0x000fe20000011415 */
[----:B------:R-:W-:-:S03]  /*119c0*/  IMAD.SHL.U32 R40, R21, 0x8, RZ ;  /* 0x0000000815287824 */ /* 0x000fc600078e00ff */
[----:B------:R-:W-:Y:S02]  /*119d0*/  LEA.HI R42, R42, R21, RZ, 0x3 ;  /* 0x000000152a2a7211 */ /* 0x000fe400078f18ff */
[----:B------:R-:W-:Y:S02]  /*119e0*/  LOP3.LUT R21, R41, 0x38, R40, 0xf8, !PT ;  /* 0x0000003829157812 */ /* 0x000fe400078ef828 */
[----:B------:R-:W-:Y:S01]  /*119f0*/  SHF.R.U32.HI R40, RZ, 0x3, R41 ;  /* 0x00000003ff287819 */ /* 0x000fe20000011629 */
[----:B------:R-:W-:-:S03]  /*11a00*/  IMAD.SHL.U32 R42, R42, 0x400, RZ ;  /* 0x000004002a2a7824 */ /* 0x000fc600078e00ff */
[----:B------:R-:W-:Y:S02]  /*11a10*/  LOP3.LUT R21, R21, R40, RZ, 0x3c, !PT ;  /* 0x0000002815157212 */ /* 0x000fe400078e3cff */
[----:B------:R-:W-:Y:S02]  /*11a20*/  LOP3.LUT R44, R42, 0x7fffe000, RZ, 0xc0, !PT ;  /* 0x7fffe0002a2c7812 */ /* 0x000fe400078ec0ff */
[----:B---3--:R-:W0:Y:S02]  /*11a30*/  LDS.128 R40, [R61] ;  /* 0x000000003d287984 */ /* 0x008e240000000c00 */
[----:B------:R-:W-:-:S05]  /*11a40*/  IADD3 R44, R21, R44, R45 ;  /* 0x0000002c152c7210 */ /* 0x000fca0007ffe02d */
[----:B------:R-:W-:-:S05]  /*11a50*/  IMAD R21, R44, 0x2, R17 ;  /* 0x000000022c157824 */ /* 0x000fca00078e0211 */
[----:B------:R-:W1:Y:S01]  /*11a60*/  LDS.128 R44, [R21+0x10400] ;  /* 0x01040000152c7984 */ /* 0x000e620000000c00 */
[--C-:B0-----:R-:W-:Y:S02]  /*11a70*/  HADD2.F32 R53, -RZ, R41.reuse.H0_H0 ;  /* 0x20000029ff357230 */ /* 0x101fe40000004100 */
[----:B------:R-:W-:Y:S02]  /*11a80*/  HADD2.F32 R49, -RZ, R41.H1_H1 ;  /* 0x30000029ff317230 */ /* 0x000fe40000004100 */
[----:B------:R-:W-:Y:S02]  /*11a90*/  HADD2.F32 R41, -RZ, R40.H0_H0 ;  /* 0x20000028ff297230 */ /* 0x000fe40000004100 */
[----:B------:R-:W-:Y:S02]  /*11aa0*/  HADD2.F32 R37, -RZ, R42.H0_H0 ;  /* 0x2000002aff257230 */ /* 0x000fe40000004100 */
[--C-:B------:R-:W-:Y:S02]  /*11ab0*/  HADD2.F32 R39, -RZ, R43.reuse.H0_H0 ;  /* 0x2000002bff277230 */ /* 0x100fe40000004100 */
[----:B------:R-:W-:-:S02]  /*11ac0*/  HADD2.F32 R43, -RZ, R43.H1_H1 ;  /* 0x3000002bff2b7230 */ /* 0x000fc40000004100 */
[--C-:B-1----:R-:W-:Y:S02]  /*11ad0*/  HADD2.F32 R54, -RZ, R45.reuse.H0_H0 ;  /* 0x2000002dff367230 */ /* 0x102fe40000004100 */
[----:B------:R-:W-:Y:S02]  /*11ae0*/  HADD2.F32 R56, -RZ, R45.H1_H1 ;  /* 0x3000002dff387230 */ /* 0x000fe40000004100 */
[----:B------:R-:W-:Y:S02]  /*11af0*/  HADD2.F32 R55, -RZ, R44.H0_H0 ;  /* 0x2000002cff377230 */ /* 0x000fe40000004100 */
[C---:B------:R-:W-:Y:S01]  /*11b00*/  FMUL.FTZ R60, R54.reuse, R58 ;  /* 0x0000003a363c7220 */ /* 0x040fe20000410000 */
[----:B------:R-:W-:Y:S01]  /*11b10*/  FMUL.FTZ R54, R54, R57 ;  /* 0x0000003936367220 */ /* 0x000fe20000410000 */
[----:B------:R-:W-:Y:S01]  /*11b20*/  FMUL.FTZ R62, R56, R59 ;  /* 0x0000003b383e7220 */ /* 0x000fe20000410000 */
[----:B------:R-:W-:Y:S02]  /*11b30*/  HADD2.F32 R48, -RZ, R47.H0_H0 ;  /* 0x2000002fff307230 */ /* 0x000fe40000004100 */
[----:B------:R-:W-:Y:S01]  /*11b40*/  FFMA.FTZ R45, R53, R57, -R60 ;  /* 0x00000039352d7223 */ /* 0x000fe2000001083c */
[----:B------:R-:W-:-:S02]  /*11b50*/  HADD2.F32 R60, -RZ, R105.H0_H0 ;  /* 0x20000069ff3c7230 */ /* 0x000fc40000004100 */
[-C--:B------:R-:W-:Y:S01]  /*11b60*/  FMUL.FTZ R56, R56, R51.reuse ;  /* 0x0000003338387220 */ /* 0x080fe20000410000 */
[----:B------:R-:W-:Y:S02]  /*11b70*/  HADD2.F32 R50, -RZ, R47.H1_H1 ;  /* 0x3000002fff327230 */ /* 0x000fe40000004100 */
[----:B------:R-:W-:Y:S01]  /*11b80*/  FFMA.FTZ R47, R53, R58, R54 ;  /* 0x0000003a352f7223 */ /* 0x000fe20000010036 */
[----:B------:R-:W-:Y:S02]  /*11b90*/  HADD2.F32 R58, -RZ, R107.H0_H0 ;  /* 0x2000006bff3a7230 */ /* 0x000fe40000004100 */
[----:B------:R-:W-:Y:S01]  /*11ba0*/  FFMA.FTZ R54, R49, R51, -R62 ;  /* 0x0000003331367223 */ /* 0x000fe2000001083e */
[----:B------:R-:W-:Y:S02]  /*11bb0*/  HADD2.F32 R52, -RZ, R46.H0_H0 ;  /* 0x2000002eff347230 */ /* 0x000fe40000004100 */
[----:B------:R-:W-:Y:S01]  /*11bc0*/  FMUL.FTZ R62, R55, R60 ;  /* 0x0000003c373e7220 */ /* 0x000fe20000410000 */
[----:B------:R-:W-:-:S02]  /*11bd0*/  HADD2.F32 R53, -RZ, R106.H0_H0 ;  /* 0x2000006aff357230 */ /* 0x000fc40000004100 */
[----:B------:R-:W-:Y:S01]  /*11be0*/  FFMA.FTZ R56, R49, R59, R56 ;  /* 0x0000003b31387223 */ /* 0x000fe20000010038 */
[--C-:B------:R-:W-:Y:S02]  /*11bf0*/  HADD2.F32 R51, -RZ, R108.reuse.H0_H0 ;  /* 0x2000006cff337230 */ /* 0x100fe40000004100 */
[-C--:B------:R-:W-:Y:S01]  /*11c00*/  FMUL.FTZ R55, R55, R58.reuse ;  /* 0x0000003a37377220 */ /* 0x080fe20000410000 */
[C---:B------:R-:W-:Y:S01]  /*11c10*/  FFMA.FTZ R49, R41.reuse, R58, -R62 ;  /* 0x0000003a29317223 */ /* 0x040fe2000001083e */
[C---:B------:R-:W-:Y:S01]  /*11c20*/  FMUL.FTZ R58, R52.reuse, R53 ;  /* 0x00000035343a7220 */ /* 0x040fe20000410000 */
[----:B------:R-:W-:Y:S02]  /*11c30*/  HADD2.F32 R108, -RZ, R108.H1_H1 ;  /* 0x3000006cff6c7230 */ /* 0x000fe40000004100 */
[-C--:B------:R-:W-:Y:S01]  /*11c40*/  FMUL.FTZ R52, R52, R51.reuse ;  /* 0x0000003334347220 */ /* 0x080fe20000410000 */
[----:B------:R-:W-:Y:S02]  /*11c50*/  HADD2.F32 R106, -RZ, R106.H1_H1 ;  /* 0x3000006aff6a7230 */ /* 0x000fe40000004100 */
[----:B------:R-:W-:Y:S01]  /*11c60*/  FFMA.FTZ R41, R41, R60, R55 ;  /* 0x0000003c29297223 */ /* 0x000fe20000010037 */
[C---:B------:R-:W-:Y:S01]  /*11c70*/  FFMA.FTZ R51, R37.reuse, R51, -R58 ;  /* 0x0000003325337223 */ /* 0x040fe2000001083a */
[C---:B------:R-:W-:Y:S01]  /*11c80*/  FMUL.FTZ R55, R48.reuse, R108 ;  /* 0x0000006c30377220 */ /* 0x040fe20000410000 */
[----:B------:R-:W-:Y:S01]  /*11c90*/  FFMA.FTZ R52, R37, R53, R52 ;  /* 0x0000003525347223 */ /* 0x000fe20000010034 */
[----:B------:R-:W-:Y:S01]  /*11ca0*/  FMUL.FTZ R58, R48, R106 ;  /* 0x0000006a303a7220 */ /* 0x000fe20000410000 */
[----:B------:R-:W-:Y:S01]  /*11cb0*/  FMUL.FTZ R48, R50, R38 ;  /* 0x0000002632307220 */ /* 0x000fe20000410000 */
[----:B------:R-:W-:Y:S01]  /*11cc0*/  FFMA.FTZ R55, R39, R106, R55 ;  /* 0x0000006a27377223 */ /* 0x000fe20000010037 */
[----:B------:R-:W-:-:S02]  /*11cd0*/  HADD2.F32 R44, -RZ, R44.H1_H1 ;  /* 0x3000002cff2c7230 */ /* 0x000fc40000004100 */
[----:B------:R-:W-:Y:S01]  /*11ce0*/  FFMA.FTZ R58, R39, R108, -R58 ;  /* 0x0000006c273a7223 */ /* 0x000fe2000001083a */
[----:B------:R-:W-:Y:S02]  /*11cf0*/  HADD2.F32 R46, -RZ, R46.H1_H1 ;  /* 0x3000002eff2e7230 */ /* 0x000fe40000004100 */
[-C--:B------:R-:W-:Y:S01]  /*11d00*/  FMUL.FTZ R50, R50, R36.reuse ;  /* 0x0000002432327220 */ /* 0x080fe20000410000 */
[----:B------:R-:W-:Y:S02]  /*11d10*/  HADD2.F32 R37, -RZ, R29.H0_H0 ;  /* 0x2000001dff257230 */ /* 0x000fe40000004100 */
[C---:B------:R-:W-:Y:S01]  /*11d20*/  FFMA.FTZ R57, R43.reuse, R36, -R48 ;  /* 0x000000242b397223 */ /* 0x040fe20000010830 */
[----:B------:R-:W-:Y:S02]  /*11d30*/  HADD2.F32 R39, -RZ, R31.H0_H0 ;  /* 0x2000001fff277230 */ /* 0x000fe40000004100 */
[----:B------:R-:W-:Y:S01]  /*11d40*/  FFMA.FTZ R50, R43, R38, R50 ;  /* 0x000000262b327223 */ /* 0x000fe20000010032 */
[----:B------:R-:W-:-:S02]  /*11d50*/  HADD2.F32 R29, -RZ, R28.H0_H0 ;  /* 0x2000001cff1d7230 */ /* 0x000fc40000004100 */
[----:B------:R-:W-:Y:S01]  /*11d60*/  FMUL.FTZ R43, R44, R37 ;  /* 0x000000252c2b7220 */ /* 0x000fe20000410000 */
[----:B------:R-:W-:Y:S02]  /*11d70*/  HADD2.F32 R31, -RZ, R30.H0_H0 ;  /* 0x2000001eff1f7230 */ /* 0x000fe40000004100 */
[----:B------:R-:W-:Y:S01]  /*11d80*/  FMUL.FTZ R53, R46, R39 ;  /* 0x000000272e357220 */ /* 0x000fe20000410000 */
[----:B------:R-:W-:Y:S02]  /*11d90*/  HADD2.F32 R40, -RZ, R40.H1_H1 ;  /* 0x30000028ff287230 */ /* 0x000fe40000004100 */
[----:B------:R-:W-:Y:S01]  /*11da0*/  FMUL.FTZ R44, R44, R29 ;  /* 0x0000001d2c2c7220 */ /* 0x000fe20000410000 */
[----:B------:R-:W-:Y:S02]  /*11db0*/  HADD2.F32 R42, -RZ, R42.H1_H1 ;  /* 0x3000002aff2a7230 */ /* 0x000fe40000004100 */
        /* <DEDUP_REMOVED lines=15> */
.L_x_1732:
[----:B------:R-:W-:Y:S05]  /*11eb0*/  BSYNC B2 ;  /* 0x0000000000027941 */ /* 0x000fea0003800000 */
.L_x_1731:
[----:B------:R-:W-:Y:S05]  /*11ec0*/  @P1 BRA `(.L_x_1730) ;  /* 0x00000004009c1947 */ /* 0x000fea0003800000 */
[----:B0-----:R-:W2:Y:S04]  /*11ed0*/  LDL R28, [R1+0xa4] ;  /* 0x0000a400011c7983 */ /* 0x001ea80000100800 */
[----:B------:R-:W3:Y:S01]  /*11ee0*/  LDL R52, [R1+0xb4] ;  /* 0x0000b40001347983 */ /* 0x000ee20000100800 */
[----:B------:R-:W-:Y:S01]  /*11ef0*/  SHF.L.U32 R21, R3, 0x6, RZ ;  /* 0x0000000603157819 */ /* 0x000fe200000006ff */
[--C-:B------:R-:W-:Y:S01]  /*11f00*/  HADD2.F32 R44, -RZ, R94.reuse.H1_H1 ;  /* 0x3000005eff2c7230 */ /* 0x100fe20000004100 */
[----:B------:R-:W-:Y:S01]  /*11f10*/  SHF.R.S32.HI R30, RZ, 0x1f, R3 ;  /* 0x0000001fff1e7819 */ /* 0x000fe20000011403 */
[----:B------:R-:W-:Y:S01]  /*11f20*/  HADD2.F32 R94, -RZ, R94.H0_H0 ;  /* 0x2000005eff5e7230 */ /* 0x000fe20000004100 */
[----:B------:R-:W-:Y:S02]  /*11f30*/  SHF.R.U32.HI R43, RZ, 0x10, R25 ;  /* 0x00000010ff2b7819 */ /* 0x000fe40000011619 */
[----:B------:R-:W-:-:S02]  /*11f40*/  LEA.HI R30, R30, R3, RZ, 0x3 ;  /* 0x000000031e1e7211 */ /* 0x000fc400078f18ff */
[----:B------:R-:W-:Y:S01]  /*11f50*/  SHF.R.U32.HI R45, RZ, 0x10, R33 ;  /* 0x00000010ff2d7819 */ /* 0x000fe20000011621 */
[----:B------:R-:W-:Y:S01]  /*11f60*/  HADD2.F32 R43, -RZ, R43.H0_H0 ;  /* 0x2000002bff2b7230 */ /* 0x000fe20000004100 */
[----:B------:R-:W-:Y:S01]  /*11f70*/  SHF.R.U32.HI R50, RZ, 0x10, R35 ;  /* 0x00000010ff327819 */ /* 0x000fe20000011623 */
[----:B------:R-:W-:Y:S01]  /*11f80*/  IMAD.SHL.U32 R30, R30, 0x40, RZ ;  /* 0x000000401e1e7824 */ /* 0x000fe200078e00ff */
[----:B------:R-:W-:Y:S01]  /*11f90*/  SHF.R.U32.HI R51, RZ, 0x10, R27 ;  /* 0x00000010ff337819 */ /* 0x000fe2000001161b */
[----:B------:R-:W-:Y:S01]  /*11fa0*/  HADD2.F32 R45, -RZ, R45.H0_H0 ;  /* 0x2000002dff2d7230 */ /* 0x000fe20000004100 */
[----:B--2---:R-:W-:Y:S02]  /*11fb0*/  LEA.HI R20, R20, R28, RZ, 0x1d ;  /* 0x0000001c14147211 */ /* 0x004fe400078fe8ff */
[----:B------:R-:W-:Y:S02]  /*11fc0*/  LOP3.LUT R28, R21, 0x1c0, RZ, 0xc0, !PT ;  /* 0x000001c0151c7812 */ /* 0x000fe400078ec0ff */
[----:B------:R-:W-:Y:S01]  /*11fd0*/  SHF.R.S32.HI R29, RZ, 0x1f, R20 ;  /* 0x0000001fff1d7819 */ /* 0x000fe20000011414 */
[----:B------:R-:W-:-:S03]  /*11fe0*/  IMAD.SHL.U32 R21, R20, 0x8, RZ ;  /* 0x0000000814157824 */ /* 0x000fc600078e00ff */
[----:B------:R-:W-:Y:S02]  /*11ff0*/  LEA.HI R29, R29, R20, RZ, 0x3 ;  /* 0x000000141d1d7211 */ /* 0x000fe400078f18ff */
[----:B------:R-:W-:Y:S02]  /*12000*/  LOP3.LUT R3, R28, 0x38, R21, 0xf8, !PT ;  /* 0x000000381c037812 */ /* 0x000fe400078ef815 */
[----:B------:R-:W-:Y:S01]  /*12010*/  SHF.R.U32.HI R28, RZ, 0x3, R28 ;  /* 0x00000003ff1c7819 */ /* 0x000fe2000001161c */
[----:B------:R-:W-:Y:S01]  /*12020*/  IMAD.SHL.U32 R29, R29, 0x400, RZ ;  /* 0x000004001d1d7824 */ /* 0x000fe200078e00ff */
[----:B------:R-:W-:Y:S02]  /*12030*/  LOP3.LUT R21, R30, 0xfffffe00, RZ, 0xc0, !PT ;  /* 0xfffffe001e157812 */ /* 0x000fe400078ec0ff */
[----:B------:R-:W-:Y:S02]  /*12040*/  LOP3.LUT R3, R3, R28, RZ, 0x3c, !PT ;  /* 0x0000001c03037212 */ /* 0x000fe400078e3cff */
[----:B------:R-:W-:-:S02]  /*12050*/  LOP3.LUT R20, R29, 0x7fffe000, RZ, 0xc0, !PT ;  /* 0x7fffe0001d147812 */ /* 0x000fc400078ec0ff */
[----:B---3--:R-:W0:Y:S02]  /*12060*/  LDS.128 R28, [R52] ;  /* 0x00000000341c7984 */ /* 0x008e240000000c00 */
[----:B------:R-:W-:Y:S02]  /*12070*/  IADD3 R20, R3, R20, R21 ;  /* 0x0000001403147210 */ /* 0x000fe40007ffe015 */
[----:B------:R-:W-:-:S03]  /*12080*/  SHF.R.U64 R21, R26, 0x10, R27 ;  /* 0x000000101a157819 */ /* 0x000fc6000000121b */
[----:B------:R-:W-:Y:S01]  /*12090*/  IMAD R3, R20, 0x2, R17 ;  /* 0x0000000214037824 */ /* 0x000fe200078e0211 */
[----:B------:R-:W-:Y:S01]  /*120a0*/  SHF.R.U64 R20, R24, 0x10, R25 ;  /* 0x0000001018147819 */ /* 0x000fe20000001219 */
[----:B------:R-:W-:Y:S01]  /*120b0*/  HADD2.F32 R21, -RZ, R21.H0_H0 ;  /* 0x20000015ff157230 */ /* 0x000fe20000004100 */
[----:B------:R-:W-:Y:S02]  /*120c0*/  SHF.R.U64 R24, R32, 0x10, R33 ;  /* 0x0000001020187819 */ /* 0x000fe40000001221 */
[----:B------:R-:W1:Y:S01]  /*120d0*/  LDS.128 R36, [R3+0x10400] ;  /* 0x0104000003247984 */ /* 0x000e620000000c00 */
[----:B------:R-:W-:-:S05]  /*120e0*/  SHF.R.U64 R25, R34, 0x10, R35 ;  /* 0x0000001022197819 */ /* 0x000fca0000001223 */
[----:B------:R-:W-:Y:S02]  /*120f0*/  HADD2.F32 R25, -RZ, R25.H0_H0 ;  /* 0x20000019ff197230 */ /* 0x000fe40000004100 */
[--C-:B0-----:R-:W-:Y:S02]  /*12100*/  HADD2.F32 R33, -RZ, R29.reuse.H0_H0 ;  /* 0x2000001dff217230 */ /* 0x101fe40000004100 */
[----:B------:R-:W-:Y:S02]  /*12110*/  HADD2.F32 R34, -RZ, R29.H1_H1 ;  /* 0x3000001dff227230 */ /* 0x000fe40000004100 */
[--C-:B------:R-:W-:Y:S02]  /*12120*/  HADD2.F32 R29, -RZ, R96.reuse.H1_H1 ;  /* 0x30000060ff1d7230 */ /* 0x100fe40000004100 */
[----:B------:R-:W-:Y:S02]  /*12130*/  HADD2.F32 R96, -RZ, R96.H0_H0 ;  /* 0x20000060ff607230 */ /* 0x000fe40000004100 */
[----:B------:R-:W-:-:S02]  /*12140*/  HADD2.F32 R32, -RZ, R28.H0_H0 ;  /* 0x2000001cff207230 */ /* 0x000fc40000004100 */
[----:B------:R-:W-:Y:S02]  /*12150*/  HADD2.F32 R35, -RZ, R30.H0_H0 ;  /* 0x2000001eff237230 */ /* 0x000fe40000004100 */
[--C-:B-1----:R-:W-:Y:S02]  /*12160*/  HADD2.F32 R26, -RZ, R37.reuse.H0_H0 ;  /* 0x20000025ff1a7230 */ /* 0x102fe40000004100 */
[----:B------:R-:W-:Y:S02]  /*12170*/  HADD2.F32 R40, -RZ, R37.H1_H1 ;  /* 0x30000025ff287230 */ /* 0x000fe40000004100 */
[----:B------:R-:W-:Y:S02]  /*12180*/  HADD2.F32 R37, -RZ, R36.H0_H0 ;  /* 0x20000024ff257230 */ /* 0x000fe40000004100 */
[CC--:B------:R-:W-:Y:S01]  /*12190*/  FMUL.FTZ R46, R26.reuse, R44.reuse ;  /* 0x0000002c1a2e7220 */ /* 0x0c0fe20000410000 */
[----:B------:R-:W-:Y:S01]  /*121a0*/  FMUL.FTZ R48, R26, R29 ;  /* 0x0000001d1a307220 */ /* 0x000fe20000410000 */
[C---:B------:R-:W-:Y:S01]  /*121b0*/  FMUL.FTZ R47, R40.reuse, R45 ;  /* 0x0000002d282f7220 */ /* 0x040fe20000410000 */
[----:B------:R-:W-:Y:S01]  /*121c0*/  FMUL.FTZ R49, R40, R43 ;  /* 0x0000002b28317220 */ /* 0x000fe20000410000 */
[C---:B------:R-:W-:Y:S01]  /*121d0*/  FFMA.FTZ R26, R33.reuse, R29, -R46 ;  /* 0x0000001d211a7223 */ /* 0x040fe2000001082e */
[----:B------:R-:W-:Y:S01]  /*121e0*/  FFMA.FTZ R29, R33, R44, R48 ;  /* 0x0000002c211d7223 */ /* 0x000fe20000010030 */
[----:B------:R-:W-:Y:S01]  /*121f0*/  FMUL.FTZ R33, R37, R94 ;  /* 0x0000005e25217220 */ /* 0x000fe20000410000 */
[----:B------:R-:W-:-:S02]  /*12200*/  HADD2.F32 R41, -RZ, R38.H0_H0 ;  /* 0x20000026ff297230 */ /* 0x000fc40000004100 */
[-C--:B------:R-:W-:Y:S01]  /*12210*/  FMUL.FTZ R37, R37, R96.reuse ;  /* 0x0000006025257220 */ /* 0x080fe20000410000 */
[----:B------:R-:W-:Y:S02]  /*12220*/  HADD2.F32 R40, -RZ, R95.H0_H0 ;  /* 0x2000005fff287230 */ /* 0x000fe40000004100 */
[C---:B------:R-:W-:Y:S01]  /*12230*/  FFMA.FTZ R47, R34.reuse, R43, -R47 ;  /* 0x0000002b222f7223 */ /* 0x040fe2000001082f */
[----:B------:R-:W-:Y:S01]  /*12240*/  FFMA.FTZ R44, R34, R45, R49 ;  /* 0x0000002d222c7223 */ /* 0x000fe20000010031 */
[----:B------:R-:W-:Y:S02]  /*12250*/  HADD2.F32 R34, -RZ, R97.H0_H0 ;  /* 0x20000061ff227230 */ /* 0x000fe40000004100 */
[C---:B------:R-:W-:Y:S01]  /*12260*/  FFMA.FTZ R96, R32.reuse, R96, -R33 ;  /* 0x0000006020607223 */ /* 0x040fe20000010821 */
[----:B------:R-:W-:Y:S01]  /*12270*/  FFMA.FTZ R37, R32, R94, R37 ;  /* 0x0000005e20257223 */ /* 0x000fe20000010025 */
[----:B------:R-:W-:Y:S02]  /*12280*/  HADD2.F32 R42, -RZ, R39.H0_H0 ;  /* 0x20000027ff2a7230 */ /* 0x000fe40000004100 */
[----:B------:R-:W-:Y:S01]  /*12290*/  FMUL.FTZ R32, R41, R40 ;  /* 0x0000002829207220 */ /* 0x000fe20000410000 */
[----:B------:R-:W-:-:S02]  /*122a0*/  HADD2.F32 R95, -RZ, R95.H1_H1 ;  /* 0x3000005fff5f7230 */ /* 0x000fc40000004100 */
[-C--:B------:R-:W-:Y:S01]  /*122b0*/  FMUL.FTZ R46, R41, R34.reuse ;  /* 0x00000022292e7220 */ /* 0x080fe20000410000 */
[----:B------:R-:W-:Y:S02]  /*122c0*/  HADD2.F32 R97, -RZ, R97.H1_H1 ;  /* 0x30000061ff617230 */ /* 0x000fe40000004100 */
[----:B------:R-:W-:Y:S01]  /*122d0*/  FFMA.FTZ R41, R35, R34, -R32 ;  /* 0x0000002223297223 */ /* 0x000fe20000010820 */
[----:B------:R-:W-:Y:S02]  /*122e0*/  HADD2.F32 R27, -RZ, R31.H0_H0 ;  /* 0x2000001fff1b7230 */ /* 0x000fe40000004100 */
[C---:B------:R-:W-:Y:S01]  /*122f0*/  FMUL.FTZ R48, R42.reuse, R95 ;  /* 0x0000005f2a307220 */ /* 0x040fe20000410000 */
[----:B------:R-:W-:Y:S02]  /*12300*/  HADD2.F32 R39, -RZ, R39.H1_H1 ;  /* 0x30000027ff277230 */ /* 0x000fe40000004100 */
[----:B------:R-:W-:Y:S01]  /*12310*/  FMUL.FTZ R42, R42, R97 ;  /* 0x000000612a2a7220 */ /* 0x000fe20000410000 */
[----:B------:R-:W-:-:S02]  /*12320*/  HADD2.F32 R34, -RZ, R50.H0_H0 ;  /* 0x20000032ff227230 */ /* 0x000fc40000004100 */
[----:B------:R-:W-:Y:S01]  /*12330*/  FFMA.FTZ R46, R35, R40, R46 ;  /* 0x00000028232e7223 */ /* 0x000fe2000001002e */
[----:B------:R-:W-:Y:S02]  /*12340*/  HADD2.F32 R32, -RZ, R51.H0_H0 ;  /* 0x20000033ff207230 */ /* 0x000fe40000004100 */
[----:B------:R-:W-:Y:S01]  /*12350*/  FFMA.FTZ R48, R27, R97, -R48 ;  /* 0x000000611b307223 */ /* 0x000fe20000010830 */
[----:B------:R-:W-:Y:S02]  /*12360*/  HADD2.F32 R31, -RZ, R31.H1_H1 ;  /* 0x3000001fff1f7230 */ /* 0x000fe40000004100 */
[----:B------:R-:W-:Y:S01]  /*12370*/  FMUL.FTZ R40, R39, R34 ;  /* 0x0000002227287220 */ /* 0x000fe20000410000 */
[----:B------:R-:W-:Y:S02]  /*12380*/  HADD2.F32 R36, -RZ, R36.H1_H1 ;  /* 0x30000024ff247230 */ /* 0x000fe40000004100 */
[----:B------:R-:W-:Y:S01]  /*12390*/  FFMA.FTZ R42, R27, R95, R42 ;  /* 0x0000005f1b2a7223 */ /* 0x000fe2000001002a */
[----:B------:R-:W-:-:S02]  /*123a0*/  HADD2.F32 R38, -RZ, R38.H1_H1 ;  /* 0x30000026ff267230 */ /* 0x000fc40000004100 */
[-C--:B------:R-:W-:Y:S01]  /*123b0*/  FMUL.FTZ R50, R39, R32.reuse ;  /* 0x0000002027327220 */ /* 0x080fe20000410000 */
[----:B------:R-:W-:Y:S02]  /*123c0*/  HADD2.F32 R33, -RZ, R24.H0_H0 ;  /* 0x20000018ff217230 */ /* 0x000fe40000004100 */
[C---:B------:R-:W-:Y:S01]  /*123d0*/  FFMA.FTZ R43, R31.reuse, R32, -R40 ;  /* 0x000000201f2b7223 */ /* 0x040fe20000010828 */
[----:B------:R-:W-:Y:S02]  /*123e0*/  HADD2.F32 R27, -RZ, R20.H0_H0 ;  /* 0x20000014ff1b7230 */ /* 0x000fe40000004100 */
[----:B------:R-:W-:Y:S01]  /*123f0*/  FFMA.FTZ R45, R31, R34, R50 ;  /* 0x000000221f2d7223 */ /* 0x000fe20000010032 */
[----:B------:R-:W-:Y:S02]  /*12400*/  HADD2.F32 R28, -RZ, R28.H1_H1 ;  /* 0x3000001cff1c7230 */ /* 0x000fe40000004100 */
[----:B------:R-:W-:Y:S01]  /*12410*/  FMUL.FTZ R31, R36, R33 ;  /* 0x00000021241f7220 */ /* 0x000fe20000410000 */
[----:B------:R-:W-:-:S02]  /*12420*/  HADD2.F32 R30, -RZ, R30.H1_H1 ;  /* 0x3000001eff1e7230 */ /* 0x000fc40000004100 */
[----:B------:R-:W-:Y:S01]  /*12430*/  FMUL.FTZ R39, R38, R25 ;  /* 0x0000001926277220 */ /* 0x000fe20000410000 */
[----:B------:R-:W-:Y:S01]  /*12440*/  FMUL.FTZ R36, R36, R27 ;  /* 0x0000001b24247220 */ /* 0x000fe20000410000 */
[----:B------:R-:W-:Y:S01]  /*12450*/  FMUL.FTZ R38, R38, R21 ;  /* 0x0000001526267220 */ /* 0x000fe20000410000 */
[----:B------:R-:W-:Y:S01]  /*12460*/  FFMA.FTZ R35, R28, R27, -R31 ;  /* 0x0000001b1c237223 */ /* 0x000fe2000001081f */
[----:B------:R-:W-:Y:S01]  /*12470*/  FFMA.FTZ R20, R30, R21, -R39 ;  /* 0x000000151e147223 */ /* 0x000fe20000010827 */
[----:B------:R-:W-:Y:S01]  /*12480*/  FFMA.FTZ R28, R28, R33, R36 ;  /* 0x000000211c1c7223 */ /* 0x000fe20000010024 */
        /* <DEDUP_REMOVED lines=8> */
[----:B------:R-:W-:Y:S02]  /*12510*/  F2FP.F16.F32.PACK_AB R28, R28, R37 ;  /* 0x000000251c1c723e */ /* 0x000fe400000000ff */
[----:B------:R-:W-:-:S05]  /*12520*/  F2FP.F16.F32.PACK_AB R30, R21, R46 ;  /* 0x0000002e151e723e */ /* 0x000fca00000000ff */
[----:B------:R2:W-:Y:S02]  /*12530*/  STS.128 [R3+0x10400], R28 ;  /* 0x0104001c03007388 */ /* 0x0005e40000000c00 */
.L_x_1730:
[----:B------:R-:W-:Y:S05]  /*12540*/  BSYNC B1 ;  /* 0x0000000000017941 */ /* 0x000fea0003800000 */
.L_x_1729:
[----:B--2---:R-:W-:-:S04]  /*12550*/  IADD3 R3, R121, 0x60, RZ ;  /* 0x0000006079037810 */ /* 0x004fc80007ffe0ff */
[----:B------:R-:W-:-:S13]  /*12560*/  ISETP.GE.AND P0, PT, R3, R0, PT ;  /* 0x000000000300720c */ /* 0x000fda0003f06270 */
[----:B------:R-:W-:Y:S05]  /*12570*/  @P0 BRA `(.L_x_1700) ;  /* 0x0000000c00540947 */ /* 0x000fea0003800000 */
[----:B------:R-:W2:Y:S01]  /*12580*/  LDC R0, c[0x0][0x3f4] ;  /* 0x0000fd00ff007b82 */ /* 0x000ea20000000800 */
[----:B------:R-:W-:Y:S01]  /*12590*/  BSSY B1, `(.L_x_1733) ;  /* 0x000006b000017945 */ /* 0x000fe20003800000 */
[-C--:B--2---:R-:W-:Y:S02]  /*125a0*/  ISETP.GE.AND P0, PT, R18, R0.reuse, PT ;  /* 0x000000001200720c */ /* 0x084fe40003f06270 */
[----:B------:R-:W-:-:S11]  /*125b0*/  ISETP.GE.AND P1, PT, R203, R0, PT ;  /* 0x00000000cb00720c */ /* 0x000fd60003f26270 */
[----:B------:R-:W-:Y:S05]  /*125c0*/  @P0 BRA `(.L_x_1734) ;  /* 0x00000004009c0947 */ /* 0x000fea0003800000 */
[----:B01----:R-:W2:Y:S04]  /*125d0*/  LDL R20, [R1+0x84] ;  /* 0x0000840001147983 */ /* 0x003ea80000100800 */
[----:B------:R-:W3:Y:S01]  /*125e0*/  LDL R45, [R1+0xb0] ;  /* 0x0000b000012d7983 */ /* 0x000ee20000100800 */
[----:B------:R-:W-:Y:S01]  /*125f0*/  IMAD.SHL.U32 R21, R3, 0x40, RZ ;  /* 0x0000004003157824 */ /* 0x000fe200078e00ff */
[----:B------:R-:W-:Y:S01]  /*12600*/  SHF.R.S32.HI R26, RZ, 0x1f, R3 ;  /* 0x0000001fff1a7819 */ /* 0x000fe20000011403 */
[----:B------:R-:W-:Y:S01]  /*12610*/  HADD2.F32 R32, -RZ, R100.H1_H1 ;  /* 0x30000064ff207230 */ /* 0x000fe20000004100 */
[----:B------:R-:W-:Y:S01]  /*12620*/  SHF.R.U64 R44, R14, 0x10, R15 ;  /* 0x000000100e2c7819 */ /* 0x000fe2000000120f */
[--C-:B------:R-:W-:Y:S01]  /*12630*/  HADD2.F32 R33, -RZ, R98.reuse.H1_H1 ;  /* 0x30000062ff217230 */ /* 0x100fe20000004100 */
[----:B------:R-:W-:Y:S01]  /*12640*/  LOP3.LUT R24, R21, 0x1c0, RZ, 0xc0, !PT ;  /* 0x000001c015187812 */ /* 0x000fe200078ec0ff */
[----:B------:R-:W-:Y:S01]  /*12650*/  HADD2.F32 R98, -RZ, R98.H0_H0 ;  /* 0x20000062ff627230 */ /* 0x000fe20000004100 */
[----:B------:R-:W-:Y:S01]  /*12660*/  LEA.HI R26, R26, R3, RZ, 0x3 ;  /* 0x000000031a1a7211 */ /* 0x000fe200078f18ff */
[----:B------:R-:W-:Y:S01]  /*12670*/  HADD2.F32 R100, -RZ, R100.H0_H0 ;  /* 0x20000064ff647230 */ /* 0x000fe20000004100 */
[----:B------:R-:W-:-:S02]  /*12680*/  SHF.R.U32.HI R34, RZ, 0x10, R5 ;  /* 0x00000010ff227819 */ /* 0x000fc40000011605 */
[----:B------:R-:W-:Y:S01]  /*12690*/  SHF.R.U32.HI R35, RZ, 0x10, R13 ;  /* 0x00000010ff237819 */ /* 0x000fe2000001160d */
[----:B------:R-:W-:Y:S01]  /*126a0*/  IMAD.SHL.U32 R26, R26, 0x40, RZ ;  /* 0x000000401a1a7824 */ /* 0x000fe200078e00ff */
[----:B------:R-:W-:Y:S01]  /*126b0*/  SHF.R.U64 R42, R4, 0x10, R5 ;  /* 0x00000010042a7819 */ /* 0x000fe20000001205 */
[----:B------:R-:W-:Y:S01]  /*126c0*/  HADD2.F32 R34, -RZ, R34.H0_H0 ;  /* 0x20000022ff227230 */ /* 0x000fe20000004100 */
[----:B------:R-:W-:Y:S02]  /*126d0*/  SHF.R.U64 R12, R12, 0x10, R13 ;  /* 0x000000100c0c7819 */ /* 0x000fe4000000120d */
[----:B------:R-:W-:Y:S02]  /*126e0*/  LOP3.LUT R28, R26, 0xfffffe00, RZ, 0xc0, !PT ;  /* 0xfffffe001a1c7812 */ /* 0x000fe400078ec0ff */
[----:B------:R-:W-:Y:S02]  /*126f0*/  SHF.R.U32.HI R43, RZ, 0x10, R15 ;  /* 0x00000010ff2b7819 */ /* 0x000fe4000001160f */
[----:B------:R-:W-:-:S02]  /*12700*/  SHF.R.U32.HI R39, RZ, 0x10, R7 ;  /* 0x00000010ff277819 */ /* 0x000fc40000011607 */
[----:B------:R-:W-:Y:S02]  /*12710*/  SHF.R.U64 R41, R6, 0x10, R7 ;  /* 0x0000001006297819 */ /* 0x000fe40000001207 */
        /* <DEDUP_REMOVED lines=10> */
[----:B------:R-:W-:-:S04]  /*127c0*/  IADD3 R20, R20, R21, R28 ;  /* 0x0000001514147210 */ /* 0x000fc80007ffe01c */
[----:B------:R-:W-:-:S05]  /*127d0*/  LEA R20, R20, R17, 0x1 ;  /* 0x0000001114147211 */ /* 0x000fca00078e08ff */
        /* <DEDUP_REMOVED lines=10> */
[CC--:B------:R-:W-:Y:S01]  /*12880*/  FMUL.FTZ R36, R14.reuse, R33.reuse ;  /* 0x000000210e247220 */ /* 0x0c0fe20000410000 */
[-C--:B------:R-:W-:Y:S01]  /*12890*/  FMUL.FTZ R38, R14, R32.reuse ;  /* 0x000000200e267220 */ /* 0x080fe20000410000 */
[----:B------:R-:W-:Y:S02]  /*128a0*/  HADD2.F32 R14, -RZ, R35.H0_H0 ;  /* 0x20000023ff0e7230 */ /* 0x000fe40000004100 */
[C---:B------:R-:W-:Y:S01]  /*128b0*/  FFMA.FTZ R36, R5.reuse, R32, -R36 ;  /* 0x0000002005247223 */ /* 0x040fe20000010824 */
[----:B------:R-:W-:Y:S01]  /*128c0*/  FFMA.FTZ R38, R5, R33, R38 ;  /* 0x0000002105267223 */ /* 0x000fe20000010026 */
[----:B------:R-:W-:Y:S01]  /*128d0*/  FMUL.FTZ R32, R29, R34 ;  /* 0x000000221d207220 */ /* 0x000fe20000410000 */
[C---:B------:R-:W-:Y:S01]  /*128e0*/  FMUL.FTZ R5, R13.reuse, R98 ;  /* 0x000000620d057220 */ /* 0x040fe20000410000 */
[----:B------:R-:W-:Y:S01]  /*128f0*/  FMUL.FTZ R13, R13, R100 ;  /* 0x000000640d0d7220 */ /* 0x000fe20000410000 */
[----:B------:R-:W-:Y:S01]  /*12900*/  FMUL.FTZ R40, R29, R14 ;  /* 0x0000000e1d287220 */ /* 0x000fe20000410000 */
[----:B------:R-:W-:-:S02]  /*12910*/  HADD2.F32 R15, -RZ, R30.H0_H0 ;  /* 0x2000001eff0f7230 */ /* 0x000fc40000004100 */
[C---:B------:R-:W-:Y:S01]  /*12920*/  FFMA.FTZ R33, R25.reuse, R14, -R32 ;  /* 0x0000000e19217223 */ /* 0x040fe20000010820 */
[----:B------:R-:W-:Y:S02]  /*12930*/  HADD2.F32 R29, -RZ, R99.H0_H0 ;  /* 0x20000063ff1d7230 */ /* 0x000fe40000004100 */
[C---:B------:R-:W-:Y:S01]  /*12940*/  FFMA.FTZ R100, R4.reuse, R100, -R5 ;  /* 0x0000006404647223 */ /* 0x040fe20000010805 */
[----:B------:R-:W-:Y:S02]  /*12950*/  HADD2.F32 R21, -RZ, R31.H0_H0 ;  /* 0x2000001fff157230 */ /* 0x000fe40000004100 */
[----:B------:R-:W-:Y:S01]  /*12960*/  FFMA.FTZ R98, R4, R98, R13 ;  /* 0x0000006204627223 */ /* 0x000fe2000001000d */
[----:B------:R-:W-:Y:S02]  /*12970*/  HADD2.F32 R5, -RZ, R101.H0_H0 ;  /* 0x20000065ff057230 */ /* 0x000fe40000004100 */
[----:B------:R-:W-:Y:S01]  /*12980*/  FFMA.FTZ R35, R25, R34, R40 ;  /* 0x0000002219237223 */ /* 0x000fe20000010028 */
[----:B------:R-:W-:-:S02]  /*12990*/  HADD2.F32 R32, -RZ, R99.H1_H1 ;  /* 0x30000063ff207230 */ /* 0x000fc40000004100 */
[C---:B------:R-:W-:Y:S01]  /*129a0*/  FMUL.FTZ R13, R15.reuse, R29 ;  /* 0x0000001d0f0d7220 */ /* 0x040fe20000410000 */
[----:B------:R-:W-:Y:S02]  /*129b0*/  HADD2.F32 R4, -RZ, R101.H1_H1 ;  /* 0x30000065ff047230 */ /* 0x000fe40000004100 */
[----:B------:R-:W-:Y:S01]  /*129c0*/  FMUL.FTZ R15, R15, R5 ;  /* 0x000000050f0f7220 */ /* 0x000fe20000410000 */
[----:B------:R-:W-:Y:S02]  /*129d0*/  HADD2.F32 R31, -RZ, R31.H1_H1 ;  /* 0x3000001fff1f7230 */ /* 0x000fe40000004100 */
[C---:B------:R-:W-:Y:S01]  /*129e0*/  FMUL.FTZ R40, R21.reuse, R32 ;  /* 0x0000002015287220 */ /* 0x040fe20000410000 */
[----:B------:R-:W-:Y:S02]  /*129f0*/  HADD2.F32 R34, -RZ, R39.H0_H0 ;  /* 0x20000027ff227230 */ /* 0x000fe40000004100 */
[----:B------:R-:W-:Y:S01]  /*12a00*/  FMUL.FTZ R21, R21, R4 ;  /* 0x0000000415157220 */ /* 0x000fe20000410000 */
[----:B------:R-:W-:-:S02]  /*12a10*/  HADD2.F32 R14, -RZ, R43.H0_H0 ;  /* 0x2000002bff0e7230 */ /* 0x000fc40000004100 */
[C---:B------:R-:W-:Y:S01]  /*12a20*/  FFMA.FTZ R37, R6.reuse, R5, -R13 ;  /* 0x0000000506257223 */ /* 0x040fe2000001080d */
[----:B------:R-:W-:Y:S01]  /*12a30*/  FFMA.FTZ R29, R6, R29, R15 ;  /* 0x0000001d061d7223 */ /* 0x000fe2000001000f */
[----:B------:R-:W-:Y:S01]  /*12a40*/  FFMA.FTZ R40, R7, R4, -R40 ;  /* 0x0000000407287223 */ /* 0x000fe20000010828 */
[----:B------:R-:W-:Y:S02]  /*12a50*/  HADD2.F32 R28, -RZ, R28.H1_H1 ;  /* 0x3000001cff1c7230 */ /* 0x000fe40000004100 */
[----:B------:R-:W-:Y:S01]  /*12a60*/  FMUL.FTZ R6, R31, R34 ;  /* 0x000000221f067220 */ /* 0x000fe20000410000 */
[----:B------:R-:W-:Y:S02]  /*12a70*/  HADD2.F32 R30, -RZ, R30.H1_H1 ;  /* 0x3000001eff1e7230 */ /* 0x000fe40000004100 */
[----:B------:R-:W-:Y:S01]  /*12a80*/  FFMA.FTZ R32, R7, R32, R21 ;  /* 0x0000002007207223 */ /* 0x000fe20000010015 */
[----:B------:R-:W-:Y:S01]  /*12a90*/  FMUL.FTZ R4, R31, R14 ;  /* 0x0000000e1f047220 */ /* 0x000fe20000410000 */
[----:B------:R-:W-:-:S02]  /*12aa0*/  HADD2.F32 R13, -RZ, R42.H0_H0 ;  /* 0x2000002aff0d7230 */ /* 0x000fc40000004100 */
[C---:B------:R-:W-:Y:S01]  /*12ab0*/  FFMA.FTZ R31, R27.reuse, R14, -R6 ;  /* 0x0000000e1b1f7223 */ /* 0x040fe20000010806 */
[----:B------:R-:W-:Y:S02]  /*12ac0*/  HADD2.F32 R15, -RZ, R41.H0_H0 ;  /* 0x20000029ff0f7230 */ /* 0x000fe40000004100 */
[----:B------:R-:W-:Y:S01]  /*12ad0*/  FFMA.FTZ R39, R27, R34, R4 ;  /* 0x000000221b277223 */ /* 0x000fe20000010004 */
[----:B------:R-:W-:Y:S02]  /*12ae0*/  HADD2.F32 R5, -RZ, R12.H0_H0 ;  /* 0x2000000cff057230 */ /* 0x000fe40000004100 */
[----:B------:R-:W-:Y:S01]  /*12af0*/  FMUL.FTZ R21, R28, R13 ;  /* 0x0000000d1c157220 */ /* 0x000fe20000410000 */
[----:B------:R-:W-:Y:S02]  /*12b00*/  HADD2.F32 R7, -RZ, R44.H0_H0 ;  /* 0x2000002cff077230 */ /* 0x000fe40000004100 */
[----:B------:R-:W-:Y:S01]  /*12b10*/  FMUL.FTZ R27, R30, R15 ;  /* 0x0000000f1e1b7220 */ /* 0x000fe20000410000 */
[----:B------:R-:W-:-:S02]  /*12b20*/  HADD2.F32 R24, -RZ, R24.H1_H1 ;  /* 0x30000018ff187230 */ /* 0x000fc40000004100 */
[----:B------:R-:W-:Y:S01]  /*12b30*/  FMUL.FTZ R28, R28, R5 ;  /* 0x000000051c1c7220 */ /* 0x000fe20000410000 */
[----:B------:R-:W-:Y:S02]  /*12b40*/  HADD2.F32 R26, -RZ, R26.H1_H1 ;  /* 0x3000001aff1a7230 */ /* 0x000fe40000004100 */
[----:B------:R-:W-:Y:S01]  /*12b50*/  FMUL.FTZ R30, R30, R7 ;  /* 0x000000071e1e7220 */ /* 0x000fe20000410000 */
        /* <DEDUP_REMOVED lines=14> */
.L_x_1734:
[----:B------:R-:W-:Y:S05]  /*12c40*/  BSYNC B1 ;  /* 0x0000000000017941 */ /* 0x000fea0003800000 */
.L_x_1733:
[----:B------:R-:W-:Y:S05]  /*12c50*/  @P1 BRA `(.L_x_1700) ;  /* 0x00000004009c1947 */ /* 0x000fea0003800000 */
[----:B--2---:R-:W2:Y:S04]  /*12c60*/  LDL R5, [R1+0xa4] ;  /* 0x0000a40001057983 */ /* 0x004ea80000100800 */
[----:B------:R-:W3:Y:S01]  /*12c70*/  LDL R40, [R1+0xac] ;  /* 0x0000ac0001287983 */ /* 0x000ee20000100800 */
[----:B------:R-:W-:Y:S01]  /*12c80*/  IMAD.SHL.U32 R4, R3, 0x40, RZ ;  /* 0x0000004003047824 */ /* 0x000fe200078e00ff */
[----:B------:R-:W-:Y:S01]  /*12c90*/  SHF.R.S32.HI R6, RZ, 0x1f, R3 ;  /* 0x0000001fff067819 */ /* 0x000fe20000011403 */
[----:B------:R-:W-:Y:S01]  /*12ca0*/  HADD2.F32 R25, -RZ, R89.H1_H1 ;  /* 0x30000059ff197230 */ /* 0x000fe20000004100 */
[----:B------:R-:W-:Y:S01]  /*12cb0*/  SHF.R.U32.HI R26, RZ, 0x10, R9 ;  /* 0x00000010ff1a7819 */ /* 0x000fe20000011609 */
[--C-:B------:R-:W-:Y:S01]  /*12cc0*/  HADD2.F32 R27, -RZ, R86.reuse.H1_H1 ;  /* 0x30000056ff1b7230 */ /* 0x100fe20000004100 */
[----:B------:R-:W-:Y:S01]  /*12cd0*/  LOP3.LUT R7, R4, 0x1c0, RZ, 0xc0, !PT ;  /* 0x000001c004077812 */ /* 0x000fe200078ec0ff */
[----:B------:R-:W-:Y:S01]  /*12ce0*/  HADD2.F32 R86, -RZ, R86.H0_H0 ;  /* 0x20000056ff567230 */ /* 0x000fe20000004100 */
[----:B------:R-:W-:Y:S01]  /*12cf0*/  LEA.HI R6, R6, R3, RZ, 0x3 ;  /* 0x0000000306067211 */ /* 0x000fe200078f18ff */
[----:B------:R-:W-:Y:S01]  /*12d00*/  HADD2.F32 R26, -RZ, R26.H0_H0 ;  /* 0x2000001aff1a7230 */ /* 0x000fe20000004100 */
[----:B0-----:R-:W-:-:S02]  /*12d10*/  SHF.R.U64 R39, R72, 0x10, R73 ;  /* 0x0000001048277819 */ /* 0x001fc40000001249 */
[----:B------:R-:W-:Y:S01]  /*12d20*/  SHF.R.U32.HI R72, RZ, 0x10, R73 ;  /* 0x00000010ff487819 */ /* 0x000fe20000011649 */
[----:B------:R-:W-:Y:S01]  /*12d30*/  IMAD.SHL.U32 R6, R6, 0x40, RZ ;  /* 0x0000004006067824 */ /* 0x000fe200078e00ff */
[----:B------:R-:W-:Y:S02]  /*12d40*/  SHF.R.U64 R37, R8, 0x10, R9 ;  /* 0x0000001008257819 */ /* 0x000fe40000001209 */
[--C-:B------:R-:W-:Y:S02]  /*12d50*/  SHF.R.U64 R35, R10, 0x10, R11.reuse ;  /* 0x000000100a237819 */ /* 0x100fe4000000120b */
[----:B------:R-:W-:Y:S02]  /*12d60*/  LOP3.LUT R12, R6, 0xfffffe00, RZ, 0xc0, !PT ;  /* 0xfffffe00060c7812 */ /* 0x000fe400078ec0ff */
[----:B------:R-:W-:Y:S02]  /*12d70*/  SHF.R.U32.HI R33, RZ, 0x10, R11 ;  /* 0x00000010ff217819 */ /* 0x000fe4000001160b */
[----:B------:R-:W-:-:S02]  /*12d80*/  SHF.R.U64 R38, R74, 0x10, R75 ;  /* 0x000000104a267819 */ /* 0x000fc4000000124b */
[----:B------:R-:W-:Y:S02]  /*12d90*/  SHF.R.U32.HI R74, RZ, 0x10, R75 ;  /* 0x00000010ff4a7819 */ /* 0x000fe4000001164b */
        /* <DEDUP_REMOVED lines=23> */
[-C--:B------:R-:W-:Y:S01]  /*12f10*/  FMUL.FTZ R31, R20, R25.reuse ;  /* 0x00000019141f7220 */ /* 0x080fe20000410000 */
[----:B------:R-:W-:Y:S02]  /*12f20*/  HADD2.F32 R20, -RZ, R72.H0_H0 ;  /* 0x20000048ff147230 */ /* 0x000fe40000004100 */
[----:B------:R-:W-:Y:S01]  /*12f30*/  FMUL.FTZ R28, R13, R26 ;  /* 0x0000001a0d1c7220 */ /* 0x000fe20000410000 */
[C---:B------:R-:W-:Y:S01]  /*12f40*/  FFMA.FTZ R29, R8.reuse, R25, -R29 ;  /* 0x00000019081d7223 */ /* 0x040fe2000001081d */
[----:B------:R-:W-:Y:S01]  /*12f50*/  FFMA.FTZ R31, R8, R27, R31 ;  /* 0x0000001b081f7223 */ /* 0x000fe2000001001f */
[----:B------:R-:W-:-:S02]  /*12f60*/  HADD2.F32 R8, -RZ, R89.H0_H0 ;  /* 0x20000059ff087230 */ /* 0x000fc40000004100 */
[----:B------:R-:W-:Y:S01]  /*12f70*/  FFMA.FTZ R30, R5, R20, -R28 ;  /* 0x00000014051e7223 */ /* 0x000fe2000001081c */
[----:B------:R-:W-:Y:S01]  /*12f80*/  FMUL.FTZ R28, R11, R86 ;  /* 0x000000560b1c7220 */ /* 0x000fe20000410000 */
[----:B------:R-:W-:Y:S01]  /*12f90*/  FMUL.FTZ R32, R13, R20 ;  /* 0x000000140d207220 */ /* 0x000fe20000410000 */
[----:B------:R-:W-:Y:S02]  /*12fa0*/  HADD2.F32 R21, -RZ, R14.H0_H0 ;  /* 0x2000000eff157230 */ /* 0x000fe40000004100 */
[-C--:B------:R-:W-:Y:S01]  /*12fb0*/  FMUL.FTZ R11, R11, R8.reuse ;  /* 0x000000080b0b7220 */ /* 0x080fe20000410000 */
[----:B------:R-:W-:Y:S02]  /*12fc0*/  HADD2.F32 R20, -RZ, R87.H0_H0 ;  /* 0x20000057ff147230 */ /* 0x000fe40000004100 */
[----:B------:R-:W-:Y:S01]  /*12fd0*/  FFMA.FTZ R28, R3, R8, -R28 ;  /* 0x00000008031c7223 */ /* 0x000fe2000001081c */
[----:B------:R-:W-:Y:S02]  /*12fe0*/  HADD2.F32 R8, -RZ, R90.H0_H0 ;  /* 0x2000005aff087230 */ /* 0x000fe40000004100 */
[----:B------:R-:W-:Y:S01]  /*12ff0*/  FFMA.FTZ R32, R5, R26, R32 ;  /* 0x0000001a05207223 */ /* 0x000fe20000010020 */
[----:B------:R-:W-:-:S02]  /*13000*/  HADD2.F32 R24, -RZ, R15.H0_H0 ;  /* 0x2000000fff187230 */ /* 0x000fc40000004100 */
[----:B------:R-:W-:Y:S01]  /*13010*/  FFMA.FTZ R86, R3, R86, R11 ;  /* 0x0000005603567223 */ /* 0x000fe2000001000b */
[----:B------:R-:W-:Y:S02]  /*13020*/  HADD2.F32 R87, -RZ, R87.H1_H1 ;  /* 0x30000057ff577230 */ /* 0x000fe40000004100 */
[C---:B------:R-:W-:Y:S01]  /*13030*/  FMUL.FTZ R26, R21.reuse, R20 ;  /* 0x00000014151a7220 */ /* 0x040fe20000410000 */
[----:B------:R-:W-:Y:S02]  /*13040*/  HADD2.F32 R3, -RZ, R90.H1_H1 ;  /* 0x3000005aff037230 */ /* 0x000fe40000004100 */
[-C--:B------:R-:W-:Y:S01]  /*13050*/  FMUL.FTZ R34, R21, R8.reuse ;  /* 0x0000000815227220 */ /* 0x080fe20000410000 */
[----:B------:R-:W-:Y:S02]  /*13060*/  HADD2.F32 R15, -RZ, R15.H1_H1 ;  /* 0x3000000fff0f7230 */ /* 0x000fe40000004100 */
[----:B------:R-:W-:Y:S01]  /*13070*/  FFMA.FTZ R21, R9, R8, -R26 ;  /* 0x0000000809157223 */ /* 0x000fe2000001081a */
[----:B------:R-:W-:Y:S01]  /*13080*/  FMUL.FTZ R5, R24, R87 ;  /* 0x0000005718057220 */ /* 0x000fe20000410000 */
[----:B------:R-:W-:-:S02]  /*13090*/  HADD2.F32 R26, -RZ, R33.H0_H0 ;  /* 0x20000021ff1a7230 */ /* 0x000fc40000004100 */
[-C--:B------:R-:W-:Y:S01]  /*130a0*/  FMUL.FTZ R24, R24, R3.reuse ;  /* 0x0000000318187220 */ /* 0x080fe20000410000 */
[----:B------:R-:W-:Y:S02]  /*130b0*/  HADD2.F32 R8, -RZ, R74.H0_H0 ;  /* 0x2000004aff087230 */ /* 0x000fe40000004100 */
[----:B------:R-:W-:Y:S01]  /*130c0*/  FFMA.FTZ R34, R9, R20, R34 ;  /* 0x0000001409227223 */ /* 0x000fe20000010022 */
[C---:B------:R-:W-:Y:S01]  /*130d0*/  FFMA.FTZ R20, R10.reuse, R3, -R5 ;  /* 0x000000030a147223 */ /* 0x040fe20000010805 */
[----:B------:R-:W-:Y:S01]  /*130e0*/  FFMA.FTZ R24, R10, R87, R24 ;  /* 0x000000570a187223 */ /* 0x000fe20000010018 */
[----:B------:R-:W-:Y:S02]  /*130f0*/  HADD2.F32 R12, -RZ, R12.H1_H1 ;  /* 0x3000000cff0c7230 */ /* 0x000fe40000004100 */
[C---:B------:R-:W-:Y:S01]  /*13100*/  FMUL.FTZ R36, R15.reuse, R26 ;  /* 0x0000001a0f247220 */ /* 0x040fe20000410000 */
[----:B------:R-:W-:Y:S02]  /*13110*/  HADD2.F32 R14, -RZ, R14.H1_H1 ;  /* 0x3000000eff0e7230 */ /* 0x000fe40000004100 */
        /* <DEDUP_REMOVED lines=27> */
.L_x_1700:
[----:B------:R-:W-:Y:S05]  /*132d0*/  BSYNC B0 ;  /* 0x0000000000007941 */ /* 0x000fea0003800000 */
.L_x_1660:
[----:B------:R-:W-:Y:S01]  /*132e0*/  @!PT LDS RZ, [RZ] ;  /* 0x00000000fffff984 */ /* 0x000fe20000000800 */
[----:B------:R-:W-:Y:S01]  /*132f0*/  @!PT LDS RZ, [RZ] ;  /* 0x00000000fffff984 */ /* 0x000fe20000000800 */
[----:B------:R-:W-:Y:S01]  /*13300*/  @!PT LDS RZ, [RZ] ;  /* 0x00000000fffff984 */ /* 0x000fe20000000800 */
[----:B------:R-:W-:Y:S01]  /*13310*/  @!PT LDS RZ, [RZ] ;  /* 0x00000000fffff984 */ /* 0x000fe20000000800 */
[----:B------:R1:W-:Y:S06]  /*13320*/  MEMBAR.ALL.CTA ;  /* 0x0000000000007992 */ /* 0x0003ec0000008000 */
[----:B-1----:R-:W1:Y:S01]  /*13330*/  FENCE.VIEW.ASYNC.S ;  /* 0x00000000000073c6 */ /* 0x002e620000000000 */
[----:B------:R-:W-:Y:S05]  /*13340*/  WARPSYNC.ALL ;  /* 0x0000000000007948 */ /* 0x000fea0003800000 */
[----:B-1----:R-:W-:Y:S06]  /*13350*/  BAR.SYNC.DEFER_BLOCKING 0xd, 0x100 ;  /* 0x0344000000007b1d */ /* 0x002fec0000010000 */
.L_x_1657:
[----:B01-3--:R-:W3:Y:S02]  /*13360*/  LDL R0, [R1+0x68] ;  /* 0x0000680001007983 */ /* 0x00bee40000100800 */
[----:B---3--:R-:W-:-:S13]  /*13370*/  R2UR UR4, R0 ;  /* 0x00000000000472ca */ /* 0x008fda00000e0000 */
[----:B------:R-:W-:-:S05]  /*13380*/  IMAD.U32 R0, RZ, RZ, UR4 ;  /* 0x00000004ff007e24 */ /* 0x000fca000f8e00ff */
[----:B------:R-:W-:-:S13]  /*13390*/  ISETP.NE.AND P0, PT, R0, 0x3, PT ;  /* 0x000000030000780c */ /* 0x000fda0003f05270 */
[----:B------:R-:W-:Y:S05]  /*133a0*/  @!P0 BRA `(.L_x_1735) ;  /* 0x0000000000048947 */ /* 0x000fea0003800000 */
[----:B------:R-:W-:Y:S01]  /*133b0*/  BPT.TRAP 0x1 ;  /* 0x000000040000795c */ /* 0x000fe20000300000 */
.L_x_1735:
[----:B------:R-:W-:Y:S01]  /*133c0*/  IMAD R0, R202, 0x8, R17 ;  /* 0x00000008ca007824 */ /* 0x000fe200078e0211 */
[----:B--2---:R-:W-:-:S04]  /*133d0*/  SHF.L.U32 R5, R218, 0x1f, RZ ;  /* 0x0000001fda057819 */ /* 0x004fc800000006ff */
[----:B------:R0:W1:Y:S01]  /*133e0*/  SYNCS.PHASECHK.TRANS64.TRYWAIT P1, [R0+URZ+0x30830], R5 ;  /* 0x03083005000075a7 */ /* 0x000062000802017f */
[----:B------:R-:W-:Y:S05]  /*133f0*/  @!P0 BRA `(.L_x_1736) ;  /* 0x0000000000048947 */ /* 0x000fea0003800000 */
[----:B------:R-:W-:Y:S01]  /*13400*/  BPT.TRAP 0x1 ;  /* 0x000000040000795c */ /* 0x000fe20000300000 */
.L_x_1736:
[----:B------:R-:W-:Y:S01]  /*13410*/  VIADD R3, R17, 0x20400 ;  /* 0x0002040011037836 */ /* 0x000fe20000000000 */
[----:B------:R-:W-:Y:S01]  /*13420*/  LOP3.LUT R6, R2, 0x10000, RZ, 0xfc, !PT ;  /* 0x0001000002067812 */ /* 0x000fe200078efcff */
[----:B------:R-:W-:-:S03]  /*13430*/  IMAD.MOV.U32 R7, RZ, RZ, 0x40000040 ;  /* 0x40000040ff077424 */ /* 0x000fc600078e00ff */
[----:B------:R-:W-:-:S04]  /*13440*/  SHF.R.U32.HI R3, RZ, 0x4, R3 ;  /* 0x00000004ff037819 */ /* 0x000fc80000011603 */
[----:B------:R-:W-:-:S04]  /*13450*/  LOP3.LUT R3, R3, 0x3fff, RZ, 0xc0, !PT ;  /* 0x00003fff03037812 */ /* 0x000fc800078ec0ff */
[----:B------:R-:W-:-:S05]  /*13460*/  LOP3.LUT R2, R3, 0x10000, RZ, 0xfc, !PT ;  /* 0x0001000003027812 */ /* 0x000fca00078efcff */
[----:B------:R2:W-:Y:S01]  /*13470*/  STL [R1+0x54], R2 ;  /* 0x0000540201007387 */ /* 0x0005e20000100800 */
[----:B-1----:R-:W-:Y:S05]  /*13480*/  @P1 BRA `(.L_x_1737) ;  /* 0x0000000000081947 */ /* 0x002fea0003800000 */
[----:B------:R-:W1:Y:S02]  /*13490*/  SYNCS.PHASECHK.TRANS64.TRYWAIT P1, [R0+URZ+0x30830], R5 ;  /* 0x03083005000075a7 */ /* 0x000e64000802017f */
[----:B-1----:R-:W-:Y:S05]  /*134a0*/  @!P1 BRA `(.L_x_1738) ;  /* 0x000001b4005c9947 */ /* 0x002fea0003800000 */
.L_x_1737:
[----:B--2---:R-:W2:Y:S01]  /*134b0*/  LDL R2, [R1+0x54] ;  /* 0x0000540001027983 */ /* 0x004ea20000100800 */
[----:B------:R-:W-:Y:S01]  /*134c0*/  IMAD.MOV.U32 R3, RZ, RZ, 0x40000040 ;  /* 0x40000040ff037424 */ /* 0x000fe200078e00ff */
[----:B------:R-:W-:Y:S05]  /*134d0*/  WARPSYNC.ALL ;  /* 0x0000000000007948 */ /* 0x000fea0003800000 */
[C---:B------:R-:W-:Y:S01]  /*134e0*/  R2UR UR4, R6.reuse ;  /* 0x00000000060472ca */ /* 0x040fe200000e0000 */
[----:B----45:R-:W-:Y:S01]  /*134f0*/  WARPGROUP.ARRIVE ;  /* 0x00000000000079c5 */ /* 0x030fe20000000000 */
[----:B------:R-:W-:Y:S01]  /*13500*/  R2UR UR5, R7 ;  /* 0x00000000070572ca */ /* 0x000fe200000e0000 */
[C---:B------:R-:W-:Y:S01]  /*13510*/  VIADD R62, R6.reuse, 0x2 ;  /* 0x00000002063e7836 */ /* 0x040fe20000000000 */
[----:B------:R-:W-:Y:S01]  /*13520*/  R2UR UR7, R3 ;  /* 0x00000000030772ca */ /* 0x000fe200000e0000 */
[----:B------:R-:W-:Y:S01]  /*13530*/  IMAD.MOV.U32 R63, RZ, RZ, 0x40000040 ;  /* 0x40000040ff3f7424 */ /* 0x000fe200078e00ff */
[----:B01----:R-:W-:Y:S01]  /*13540*/  MOV R5, 0x40000040 ;  /* 0x4000004000057802 */ /* 0x003fe20000000f00 */
[C---:B------:R-:W-:Y:S01]  /*13550*/  VIADD R60, R6.reuse, 0x4 ;  /* 0x00000004063c7836 */ /* 0x040fe20000000000 */
[C---:B------:R-:W-:Y:S01]  /*13560*/  IADD3 R58, R6.reuse, 0x6, RZ ;  /* 0x00000006063a7810 */ /* 0x040fe20007ffe0ff */
[----:B------:R-:W-:Y:S01]  /*13570*/  IMAD.MOV.U32 R61, RZ, RZ, 0x40000040 ;  /* 0x40000040ff3d7424 */ /* 0x000fe200078e00ff */
[----:B------:R-:W-:Y:S01]  /*13580*/  MOV R11, 0x40000040 ;  /* 0x40000040000b7802 */ /* 0x000fe20000000f00 */
[----:B------:R-:W-:Y:S01]  /*13590*/  IMAD.MOV.U32 R59, RZ, RZ, 0x40000040 ;  /* 0x40000040ff3b7424 */ /* 0x000fe200078e00ff */
[C---:B------:R-:W-:Y:S01]  /*135a0*/  IADD3 R212, R6.reuse, 0x800, RZ ;  /* 0x0000080006d47810 */ /* 0x040fe20007ffe0ff */
[C---:B------:R-:W-:Y:S01]  /*135b0*/  VIADD R56, R6.reuse, 0x400 ;  /* 0x0000040006387836 */ /* 0x040fe20000000000 */
[----:B------:R-:W-:Y:S01]  /*135c0*/  MOV R209, 0x40000040 ;  /* 0x4000004000d17802 */ /* 0x000fe20000000f00 */
[----:B------:R-:W-:Y:S01]  /*135d0*/  IMAD.MOV.U32 R57, RZ, RZ, 0x40000040 ;  /* 0x40000040ff397424 */ /* 0x000fe200078e00ff */
[C---:B------:R-:W-:Y:S01]  /*135e0*/  IADD3 R14, R6.reuse, 0xc02, RZ ;  /* 0x00000c02060e7810 */ /* 0x040fe20007ffe0ff */
[C---:B------:R-:W-:Y:S01]  /*135f0*/  VIADD R10, R6.reuse, 0x402 ;  /* 0x00000402060a7836 */ /* 0x040fe20000000000 */
[----:B------:R-:W-:Y:S01]  /*13600*/  MOV R9, 0x40000040 ;  /* 0x4000004000097802 */ /* 0x000fe20000000f00 */
[----:B------:R-:W-:Y:S01]  /*13610*/  VIADD R216, R6, 0x404 ;  /* 0x0000040406d87836 */ /* 0x000fe20000000000 */
[----:B------:R0:W-:Y:S01]  /*13620*/  STL.64 [R1+0x40], R62 ;  /* 0x0000403e01007387 */ /* 0x0001e20000100a00 */
[----:B------:R-:W-:-:S02]  /*13630*/  IMAD.MOV.U32 R217, RZ, RZ, 0x40000040 ;  /* 0x40000040ffd97424 */ /* 0x000fc400078e00ff */
[C---:B------:R-:W-:Y:S01]  /*13640*/  VIADD R214, R6.reuse, 0x406 ;  /* 0x0000040606d67836 */ /* 0x040fe20000000000 */
[----:B------:R0:W-:Y:S01]  /*13650*/  STL.64 [R1+0x38], R60 ;  /* 0x0000383c01007387 */ /* 0x0001e20000100a00 */
[----:B------:R-:W-:Y:S02]  /*13660*/  IMAD.MOV.U32 R215, RZ, RZ, 0x40000040 ;  /* 0x40000040ffd77424 */ /* 0x000fe400078e00ff */
[----:B------:R-:W-:Y:S01]  /*13670*/  IMAD.MOV.U32 R213, RZ, RZ, 0x40000040 ;  /* 0x40000040ffd57424 */ /* 0x000fe200078e00ff */
[----:B------:R0:W-:Y:S01]  /*13680*/  STL.64 [R1+0x30], R58 ;  /* 0x0000303a01007387 */ /* 0x0001e20000100a00 */
[C---:B------:R-:W-:Y:S02]  /*13690*/  VIADD R210, R6.reuse, 0x802 ;  /* 0x0000080206d27836 */ /* 0x040fe40000000000 */
[----:B------:R-:W-:Y:S01]  /*136a0*/  IMAD.MOV.U32 R211, RZ, RZ, 0x40000040 ;  /* 0x40000040ffd37424 */ /* 0x000fe200078e00ff */
[----:B------:R0:W-:Y:S01]  /*136b0*/  STL.64 [R1+0x28], R56 ;  /* 0x0000283801007387 */ /* 0x0001e20000100a00 */
[----:B------:R-:W-:-:S02]  /*136c0*/  VIADD R208, R6, 0x804 ;  /* 0x0000080406d07836 */ /* 0x000fc40000000000 */
[C---:B------:R-:W-:Y:S01]  /*136d0*/  VIADD R206, R6.reuse, 0x806 ;  /* 0x0000080606ce7836 */ /* 0x040fe20000000000 */
[----:B------:R0:W-:Y:S01]  /*136e0*/  STL.64 [R1+0x20], R10 ;  /* 0x0000200a01007387 */ /* 0x0001e20000100a00 */
[----:B------:R-:W-:Y:S02]  /*136f0*/  IMAD.MOV.U32 R207, RZ, RZ, 0x40000040 ;  /* 0x40000040ffcf7424 */ /* 0x000fe400078e00ff */
[C---:B------:R-:W-:Y:S02]  /*13700*/  VIADD R20, R6.reuse, 0xc00 ;  /* 0x00000c0006147836 */ /* 0x040fe40000000000 */
[----:B------:R-:W-:Y:S02]  /*13710*/  IMAD.MOV.U32 R21, RZ, RZ, 0x40000040 ;  /* 0x40000040ff157424 */ /* 0x000fe400078e00ff */
[----:B------:R-:W-:Y:S02]  /*13720*/  IMAD.MOV.U32 R15, RZ, RZ, 0x40000040 ;  /* 0x40000040ff0f7424 */ /* 0x000fe400078e00ff */
[----:B------:R-:W-:-:S02]  /*13730*/  VIADD R12, R6, 0xc04 ;  /* 0x00000c04060c7836 */ /* 0x000fc40000000000 */
[----:B------:R-:W-:Y:S02]  /*13740*/  IMAD.MOV.U32 R13, RZ, RZ, 0x40000040 ;  /* 0x40000040ff0d7424 */ /* 0x000fe400078e00ff */
[----:B------:R-:W-:Y:S02]  /*13750*/  VIADD R8, R6, 0xc06 ;  /* 0x00000c0606087836 */ /* 0x000fe40000000000 */
[----:B------:R-:W-:Y:S01]  /*13760*/  IMAD.MOV.U32 R3, RZ, RZ, 0x40000040 ;  /* 0x40000040ff037424 */ /* 0x000fe200078e00ff */
[----:B--2---:R-:W-:-:S04]  /*13770*/  LEA R2, R202, R2, 0xb ;  /* 0x00000002ca027211 */ /* 0x004fc800078e58ff */
[C---:B------:R-:W-:Y:S01]  /*13780*/  R2UR UR6, R2.reuse ;  /* 0x00000000020672ca */ /* 0x040fe200000e0000 */
[----:B------:R-:W-:-:S12]  /*13790*/  VIADD R4, R2, 0x2 ;  /* 0x0000000202047836 */ /* 0x000fd80000000000 */
[----:B------:R-:W-:Y:S01]  /*137a0*/  HGMMA.64x64x16.F32 R24, gdesc[UR4], RZ, !UPT, gsb0 ;  /* 0x00e00000041879f0 */ /* 0x000fe2000c0008ff */
[----:B------:R-:W-:Y:S02]  /*137b0*/  R2UR UR4, R62 ;  /* 0x000000003e0472ca */ /* 0x000fe400000e0000 */
[----:B------:R-:W-:Y:S02]  /*137c0*/  R2UR UR5, R63 ;  /* 0x000000003f0572ca */ /* 0x000fe400000e0000 */
[----:B------:R-:W-:Y:S01]  /*137d0*/  R2UR UR6, R4 ;  /* 0x00000000040672ca */ /* 0x000fe200000e0000 */
[----:B------:R-:W-:Y:S01]  /*137e0*/  VIADD R4, R2, 0x4 ;  /* 0x0000000402047836 */ /* 0x000fe20000000000 */
[----:B------:R-:W-:Y:S01]  /*137f0*/  R2UR UR7, R5 ;  /* 0x00000000050772ca */ /* 0x000fe200000e0000 */
[----:B------:R-:W-:Y:S01]  /*13800*/  IMAD.MOV.U32 R5, RZ, RZ, 0x40000040 ;  /* 0x40000040ff057424 */ /* 0x000fe200078e00ff */
[----:B------:R-:W-:Y:S02]  /*13810*/  WARPGROUP.DEPBAR.LE gsb0, 0x0 ;  /* 0x00008000000079c5 */ /* 0x000fe40000010000 */
[----:B------:R-:W-:-:S09]  /*13820*/  WARPGROUP.ARRIVE ;  /* 0x00000000000079c5 */ /* 0x000fd20000000000 */
[----:B------:R-:W-:Y:S01]  /*13830*/  HGMMA.64x64x16.F32 R24, gdesc[UR4], R24, gsb0 ;  /* 0x00e00000041879f0 */ /* 0x000fe20008000818 */
        /* <DEDUP_REMOVED lines=11> */
[----:B------:R-:W-:Y:S02]  /*138f0*/  R2UR UR6, R4 ;  /* 0x00000000040672ca */ /* 0x000fe400000e0000 */
[----:B------:R-:W-:Y:S01]  /*13900*/  R2UR UR7, R5 ;  /* 0x00000000050772ca */ /* 0x000fe200000e0000 */
[----:B------:R-:W-:Y:S01]  /*13910*/  IMAD.MOV.U32 R5, RZ, RZ, 0x40000040 ;  /* 0x40000040ff057424 */ /* 0x000fe200078e00ff */
[----:B------:R-:W-:Y:S01]  /*13920*/  IADD3 R4, R2, 0x200, RZ ;  /* 0x0000020002047810 */ /* 0x000fe20007ffe0ff */
[----:B------:R-:W-:-:S02]  /*13930*/  WARPGROUP.DEPBAR.LE gsb0, 0x0 ;  /* 0x00008000000079c5 */ /* 0x000fc40000010000 */
[----:B------:R-:W-:-:S08]  /*13940*/  WARPGROUP.ARRIVE ;  /* 0x00000000000079c5 */ /* 0x000fd00000000000 */
        /* <DEDUP_REMOVED lines=14> */
[----:B------:R-:W-:Y:S02]  /*13a30*/  R2UR UR7, R5 ;  /* 0x00000000050772ca */ /* 0x000fe400000e0000 */
[----:B------:R-:W-:Y:S01]  /*13a40*/  MOV R5, 0x40000040 ;  /* 0x4000004000057802 */ /* 0x000fe20000000f00 */
        /* <DEDUP_REMOVED lines=71> */
[C---:B------:R-:W-:Y:S01]  /*13ec0*/  IADD3 R4, R2.reuse, 0x604, RZ ;  /* 0x0000060402047810 */ /* 0x040fe20007ffe0ff */
[----:B------:R-:W-:Y:S01]  /*13ed0*/  VIADD R2, R2, 0x606 ;  /* 0x0000060602027836 */ /* 0x000fe20000000000 */
[----:B------:R-:W-:-:S02]  /*13ee0*/  WARPGROUP.DEPBAR.LE gsb0, 0x0 ;  /* 0x00008000000079c5 */ /* 0x000fc40000010000 */
[----:B------:R-:W-:-:S07]  /*13ef0*/  WARPGROUP.ARRIVE ;  /* 0x00000000000079c5 */ /* 0x000fce0000000000 */
[----:B------:R-:W-:Y:S01]  /*13f00*/  HGMMA.64x64x16.F32 R24, gdesc[UR4], R24, gsb0 ;  /* 0x00e00000041879f0 */ /* 0x000fe20008000818 */
[----:B------:R-:W-:Y:S02]  /*13f10*/  R2UR UR4, R12 ;  /* 0x000000000c0472ca */ /* 0x000fe400000e0000 */
[----:B------:R-:W-:Y:S02]  /*13f20*/  R2UR UR5, R13 ;  /* 0x000000000d0572ca */ /* 0x000fe400000e0000 */
[----:B------:R-:W-:Y:S02]  /*13f30*/  R2UR UR6, R4 ;  /* 0x00000000040672ca */ /* 0x000fe400000e0000 */
[----:B------:R-:W-:Y:S01]  /*13f40*/  R2UR UR7, R5 ;  /* 0x00000000050772ca */ /* 0x000fe200000e0000 */
[----:B------:R-:W-:Y:S02]  /*13f50*/  WARPGROUP.DEPBAR.LE gsb0, 0x0 ;  /* 0x00008000000079c5 */ /* 0x000fe40000010000 */
[----:B------:R-:W-:-:S10]  /*13f60*/  WARPGROUP.ARRIVE ;  /* 0x00000000000079c5 */ /* 0x000fd40000000000 */
[----:B------:R-:W-:Y:S01]  /*13f70*/  HGMMA.64x64x16.F32 R24, gdesc[UR4], R24, gsb0 ;  /* 0x00e00000041879f0 */ /* 0x000fe20008000818 */
[----:B------:R-:W-:Y:S02]  /*13f80*/  R2UR UR4, R8 ;  /* 0x00000000080472ca */ /* 0x000fe400000e0000 */
[----:B------:R-:W-:Y:S02]  /*13f90*/  R2UR UR5, R9 ;  /* 0x00000000090572ca */ /* 0x000fe400000e0000 */
[----:B------:R-:W-:Y:S02]  /*13fa0*/  R2UR UR6, R2 ;  /* 0x00000000020672ca */ /* 0x000fe400000e0000 */
[----:B------:R-:W-:Y:S01]  /*13fb0*/  R2UR UR7, R3 ;  /* 0x00000000030772ca */ /* 0x000fe200000e0000 */
[----:B------:R-:W-:Y:S02]  /*13fc0*/  WARPGROUP.DEPBAR.LE gsb0, 0x0 ;  /* 0x00008000000079c5 */ /* 0x000fe40000010000 */
[----:B------:R-:W-:-:S10]  /*13fd0*/  WARPGROUP.ARRIVE ;  /* 0x00000000000079c5 */ /* 0x000fd40000000000 */
[----:B------:R-:W-:Y:S03]  /*13fe0*/  HGMMA.64x64x16.F32 R24, gdesc[UR4], R24, gsb0 ;  /* 0x00e00000041879f0 */ /* 0x000fe60008000818 */
[----:B------:R-:W-:Y:S02]  /*13ff0*/  WARPGROUP.DEPBAR.LE gsb0, 0x0 ;  /* 0x00008000000079c5 */ /* 0x000fe40000010000 */
[----:B0-----:R-:W-:Y:S05]  /*14000*/  @!P0 BRA `(.L_x_1739) ;  /* 0x0000000000048947 */ /* 0x001fea0003800000 */
[----:B------:R-:W-:Y:S01]  /*14010*/  BPT.TRAP 0x1 ;  /* 0x000000040000795c */ /* 0x000fe20000300000 */
.L_x_1739:
[----:B------:R-:W2:Y:S01]  /*14020*/  LDL R2, [R1+0x78] ;  /* 0x0000780001027983 */ /* 0x000ea20000100800 */
[----:B------:R-:W0:Y:S01]  /*14030*/  LDC R78, c[0x0][0x448] ;  /* 0x00011200ff4e7b82 */ /* 0x000e220000000800 */
[----:B------:R-:W-:Y:S02]  /*14040*/  ULDC UR4, c[0x0][0x9d8] ;  /* 0x0002760000047ab9 */ /* 0x000fe40000000800 */
[----:B------:R-:W2:Y:S04]  /*14050*/  LDL R76, [R1+0x5c] ;  /* 0x00005c00014c7983 */ /* 0x000ea80000100800 */
[----:B------:R-:W3:Y:S01]  /*14060*/  LDL R65, [R1+0xc] ;  /* 0x00000c0001417983 */ /* 0x000ee20000100800 */
[----:B0-----:R-:W-:-:S13]  /*14070*/  ISETP.NE.AND P1, PT, R78, 0x1, PT ;  /* 0x000000014e00780c */ /* 0x001fda0003f25270 */
[----:B------:R-:W0:Y:S08]  /*14080*/  @P1 LDC R3, c[0x0][0x44c] ;  /* 0x00011300ff031b82 */ /* 0x000e300000000800 */
[----:B------:R-:W1:Y:S01]  /*14090*/  @P1 LDC R11, c[0x0][0x450] ;  /* 0x00011400ff0b1b82 */ /* 0x000e620000000800 */
[----:B------:R-:W-:Y:S01]  /*140a0*/  FMUL.FTZ R64, R48, UR4 ;  /* 0x0000000430407c20 */ /* 0x000fe20008410000 */
[----:B------:R-:W-:-:S02]  /*140b0*/  VIADD R0, R0, 0x30840 ;  /* 0x0003084000007836 */ /* 0x000fc40000000000 */
[----:B------:R-:W-:Y:S02]  /*140c0*/  IMAD.MOV.U32 R66, RZ, RZ, -0x40 ;  /* 0xffffffc0ff427424 */ /* 0x000fe400078e00ff */
        /* <DEDUP_REMOVED lines=16> */
[----:B------:R-:W-:-:S02]  /*141d0*/  IMAD R66, R93, R66, 0x40 ;  /* 0x000000405d427424 */ /* 0x000fc400078e0242 */
        /* <DEDUP_REMOVED lines=15> */
[----:B------:R-:W-:-:S02]  /*142d0*/  ULDC UR4, c[0x0][0x9dc] ;  /* 0x0002770000047ab9 */ /* 0x000fc40000000800 */
[----:B------:R-:W-:Y:S01]  /*142e0*/  ULOP3.LUT UR5, URZ, UR4, URZ, 0x33, !UPT ;  /* 0x000000043f057292 */ /* 0x000fe2000f8e333f */
[----:B------:R-:W-:-:S04]  /*142f0*/  LOP3.LUT R16, R16, 0xffffffbf, RZ, 0xc0, !PT ;  /* 0xffffffbf10107812 */ /* 0x000fc800078ec0ff */
[----:B------:R-:W-:Y:S01]  /*14300*/  @P1 LOP3.LUT R16, R16, 0x40, RZ, 0xfc, !PT ;  /* 0x0000004010101812 */ /* 0x000fe200078efcff */
        /* <DEDUP_REMOVED lines=22> */
[----:B------:R-:W1:Y:S01]  /*14470*/  MUFU.TANH R33, R33 ;  /* 0x0000002100217308 */ /* 0x000e620000002400 */
[----:B--2---:R-:W-:-:S04]  /*14480*/  IMAD.IADD R48, R2, 0x1, R76 ;  /* 0x0000000102307824 */ /* 0x004fc800078e024c */
[----:B0-----:R-:W-:-:S05]  /*14490*/  @P1 IMAD.HI.U32 R2, R48, R3, RZ ;  /* 0x0000000330021227 */ /* 0x001fca00078e00ff */
[----:B-1----:R-:W-:Y:S02]  /*144a0*/  @P1 SHF.R.U32.HI R48, RZ, R11, R2 ;  /* 0x0000000bff301219 */ /* 0x002fe40000011602 */
[----:B------:R-:W0:Y:S01]  /*144b0*/  LDC.64 R10, c[0x0][0x9e0] ;  /* 0x00027800ff0a7b82 */ /* 0x000e220000000a00 */
[----:B---3--:R-:W-:-:S04]  /*144c0*/  PRMT R2, R65, 0x654, R0 ;  /* 0x0000065441027816 */ /* 0x008fc80000000000 */
[----:B------:R1:W-:Y:S01]  /*144d0*/  SYNCS.ARRIVE.TRANS64.RED.A1T0 RZ, [R2+URZ], RZ ;  /* 0x000000ff02ff79a7 */ /* 0x0003e2000810043f */
[----:B------:R-:W2:Y:S01]  /*144e0*/  SHFL.IDX PT, R70, R48, RZ, 0x1c1f ;  /* 0x001c1fff30467589 */ /* 0x000ea200000e0000 */
[----:B-1----:R-:W-:-:S04]  /*144f0*/  IADD3 R2, -R225, 0x1, R66 ;  /* 0x00000001e1027810 */ /* 0x002fc80007ffe142 */
[----:B------:R-:W-:Y:S02]  /*14500*/  IADD3 R3, -R219, R2, R220 ;  /* 0x00000002db037210 */ /* 0x000fe40007ffe1dc */
[----:B------:R-:W-:-:S05]  /*14510*/  MOV R2, UR5 ;  /* 0x0000000500027c02 */ /* 0x000fca0008000f00 */
[----:B------:R1:W-:Y:S01]  /*14520*/  STL [R1], R2 ;  /* 0x0000000201007387 */ /* 0x0003e20000100800 */
[----:B0-----:R-:W-:Y:S01]  /*14530*/  ISETP.GE.AND P1, PT, R11, 0x1, PT ;  /* 0x000000010b00780c */ /* 0x001fe20003f26270 */
[----:B------:R-:W0:Y:S08]  /*14540*/  MUFU.TANH R34, R34 ;  /* 0x0000002200227308 */ /* 0x000e300000002400 */
[----:B------:R-:W3:Y:S08]  /*14550*/  MUFU.TANH R64, R64 ;  /* 0x0000004000407308 */ /* 0x000ef00000002400 */
[----:B------:R-:W0:Y:S08]  /*14560*/  MUFU.TANH R63, R63 ;  /* 0x0000003f003f7308 */ /* 0x000e300000002400 */
[----:B------:R-:W0:Y:S08]  /*14570*/  MUFU.TANH R35, R35 ;  /* 0x0000002300237308 */ /* 0x000e300000002400 */
[----:B------:R-:W0:Y:S08]  /*14580*/  MUFU.TANH R36, R36 ;  /* 0x0000002400247308 */ /* 0x000e300000002400 */
[----:B------:R-:W0:Y:S08]  /*14590*/  MUFU.TANH R52, R52 ;  /* 0x0000003400347308 */ /* 0x000e300000002400 */
[----:B------:R-:W0:Y:S08]  /*145a0*/  MUFU.TANH R50, R50 ;  /* 0x0000003200327308 */ /* 0x000e300000002400 */
[----:B------:R-:W0:Y:S01]  /*145b0*/  MUFU.TANH R38, R38 ;  /* 0x0000002600267308 */ /* 0x000e220000002400 */
[----:B------:R-:W-:Y:S01]  /*145c0*/  IADD3 R67, -R225, R220, R66 ;  /* 0x000000dce1437210 */ /* 0x000fe20007ffe142 */
[----:B------:R-:W-:Y:S01]  /*145d0*/  VIADD R65, R3, UR5 ;  /* 0x0000000503417c36 */ /* 0x000fe20008000000 */
[----:B------:R-:W-:-:S05]  /*145e0*/  LOP3.LUT R16, R16, 0xffffffdf, RZ, 0xc0, !PT ;  /* 0xffffffdf10107812 */ /* 0x000fca00078ec0ff */
[----:B------:R5:W0:Y:S01]  /*145f0*/  MUFU.TANH R0, R54 ;  /* 0x0000003600007308 */ /* 0x000a220000002400 */
[----:B------:R-:W-:Y:S01]  /*14600*/  @P1 LOP3.LUT R16, R16, 0x20, RZ, 0xfc, !PT ;  /* 0x0000002010101812 */ /* 0x000fe200078efcff */
[----:B--2---:R-:W-:Y:S01]  /*14610*/  IMAD.IADD R69, R65, 0x1, R70 ;  /* 0x0000000141457824 */ /* 0x004fe200078e0246 */
[----:B------:R-:W-:Y:S01]  /*14620*/  LEA R46, R93, 0xffffffc0, 0x6 ;  /* 0xffffffc05d2e7811 */ /* 0x000fe200078e30ff */
[----:B-----5:R-:W-:-:S05]  /*14630*/  IMAD.IADD R54, R3, 0x1, R10 ;  /* 0x0000000103367824 */ /* 0x020fca00078e020a */
[----:B------:R-:W-:Y:S01]  /*14640*/  VIADDMNMX R68, R70, R54, R67, PT ;  /* 0x0000003646447246 */ /* 0x000fe20003800143 */
[----:B-1-34-:R-:W-:Y:S06]  /*14650*/  @!P1 BRA `(.L_x_1740) ;  /* 0x0000000000509947 */ /* 0x01afec0003800000 */
[----:B------:R-:W-:Y:S01]  /*14660*/  IADD3 R39, -R219, R220, R70 ;  /* 0x000000dcdb277210 */ /* 0x000fe20007ffe146 */
[----:B------:R-:W-:Y:S03]  /*14670*/  BSSY B0, `(.L_x_1741) ;  /* 0x000000e000007945 */ /* 0x000fe60003800000 */
[----:B------:R-:W-:-:S13]  /*14680*/  ISETP.GT.AND P1, PT, R39, -0x1, PT ;  /* 0xffffffff2700780c */ /* 0x000fda0003f24270 */
        /* <DEDUP_REMOVED lines=8> */
.L_x_1742:
[----:B------:R-:W-:-:S13]  /*14710*/  ISETP.NE.AND P1, PT, R11, 0x1, PT ;  /* 0x000000010b00780c */ /* 0x000fda0003f25270 */
[----:B------:R-:W1:Y:S02]  /*14720*/  @P1 LDC.64 R2, c[0x0][0x9e8] ;  /* 0x00027a00ff021b82 */ /* 0x000e640000000a00 */
[----:B-1----:R-:W-:-:S05]  /*14730*/  @P1 IMAD.HI.U32 R2, R39, R2, RZ ;  /* 0x0000000227021227 */ /* 0x002fca00078e00ff */
[----:B------:R-:W-:-:S07]  /*14740*/  @P1 SHF.R.U32.HI R39, RZ, R3, R2 ;  /* 0x00000003ff271219 */ /* 0x000fce0000011602 */
.L_x_1743:
[----:B------:R-:W-:Y:S05]  /*14750*/  BSYNC B0 ;  /* 0x0000000000007941 */ /* 0x000fea0003800000 */
.L_x_1741:
[----:B------:R-:W-:-:S04]  /*14760*/  IMAD R2, R39, R11, -R46 ;  /* 0x0000000b27027224 */ /* 0x000fc800078e0a2e */
[----:B------:R-:W-:-:S05]  /*14770*/  IMAD.IADD R2, R2, 0x1, -R225 ;  /* 0x0000000102027824 */ /* 0x000fca00078e0ae1 */
[----:B------:R-:W-:Y:S02]  /*14780*/  VIMNMX R69, R69, R2, !PT ;  /* 0x0000000245457248 */ /* 0x000fe40007fe0100 */
[----:B------:R-:W-:-:S07]  /*14790*/  VIADDMNMX R68, R2, R11, R68, PT ;  /* 0x0000000b02447246 */ /* 0x000fce0003800144 */
.L_x_1740:
        /* <DEDUP_REMOVED lines=10> */
[----:B------:R-:W-:Y:S02]  /*14840*/  FSEL R39, R56, -INF , !P4 ;  /* 0xff80000038277808 */ /* 0x000fe40006000000 */
        /* <DEDUP_REMOVED lines=38> */
[C---:B------:R-:W-:Y:S02]  /*14ab0*/  ISETP.GT.AND P3, PT, R69.reuse, 0x29, !P4 ;  /* 0x000000294500780c */ /* 0x040fe40006764270 */
        /* <DEDUP_REMOVED lines=12> */
[C---:B------:R-:W-:Y:S02]  /*14b80*/  ISETP.GE.AND P6, PT, R66.reuse, 0x1, PT ;  /* 0x000000014200780c */ /* 0x040fe40003fc6270 */
[----:B0-----:R-:W-:Y:S02]  /*14b90*/  FSEL R63, R63, -INF , !P3 ;  /* 0xff8000003f3f7808 */ /* 0x001fe40005800000 */
[----:B------:R-:W-:Y:S02]  /*14ba0*/  ISETP.GE.AND P3, PT, R66, 0x39, PT ;  /* 0x000000394200780c */ /* 0x000fe40003f66270 */
[----:B------:R-:W-:Y:S02]  /*14bb0*/  P2R R71, PR, RZ, 0x20 ;  /* 0x00000020ff477803 */ /* 0x000fe40000000000 */
[----:B------:R-:W-:-:S02]  /*14bc0*/  ISETP.GT.AND P4, PT, R69, 0x38, !P3 ;  /* 0x000000384500780c */ /* 0x000fc40005f84270 */
[----:B------:R-:W-:Y:S02]  /*14bd0*/  ISETP.GE.AND P5, PT, R66, 0x3a, PT ;  /* 0x0000003a4200780c */ /* 0x000fe40003fa6270 */
[----:B------:R-:W-:Y:S02]  /*14be0*/  ISETP.LT.OR P4, PT, R68, 0x39, P4 ;  /* 0x000000394400780c */ /* 0x000fe40002781670 */
[----:B-1----:R-:W-:Y:S02]  /*14bf0*/  VIADDMNMX R54, R48, R54, R67, PT ;  /* 0x0000003630367246 */ /* 0x002fe40003800143 */
[----:B------:R-:W-:Y:S02]  /*14c00*/  FSEL R55, R52, -INF , !P4 ;  /* 0xff80000034377808 */ /* 0x000fe40006000000 */
[----:B------:R-:W-:Y:S02]  /*14c10*/  ISETP.GT.AND P4, PT, R69, RZ, !P6 ;  /* 0x000000ff4500720c */ /* 0x000fe40007784270 */
[----:B------:R-:W-:-:S02]  /*14c20*/  IADD3 R44, R65, R48, RZ ;  /* 0x00000030412c7210 */ /* 0x000fc40007ffe0ff */
[----:B------:R-:W-:-:S04]  /*14c30*/  ISETP.LT.OR P4, PT, R68, 0x1, P4 ;  /* 0x000000014400780c */ /* 0x000fc80002781670 */
[----:B------:R-:W-:Y:S02]  /*14c40*/  FSEL R24, R24, -INF , !P4 ;  /* 0xff80000018187808 */ /* 0x000fe40006000000 */
[----:B------:R-:W-:-:S04]  /*14c50*/  ISETP.GT.AND P4, PT, R69, 0x39, !P5 ;  /* 0x000000394500780c */ /* 0x000fc80006f84270 */
[----:B------:R-:W-:-:S04]  /*14c60*/  ISETP.LT.OR P4, PT, R68, 0x3a, P4 ;  /* 0x0000003a4400780c */ /* 0x000fc80002781670 */
[----:B------:R-:W-:Y:S02]  /*14c70*/  FSEL R69, R50, -INF , !P4 ;  /* 0xff80000032457808 */ /* 0x000fe40006000000 */
[----:B------:R-:W-:-:S13]  /*14c80*/  ISETP.GE.AND P4, PT, R11, 0x1, PT ;  /* 0x000000010b00780c */ /* 0x000fda0003f86270 */
[----:B------:R-:W-:Y:S05]  /*14c90*/  @!P4 BRA `(.L_x_1744) ;  /* 0x000000000050c947 */ /* 0x000fea0003800000 */
[----:B------:R-:W-:Y:S01]  /*14ca0*/  IADD3 R65, -R219, R220, R48 ;  /* 0x000000dcdb417210 */ /* 0x000fe20007ffe130 */
[----:B------:R-:W-:Y:S03]  /*14cb0*/  BSSY B0, `(.L_x_1745) ;  /* 0x000000e000007945 */ /* 0x000fe60003800000 */
        /* <DEDUP_REMOVED lines=9> */
.L_x_1746:
[----:B------:R-:W-:-:S13]  /*14d50*/  ISETP.NE.AND P4, PT, R11, 0x1, PT ;  /* 0x000000010b00780c */ /* 0x000fda0003f85270 */
[----:B------:R-:W0:Y:S02]  /*14d60*/  @P4 LDC.64 R2, c[0x0][0x9e8] ;  /* 0x00027a00ff024b82 */ /* 0x000e240000000a00 */
[----:B0-----:R-:W-:-:S05]  /*14d70*/  @P4 IMAD.HI.U32 R2, R65, R2, RZ ;  /* 0x0000000241024227 */ /* 0x001fca00078e00ff */
[----:B------:R-:W-:-:S07]  /*14d80*/  @P4 SHF.R.U32.HI R65, RZ, R3, R2 ;  /* 0x00000003ff414219 */ /* 0x000fce0000011602 */
.L_x_1747:
[----:B------:R-:W-:Y:S05]  /*14d90*/  BSYNC B0 ;  /* 0x0000000000007941 */ /* 0x000fea0003800000 */
.L_x_1745:
[----:B------:R-:W-:-:S04]  /*14da0*/  IMAD R46, R65, R11, -R46 ;  /* 0x0000000b412e7224 */ /* 0x000fc800078e0a2e */
[----:B------:R-:W-:-:S05]  /*14db0*/  IMAD.IADD R3, R46, 0x1, -R225 ;  /* 0x000000012e037824 */ /* 0x000fca00078e0ae1 */
[----:B------:R-:W-:Y:S02]  /*14dc0*/  VIMNMX R44, R44, R3, !PT ;  /* 0x000000032c2c7248 */ /* 0x000fe40007fe0100 */
[----:B------:R-:W-:-:S07]  /*14dd0*/  VIADDMNMX R54, R3, R11, R54, PT ;  /* 0x0000000b03367246 */ /* 0x000fce0003800136 */
.L_x_1744:
[----:B------:R-:W-:Y:S01]  /*14de0*/  ISETP.GT.AND P1, PT, R44, 0x1, !P1 ;  /* 0x000000012c00780c */ /* 0x000fe20004f24270 */
[----:B------:R-:W-:Y:S01]  /*14df0*/  ULDC UR4, c[0x0][0x988] ;  /* 0x0002620000047ab9 */ /* 0x000fe20000000800 */
[----:B------:R-:W-:Y:S02]  /*14e00*/  FMNMX.FTZ R2, R24, R39, !PT ;  /* 0x0000002718027209 */ /* 0x000fe40007810000 */
        /* <DEDUP_REMOVED lines=34> */
[----:B------:R-:W-:Y:S01]  /*15030*/  ISETP.GT.AND P2, PT, R44, 0x8, !P2 ;  /* 0x000000082c00780c */ /* 0x000fe20005744270 */
[----:B------:R-:W0:Y:S01]  /*15040*/  SHFL.BFLY PT, R2, R3, 0x2, 0x1f ;  /* 0x0c401f0003027f89 */ /* 0x000e2200000e0000 */
[C---:B------:R-:W-:Y:S02]  /*15050*/  ISETP.LT.OR P1, PT, R54.reuse, 0x1a, P1 ;  /* 0x0000001a3600780c */ /* 0x040fe40000f21670 */
[----:B------:R-:W-:Y:S02]  /*15060*/  ISETP.LT.OR P2, PT, R54, 0x9, P2 ;  /* 0x000000093600780c */ /* 0x000fe40001741670 */
[----:B------:R-:W-:Y:S02]  /*15070*/  FSEL R71, R30, -INF , !P1 ;  /* 0xff8000001e477808 */ /* 0x000fe40004800000 */
[----:B------:R-:W-:Y:S02]  /*15080*/  ISETP.NE.AND P1, PT, R72, RZ, PT ;  /* 0x000000ff4800720c */ /* 0x000fe40003f25270 */
[----:B------:R-:W-:-:S02]  /*15090*/  ISETP.GT.AND P6, PT, R44, RZ, !P6 ;  /* 0x000000ff2c00720c */ /* 0x000fc400077c4270 */
[----:B------:R-:W-:Y:S02]  /*150a0*/  ISETP.GT.AND P1, PT, R44, 0x20, !P1 ;  /* 0x000000202c00780c */ /* 0x000fe40004f24270 */
[----:B------:R-:W-:Y:S02]  /*150b0*/  FSEL R25, R25, -INF , !P2 ;  /* 0xff80000019197808 */ /* 0x000fe40005000000 */
[----:B------:R-:W-:Y:S02]  /*150c0*/  ISETP.LT.OR P1, PT, R54, 0x21, P1 ;  /* 0x000000213600780c */ /* 0x000fe40000f21670 */
[----:B------:R-:W-:Y:S02]  /*150d0*/  ISETP.NE.AND P2, PT, R73, RZ, PT ;  /* 0x000000ff4900720c */ /* 0x000fe40003f45270 */
[----:B------:R-:W-:Y:S02]  /*150e0*/  FSEL R31, R31, -INF , !P1 ;  /* 0xff8000001f1f7808 */ /* 0x000fe40004800000 */
[----:B------:R-:W-:-:S02]  /*150f0*/  ISETP.NE.AND P1, PT, R62, RZ, PT ;  /* 0x000000ff3e00720c */ /* 0x000fc40003f25270 */
[----:B------:R-:W-:Y:S02]  /*15100*/  ISETP.LT.OR P6, PT, R54, 0x1, P6 ;  /* 0x000000013600780c */ /* 0x000fe400037c1670 */
[----:B------:R-:W-:Y:S02]  /*15110*/  ISETP.GT.AND P1, PT, R44, 0x21, !P1 ;  /* 0x000000212c00780c */ /* 0x000fe40004f24270 */
[----:B------:R-:W-:Y:S02]  /*15120*/  FSEL R26, R4, -INF , !P6 ;  /* 0xff800000041a7808 */ /* 0x000fe40007000000 */
[----:B------:R-:W-:Y:S02]  /*15130*/  ISETP.LT.OR P1, PT, R54, 0x22, P1 ;  /* 0x000000223600780c */ /* 0x000fe40000f21670 */
[----:B------:R-:W-:Y:S02]  /*15140*/  FMNMX.FTZ R30, R26, R5, !PT ;  /* 0x000000051a1e7209 */ /* 0x000fe40007810000 */
[----:B------:R-:W-:-:S02]  /*15150*/  FSEL R73, R32, -INF , !P1 ;  /* 0xff80000020497808 */ /* 0x000fc40004800000 */
[----:B0-----:R-:W-:Y:S01]  /*15160*/  FMNMX.FTZ R32, R3, R2, !PT ;  /* 0x0000000203207209 */ /* 0x001fe20007810000 */
[----:B------:R-:W-:Y:S01]  /*15170*/  IMAD.U32 R2, RZ, RZ, UR4 ;  /* 0x00000004ff027e24 */ /* 0x000fe2000f8e00ff */
[----:B------:R-:W-:Y:S02]  /*15180*/  FMNMX.FTZ R30, R25, R30, !PT ;  /* 0x0000001e191e7209 */ /* 0x000fe40007810000 */
[----:B------:R-:W-:Y:S01]  /*15190*/  ISETP.GT.AND P1, PT, R44, 0x28, !P2 ;  /* 0x000000282c00780c */ /* 0x000fe20005724270 */
[----:B------:R-:W0:Y:S01]  /*151a0*/  SHFL.BFLY PT, R77, R32, 0x1, 0x1f ;  /* 0x0c201f00204d7f89 */ /* 0x000e2200000e0000 */
[----:B------:R-:W-:Y:S02]  /*151b0*/  FMNMX.FTZ R30, R65, R30, !PT ;  /* 0x0000001e411e7209 */ /* 0x000fe40007810000 */
[----:B------:R-:W-:Y:S02]  /*151c0*/  ISETP.LT.OR P1, PT, R54, 0x29, P1 ;  /* 0x000000293600780c */ /* 0x000fe40000f21670 */
[----:B------:R-:W-:-:S02]  /*151d0*/  FMNMX.FTZ R30, R27, R30, !PT ;  /* 0x0000001e1b1e7209 */ /* 0x000fc40007810000 */
[----:B------:R-:W-:Y:S02]  /*151e0*/  ISETP.NE.AND P4, PT, R74, RZ, PT ;  /* 0x000000ff4a00720c */ /* 0x000fe40003f85270 */
[----:B------:R-:W-:Y:S02]  /*151f0*/  FMNMX.FTZ R30, R67, R30, !PT ;  /* 0x0000001e431e7209 */ /* 0x000fe40007810000 */
[----:B------:R-:W-:Y:S02]  /*15200*/  FSEL R33, R33, -INF , !P1 ;  /* 0xff80000021217808 */ /* 0x000fe40004800000 */
[----:B------:R-:W-:Y:S02]  /*15210*/  ISETP.GT.AND P1, PT, R44, 0x29, !P4 ;  /* 0x000000292c00780c */ /* 0x000fe40006724270 */
[----:B------:R-:W-:Y:S02]  /*15220*/  FMNMX.FTZ R30, R29, R30, !PT ;  /* 0x0000001e1d1e7209 */ /* 0x000fe40007810000 */
[----:B------:R-:W-:-:S02]  /*15230*/  ISETP.LT.OR P1, PT, R54, 0x2a, P1 ;  /* 0x0000002a3600780c */ /* 0x000fc40000f21670 */
[----:B------:R-:W-:Y:S02]  /*15240*/  FMNMX.FTZ R30, R71, R30, !PT ;  /* 0x0000001e471e7209 */ /* 0x000fe40007810000 */
[----:B------:R-:W-:Y:S02]  /*15250*/  FSEL R75, R34, -INF , !P1 ;  /* 0xff800000224b7808 */ /* 0x000fe40004800000 */
[----:B------:R-:W-:Y:S02]  /*15260*/  ISETP.NE.AND P2, PT, R40, RZ, PT ;  /* 0x000000ff2800720c */ /* 0x000fe40003f45270 */
[----:B0-----:R-:W-:Y:S02]  /*15270*/  FMNMX.FTZ R4, R32, R77, !PT ;  /* 0x0000004d20047209 */ /* 0x001fe40007810000 */
[----:B------:R-:W-:Y:S02]  /*15280*/  FMNMX.FTZ R30, R31, R30, !PT ;  /* 0x0000001e1f1e7209 */ /* 0x000fe40007810000 */
[C---:B------:R-:W-:Y:S01]  /*15290*/  FSETP.NEU.FTZ.AND P1, PT, R4.reuse, -INF , PT ;  /* 0xff8000000400780b */ /* 0x040fe20003f3d000 */
[----:B------:R-:W-:Y:S01]  /*152a0*/  FMUL.FTZ R28, R4, R2 ;  /* 0x00000002041c7220 */ /* 0x000fe20000410000 */
[----:B------:R-:W-:-:S02]  /*152b0*/  ISETP.NE.AND P4, PT, R42, RZ, PT ;  /* 0x000000ff2a00720c */ /* 0x000fc40003f85270 */
[----:B------:R-:W-:Y:S02]  /*152c0*/  FMNMX.FTZ R30, R73, R30, !PT ;  /* 0x0000001e491e7209 */ /* 0x000fe40007810000 */
[----:B------:R-:W-:Y:S02]  /*152d0*/  FSEL R28, R28, RZ, P1 ;  /* 0x000000ff1c1c7208 */ /* 0x000fe40000800000 */
[C---:B------:R-:W-:Y:S02]  /*152e0*/  ISETP.GT.AND P1, PT, R44.reuse, 0x30, !P2 ;  /* 0x000000302c00780c */ /* 0x040fe40005724270 */
[----:B------:R-:W-:Y:S01]  /*152f0*/  ISETP.GT.AND P2, PT, R44, 0x31, !P4 ;  /* 0x000000312c00780c */ /* 0x000fe20006744270 */
[-CC-:B------:R-:W-:Y:S01]  /*15300*/  FFMA.FTZ R196, R24, R2.reuse, -R28.reuse ;  /* 0x0000000218c47223 */ /* 0x180fe2000001081c */
[----:B------:R-:W-:Y:S01]  /*15310*/  ISETP.LT.OR P1, PT, R54, 0x31, P1 ;  /* 0x000000313600780c */ /* 0x000fe20000f21670 */
[--C-:B------:R-:W-:Y:S01]  /*15320*/  FFMA.FTZ R39, R39, R2, -R28.reuse ;  /* 0x0000000227277223 */ /* 0x100fe2000001081c */
[----:B------:R-:W-:Y:S01]  /*15330*/  FMNMX.FTZ R30, R33, R30, !PT ;  /* 0x0000001e211e7209 */ /* 0x000fe20007810000 */
[-CC-:B------:R-:W-:Y:S01]  /*15340*/  FFMA.FTZ R188, R45, R2.reuse, -R28.reuse ;  /* 0x000000022dbc7223 */ /* 0x180fe2000001081c */
[----:B------:R-:W-:Y:S01]  /*15350*/  ISETP.GT.AND P3, PT, R44, 0x38, !P3 ;  /* 0x000000382c00780c */ /* 0x000fe20005f64270 */
[-CC-:B------:R-:W-:Y:S01]  /*15360*/  FFMA.FTZ R45, R47, R2.reuse, -R28.reuse ;  /* 0x000000022f2d7223 */ /* 0x180fe2000001081c */
[----:B------:R-:W-:Y:S01]  /*15370*/  ISETP.LT.OR P2, PT, R54, 0x32, P2 ;  /* 0x000000323600780c */ /* 0x000fe20001741670 */
[-CC-:B------:R-:W-:Y:S01]  /*15380*/  FFMA.FTZ R198, R41, R2.reuse, -R28.reuse ;  /* 0x0000000229c67223 */ /* 0x180fe2000001081c */
[----:B------:R-:W-:Y:S01]  /*15390*/  FSEL R35, R35, -INF , !P1 ;  /* 0xff80000023237808 */ /* 0x000fe20004800000 */
        /* <DEDUP_REMOVED lines=11> */
[----:B------:R-:W-:Y:S01]  /*15450*/  ISETP.LT.OR P5, PT, R54, 0x3a, P5 ;  /* 0x0000003a3600780c */ /* 0x000fe20002fa1670 */
[-CC-:B------:R-:W-:Y:S01]  /*15460*/  FFMA.FTZ R37, R37, R2.reuse, -R28.reuse ;  /* 0x0000000225257223 */ /* 0x180fe2000001081c */
[----:B------:R-:W-:Y:S01]  /*15470*/  FSEL R79, R0, -INF , !P3 ;  /* 0xff800000004f7808 */ /* 0x000fe20005800000 */
[--C-:B------:R-:W-:Y:S01]  /*15480*/  FFMA.FTZ R184, R53, R2, -R28.reuse ;  /* 0x0000000235b87223 */ /* 0x100fe2000001081c */
[----:B------:R-:W-:Y:S01]  /*15490*/  FMNMX.FTZ R30, R77, R30, !PT ;  /* 0x0000001e4d1e7209 */ /* 0x000fe20007810000 */
[-CC-:B------:R-:W-:Y:S01]  /*154a0*/  FFMA.FTZ R49, R63, R2.reuse, -R28.reuse ;  /* 0x000000023f317223 */ /* 0x180fe2000001081c */
[----:B------:R-:W-:Y:S01]  /*154b0*/  FSEL R81, R38, -INF , !P5 ;  /* 0xff80000026517808 */ /* 0x000fe20006800000 */
[--C-:B------:R-:W-:Y:S01]  /*154c0*/  FFMA.FTZ R186, R55, R2, -R28.reuse ;  /* 0x0000000237ba7223 */ /* 0x100fe2000001081c */
[----:B------:R-:W-:Y:S01]  /*154d0*/  FMNMX.FTZ R30, R79, R30, !PT ;  /* 0x0000001e4f1e7209 */ /* 0x000fe20007810000 */
[----:B------:R-:W-:Y:S01]  /*154e0*/  FFMA.FTZ R51, R69, R2, -R28 ;  /* 0x0000000245337223 */ /* 0x000fe2000001081c */
[----:B------:R-:W-:Y:S01]  /*154f0*/  MUFU.EX2 R196, R196 ;  /* 0x000000c400c47308 */ /* 0x000fe20000000800 */
[----:B------:R-:W-:-:S02]  /*15500*/  ISETP.NE.AND P4, PT, R78, 0x1, PT ;  /* 0x000000014e00780c */ /* 0x000fc40003f85270 */
[----:B------:R-:W-:-:S05]  /*15510*/  FMNMX.FTZ R30, R81, R30, !PT ;  /* 0x0000001e511e7209 */ /* 0x000fca0007810000 */
[----:B------:R-:W0:Y:S01]  /*15520*/  SHFL.BFLY PT, R3, R30, 0x2, 0x1f ;  /* 0x0c401f001e037f89 */ /* 0x000e2200000e0000 */
[----:B------:R-:W1:Y:S05]  /*15530*/  MUFU.EX2 R39, R39 ;  /* 0x0000002700277308 */ /* 0x000e6a0000000800 */
[----:B------:R-:W2:Y:S03]  /*15540*/  @P4 LDC R40, c[0x0][0x450] ;  /* 0x00011400ff284b82 */ /* 0x000ea60000000800 */
[----:B------:R-:W3:Y:S08]  /*15550*/  MUFU.EX2 R198, R198 ;  /* 0x000000c600c67308 */ /* 0x000ef00000000800 */
[----:B------:R-:W4:Y:S01]  /*15560*/  MUFU.EX2 R41, R41 ;  /* 0x0000002900297308 */ /* 0x000f220000000800 */
[----:B0-----:R-:W-:-:S07]  /*15570*/  FMNMX.FTZ R0, R30, R3, !PT ;  /* 0x000000031e007209 */ /* 0x001fce0007810000 */
[----:B------:R-:W0:Y:S01]  /*15580*/  MUFU.EX2 R192, R192 ;  /* 0x000000c000c07308 */ /* 0x000e220000000800 */
[----:B------:R-:W5:Y:S07]  /*15590*/  SHFL.BFLY PT, R3, R0, 0x1, 0x1f ;  /* 0x0c201f0000037f89 */ /* 0x000f6e00000e0000 */
[----:B------:R-:W2:Y:S08]  /*155a0*/  MUFU.EX2 R43, R43 ;  /* 0x0000002b002b7308 */ /* 0x000eb00000000800 */
[----:B------:R-:W2:Y:S08]  /*155b0*/  MUFU.EX2 R194, R194 ;  /* 0x000000c200c27308 */ /* 0x000eb00000000800 */
[----:B------:R-:W2:Y:S01]  /*155c0*/  MUFU.EX2 R37, R37 ;  /* 0x0000002500257308 */ /* 0x000ea20000000800 */
[----:B-----5:R-:W-:-:S04]  /*155d0*/  FMNMX.FTZ R3, R0, R3, !PT ;  /* 0x0000000300037209 */ /* 0x020fc80007810000 */
[C---:B------:R-:W-:Y:S01]  /*155e0*/  FSETP.NEU.FTZ.AND P1, PT, R3.reuse, -INF , PT ;  /* 0xff8000000300780b */ /* 0x040fe20003f3d000 */
[----:B------:R-:W-:Y:S02]  /*155f0*/  FMUL.FTZ R0, R3, R2 ;  /* 0x0000000203007220 */ /* 0x000fe40000410000 */
[----:B------:R-:W-:Y:S03]  /*15600*/  MUFU.EX2 R188, R188 ;  /* 0x000000bc00bc7308 */ /* 0x000fe60000000800 */
[----:B------:R-:W-:-:S05]  /*15610*/  FSEL R28, R0, RZ, P1 ;  /* 0x000000ff001c7208 */ /* 0x000fca0000800000 */
[----:B------:R-:W-:Y:S01]  /*15620*/  MUFU.EX2 R45, R45 ;  /* 0x0000002d002d7308 */ /* 0x000fe20000000800 */
[-CC-:B------:R-:W-:Y:S01]  /*15630*/  FFMA.FTZ R197, R26, R2.reuse, -R28.reuse ;  /* 0x000000021ac57223 */ /* 0x180fe2000001081c */
[-CC-:B------:R-:W-:Y:S01]  /*15640*/  FFMA.FTZ R0, R5, R2.reuse, -R28.reuse ;  /* 0x0000000205007223 */ /* 0x180fe2000001081c */
[-CC-:B------:R-:W-:Y:S01]  /*15650*/  FFMA.FTZ R199, R25, R2.reuse, -R28.reuse ;  /* 0x0000000219c77223 */ /* 0x180fe2000001081c */
[-CC-:B------:R-:W-:Y:S01]  /*15660*/  FFMA.FTZ R24, R65, R2.reuse, -R28.reuse ;  /* 0x0000000241187223 */ /* 0x180fe2000001081c */
[-CC-:B------:R-:W-:Y:S01]  /*15670*/  FFMA.FTZ R193, R27, R2.reuse, -R28.reuse ;  /* 0x000000021bc17223 */ /* 0x180fe2000001081c */
[----:B-1----:R-:W-:Y:S01]  /*15680*/  FADD.FTZ R5, R196, R39 ;  /* 0x00000027c4057221 */ /* 0x002fe20000010000 */
[-CC-:B------:R-:W-:Y:S01]  /*15690*/  FFMA.FTZ R26, R67, R2.reuse, -R28.reuse ;  /* 0x00000002431a7223 */ /* 0x180fe2000001081c */
[----:B------:R-:W-:Y:S01]  /*156a0*/  MUFU.EX2 R197, R197 ;  /* 0x000000c500c57308 */ /* 0x000fe20000000800 */
[-CC-:B------:R-:W-:Y:S01]  /*156b0*/  FFMA.FTZ R195, R29, R2.reuse, -R28.reuse ;  /* 0x000000021dc37223 */ /* 0x180fe2000001081c */
[----:B---3--:R-:W-:Y:S01]  /*156c0*/  FADD.FTZ R34, R198, R5 ;  /* 0x00000005c6227221 */ /* 0x008fe20000010000 */
[-CC-:B------:R-:W-:Y:S01]  /*156d0*/  FFMA.FTZ R30, R71, R2.reuse, -R28.reuse ;  /* 0x00000002471e7223 */ /* 0x180fe2000001081c */
[-CC-:B------:R-:W-:Y:S01]  /*156e0*/  FFMA.FTZ R189, R31, R2.reuse, -R28.reuse ;  /* 0x000000021fbd7223 */ /* 0x180fe2000001081c */
[-C--:B------:R-:W-:Y:S01]  /*156f0*/  FFMA.FTZ R32, R73, R2.reuse, -R28 ;  /* 0x0000000249207223 */ /* 0x080fe2000001081c */
[----:B----4-:R-:W-:Y:S01]  /*15700*/  FADD.FTZ R5, R41, R34 ;  /* 0x0000002229057221 */ /* 0x010fe20000010000 */
[----:B------:R-:W1:Y:S01]  /*15710*/  @P4 LDC R29, c[0x0][0x44c] ;  /* 0x00011300ff1d4b82 */ /* 0x000e620000000800 */
[----:B------:R-:W3:Y:S01]  /*15720*/  MUFU.EX2 R0, R0 ;  /* 0x0000000000007308 */ /* 0x000ee20000000800 */
[-CC-:B------:R-:W-:Y:S01]  /*15730*/  FFMA.FTZ R191, R33, R2.reuse, -R28.reuse ;  /* 0x0000000221bf7223 */ /* 0x180fe2000001081c */
[----:B0-----:R-:W-:Y:S01]  /*15740*/  FADD.FTZ R38, R192, R5 ;  /* 0x00000005c0267221 */ /* 0x001fe20000010000 */
[-CC-:B------:R-:W-:Y:S01]  /*15750*/  FFMA.FTZ R34, R75, R2.reuse, -R28.reuse ;  /* 0x000000024b227223 */ /* 0x180fe2000001081c */
[-CC-:B------:R-:W-:Y:S01]  /*15760*/  FFMA.FTZ R185, R35, R2.reuse, -R28.reuse ;  /* 0x0000000223b97223 */ /* 0x180fe2000001081c */
[-C--:B------:R-:W-:Y:S01]  /*15770*/  FFMA.FTZ R77, R77, R2.reuse, -R28 ;  /* 0x000000024d4d7223 */ /* 0x080fe2000001081c */
[----:B--2---:R-:W-:Y:S01]  /*15780*/  FADD.FTZ R25, R43, R38 ;  /* 0x000000262b197221 */ /* 0x004fe20000010000 */
[-CC-:B------:R-:W-:Y:S01]  /*15790*/  FFMA.FTZ R79, R79, R2.reuse, -R28.reuse ;  /* 0x000000024f4f7223 */ /* 0x180fe2000001081c */
[----:B------:R-:W0:Y:S01]  /*157a0*/  MUFU.EX2 R199, R199 ;  /* 0x000000c700c77308 */ /* 0x000e220000000800 */
[----:B------:R-:W-:Y:S01]  /*157b0*/  FFMA.FTZ R81, R81, R2, -R28 ;  /* 0x0000000251517223 */ /* 0x000fe2000001081c */
[----:B------:R-:W-:Y:S01]  /*157c0*/  FADD.FTZ R38, R194, R25 ;  /* 0x00000019c2267221 */ /* 0x000fe20000010000 */
[----:B------:R-:W-:Y:S01]  /*157d0*/  IMAD.MOV.U32 R27, RZ, RZ, R76 ;  /* 0x000000ffff1b7224 */ /* 0x000fe200078e004c */
[----:B------:R-:W-:-:S02]  /*157e0*/  F2FP.F16.F32.PACK_AB R196, R39, R196 ;  /* 0x000000c427c4723e */ /* 0x000fc400000000ff */
[----:B------:R-:W-:Y:S01]  /*157f0*/  FADD.FTZ R25, R37, R38 ;  /* 0x0000002625197221 */ /* 0x000fe20000010000 */
[----:B------:R-:W-:Y:S01]  /*15800*/  F2FP.F16.F32.PACK_AB R198, R41, R198 ;  /* 0x000000c629c6723e */ /* 0x000fe200000000ff */
[----:B------:R-:W2:Y:S01]  /*15810*/  MUFU.EX2 R24, R24 ;  /* 0x0000001800187308 */ /* 0x000ea20000000800 */
[----:B---3--:R-:W-:Y:S01]  /*15820*/  FADD.FTZ R36, R197, R0 ;  /* 0x00000000c5247221 */ /* 0x008fe20000010000 */
[----:B------:R-:W-:Y:S01]  /*15830*/  FADD.FTZ R38, R188, R25 ;  /* 0x00000019bc267221 */ /* 0x000fe20000010000 */
[----:B------:R-:W-:Y:S02]  /*15840*/  F2FP.F16.F32.PACK_AB R197, R0, R197 ;  /* 0x000000c500c5723e */ /* 0x000fe400000000ff */
[----:B------:R-:W-:Y:S01]  /*15850*/  F2FP.F16.F32.PACK_AB R192, R43, R192 ;  /* 0x000000c02bc0723e */ /* 0x000fe200000000ff */
[----:B------:R-:W-:Y:S01]  /*15860*/  FADD.FTZ R25, R45, R38 ;  /* 0x000000262d197221 */ /* 0x000fe20000010000 */
[----:B-1----:R-:W-:Y:S01]  /*15870*/  @P4 IMAD.HI.U32 R29, R76, R29, RZ ;  /* 0x0000001d4c1d4227 */ /* 0x002fe200078e00ff */
[----:B------:R-:W1:Y:S03]  /*15880*/  MUFU.EX2 R193, R193 ;  /* 0x000000c100c17308 */ /* 0x000e660000000800 */
[----:B0-----:R-:W-:Y:S01]  /*15890*/  FADD.FTZ R5, R199, R36 ;  /* 0x00000024c7057221 */ /* 0x001fe20000010000 */
[----:B------:R-:W-:-:S02]  /*158a0*/  F2FP.F16.F32.PACK_AB R194, R37, R194 ;  /* 0x000000c225c2723e */ /* 0x000fc400000000ff */
[----:B------:R-:W-:Y:S02]  /*158b0*/  @P4 SHF.R.U32.HI R27, RZ, R40, R29 ;  /* 0x00000028ff1b4219 */ /* 0x000fe4000001161d */
[----:B------:R-:W-:Y:S01]  /*158c0*/  ISETP.GE.AND P4, PT, R11, 0x1, PT ;  /* 0x000000010b00780c */ /* 0x000fe20003f86270 */
[----:B------:R-:W0:Y:S01]  /*158d0*/  MUFU.EX2 R26, R26 ;  /* 0x0000001a001a7308 */ /* 0x000e220000000800 */
[----:B--2---:R-:W-:Y:S01]  /*158e0*/  FADD.FTZ R36, R24, R5 ;  /* 0x0000000518247221 */ /* 0x004fe20000010000 */
[----:B------:R-:W-:Y:S01]  /*158f0*/  IMAD.IADD R27, R156, 0x1, R27 ;  /* 0x000000019c1b7824 */ /* 0x000fe200078e021b */
[----:B------:R-:W-:Y:S02]  /*15900*/  F2FP.F16.F32.PACK_AB R188, R45, R188 ;  /* 0x000000bc2dbc723e */ /* 0x000fe400000000ff */
[----:B------:R-:W-:Y:S01]  /*15910*/  F2FP.F16.F32.PACK_AB R199, R24, R199 ;  /* 0x000000c718c7723e */ /* 0x000fe200000000ff */
[----:B------:R-:W-:Y:S02]  /*15920*/  IMAD.IADD R10, R27, 0x1, R10 ;  /* 0x000000011b0a7824 */ /* 0x000fe400078e020a */
[----:B------:R-:W2:Y:S01]  /*15930*/  MUFU.EX2 R195, R195 ;  /* 0x000000c300c37308 */ /* 0x000ea20000000800 */
[----:B-1----:R-:W-:-:S07]  /*15940*/  FADD.FTZ R5, R193, R36 ;  /* 0x00000024c1057221 */ /* 0x002fce0000010000 */
[----:B------:R-:W1:Y:S01]  /*15950*/  MUFU.EX2 R30, R30 ;  /* 0x0000001e001e7308 */ /* 0x000e620000000800 */
[C---:B0-----:R-:W-:Y:S01]  /*15960*/  FADD.FTZ R36, R26.reuse, R5 ;  /* 0x000000051a247221 */ /* 0x041fe20000010000 */
[----:B------:R-:W-:-:S06]  /*15970*/  F2FP.F16.F32.PACK_AB R193, R26, R193 ;  /* 0x000000c11ac1723e */ /* 0x000fcc00000000ff */
        /* <DEDUP_REMOVED lines=8> */
[----:B--2---:R-:W-:-:S07]  /*15a00*/  FADD.FTZ R5, R189, R36 ;  /* 0x00000024bd057221 */ /* 0x004fce0000010000 */
[----:B------:R-:W2:Y:S01]  /*15a10*/  MUFU.EX2 R184, R184 ;  /* 0x000000b800b87308 */ /* 0x000ea20000000800 */
[C---:B-1----:R-:W-:Y:S01]  /*15a20*/  FADD.FTZ R25, R47.reuse, R38 ;  /* 0x000000262f197221 */ /* 0x042fe20000010000 */
[----:B------:R-:W-:-:S06]  /*15a30*/  F2FP.F16.F32.PACK_AB R190, R47, R190 ;  /* 0x000000be2fbe723e */ /* 0x000fcc00000000ff */
[----:B------:R-:W1:Y:S01]  /*15a40*/  MUFU.EX2 R191, R191 ;  /* 0x000000bf00bf7308 */ /* 0x000e620000000800 */
[C---:B0-----:R-:W-:Y:S01]  /*15a50*/  FADD.FTZ R36, R32.reuse, R5 ;  /* 0x0000000520247221 */ /* 0x041fe20000010000 */
[----:B------:R-:W-:-:S06]  /*15a60*/  F2FP.F16.F32.PACK_AB R189, R32, R189 ;  /* 0x000000bd20bd723e */ /* 0x000fcc00000000ff */
[----:B------:R-:W0:Y:S01]  /*15a70*/  MUFU.EX2 R49, R49 ;  /* 0x0000003100317308 */ /* 0x000e220000000800 */
[----:B--2---:R-:W-:-:S07]  /*15a80*/  FADD.FTZ R38, R184, R25 ;  /* 0x00000019b8267221 */ /* 0x004fce0000010000 */
[----:B------:R-:W2:Y:S01]  /*15a90*/  MUFU.EX2 R34, R34 ;  /* 0x0000002200227308 */ /* 0x000ea20000000800 */
[----:B-1----:R-:W-:-:S07]  /*15aa0*/  FADD.FTZ R5, R191, R36 ;  /* 0x00000024bf057221 */ /* 0x002fce0000010000 */
[----:B------:R-:W1:Y:S01]  /*15ab0*/  MUFU.EX2 R185, R185 ;  /* 0x000000b900b97308 */ /* 0x000e620000000800 */
[C---:B0-----:R-:W-:Y:S01]  /*15ac0*/  FADD.FTZ R25, R49.reuse, R38 ;  /* 0x0000002631197221 */ /* 0x041fe20000010000 */
[----:B------:R-:W-:-:S06]  /*15ad0*/  F2FP.F16.F32.PACK_AB R184, R49, R184 ;  /* 0x000000b831b8723e */ /* 0x000fcc00000000ff */
[----:B------:R-:W0:Y:S01]  /*15ae0*/  MUFU.EX2 R28, R77 ;  /* 0x0000004d001c7308 */ /* 0x000e220000000800 */
[C---:B--2---:R-:W-:Y:S01]  /*15af0*/  FADD.FTZ R38, R34.reuse, R5 ;  /* 0x0000000522267221 */ /* 0x044fe20000010000 */
[----:B------:R-:W-:-:S06]  /*15b00*/  F2FP.F16.F32.PACK_AB R191, R34, R191 ;  /* 0x000000bf22bf723e */ /* 0x000fcc00000000ff */
[----:B------:R-:W2:Y:S01]  /*15b10*/  MUFU.EX2 R186, R186 ;  /* 0x000000ba00ba7308 */ /* 0x000ea20000000800 */
[----:B-1----:R-:W-:-:S07]  /*15b20*/  FADD.FTZ R5, R185, R38 ;  /* 0x00000026b9057221 */ /* 0x002fce0000010000 */
[----:B------:R-:W1:Y:S01]  /*15b30*/  MUFU.EX2 R79, R79 ;  /* 0x0000004f004f7308 */ /* 0x000e620000000800 */
[C---:B0-----:R-:W-:Y:S01]  /*15b40*/  FADD.FTZ R0, R28.reuse, R5 ;  /* 0x000000051c007221 */ /* 0x041fe20000010000 */
[----:B------:R-:W-:Y:S02]  /*15b50*/  F2FP.F16.F32.PACK_AB R185, R28, R185 ;  /* 0x000000b91cb9723e */ /* 0x000fe400000000ff */
[----:B------:R-:W-:-:S04]  /*15b60*/  IADD3 R5, R93, -0x2, RZ ;  /* 0xfffffffe5d057810 */ /* 0x000fc80007ffe0ff */
[----:B------:R-:W0:Y:S01]  /*15b70*/  MUFU.EX2 R51, R51 ;  /* 0x0000003300337308 */ /* 0x000e220000000800 */
[----:B--2---:R-:W-:-:S07]  /*15b80*/  FADD.FTZ R40, R186, R25 ;  /* 0x00000019ba287221 */ /* 0x004fce0000010000 */
[----:B------:R-:W2:Y:S01]  /*15b90*/  MUFU.EX2 R36, R81 ;  /* 0x0000005100247308 */ /* 0x000ea20000000800 */
[----:B-1----:R-:W-:Y:S01]  /*15ba0*/  FADD.FTZ R221, R79, R0 ;  /* 0x000000004fdd7221 */ /* 0x002fe20000010000 */
[C---:B0-----:R-:W-:Y:S01]  /*15bb0*/  FADD.FTZ R223, R51.reuse, R40 ;  /* 0x0000002833df7221 */ /* 0x041fe20000010000 */
[----:B------:R-:W-:Y:S02]  /*15bc0*/  F2FP.F16.F32.PACK_AB R186, R51, R186 ;  /* 0x000000ba33ba723e */ /* 0x000fe400000000ff */
[C---:B--2---:R-:W-:Y:S01]  /*15bd0*/  FADD.FTZ R221, R36.reuse, R221 ;  /* 0x000000dd24dd7221 */ /* 0x044fe20000010000 */
[----:B------:R-:W-:Y:S01]  /*15be0*/  F2FP.F16.F32.PACK_AB R187, R36, R79 ;  /* 0x0000004f24bb723e */ /* 0x000fe200000000ff */
[----:B------:R-:W-:Y:S06]  /*15bf0*/  @!P4 BRA `(.L_x_1748) ;  /* 0x000000000048c947 */ /* 0x000fec0003800000 */
        /* <DEDUP_REMOVED lines=11> */
.L_x_1750:
[----:B------:R-:W-:-:S13]  /*15cb0*/  ISETP.NE.AND P1, PT, R11, 0x1, PT ;  /* 0x000000010b00780c */ /* 0x000fda0003f25270 */
[----:B------:R-:W0:Y:S02]  /*15cc0*/  @P1 LDC.64 R24, c[0x0][0x9e8] ;  /* 0x00027a00ff181b82 */ /* 0x000e240000000a00 */
[----:B0-----:R-:W-:-:S05]  /*15cd0*/  @P1 IMAD.HI.U32 R24, R0, R24, RZ ;  /* 0x0000001800181227 */ /* 0x001fca00078e00ff */
[----:B------:R-:W-:-:S07]  /*15ce0*/  @P1 SHF.R.U32.HI R0, RZ, R25, R24 ;  /* 0x00000019ff001219 */ /* 0x000fce0000011618 */
.L_x_1751:
[----:B------:R-:W-:Y:S05]  /*15cf0*/  BSYNC B0 ;  /* 0x0000000000007941 */ /* 0x000fea0003800000 */
.L_x_1749:
[----:B------:R-:W-:-:S05]  /*15d00*/  IMAD R11, R0, R11, R11 ;  /* 0x0000000b000b7224 */ /* 0x000fca00078e020b */
[----:B------:R-:W-:-:S07]  /*15d10*/  VIMNMX R10, R10, R11, PT ;  /* 0x0000000b0a0a7248 */ /* 0x000fce0003fe0100 */
.L_x_1748:
[----:B------:R-:W2:Y:S01]  /*15d20*/  LDL R24, [R1+0x7c] ;  /* 0x00007c0001187983 */ /* 0x000ea20000100800 */
[----:B------:R-:W-:Y:S01]  /*15d30*/  SHF.R.S32.HI R11, RZ, 0x1f, R10 ;  /* 0x0000001fff0b7819 */ /* 0x000fe2000001140a */
[----:B------:R-:W-:Y:S01]  /*15d40*/  BSSY B1, `(.L_x_1752) ;  /* 0x000036b000017945 */ /* 0x000fe20003800000 */
[----:B------:R-:W-:Y:S01]  /*15d50*/  IMAD.MOV.U32 R0, RZ, RZ, 0x3f800000 ;  /* 0x3f800000ff007424 */ /* 0x000fe200078e00ff */
[----:B------:R-:W-:Y:S02]  /*15d60*/  CS2R R150, SRZ ;  /* 0x0000000000967805 */ /* 0x000fe4000001ff00 */
[----:B------:R-:W-:Y:S02]  /*15d70*/  LEA.HI R11, R11, R10, RZ, 0x6 ;  /* 0x0000000a0b0b7211 */ /* 0x000fe400078f30ff */
[----:B------:R-:W-:Y:S02]  /*15d80*/  CS2R R148, SRZ ;  /* 0x0000000000947805 */ /* 0x000fe4000001ff00 */
[----:B------:R-:W-:-:S02]  /*15d90*/  MOV R10, 0x3f800000 ;  /* 0x3f800000000a7802 */ /* 0x000fc40000000f00 */
[----:B------:R-:W-:Y:S02]  /*15da0*/  CS2R R146, SRZ ;  /* 0x0000000000927805 */ /* 0x000fe4000001ff00 */
[----:B------:R-:W-:Y:S02]  /*15db0*/  SHF.R.S32.HI R11, RZ, 0x6, R11 ;  /* 0x00000006ff0b7819 */ /* 0x000fe4000001140b */
        /* <DEDUP_REMOVED lines=60> */
[----:B--2---:R-:W-:-:S04]  /*16180*/  VIMNMX R24, R24, R11, !PT ;  /* 0x0000000b18187248 */ /* 0x004fc80007fe0100 */
[----:B------:R-:W-:Y:S01]  /*16190*/  ISETP.GE.AND P1, PT, R5, R24, PT ;  /* 0x000000180500720c */ /* 0x000fe20003f26270 */
[----:B------:R0:W-:Y:S02]  /*161a0*/  STL [R1+0x14], R24 ;  /* 0x0000141801007387 */ /* 0x0001e40000100800 */
[----:B0-----:R-:W-:-:S10]  /*161b0*/  CS2R R24, SRZ ;  /* 0x0000000000187805 */ /* 0x001fd4000001ff00 */
[----:B------:R-:W-:Y:S05]  /*161c0*/  @!P1 BRA `(.L_x_1753) ;  /* 0x0000003000889947 */ /* 0x000fea0003800000 */
[----:B------:R-:W-:Y:S01]  /*161d0*/  BSSY B0, `(.L_x_1754) ;  /* 0x000031d000007945 */ /* 0x000fe20003800000 */
[----:B------:R-:W-:Y:S02]  /*161e0*/  IMAD.MOV.U32 R0, RZ, RZ, 0x3f800000 ;  /* 0x3f800000ff007424 */ /* 0x000fe400078e00ff */
[----:B------:R-:W-:-:S07]  /*161f0*/  IMAD.MOV.U32 R151, RZ, RZ, RZ ;  /* 0x000000ffff977224 */ /* 0x000fce00078e00ff */
.L_x_1775:
[----:B------:R-:W-:-:S05]  /*16200*/  VIADD R222, R202, 0x1 ;  /* 0x00000001cade7836 */ /* 0x000fca0000000000 */
[----:B------:R-:W-:-:S04]  /*16210*/  ISETP.NE.AND P1, PT, R222, 0x2, PT ;  /* 0x00000002de00780c */ /* 0x000fc80003f25270 */
[----:B------:R-:W-:Y:S02]  /*16220*/  SEL R227, RZ, 0x1, P1 ;  /* 0x00000001ffe37807 */ /* 0x000fe40000800000 */
[----:B------:R-:W-:Y:S02]  /*16230*/  SEL R222, R222, RZ, P1 ;  /* 0x000000ffdede7207 */ /* 0x000fe40000800000 */
[----:B------:R-:W-:Y:S01]  /*16240*/  LOP3.LUT R227, R218, R227, RZ, 0x3c, !PT ;  /* 0x000000e3dae37212 */ /* 0x000fe200078e3cff */
[----:B------:R-:W-:Y:S06]  /*16250*/  @!P0 BRA `(.L_x_1755) ;  /* 0x0000000000048947 */ /* 0x000fec0003800000 */
[----:B------:R-:W-:Y:S01]  /*16260*/  BPT.TRAP 0x1 ;  /* 0x000000040000795c */ /* 0x000fe20000300000 */
.L_x_1755:
[----:B------:R-:W-:Y:S01]  /*16270*/  IMAD R2, R222, 0x8, R17 ;  /* 0x00000008de027824 */ /* 0x000fe200078e0211 */
[----:B------:R-:W-:-:S04]  /*16280*/  SHF.L.U32 R152, R227, 0x1f, RZ ;  /* 0x0000001fe3987819 */ /* 0x000fc800000006ff */
[----:B------:R0:W1:Y:S01]  /*16290*/  SYNCS.PHASECHK.TRANS64.TRYWAIT P1, [R2+URZ+0x30830], R152 ;  /* 0x03083098020075a7 */ /* 0x000062000802017f */
[----:B------:R-:W-:Y:S05]  /*162a0*/  @!P0 BRA `(.L_x_1756) ;  /* 0x0000000000048947 */ /* 0x000fea0003800000 */
[----:B------:R-:W-:Y:S01]  /*162b0*/  BPT.TRAP 0x1 ;  /* 0x000000040000795c */ /* 0x000fe20000300000 */
.L_x_1756:
[----:B------:R-:W2:Y:S01]  /*162c0*/  LDL R11, [R1+0x54] ;  /* 0x00005400010b7983 */ /* 0x000ea20000100800 */
[----:B------:R-:W-:Y:S01]  /*162d0*/  BSSY B2, `(.L_x_1757) ;  /* 0x0000007000027945 */ /* 0x000fe20003800000 */
[----:B--2---:R-:W-:-:S05]  /*162e0*/  LEA R11, R222, R11, 0xb ;  /* 0x0000000bde0b7211 */ /* 0x004fca00078e58ff */
[C---:B------:R-:W-:Y:S02]  /*162f0*/  VIADD R156, R11.reuse, 0x2 ;  /* 0x000000020b9c7836 */ /* 0x040fe40000000000 */
[----:B------:R-:W-:Y:S01]  /*16300*/  VIADD R155, R11, 0x4 ;  /* 0x000000040b9b7836 */ /* 0x000fe20000000000 */
[----:B-1----:R-:W-:Y:S06]  /*16310*/  @P1 BRA `(.L_x_1758) ;  /* 0x0000000000081947 */ /* 0x002fec0003800000 */
[----:B------:R-:W1:Y:S02]  /*16320*/  SYNCS.PHASECHK.TRANS64.TRYWAIT P1, [R2+URZ+0x30830], R152 ;  /* 0x03083098020075a7 */ /* 0x000e64000802017f */
[----:B-1----:R-:W-:Y:S05]  /*16330*/  @!P1 BRA `(.L_x_1759) ;  /* 0x0000018400cc9947 */ /* 0x002fea0003800000 */
.L_x_1758:
[----:B------:R-:W-:Y:S05]  /*16340*/  BSYNC B2 ;  /* 0x0000000000027941 */ /* 0x000fea0003800000 */
.L_x_1757:
[----:B------:R-:W-:Y:S04]  /*16350*/  STL.64 [R1+0xf8], R18 ;  /* 0x0000f81201007387 */ /* 0x000fe80000100a00 */
[----:B------:R2:W-:Y:S04]  /*16360*/  STL.64 [R1+0xf0], R16 ;  /* 0x0000f01001007387 */ /* 0x0005e80000100a00 */
[----:B--2---:R-:W2:Y:S04]  /*16370*/  LDL.64 R16, [R1+0x38] ;  /* 0x0000380001107983 */ /* 0x004ea80000100a00 */
[----:B------:R3:W-:Y:S04]  /*16380*/  STL.64 [R1+0xe8], R4 ;  /* 0x0000e80401007387 */ /* 0x0007e80000100a00 */
[----:B---3--:R-:W3:Y:S04]  /*16390*/  LDL.64 R4, [R1+0x30] ;  /* 0x0000300001047983 */ /* 0x008ee80000100a00 */
[----:B------:R4:W-:Y:S04]  /*163a0*/  STL.64 [R1+0xe0], R2 ;  /* 0x0000e00201007387 */ /* 0x0009e80000100a00 */
[----:B------:R-:W2:Y:S01]  /*163b0*/  LDL.64 R18, [R1+0x40] ;  /* 0x0000400001127983 */ /* 0x000ea20000100a00 */
[----:B01----:R-:W-:-:S05]  /*163c0*/  IMAD.MOV.U32 R152, RZ, RZ, R11 ;  /* 0x000000ffff987224 */ /* 0x003fca00078e000b */
[----:B------:R-:W-:Y:S01]  /*163d0*/  R2UR UR6, R152 ;  /* 0x00000000980672ca */ /* 0x000fe200000e0000 */
[----:B------:R-:W-:Y:S01]  /*163e0*/  IMAD.MOV.U32 R152, RZ, RZ, R156 ;  /* 0x000000ffff987224 */ /* 0x000fe200078e009c */
[C---:B------:R-:W-:Y:S01]  /*163f0*/  IADD3 R154, R11.reuse, 0x6, RZ ;  /* 0x000000060b9a7810 */ /* 0x040fe20007ffe0ff */
[----:B----4-:R-:W4:Y:S01]  /*16400*/  LDL.64 R2, [R1+0x28] ;  /* 0x0000280001027983 */ /* 0x010f220000100a00 */
[----:B------:R-:W-:Y:S02]  /*16410*/  IMAD.MOV.U32 R153, RZ, RZ, 0x40000040 ;  /* 0x40000040ff997424 */ /* 0x000fe400078e00ff */
[----:B------:R-:W-:Y:S01]  /*16420*/  R2UR UR4, R152 ;  /* 0x00000000980472ca */ /* 0x000fe200000e0000 */
[----:B------:R-:W-:Y:S01]  /*16430*/  IMAD.MOV.U32 R152, RZ, RZ, R155 ;  /* 0x000000ffff987224 */ /* 0x000fe200078e009b */
[----:B------:R-:W-:Y:S01]  /*16440*/  R2UR UR10, R154 ;  /* 0x000000009a0a72ca */ /* 0x000fe200000e0000 */
[----:B------:R-:W-:Y:S02]  /*16450*/  IMAD.MOV.U32 R155, RZ, RZ, 0x40000040 ;  /* 0x40000040ff9b7424 */ /* 0x000fe400078e00ff */
[-C--:B------:R-:W-:Y:S01]  /*16460*/  FMUL.FTZ R24, R24, R10.reuse ;  /* 0x0000000a18187220 */ /* 0x080fe20000410000 */
[C---:B------:R-:W-:Y:S01]  /*16470*/  VIADD R156, R11.reuse, 0x204 ;  /* 0x000002040b9c7836 */ /* 0x040fe20000000000 */
[----:B------:R-:W-:Y:S01]  /*16480*/  R2UR UR8, R152 ;  /* 0x00000000980872ca */ /* 0x000fe200000e0000 */
[----:B------:R-:W-:Y:S01]  /*16490*/  VIADD R152, R11, 0x200 ;  /* 0x000002000b987836 */ /* 0x000fe20000000000 */
[----:B------:R-:W-:Y:S01]  /*164a0*/  R2UR UR11, R155 ;  /* 0x000000009b0b72ca */ /* 0x000fe200000e0000 */
[-C--:B------:R-:W-:Y:S01]  /*164b0*/  FMUL.FTZ R25, R25, R10.reuse ;  /* 0x0000000a19197220 */ /* 0x080fe20000410000 */
[-C--:B------:R-:W-:Y:S01]  /*164c0*/  FMUL.FTZ R28, R28, R10.reuse ;  /* 0x0000000a1c1c7220 */ /* 0x080fe20000410000 */
[----:B------:R-:W-:Y:S01]  /*164d0*/  FMUL.FTZ R29, R29, R10 ;  /* 0x0000000a1d1d7220 */ /* 0x000fe20000410000 */
[----:B------:R-:W-:Y:S01]  /*164e0*/  R2UR UR14, R152 ;  /* 0x00000000980e72ca */ /* 0x000fe200000e0000 */
[C---:B------:R-:W-:Y:S01]  /*164f0*/  VIADD R152, R11.reuse, 0x206 ;  /* 0x000002060b987836 */ /* 0x040fe20000000000 */
[----:B------:R-:W-:Y:S01]  /*16500*/  R2UR UR22, R156 ;  /* 0x000000009c1672ca */ /* 0x000fe200000e0000 */
[----:B------:R-:W-:-:S02]  /*16510*/  VIADD R156, R11, 0x400 ;  /* 0x000004000b9c7836 */ /* 0x000fc40000000000 */
[-C--:B------:R-:W-:Y:S01]  /*16520*/  FMUL.FTZ R32, R32, R10.reuse ;  /* 0x0000000a20207220 */ /* 0x080fe20000410000 */
[-C--:B------:R-:W-:Y:S01]  /*16530*/  FMUL.FTZ R33, R33, R10.reuse ;  /* 0x0000000a21217220 */ /* 0x080fe20000410000 */
[----:B------:R-:W-:Y:S01]  /*16540*/  R2UR UR26, R152 ;  /* 0x00000000981a72ca */ /* 0x000fe200000e0000 */
[-C--:B------:R-:W-:Y:S01]  /*16550*/  FMUL.FTZ R36, R36, R10.reuse ;  /* 0x0000000a24247220 */ /* 0x080fe20000410000 */
[-C--:B------:R-:W-:Y:S01]  /*16560*/  FMUL.FTZ R37, R37, R10.reuse ;  /* 0x0000000a25257220 */ /* 0x080fe20000410000 */
[----:B------:R-:W-:Y:S01]  /*16570*/  MOV R154, UR11 ;  /* 0x0000000b009a7c02 */ /* 0x000fe20008000f00 */
[----:B------:R-:W-:Y:S02]  /*16580*/  VIADD R152, R11, 0x404 ;  /* 0x000004040b987836 */ /* 0x000fe40000000000 */
[-C--:B------:R-:W-:Y:S01]  /*16590*/  FMUL.FTZ R40, R40, R10.reuse ;  /* 0x0000000a28287220 */ /* 0x080fe20000410000 */
[-C--:B------:R-:W-:Y:S01]  /*165a0*/  FMUL.FTZ R41, R41, R10.reuse ;  /* 0x0000000a29297220 */ /* 0x080fe20000410000 */
[----:B------:R-:W-:Y:S01]  /*165b0*/  FMUL.FTZ R44, R44, R10 ;  /* 0x0000000a2c2c7220 */ /* 0x000fe20000410000 */
[----:B------:R0:W-:Y:S01]  /*165c0*/  STL [R1+0x4], R154 ;  /* 0x0000049a01007387 */ /* 0x0001e20000100800 */
[----:B------:R-:W-:Y:S01]  /*165d0*/  R2UR UR30, R156 ;  /* 0x000000009c1e72ca */ /* 0x000fe200000e0000 */
[C---:B------:R-:W-:Y:S01]  /*165e0*/  VIADD R156, R11.reuse, 0x406 ;  /* 0x000004060b9c7836 */ /* 0x040fe20000000000 */
[----:B------:R-:W-:Y:S01]  /*165f0*/  R2UR UR38, R152 ;  /* 0x00000000982672ca */ /* 0x000fe200000e0000 */
[----:B------:R-:W-:-:S02]  /*16600*/  VIADD R152, R11, 0x600 ;  /* 0x000006000b987836 */ /* 0x000fc40000000000 */
[-C--:B------:R-:W-:Y:S01]  /*16610*/  FMUL.FTZ R45, R45, R10.reuse ;  /* 0x0000000a2d2d7220 */ /* 0x080fe20000410000 */
[-C--:B------:R-:W-:Y:S01]  /*16620*/  FMUL.FTZ R48, R48, R10.reuse ;  /* 0x0000000a30307220 */ /* 0x080fe20000410000 */
[-C--:B------:R-:W-:Y:S01]  /*16630*/  FMUL.FTZ R49, R49, R10.reuse ;  /* 0x0000000a31317220 */ /* 0x080fe20000410000 */
[-C--:B------:R-:W-:Y:S01]  /*16640*/  FMUL.FTZ R52, R52, R10.reuse ;  /* 0x0000000a34347220 */ /* 0x080fe20000410000 */
[-C--:B------:R-:W-:Y:S01]  /*16650*/  FMUL.FTZ R53, R53, R10.reuse ;  /* 0x0000000a35357220 */ /* 0x080fe20000410000 */
[----:B0-----:R-:W-:Y:S01]  /*16660*/  IADD3 R154, R11, 0x202, RZ ;  /* 0x000002020b9a7810 */ /* 0x001fe20007ffe0ff */
[-C--:B------:R-:W-:Y:S01]  /*16670*/  FMUL.FTZ R56, R56, R10.reuse ;  /* 0x0000000a38387220 */ /* 0x080fe20000410000 */
[-C--:B------:R-:W-:Y:S01]  /*16680*/  FMUL.FTZ R57, R57, R10.reuse ;  /* 0x0000000a39397220 */ /* 0x080fe20000410000 */
[-C--:B------:R-:W-:Y:S01]  /*16690*/  FMUL.FTZ R60, R60, R10.reuse ;  /* 0x0000000a3c3c7220 */ /* 0x080fe20000410000 */
[----:B------:R-:W-:Y:S02]  /*166a0*/  R2UR UR18, R154 ;  /* 0x000000009a1272ca */ /* 0x000fe400000e0000 */
[----:B------:R-:W-:Y:S01]  /*166b0*/  IADD3 R154, R11, 0x402, RZ ;  /* 0x000004020b9a7810 */ /* 0x000fe20007ffe0ff */
[-C--:B------:R-:W-:Y:S01]  /*166c0*/  FMUL.FTZ R61, R61, R10.reuse ;  /* 0x0000000a3d3d7220 */ /* 0x080fe20000410000 */
[----:B------:R-:W-:Y:S01]  /*166d0*/  R2UR UR42, R156 ;  /* 0x000000009c2a72ca */ /* 0x000fe200000e0000 */
[C---:B------:R-:W-:Y:S01]  /*166e0*/  VIADD R156, R11.reuse, 0x602 ;  /* 0x000006020b9c7836 */ /* 0x040fe20000000000 */
[----:B------:R-:W-:Y:S01]  /*166f0*/  R2UR UR34, R154 ;  /* 0x000000009a2272ca */ /* 0x000fe200000e0000 */
[-C--:B------:R-:W-:Y:S01]  /*16700*/  FMUL.FTZ R64, R64, R10.reuse ;  /* 0x0000000a40407220 */ /* 0x080fe20000410000 */
[----:B------:R-:W-:Y:S01]  /*16710*/  R2UR UR46, R152 ;  /* 0x00000000982e72ca */ /* 0x000fe200000e0000 */
[C---:B------:R-:W-:Y:S01]  /*16720*/  VIADD R152, R11.reuse, 0x606 ;  /* 0x000006060b987836 */ /* 0x040fe20000000000 */
[----:B------:R-:W-:Y:S01]  /*16730*/  IADD3 R154, R11, 0x604, RZ ;  /* 0x000006040b9a7810 */ /* 0x000fe20007ffe0ff */
        /* <DEDUP_REMOVED lines=44> */
[----:B------:R-:W4:Y:S01]  /*16a00*/  LDL.64 R10, [R1+0x20] ;  /* 0x00002000010a7983 */ /* 0x000f220000100a00 */
        /* <DEDUP_REMOVED lines=63> */
[C---:B------:R-:W-:Y:S01]  /*16e00*/  R2UR UR5, R153.reuse ;  /* 0x00000000990572ca */ /* 0x040fe200000e0000 */
[----:B------:R-:W4:Y:S01]  /*16e10*/  LDL.LU R0, [R1+0x4] ;  /* 0x0000040001007983 */ /* 0x000f220000300800 */
[----:B------:R-:W-:Y:S01]  /*16e20*/  MOV R228, UR10 ;  /* 0x0000000a00e47c02 */ /* 0x000fe20008000f00 */
[----:B------:R-:W-:Y:S01]  /*16e30*/  UMOV UR10, UR4 ;  /* 0x00000004000a7c82 */ /* 0x000fe20008000000 */
[----:B------:R-:W-:Y:S01]  /*16e40*/  R2UR UR7, R153 ;  /* 0x00000000990772ca */ /* 0x000fe200000e0000 */
[----:B------:R-:W-:Y:S01]  /*16e50*/  IMAD.MOV.U32 R157, RZ, RZ, 0x40000040 ;  /* 0x40000040ff9d7424 */ /* 0x000fe200078e00ff */
[----:B------:R-:W-:-:S02]  /*16e60*/  R2UR UR4, R6 ;  /* 0x00000000060472ca */ /* 0x000fc400000e0000 */
[----:B------:R-:W-:-:S05]  /*16e70*/  R2UR UR9, R153 ;  /* 0x00000000990972ca */ /* 0x000fca00000e0000 */
[----:B------:R-:W-:Y:S01]  /*16e80*/  UMOV UR11, UR5 ;  /* 0x00000005000b7c82 */ /* 0x000fe20008000000 */
[----:B------:R-:W-:Y:S02]  /*16e90*/  R2UR UR5, R7 ;  /* 0x00000000070572ca */ /* 0x000fe400000e0000 */
[----:B------:R-:W-:Y:S02]  /*16ea0*/  R2UR UR15, R153 ;  /* 0x00000000990f72ca */ /* 0x000fe400000e0000 */
[----:B------:R-:W-:Y:S02]  /*16eb0*/  R2UR UR19, R155 ;  /* 0x000000009b1372ca */ /* 0x000fe400000e0000 */
[----:B------:R-:W-:Y:S02]  /*16ec0*/  R2UR UR23, R157 ;  /* 0x000000009d1772ca */ /* 0x000fe400000e0000 */
[----:B------:R-:W-:Y:S02]  /*16ed0*/  R2UR UR27, R153 ;  /* 0x00000000991b72ca */ /* 0x000fe400000e0000 */
[----:B------:R-:W-:-:S02]  /*16ee0*/  R2UR UR31, R157 ;  /* 0x000000009d1f72ca */ /* 0x000fc400000e0000 */
        /* <DEDUP_REMOVED lines=10> */
[----:B------:R-:W-:-:S06]  /*16f90*/  WARPGROUP.ARRIVE ;  /* 0x00000000000079c5 */ /* 0x000fcc0000000000 */
[----:B------:R-:W-:Y:S01]  /*16fa0*/  HGMMA.64x64x16.F32 R152, gdesc[UR4], RZ, !UPT, gsb0 ;  /* 0x00e00000049879f0 */ /* 0x000fe2000c0008ff */
[----:B------:R-:W-:Y:S01]  /*16fb0*/  UMOV UR6, UR8 ;  /* 0x0000000800067c82 */ /* 0x000fe20008000000 */
[----:B------:R-:W-:Y:S01]  /*16fc0*/  UMOV UR7, UR9 ;  /* 0x0000000900077c82 */ /* 0x000fe20008000000 */
[----:B--2---:R-:W-:Y:S02]  /*16fd0*/  R2UR UR8, R18 ;  /* 0x00000000120872ca */ /* 0x004fe400000e0000 */
[----:B------:R-:W-:Y:S01]  /*16fe0*/  R2UR UR9, R19 ;  /* 0x00000000130972ca */ /* 0x000fe200000e0000 */
[----:B------:R-:W-:Y:S02]  /*16ff0*/  WARPGROUP.DEPBAR.LE gsb0, 0x0 ;  /* 0x00008000000079c5 */ /* 0x000fe40000010000 */
[----:B------:R-:W-:Y:S01]  /*17000*/  WARPGROUP.ARRIVE ;  /* 0x00000000000079c5 */ /* 0x000fe20000000000 */
[----:B------:R-:W-:Y:S01]  /*17010*/  R2UR UR4, R16 ;  /* 0x00000000100472ca */ /* 0x000fe200000e0000 */
[----:B------:R0:W5:Y:S08]  /*17020*/  LDL.LU.64 R18, [R1+0xf8] ;  /* 0x0000f80001127983 */ /* 0x0001700000300a00 */
[----:B------:R-:W-:Y:S01]  /*17030*/  HGMMA.64x64x16.F32 R152, gdesc[UR8], R152, gsb0 ;  /* 0x00e00000089879f0 */ /* 0x000fe20008000898 */
[----:B------:R-:W-:-:S02]  /*17040*/  R2UR UR5, R17 ;  /* 0x00000000110572ca */ /* 0x000fc400000e0000 */
[----:B------:R-:W-:Y:S01]  /*17050*/  R2UR UR10, R228 ;  /* 0x00000000e40a72ca */ /* 0x000fe200000e0000 */
[----:B------:R0:W5:Y:S01]  /*17060*/  LDL.LU.64 R16, [R1+0xf0] ;  /* 0x0000f00001107983 */ /* 0x0001620000300a00 */
[----:B------:R-:W-:Y:S02]  /*17070*/  WARPGROUP.DEPBAR.LE gsb0, 0x0 ;  /* 0x00008000000079c5 */ /* 0x000fe40000010000 */
[----:B------:R-:W-:-:S07]  /*17080*/  WARPGROUP.ARRIVE ;  /* 0x00000000000079c5 */ /* 0x000fce0000000000 */
[----:B------:R-:W-:Y:S01]  /*17090*/  HGMMA.64x64x16.F32 R152, gdesc[UR4], R152, gsb0 ;  /* 0x00e00000049879f0 */ /* 0x000fe20008000898 */
[----:B---3--:R-:W-:Y:S02]  /*170a0*/  R2UR UR8, R4 ;  /* 0x00000000040872ca */ /* 0x008fe400000e0000 */
[----:B------:R-:W-:Y:S02]  /*170b0*/  R2UR UR9, R5 ;  /* 0x00000000050972ca */ /* 0x000fe400000e0000 */
[----:B----4-:R-:W-:Y:S01]  /*170c0*/  R2UR UR12, R2 ;  /* 0x00000000020c72ca */ /* 0x010fe200000e0000 */
[----:B------:R0:W5:Y:S01]  /*170d0*/  LDL.LU.64 R4, [R1+0xe8] ;  /* 0x0000e80001047983 */ /* 0x0001620000300a00 */
[----:B------:R-:W-:Y:S01]  /*170e0*/  R2UR UR11, R0 ;  /* 0x00000000000b72ca */ /* 0x000fe200000e0000 */
[----:B------:R-:W-:Y:S02]  /*170f0*/  WARPGROUP.DEPBAR.LE gsb0, 0x0 ;  /* 0x00008000000079c5 */ /* 0x000fe40000010000 */
[----:B------:R-:W-:-:S10]  /*17100*/  WARPGROUP.ARRIVE ;  /* 0x00000000000079c5 */ /* 0x000fd40000000000 */
[----:B------:R-:W-:Y:S01]  /*17110*/  HGMMA.64x64x16.F32 R152, gdesc[UR8], R152, gsb0 ;  /* 0x00e00000089879f0 */ /* 0x000fe20008000898 */
[----:B------:R-:W-:Y:S02]  /*17120*/  R2UR UR13, R3 ;  /* 0x00000000030d72ca */ /* 0x000fe400000e0000 */
[----:B------:R-:W-:Y:S01]  /*17130*/  R2UR UR16, R10 ;  /* 0x000000000a1072ca */ /* 0x000fe200000e0000 */
[----:B------:R0:W5:Y:S01]  /*17140*/  LDL.LU.64 R2, [R1+0xe0] ;  /* 0x0000e00001027983 */ /* 0x0001620000300a00 */
[----:B------:R-:W-:Y:S02]  /*17150*/  WARPGROUP.DEPBAR.LE gsb0, 0x0 ;  /* 0x00008000000079c5 */ /* 0x000fe40000010000 */
[----:B------:R-:W-:-:S07]  /*17160*/  WARPGROUP.ARRIVE ;  /* 0x00000000000079c5 */ /* 0x000fce0000000000 */
[----:B------:R-:W-:Y:S01]  /*17170*/  HGMMA.64x64x16.F32 R152, gdesc[UR12], R152, gsb0 ;  /* 0x00e000000c9879f0 */ /* 0x000fe20008000898 */
[----:B------:R-:W-:Y:S02]  /*17180*/  R2UR UR17, R11 ;  /* 0x000000000b1172ca */ /* 0x000fe400000e0000 */
[----:B------:R-:W-:Y:S02]  /*17190*/  WARPGROUP.DEPBAR.LE gsb0, 0x0 ;  /* 0x00008000000079c5 */ /* 0x000fe40000010000 */
[----:B------:R-:W-:-:S09]  /*171a0*/  WARPGROUP.ARRIVE ;  /* 0x00000000000079c5 */ /* 0x000fd20000000000 */
[----:B------:R-:W-:Y:S01]  /*171b0*/  HGMMA.64x64x16.F32 R152, gdesc[UR16], R152, gsb0 ;  /* 0x00e00000109879f0 */ /* 0x000fe20008000898 */
[----:B------:R-:W-:Y:S02]  /*171c0*/  R2UR UR20, R216 ;  /* 0x00000000d81472ca */ /* 0x000fe400000e0000 */
[----:B------:R-:W-:Y:S01]  /*171d0*/  R2UR UR21, R217 ;  /* 0x00000000d91572ca */ /* 0x000fe200000e0000 */
[----:B------:R-:W-:Y:S02]  /*171e0*/  WARPGROUP.DEPBAR.LE gsb0, 0x0 ;  /* 0x00008000000079c5 */ /* 0x000fe40000010000 */
[----:B------:R-:W-:-:S10]  /*171f0*/  WARPGROUP.ARRIVE ;  /* 0x00000000000079c5 */ /* 0x000fd40000000000 */
        /* <DEDUP_REMOVED lines=49> */
.L_x_1760:
[----:B------:R-:W-:Y:S01]  /*17510*/  SHF.L.U32 R0, R218, 0x1f, RZ ;  /* 0x0000001fda007819 */ /* 0x000fe200000006ff */
[----:B-----5:R-:W-:-:S04]  /*17520*/  IMAD R218, R202, 0x8, R17 ;  /* 0x00000008cada7824 */ /* 0x020fc800078e0211 */
[----:B------:R0:W1:Y:S01]  /*17530*/  SYNCS.PHASECHK.TRANS64.TRYWAIT P1, [R218+URZ+0x30850], R0 ;  /* 0x03085000da0075a7 */ /* 0x000062000802017f */
[----:B------:R-:W-:Y:S05]  /*17540*/  @!P0 BRA `(.L_x_1761) ;  /* 0x0000000000048947 */ /* 0x000fea0003800000 */
[----:B------:R-:W-:Y:S01]  /*17550*/  BPT.TRAP 0x1 ;  /* 0x000000040000795c */ /* 0x000fe20000300000 */
.L_x_1761:
[----:B------:R-:W-:Y:S04]  /*17560*/  BSSY B2, `(.L_x_1762) ;  /* 0x0000004000027945 */ /* 0x000fe80003800000 */
[----:B-1----:R-:W-:Y:S05]  /*17570*/  @P1 BRA `(.L_x_1763) ;  /* 0x0000000000081947 */ /* 0x002fea0003800000 */
[----:B------:R-:W1:Y:S02]  /*17580*/  SYNCS.PHASECHK.TRANS64.TRYWAIT P1, [R218+URZ+0x30850], R0 ;  /* 0x03085000da0075a7 */ /* 0x000e64000802017f */
[----:B-1----:R-:W-:Y:S05]  /*17590*/  @!P1 BRA `(.L_x_1764) ;  /* 0x0000017400489947 */ /* 0x002fea0003800000 */
.L_x_1763:
[----:B------:R-:W-:Y:S05]  /*175a0*/  BSYNC B2 ;  /* 0x0000000000027941 */ /* 0x000fea0003800000 */
.L_x_1762:
[----:B01----:R-:W-:Y:S01]  /*175b0*/  VIADD R0, R17, 0x400 ;  /* 0x0000040011007836 */ /* 0x003fe20000000000 */
[----:B------:R-:W-:Y:S01]  /*175c0*/  MOV R11, 0x40000040 ;  /* 0x40000040000b7802 */ /* 0x000fe20000000f00 */
[----:B------:R-:W-:-:S03]  /*175d0*/  WARPGROUP.ARRIVE ;  /* 0x00000000000079c5 */ /* 0x000fc60000000000 */
[----:B------:R-:W-:Y:S02]  /*175e0*/  SHF.R.U32.HI R0, RZ, 0x4, R0 ;  /* 0x00000004ff007819 */ /* 0x000fe40000011600 */
[----:B------:R-:W-:Y:S01]  /*175f0*/  R2UR UR7, R11 ;  /* 0x000000000b0772ca */ /* 0x000fe200000e0000 */
[----:B------:R-:W-:Y:S01]  /*17600*/  IMAD.MOV.U32 R11, RZ, RZ, 0x40000040 ;  /* 0x40000040ff0b7424 */ /* 0x000fe200078e00ff */
[----:B------:R-:W-:-:S04]  /*17610*/  LOP3.LUT R10, R0, 0x3fff, RZ, 0xc0, !PT ;  /* 0x00003fff000a7812 */ /* 0x000fc800078ec0ff */
[----:B------:R-:W-:-:S05]  /*17620*/  LOP3.LUT R10, R10, 0x2000000, RZ, 0xfc, !PT ;  /* 0x020000000a0a7812 */ /* 0x000fca00078efcff */
[----:B------:R-:W-:-:S05]  /*17630*/  IMAD R10, R202, 0x800, R10 ;  /* 0x00000800ca0a7824 */ /* 0x000fca00078e020a */
[----:B------:R-:W-:-:S13]  /*17640*/  R2UR UR6, R10 ;  /* 0x000000000a0672ca */ /* 0x000fda00000e0000 */
[----:B------:R-:W-:Y:S03]  /*17650*/  HGMMA.64x256x16.F32 R24, R196, gdesc[UR4].tnspB, R24, gsb0 ;  /* 0x43e00004c4187df0 */ /* 0x000fe60008000818 */
[----:B------:R-:W-:Y:S02]  /*17660*/  WARPGROUP.DEPBAR.LE gsb0, 0x0 ;  /* 0x00008000000079c5 */ /* 0x000fe40000010000 */
[----:B------:R-:W-:Y:S01]  /*17670*/  VIADD R196, R10, 0x80 ;  /* 0x000000800ac47836 */ /* 0x000fe20000000000 */
[----:B------:R-:W-:Y:S01]  /*17680*/  WARPGROUP.ARRIVE ;  /* 0x00000000000079c5 */ /* 0x000fe20000000000 */
[----:B------:R-:W-:-:S03]  /*17690*/  IMAD.MOV.U32 R197, RZ, RZ, 0x40000040 ;  /* 0x40000040ffc57424 */ /* 0x000fc600078e00ff */
[----:B------:R-:W-:Y:S02]  /*176a0*/  R2UR UR6, R196 ;  /* 0x00000000c40672ca */ /* 0x000fe400000e0000 */
[----:B------:R-:W-:-:S15]  /*176b0*/  R2UR UR7, R197 ;  /* 0x00000000c50772ca */ /* 0x000fde00000e0000 */
[----:B------:R-:W-:-:S01]  /*176c0*/  NOP ;  /* 0x0000000000007918 */ /* 0x000fc20000000000 */
[----:B------:R-:W-:Y:S03]  /*176d0*/  HGMMA.64x256x16.F32 R24, R192, gdesc[UR4].tnspB, R24, gsb0 ;  /* 0x43e00004c0187df0 */ /* 0x000fe60008000818 */
[----:B------:R-:W-:Y:S02]  /*176e0*/  WARPGROUP.DEPBAR.LE gsb0, 0x0 ;  /* 0x00008000000079c5 */ /* 0x000fe40000010000 */
[C---:B------:R-:W-:Y:S01]  /*176f0*/  VIADD R192, R10.reuse, 0x100 ;  /* 0x000001000ac07836 */ /* 0x040fe20000000000 */
[----:B------:R-:W-:Y:S01]  /*17700*/  WARPGROUP.ARRIVE ;  /* 0x00000000000079c5 */ /* 0x000fe20000000000 */
[----:B------:R-:W-:Y:S01]  /*17710*/  IMAD.MOV.U32 R193, RZ, RZ, 0x40000040 ;  /* 0x40000040ffc17424 */ /* 0x000fe200078e00ff */
[----:B------:R-:W-:Y:S02]  /*17720*/  IADD3 R10, R10, 0x180, RZ ;  /* 0x000001800a0a7810 */ /* 0x000fe40007ffe0ff */
[----:B------:R-:W-:-:S02]  /*17730*/  R2UR UR6, R192 ;  /* 0x00000000c00672ca */ /* 0x000fc400000e0000 */
[----:B------:R-:W-:-:S15]  /*17740*/  R2UR UR7, R193 ;  /* 0x00000000c10772ca */ /* 0x000fde00000e0000 */
[----:B------:R-:W-:-:S01]  /*17750*/  NOP ;  /* 0x0000000000007918 */ /* 0x000fc20000000000 */
        /* <DEDUP_REMOVED lines=10> */
.L_x_1765:
[----:B------:R-:W2:Y:S01]  /*17800*/  LDL R10, [R1] ;  /* 0x00000000010a7983 */ /* 0x000ea20000100800 */
[----:B------:R-:W0:Y:S01]  /*17810*/  LDC R11, c[0x0][0x448] ;  /* 0x00011200ff0b7b82 */ /* 0x000e220000000800 */
[----:B------:R-:W-:Y:S02]  /*17820*/  ULDC UR5, c[0x0][0x9d8] ;  /* 0x0002760000057ab9 */ /* 0x000fe40000000800 */
[----:B------:R-:W3:Y:S04]  /*17830*/  LDL R184, [R1+0x5c] ;  /* 0x00005c0001b87983 */ /* 0x000ee80000100800 */
[----:B------:R-:W3:Y:S04]  /*17840*/  LDL R0, [R1+0x78] ;  /* 0x0000780001007983 */ /* 0x000ee80000100800 */
[----:B------:R-:W4:Y:S01]  /*17850*/  LDL R190, [R1+0xc] ;  /* 0x00000c0001be7983 */ /* 0x000f220000100800 */
[----:B0-----:R-:W-:-:S13]  /*17860*/  ISETP.NE.AND P1, PT, R11, 0x1, PT ;  /* 0x000000010b00780c */ /* 0x001fda0003f25270 */
[----:B------:R-:W0:Y:S01]  /*17870*/  @P1 LDC R11, c[0x0][0x44c] ;  /* 0x00011300ff0b1b82 */ /* 0x000e220000000800 */
[----:B------:R-:W-:Y:S02]  /*17880*/  VIADD R2, R2, 0x30840 ;  /* 0x0003084002027836 */ /* 0x000fe40000000000 */
        /* <DEDUP_REMOVED lines=16> */
[----:B------:R-:W-:Y:S01]  /*17990*/  LOP3.LUT P5, RZ, R16, 0x20, RZ, 0xc0, !PT ;  /* 0x0000002010ff7812 */ /* 0x000fe200078ac0ff */
        /* <DEDUP_REMOVED lines=16> */
[----:B--2---:R-:W-:-:S02]  /*17aa0*/  R2UR UR4, R10 ;  /* 0x000000000a0472ca */ /* 0x004fc400000e0000 */
[----:B------:R-:W2:Y:S01]  /*17ab0*/  @P1 LDC R10, c[0x0][0x450] ;  /* 0x00011400ff0a1b82 */ /* 0x000ea20000000800 */
[----:B---3--:R-:W-:-:S04]  /*17ac0*/  IMAD.IADD R0, R0, 0x1, R184 ;  /* 0x0000000100007824 */ /* 0x008fc800078e02b8 */
[----:B0-----:R-:W-:-:S04]  /*17ad0*/  @P1 IMAD.HI.U32 R11, R0, R11, RZ ;  /* 0x0000000b000b1227 */ /* 0x001fc800078e00ff */
[----:B------:R-:W-:Y:S01]  /*17ae0*/  FMUL.FTZ R184, R170, UR5 ;  /* 0x00000005aab87c20 */ /* 0x000fe20008410000 */
[----:B----4-:R-:W-:Y:S01]  /*17af0*/  PRMT R2, R190, 0x654, R2 ;  /* 0x00000654be027816 */ /* 0x010fe20000000002 */
[----:B------:R-:W-:Y:S01]  /*17b00*/  FMUL.FTZ R170, R171, UR5 ;  /* 0x00000005abaa7c20 */ /* 0x000fe20008410000 */
[----:B------:R-:W-:Y:S01]  /*17b10*/  FMUL.FTZ R171, R174, UR5 ;  /* 0x00000005aeab7c20 */ /* 0x000fe20008410000 */
[----:B------:R-:W-:Y:S01]  /*17b20*/  FMUL.FTZ R174, R179, UR5 ;  /* 0x00000005b3ae7c20 */ /* 0x000fe20008410000 */
[----:B--2---:R-:W-:Y:S01]  /*17b30*/  @P1 SHF.R.U32.HI R0, RZ, R10, R11 ;  /* 0x0000000aff001219 */ /* 0x004fe2000001160b */
[----:B------:R-:W-:Y:S01]  /*17b40*/  FMUL.FTZ R10, R152, UR5 ;  /* 0x00000005980a7c20 */ /* 0x000fe20008410000 */
[----:B------:R-:W-:Y:S01]  /*17b50*/  FMUL.FTZ R152, R153, UR5 ;  /* 0x0000000599987c20 */ /* 0x000fe20008410000 */
[----:B------:R0:W-:Y:S02]  /*17b60*/  SYNCS.ARRIVE.TRANS64.RED.A1T0 RZ, [R2+URZ], RZ ;  /* 0x000000ff02ff79a7 */ /* 0x0001e4000810043f */
[----:B------:R-:W2:Y:S01]  /*17b70*/  SHFL.IDX PT, R188, R0, RZ, 0x1c1f ;  /* 0x001c1fff00bc7589 */ /* 0x000ea200000e0000 */
        /* <DEDUP_REMOVED lines=10> */
[----:B0-----:R-:W-:Y:S01]  /*17c20*/  IMAD.SHL.U32 R2, R5, 0x40, RZ ;  /* 0x0000004005027824 */ /* 0x001fe200078e00ff */
[----:B------:R-:W0:Y:S01]  /*17c30*/  MUFU.TANH R10, R10 ;  /* 0x0000000a000a7308 */ /* 0x000e220000002400 */
[----:B------:R-:W-:-:S03]  /*17c40*/  ULDC UR5, c[0x0][0x9e0] ;  /* 0x0002780000057ab9 */ /* 0x000fc60000000800 */
[----:B------:R-:W-:-:S04]  /*17c50*/  IADD3 R183, -R225, 0x1, -R2 ;  /* 0x00000001e1b77810 */ /* 0x000fc80007ffe902 */
[----:B------:R-:W3:Y:S01]  /*17c60*/  MUFU.TANH R152, R152 ;  /* 0x0000009800987308 */ /* 0x000ee20000002400 */
[----:B------:R-:W-:-:S07]  /*17c70*/  IADD3 R183, -R219, R183, R220 ;  /* 0x000000b7dbb77210 */ /* 0x000fce0007ffe1dc */
[----:B------:R-:W4:Y:S01]  /*17c80*/  MUFU.TANH R11, R11 ;  /* 0x0000000b000b7308 */ /* 0x000f220000002400 */
[----:B------:R-:W-:-:S07]  /*17c90*/  IADD3 R187, R183, UR5, RZ ;  /* 0x00000005b7bb7c10 */ /* 0x000fce000fffe0ff */
        /* <DEDUP_REMOVED lines=13> */
[----:B------:R-:W-:-:S02]  /*17d70*/  VIADD R183, R183, UR4 ;  /* 0x00000004b7b77c36 */ /* 0x000fc40008000000 */
[--C-:B--2---:R-:W-:Y:S02]  /*17d80*/  IMAD.IADD R182, R187, 0x1, R188.reuse ;  /* 0x00000001bbb67824 */ /* 0x104fe400078e02bc */
[----:B------:R-:W-:Y:S01]  /*17d90*/  IMAD.IADD R181, R183, 0x1, R188 ;  /* 0x00000001b7b57824 */ /* 0x000fe200078e02bc */
[----:B-1-34-:R-:W-:Y:S06]  /*17da0*/  @!P5 BRA `(.L_x_1766) ;  /* 0x000000000060d947 */ /* 0x01afec0003800000 */
[----:B------:R-:W-:Y:S01]  /*17db0*/  IADD3 R188, -R219, R220, R188 ;  /* 0x000000dcdbbc7210 */ /* 0x000fe20007ffe1bc */
[----:B------:R-:W-:Y:S03]  /*17dc0*/  BSSY B2, `(.L_x_1767) ;  /* 0x0000012000027945 */ /* 0x000fe60003800000 */
        /* <DEDUP_REMOVED lines=11> */
.L_x_1768:
[----:B------:R-:W-:Y:S02]  /*17e80*/  ULDC UR4, c[0x0][0x9e4] ;  /* 0x0002790000047ab9 */ /* 0x000fe40000000800 */
[----:B------:R-:W-:-:S04]  /*17e90*/  MOV R189, UR4 ;  /* 0x0000000400bd7c02 */ /* 0x000fc80008000f00 */
[----:B------:R-:W-:-:S13]  /*17ea0*/  ISETP.NE.AND P1, PT, R189, 0x1, PT ;  /* 0x00000001bd00780c */ /* 0x000fda0003f25270 */
[----:B------:R-:W1:Y:S02]  /*17eb0*/  @P1 LDC.64 R160, c[0x0][0x9e8] ;  /* 0x00027a00ffa01b82 */ /* 0x000e640000000a00 */
[----:B-1----:R-:W-:-:S05]  /*17ec0*/  @P1 IMAD.HI.U32 R160, R188, R160, RZ ;  /* 0x000000a0bca01227 */ /* 0x002fca00078e00ff */
[----:B------:R-:W-:-:S07]  /*17ed0*/  @P1 SHF.R.U32.HI R188, RZ, R161, R160 ;  /* 0x000000a1ffbc1219 */ /* 0x000fce00000116a0 */
.L_x_1769:
[----:B------:R-:W-:Y:S05]  /*17ee0*/  BSYNC B2 ;  /* 0x0000000000027941 */ /* 0x000fea0003800000 */
.L_x_1767:
[----:B------:R-:W-:-:S04]  /*17ef0*/  IMAD R188, R188, R189, -R2 ;  /* 0x000000bdbcbc7224 */ /* 0x000fc800078e0a02 */
[----:B------:R-:W-:-:S05]  /*17f00*/  IMAD.IADD R188, R188, 0x1, -R225 ;  /* 0x00000001bcbc7824 */ /* 0x000fca00078e0ae1 */
[----:B------:R-:W-:Y:S02]  /*17f10*/  VIMNMX R181, R181, R188, !PT ;  /* 0x000000bcb5b57248 */ /* 0x000fe40007fe0100 */
[----:B------:R-:W-:-:S07]  /*17f20*/  VIADDMNMX R182, R188, R189, R182, PT ;  /* 0x000000bdbcb67246 */ /* 0x000fce00038001b6 */
.L_x_1766:
[----:B------:R-:W-:Y:S01]  /*17f30*/  ISETP.GT.AND P1, PT, R5, -0x1, PT ;  /* 0xffffffff0500780c */ /* 0x000fe20003f24270 */
[----:B------:R-:W1:Y:S03]  /*17f40*/  SHFL.IDX PT, R0, R0, 0x1, 0x1c1f ;  /* 0x003c1f0000007f89 */ /* 0x000e6600000e0000 */
[C---:B------:R-:W-:Y:S02]  /*17f50*/  ISETP.GT.AND P2, PT, R181.reuse, RZ, P1 ;  /* 0x000000ffb500720c */ /* 0x040fe40000f44270 */
[C---:B------:R-:W-:Y:S02]  /*17f60*/  ISETP.GT.AND P4, PT, R181.reuse, 0x1, P1 ;  /* 0x00000001b500780c */ /* 0x040fe40000f84270 */
[----:B------:R-:W-:Y:S02]  /*17f70*/  ISETP.LT.OR P3, PT, R182, 0x1, P2 ;  /* 0x00000001b600780c */ /* 0x000fe40001761670 */
[----:B------:R-:W-:-:S02]  /*17f80*/  ISETP.GT.AND P2, PT, R181, 0x8, P1 ;  /* 0x00000008b500780c */ /* 0x000fc40000f44270 */
[----:B0-----:R-:W-:Y:S02]  /*17f90*/  FSEL R10, R10, -INF , !P3 ;  /* 0xff8000000a0a7808 */ /* 0x001fe40005800000 */
[----:B------:R-:W-:Y:S02]  /*17fa0*/  ISETP.GT.AND P3, PT, R181, 0x9, P1 ;  /* 0x00000009b500780c */ /* 0x000fe40000f64270 */
[C---:B------:R-:W-:Y:S02]  /*17fb0*/  ISETP.LT.OR P4, PT, R182.reuse, 0x2, P4 ;  /* 0x00000002b600780c */ /* 0x040fe40002781670 */
[C---:B------:R-:W-:Y:S02]  /*17fc0*/  ISETP.LT.OR P2, PT, R182.reuse, 0x9, P2 ;  /* 0x00000009b600780c */ /* 0x040fe40001741670 */
[----:B------:R-:W-:Y:S02]  /*17fd0*/  ISETP.LT.OR P3, PT, R182, 0xa, P3 ;  /* 0x0000000ab600780c */ /* 0x000fe40001f61670 */
[----:B------:R-:W-:-:S02]  /*17fe0*/  FSEL R152, R152, -INF , !P4 ;  /* 0xff80000098987808 */ /* 0x000fc40006000000 */
[----:B------:R-:W-:Y:S01]  /*17ff0*/  FSEL R160, R154, -INF , !P2 ;  /* 0xff8000009aa07808 */ /* 0x000fe20005000000 */
[--C-:B-1----:R-:W-:Y:S01]  /*18000*/  IMAD.IADD R187, R187, 0x1, R0.reuse ;  /* 0x00000001bbbb7824 */ /* 0x102fe200078e0200 */
[----:B------:R-:W-:Y:S01]  /*18010*/  FSEL R161, R155, -INF , !P3 ;  /* 0xff8000009ba17808 */ /* 0x000fe20005800000 */
[----:B------:R-:W-:Y:S01]  /*18020*/  IMAD.IADD R183, R183, 0x1, R0 ;  /* 0x00000001b7b77824 */ /* 0x000fe200078e0200 */
[C---:B------:R-:W-:Y:S02]  /*18030*/  ISETP.GT.AND P4, PT, R181.reuse, 0x10, P1 ;  /* 0x00000010b500780c */ /* 0x040fe40000f84270 */
[C---:B------:R-:W-:Y:S02]  /*18040*/  ISETP.GT.AND P2, PT, R181.reuse, 0x11, P1 ;  /* 0x00000011b500780c */ /* 0x040fe40000f44270 */
[----:B------:R-:W-:Y:S02]  /*18050*/  ISETP.GT.AND P3, PT, R181, 0x18, P1 ;  /* 0x00000018b500780c */ /* 0x000fe40000f64270 */
[----:B------:R-:W-:-:S02]  /*18060*/  ISETP.LT.OR P4, PT, R182, 0x11, P4 ;  /* 0x00000011b600780c */ /* 0x000fc40002781670 */
[C---:B------:R-:W-:Y:S02]  /*18070*/  ISETP.LT.OR P2, PT, R182.reuse, 0x12, P2 ;  /* 0x00000012b600780c */ /* 0x040fe40001741670 */
[----:B------:R-:W-:Y:S02]  /*18080*/  ISETP.LT.OR P3, PT, R182, 0x19, P3 ;  /* 0x00000019b600780c */ /* 0x000fe40001f61670 */
[----:B------:R-:W-:Y:S02]  /*18090*/  FSEL R158, R158, -INF , !P4 ;  /* 0xff8000009e9e7808 */ /* 0x000fe40006000000 */
[----:B------:R-:W-:Y:S02]  /*180a0*/  FSEL R159, R159, -INF , !P2 ;  /* 0xff8000009f9f7808 */ /* 0x000fe40005000000 */
[----:B------:R-:W-:Y:S02]  /*180b0*/  FSEL R164, R164, -INF , !P3 ;  /* 0xff800000a4a47808 */ /* 0x000fe40005800000 */
[----:B------:R-:W-:-:S02]  /*180c0*/  ISETP.GT.AND P4, PT, R181, 0x19, P1 ;  /* 0x00000019b500780c */ /* 0x000fc40000f84270 */
[C---:B------:R-:W-:Y:S02]  /*180d0*/  ISETP.GT.AND P2, PT, R181.reuse, 0x20, P1 ;  /* 0x00000020b500780c */ /* 0x040fe40000f44270 */
[----:B------:R-:W-:Y:S02]  /*180e0*/  ISETP.GT.AND P3, PT, R181, 0x21, P1 ;  /* 0x00000021b500780c */ /* 0x000fe40000f64270 */
[C---:B------:R-:W-:Y:S02]  /*180f0*/  ISETP.LT.OR P4, PT, R182.reuse, 0x1a, P4 ;  /* 0x0000001ab600780c */ /* 0x040fe40002781670 */
[C---:B------:R-:W-:Y:S02]  /*18100*/  ISETP.LT.OR P2, PT, R182.reuse, 0x21, P2 ;  /* 0x00000021b600780c */ /* 0x040fe40001741670 */
[----:B------:R-:W-:Y:S02]  /*18110*/  ISETP.LT.OR P3, PT, R182, 0x22, P3 ;  /* 0x00000022b600780c */ /* 0x000fe40001f61670 */
[----:B------:R-:W-:-:S02]  /*18120*/  FSEL R165, R165, -INF , !P4 ;  /* 0xff800000a5a57808 */ /* 0x000fc40006000000 */
[----:B------:R-:W-:Y:S02]  /*18130*/  FSEL R168, R168, -INF , !P2 ;  /* 0xff800000a8a87808 */ /* 0x000fe40005000000 */
[----:B------:R-:W-:Y:S02]  /*18140*/  FSEL R169, R169, -INF , !P3 ;  /* 0xff800000a9a97808 */ /* 0x000fe40005800000 */
        /* <DEDUP_REMOVED lines=17> */
[----:B------:R-:W-:Y:S01]  /*18260*/  FSEL R180, R180, -INF , !P3 ;  /* 0xff800000b4b47808 */ /* 0x000fe20005800000 */
[----:B------:R-:W-:Y:S06]  /*18270*/  @!P5 BRA `(.L_x_1770) ;  /* 0x000000000060d947 */ /* 0x000fec0003800000 */
        /* <DEDUP_REMOVED lines=13> */
.L_x_1772:
[----:B------:R-:W-:Y:S02]  /*18350*/  ULDC UR4, c[0x0][0x9e4] ;  /* 0x0002790000047ab9 */ /* 0x000fe40000000800 */
[----:B------:R-:W-:-:S04]  /*18360*/  MOV R181, UR4 ;  /* 0x0000000400b57c02 */ /* 0x000fc80008000f00 */
[----:B------:R-:W-:-:S13]  /*18370*/  ISETP.NE.AND P2, PT, R181, 0x1, PT ;  /* 0x00000001b500780c */ /* 0x000fda0003f45270 */
[----:B------:R-:W0:Y:S02]  /*18380*/  @P2 LDC.64 R154, c[0x0][0x9e8] ;  /* 0x00027a00ff9a2b82 */ /* 0x000e240000000a00 */
[----:B0-----:R-:W-:-:S05]  /*18390*/  @P2 IMAD.HI.U32 R154, R0, R154, RZ ;  /* 0x0000009a009a2227 */ /* 0x001fca00078e00ff */
[----:B------:R-:W-:-:S07]  /*183a0*/  @P2 SHF.R.U32.HI R0, RZ, R155, R154 ;  /* 0x0000009bff002219 */ /* 0x000fce000001169a */
.L_x_1773:
[----:B------:R-:W-:Y:S05]  /*183b0*/  BSYNC B2 ;  /* 0x0000000000027941 */ /* 0x000fea0003800000 */
.L_x_1771:
[----:B------:R-:W-:-:S04]  /*183c0*/  IMAD R0, R0, R181, -R2 ;  /* 0x000000b500007224 */ /* 0x000fc800078e0a02 */
[----:B------:R-:W-:-:S05]  /*183d0*/  IMAD.IADD R0, R0, 0x1, -R225 ;  /* 0x0000000100007824 */ /* 0x000fca00078e0ae1 */
[----:B------:R-:W-:Y:S02]  /*183e0*/  VIMNMX R183, R183, R0, !PT ;  /* 0x00000000b7b77248 */ /* 0x000fe40007fe0100 */
[----:B------:R-:W-:-:S07]  /*183f0*/  VIADDMNMX R187, R0, R181, R187, PT ;  /* 0x000000b500bb7246 */ /* 0x000fce00038001bb */
.L_x_1770:
[----:B------:R-:W-:Y:S01]  /*18400*/  FMNMX.FTZ R2, R10, R4, !PT ;  /* 0x000000040a027209 */ /* 0x000fe20007810000 */
[----:B------:R-:W-:Y:S01]  /*18410*/  ULDC UR4, c[0x0][0x988] ;  /* 0x0002620000047ab9 */ /* 0x000fe20000000800 */
[----:B------:R-:W-:Y:S02]  /*18420*/  LOP3.LUT R16, R16, 0xffffdfff, RZ, 0xc0, !PT ;  /* 0xffffdfff10107812 */ /* 0x000fe400078ec0ff */
[----:B------:R-:W-:Y:S02]  /*18430*/  FMNMX.FTZ R2, R152, R2, !PT ;  /* 0x0000000298027209 */ /* 0x000fe40007810000 */
[C---:B------:R-:W-:Y:S02]  /*18440*/  ISETP.GT.AND P2, PT, R183.reuse, 0x1, P1 ;  /* 0x00000001b700780c */ /* 0x040fe40000f44270 */
[----:B------:R-:W-:Y:S02]  /*18450*/  FMNMX.FTZ R2, R160, R2, !PT ;  /* 0x00000002a0027209 */ /* 0x000fe40007810000 */
[----:B------:R-:W-:-:S02]  /*18460*/  ISETP.GT.AND P3, PT, R183, 0x8, P1 ;  /* 0x00000008b700780c */ /* 0x000fc40000f64270 */
[----:B------:R-:W-:Y:S02]  /*18470*/  FMNMX.FTZ R2, R161, R2, !PT ;  /* 0x00000002a1027209 */ /* 0x000fe40007810000 */
[----:B------:R-:W-:Y:S02]  /*18480*/  @P0 LOP3.LUT R16, R16, 0x2000, RZ, 0xfc, !PT ;  /* 0x0000200010100812 */ /* 0x000fe400078efcff */
[----:B------:R-:W-:Y:S02]  /*18490*/  FMNMX.FTZ R2, R158, R2, !PT ;  /* 0x000000029e027209 */ /* 0x000fe40007810000 */
[----:B------:R-:W-:Y:S02]  /*184a0*/  ISETP.LT.OR P2, PT, R187, 0x2, P2 ;  /* 0x00000002bb00780c */ /* 0x000fe40001741670 */
[----:B------:R-:W-:Y:S02]  /*184b0*/  FMNMX.FTZ R2, R159, R2, !PT ;  /* 0x000000029f027209 */ /* 0x000fe40007810000 */
[----:B------:R-:W-:-:S02]  /*184c0*/  ISETP.LT.OR P3, PT, R187, 0x9, P3 ;  /* 0x00000009bb00780c */ /* 0x000fc40001f61670 */
[----:B------:R-:W-:Y:S02]  /*184d0*/  FMNMX.FTZ R2, R164, R2, !PT ;  /* 0x00000002a4027209 */ /* 0x000fe40007810000 */
[----:B------:R-:W-:Y:S02]  /*184e0*/  ISETP.GT.AND P0, PT, R183, 0x21, P1 ;  /* 0x00000021b700780c */ /* 0x000fe40000f04270 */
[----:B------:R-:W-:Y:S02]  /*184f0*/  FMNMX.FTZ R2, R165, R2, !PT ;  /* 0x00000002a5027209 */ /* 0x000fe40007810000 */
[----:B------:R-:W-:Y:S02]  /*18500*/  FSEL R0, R153, -INF , !P2 ;  /* 0xff80000099007808 */ /* 0x000fe40005000000 */
[----:B------:R-:W-:Y:S02]  /*18510*/  FMNMX.FTZ R2, R168, R2, !PT ;  /* 0x00000002a8027209 */ /* 0x000fe40007810000 */
[----:B------:R-:W-:-:S02]  /*18520*/  FSEL R156, R156, -INF , !P3 ;  /* 0xff8000009c9c7808 */ /* 0x000fc40005800000 */
[----:B------:R-:W-:Y:S02]  /*18530*/  FMNMX.FTZ R2, R169, R2, !PT ;  /* 0x00000002a9027209 */ /* 0x000fe40007810000 */
[----:B------:R-:W-:Y:S02]  /*18540*/  ISETP.GT.AND P4, PT, R183, 0x9, P1 ;  /* 0x00000009b700780c */ /* 0x000fe40000f84270 */
[----:B------:R-:W-:Y:S02]  /*18550*/  FMNMX.FTZ R2, R185, R2, !PT ;  /* 0x00000002b9027209 */ /* 0x000fe40007810000 */
[C---:B------:R-:W-:Y:S02]  /*18560*/  ISETP.GT.AND P2, PT, R183.reuse, 0x10, P1 ;  /* 0x00000010b700780c */ /* 0x040fe40000f44270 */
[----:B------:R-:W-:Y:S02]  /*18570*/  FMNMX.FTZ R2, R186, R2, !PT ;  /* 0x00000002ba027209 */ /* 0x000fe40007810000 */
[----:B------:R-:W-:-:S02]  /*18580*/  ISETP.GT.AND P3, PT, R183, 0x11, P1 ;  /* 0x00000011b700780c */ /* 0x000fc40000f64270 */
[----:B------:R-:W-:Y:S02]  /*18590*/  FMNMX.FTZ R2, R175, R2, !PT ;  /* 0x00000002af027209 */ /* 0x000fe40007810000 */
[C---:B------:R-:W-:Y:S02]  /*185a0*/  ISETP.LT.OR P4, PT, R187.reuse, 0xa, P4 ;  /* 0x0000000abb00780c */ /* 0x040fe40002781670 */
[----:B------:R-:W-:Y:S02]  /*185b0*/  FMNMX.FTZ R2, R176, R2, !PT ;  /* 0x00000002b0027209 */ /* 0x000fe40007810000 */
[----:B------:R-:W-:Y:S02]  /*185c0*/  ISETP.LT.OR P2, PT, R187, 0x11, P2 ;  /* 0x00000011bb00780c */ /* 0x000fe40001741670 */
[----:B------:R-:W-:Y:S02]  /*185d0*/  FMNMX.FTZ R2, R179, R2, !PT ;  /* 0x00000002b3027209 */ /* 0x000fe40007810000 */
[----:B------:R-:W-:-:S02]  /*185e0*/  ISETP.LT.OR P3, PT, R187, 0x12, P3 ;  /* 0x00000012bb00780c */ /* 0x000fc40001f61670 */
[----:B------:R-:W-:Y:S02]  /*185f0*/  FMNMX.FTZ R2, R180, R2, !PT ;  /* 0x00000002b4027209 */ /* 0x000fe40007810000 */
[----:B------:R-:W-:Y:S02]  /*18600*/  LOP3.LUT R16, R16, 0xffff7fff, RZ, 0xc0, !PT ;  /* 0xffff7fff10107812 */ /* 0x000fe400078ec0ff */
[----:B------:R-:W-:Y:S01]  /*18610*/  FSEL R157, R157, -INF , !P4 ;  /* 0xff8000009d9d7808 */ /* 0x000fe20006000000 */
[----:B------:R-:W0:Y:S01]  /*18620*/  SHFL.BFLY PT, R153, R2, 0x2, 0x1f ;  /* 0x0c401f0002997f89 */ /* 0x000e2200000e0000 */
[----:B------:R-:W-:Y:S02]  /*18630*/  FSEL R162, R162, -INF , !P2 ;  /* 0xff800000a2a27808 */ /* 0x000fe40005000000 */
[----:B------:R-:W-:Y:S02]  /*18640*/  FSEL R163, R163, -INF , !P3 ;  /* 0xff800000a3a37808 */ /* 0x000fe40005800000 */
[----:B------:R-:W-:-:S02]  /*18650*/  ISETP.GT.AND P4, PT, R183, 0x18, P1 ;  /* 0x00000018b700780c */ /* 0x000fc40000f84270 */
[C---:B------:R-:W-:Y:S02]  /*18660*/  ISETP.GT.AND P2, PT, R183.reuse, 0x19, P1 ;  /* 0x00000019b700780c */ /* 0x040fe40000f44270 */
[C---:B------:R-:W-:Y:S02]  /*18670*/  ISETP.GT.AND P3, PT, R183.reuse, 0x20, P1 ;  /* 0x00000020b700780c */ /* 0x040fe40000f64270 */
[----:B------:R-:W-:Y:S02]  /*18680*/  @P0 LOP3.LUT R16, R16, 0x8000, RZ, 0xfc, !PT ;  /* 0x0000800010100812 */ /* 0x000fe400078efcff */
[----:B------:R-:W-:Y:S02]  /*18690*/  ISETP.GT.AND P0, PT, R183, RZ, P1 ;  /* 0x000000ffb700720c */ /* 0x000fe40000f04270 */
[C---:B------:R-:W-:Y:S02]  /*186a0*/  ISETP.LT.OR P4, PT, R187.reuse, 0x19, P4 ;  /* 0x00000019bb00780c */ /* 0x040fe40002781670 */
[----:B------:R-:W-:-:S02]  /*186b0*/  ISETP.LT.OR P2, PT, R187, 0x1a, P2 ;  /* 0x0000001abb00780c */ /* 0x000fc40001741670 */
[----:B------:R-:W-:Y:S02]  /*186c0*/  ISETP.LT.OR P3, PT, R187, 0x21, P3 ;  /* 0x00000021bb00780c */ /* 0x000fe40001f61670 */
[----:B------:R-:W-:Y:S02]  /*186d0*/  FSEL R166, R166, -INF , !P4 ;  /* 0xff800000a6a67808 */ /* 0x000fe40006000000 */
[----:B------:R-:W-:Y:S02]  /*186e0*/  FSEL R167, R167, -INF , !P2 ;  /* 0xff800000a7a77808 */ /* 0x000fe40005000000 */
[----:B------:R-:W-:Y:S02]  /*186f0*/  FSEL R184, R184, -INF , !P3 ;  /* 0xff800000b8b87808 */ /* 0x000fe40005800000 */
[C---:B------:R-:W-:Y:S02]  /*18700*/  ISETP.GT.AND P2, PT, R183.reuse, 0x28, P1 ;  /* 0x00000028b700780c */ /* 0x040fe40000f44270 */
[----:B------:R-:W-:-:S02]  /*18710*/  ISETP.GT.AND P3, PT, R183, 0x29, P1 ;  /* 0x00000029b700780c */ /* 0x000fc40000f64270 */
[C---:B------:R-:W-:Y:S02]  /*18720*/  ISETP.GT.AND P4, PT, R183.reuse, 0x30, P1 ;  /* 0x00000030b700780c */ /* 0x040fe40000f84270 */
[C---:B------:R-:W-:Y:S02]  /*18730*/  ISETP.GT.AND P5, PT, R183.reuse, 0x31, P1 ;  /* 0x00000031b700780c */ /* 0x040fe40000fa4270 */
[C---:B------:R-:W-:Y:S02]  /*18740*/  ISETP.GT.AND P6, PT, R183.reuse, 0x38, P1 ;  /* 0x00000038b700780c */ /* 0x040fe40000fc4270 */
[----:B------:R-:W-:Y:S02]  /*18750*/  LOP3.LUT R16, R16, 0xfffffff7, RZ, 0xc0, !PT ;  /* 0xfffffff710107812 */ /* 0x000fe400078ec0ff */
[----:B------:R-:W-:Y:S02]  /*18760*/  ISETP.GT.AND P1, PT, R183, 0x39, P1 ;  /* 0x00000039b700780c */ /* 0x000fe40000f24270 */
[----:B------:R-:W-:-:S02]  /*18770*/  @P0 LOP3.LUT R16, R16, 0x8, RZ, 0xfc, !PT ;  /* 0x0000000810100812 */ /* 0x000fc400078efcff */
[----:B0-----:R-:W-:Y:S02]  /*18780*/  FMNMX.FTZ R153, R2, R153, !PT ;  /* 0x0000009902997209 */ /* 0x001fe40007810000 */
[C---:B------:R-:W-:Y:S02]  /*18790*/  LOP3.LUT P0, RZ, R16.reuse, 0x8000, RZ, 0xc0, !PT ;  /* 0x0000800010ff7812 */ /* 0x040fe4000780c0ff */
[----:B------:R-:W-:Y:S01]  /*187a0*/  LOP3.LUT R16, R16, 0xfffffffd, RZ, 0xc0, !PT ;  /* 0xfffffffd10107812 */ /* 0x000fe200078ec0ff */
[----:B------:R-:W0:Y:S01]  /*187b0*/  SHFL.BFLY PT, R2, R153, 0x1, 0x1f ;  /* 0x0c201f0099027f89 */ /* 0x000e2200000e0000 */
[C---:B------:R-:W-:Y:S02]  /*187c0*/  ISETP.LT.OR P0, PT, R187.reuse, 0x22, P0 ;  /* 0x00000022bb00780c */ /* 0x040fe40000701670 */
[----:B------:R-:W-:Y:S02]  /*187d0*/  ISETP.LT.OR P4, PT, R187, 0x31, P4 ;  /* 0x00000031bb00780c */ /* 0x000fe40002781670 */
[----:B------:R-:W-:-:S02]  /*187e0*/  @P1 LOP3.LUT R16, R16, 0x2, RZ, 0xfc, !PT ;  /* 0x0000000210101812 */ /* 0x000fc400078efcff */
[C---:B------:R-:W-:Y:S02]  /*187f0*/  ISETP.LT.OR P5, PT, R187.reuse, 0x32, P5 ;  /* 0x00000032bb00780c */ /* 0x040fe40002fa1670 */
[C---:B------:R-:W-:Y:S02]  /*18800*/  LOP3.LUT P1, RZ, R16.reuse, 0x8, RZ, 0xc0, !PT ;  /* 0x0000000810ff7812 */ /* 0x040fe4000782c0ff */
[----:B------:R-:W-:Y:S02]  /*18810*/  LOP3.LUT R16, R16, 0xffffffef, RZ, 0xc0, !PT ;  /* 0xffffffef10107812 */ /* 0x000fe400078ec0ff */
[----:B------:R-:W-:Y:S02]  /*18820*/  ISETP.LT.OR P1, PT, R187, 0x1, P1 ;  /* 0x00000001bb00780c */ /* 0x000fe40000f21670 */
[----:B------:R-:W-:Y:S02]  /*18830*/  @P0 LOP3.LUT R16, R16, 0x10, RZ, 0xfc, !PT ;  /* 0x0000001010100812 */ /* 0x000fe400078efcff */
[----:B------:R-:W-:-:S02]  /*18840*/  FSEL R11, R11, -INF , !P1 ;  /* 0xff8000000b0b7808 */ /* 0x000fc40004800000 */
[----:B------:R-:W-:Y:S02]  /*18850*/  ISETP.LT.OR P0, PT, R187, 0x29, P2 ;  /* 0x00000029bb00780c */ /* 0x000fe40001701670 */
[----:B------:R-:W-:Y:S02]  /*18860*/  FMNMX.FTZ R155, R11, R3, !PT ;  /* 0x000000030b9b7209 */ /* 0x000fe40007810000 */
[----:B------:R-:W-:Y:S02]  /*18870*/  LOP3.LUT P2, RZ, R16, 0x2, RZ, 0xc0, !PT ;  /* 0x0000000210ff7812 */ /* 0x000fe4000784c0ff */
[----:B------:R-:W-:Y:S02]  /*18880*/  FMNMX.FTZ R155, R0, R155, !PT ;  /* 0x0000009b009b7209 */ /* 0x000fe40007810000 */
[----:B------:R-:W-:Y:S02]  /*18890*/  LOP3.LUT R16, R16, 0xfffffffb, RZ, 0xc0, !PT ;  /* 0xfffffffb10107812 */ /* 0x000fe400078ec0ff */
[----:B0-----:R-:W-:-:S02]  /*188a0*/  FMNMX.FTZ R153, R153, R2, !PT ;  /* 0x0000000299997209 */ /* 0x001fc40007810000 */
[----:B------:R-:W-:Y:S02]  /*188b0*/  FMNMX.FTZ R155, R156, R155, !PT ;  /* 0x0000009b9c9b7209 */ /* 0x000fe40007810000 */
[----:B------:R-:W-:Y:S02]  /*188c0*/  @P0 LOP3.LUT R16, R16, 0x4, RZ, 0xfc, !PT ;  /* 0x0000000410100812 */ /* 0x000fe400078efcff */
[----:B------:R-:W-:Y:S02]  /*188d0*/  ISETP.LT.OR P0, PT, R187, 0x2a, P3 ;  /* 0x0000002abb00780c */ /* 0x000fe40001f01670 */
[----:B------:R-:W-:Y:S02]  /*188e0*/  FSETP.NEU.FTZ.AND P3, PT, R153, -INF , PT ;  /* 0xff8000009900780b */ /* 0x000fe40003f7d000 */
[----:B------:R-:W-:Y:S02]  /*188f0*/  FMNMX.FTZ R155, R157, R155, !PT ;  /* 0x0000009b9d9b7209 */ /* 0x000fe40007810000 */
[----:B------:R-:W-:-:S02]  /*18900*/  FSEL R2, R153, RZ, P3 ;  /* 0x000000ff99027208 */ /* 0x000fc40001800000 */
[----:B------:R-:W-:Y:S02]  /*18910*/  FMNMX.FTZ R155, R162, R155, !PT ;  /* 0x0000009ba29b7209 */ /* 0x000fe40007810000 */
[----:B------:R-:W-:Y:S01]  /*18920*/  LOP3.LUT R16, R16, 0xffffbfff, RZ, 0xc0, !PT ;  /* 0xffffbfff10107812 */ /* 0x000fe200078ec0ff */
[----:B------:R-:W-:Y:S01]  /*18930*/  FADD.FTZ R4, -R2, R4 ;  /* 0x0000000402047221 */ /* 0x000fe20000010100 */
[----:B------:R-:W-:Y:S01]  /*18940*/  FMNMX.FTZ R155, R163, R155, !PT ;  /* 0x0000009ba39b7209 */ /* 0x000fe20007810000 */
[----:B------:R-:W-:Y:S01]  /*18950*/  IMAD.U32 R2, RZ, RZ, UR4 ;  /* 0x00000004ff027e24 */ /* 0x000fe2000f8e00ff */
[----:B------:R-:W-:Y:S02]  /*18960*/  @P0 LOP3.LUT R16, R16, 0x4000, RZ, 0xfc, !PT ;  /* 0x0000400010100812 */ /* 0x000fe400078efcff */
[----:B------:R-:W-:Y:S01]  /*18970*/  FMNMX.FTZ R155, R166, R155, !PT ;  /* 0x0000009ba69b7209 */ /* 0x000fe20007810000 */
[----:B------:R-:W-:Y:S01]  /*18980*/  FMUL.FTZ R154, R153, R2 ;  /* 0x00000002999a7220 */ /* 0x000fe20000410000 */
[----:B------:R-:W-:-:S02]  /*18990*/  LOP3.LUT P0, RZ, R16, 0x10, RZ, 0xc0, !PT ;  /* 0x0000001010ff7812 */ /* 0x000fc4000780c0ff */
[----:B------:R-:W-:Y:S02]  /*189a0*/  FMNMX.FTZ R155, R167, R155, !PT ;  /* 0x0000009ba79b7209 */ /* 0x000fe40007810000 */
[----:B------:R-:W-:Y:S02]  /*189b0*/  FSEL R154, R154, RZ, P3 ;  /* 0x000000ff9a9a7208 */ /* 0x000fe40001800000 */
[----:B------:R-:W-:Y:S02]  /*189c0*/  LOP3.LUT P3, RZ, R16, 0x4, RZ, 0xc0, !PT ;  /* 0x0000000410ff7812 */ /* 0x000fe4000786c0ff */
[----:B------:R-:W-:Y:S01]  /*189d0*/  FSEL R170, R170, -INF , !P0 ;  /* 0xff800000aaaa7808 */ /* 0x000fe20004000000 */
[-CC-:B------:R-:W-:Y:S01]  /*189e0*/  FFMA.FTZ R10, R10, R2.reuse, -R154.reuse ;  /* 0x000000020a0a7223 */ /* 0x180fe2000001089a */
[----:B------:R-:W-:Y:S01]  /*189f0*/  FMNMX.FTZ R155, R184, R155, !PT ;  /* 0x0000009bb89b7209 */ /* 0x000fe20007810000 */
[-CC-:B------:R-:W-:Y:S01]  /*18a00*/  FFMA.FTZ R152, R152, R2.reuse, -R154.reuse ;  /* 0x0000000298987223 */ /* 0x180fe2000001089a */
[----:B------:R-:W-:Y:S01]  /*18a10*/  LOP3.LUT P0, RZ, R16, 0x4000, RZ, 0xc0, !PT ;  /* 0x0000400010ff7812 */ /* 0x000fe2000780c0ff */
[-CC-:B------:R-:W-:Y:S01]  /*18a20*/  FFMA.FTZ R160, R160, R2.reuse, -R154.reuse ;  /* 0x00000002a0a07223 */ /* 0x180fe2000001089a */
[----:B------:R-:W-:Y:S01]  /*18a30*/  FSEL R171, R171, -INF , !P3 ;  /* 0xff800000abab7808 */ /* 0x000fe20005800000 */
[-CC-:B------:R-:W-:Y:S01]  /*18a40*/  FFMA.FTZ R161, R161, R2.reuse, -R154.reuse ;  /* 0x00000002a1a17223 */ /* 0x180fe2000001089a */
[----:B------:R-:W-:Y:S01]  /*18a50*/  FMNMX.FTZ R155, R170, R155, !PT ;  /* 0x0000009baa9b7209 */ /* 0x000fe20007810000 */
        /* <DEDUP_REMOVED lines=9> */
[----:B------:R-:W-:Y:S01]  /*18af0*/  ISETP.LT.OR P6, PT, R187, 0x39, P6 ;  /* 0x00000039bb00780c */ /* 0x000fe200037c1670 */
        /* <DEDUP_REMOVED lines=11> */
[----:B------:R-:W-:Y:S01]  /*18bb0*/  FSEL R178, R178, -INF , !P2 ;  /* 0xff800000b2b27808 */ /* 0x000fe20005000000 */
[----:B------:R-:W-:Y:S01]  /*18bc0*/  FFMA.FTZ R154, R180, R2, -R154 ;  /* 0x00000002b49a7223 */ /* 0x000fe2000001089a */
[----:B------:R-:W-:Y:S01]  /*18bd0*/  FMNMX.FTZ R155, R177, R155, !PT ;  /* 0x0000009bb19b7209 */ /* 0x000fe20007810000 */
[----:B------:R-:W-:Y:S01]  /*18be0*/  MUFU.EX2 R196, R10 ;  /* 0x0000000a00c47308 */ /* 0x000fe20000000800 */
[----:B------:R-:W-:-:S02]  /*18bf0*/  LOP3.LUT P0, RZ, R16, 0x2000, RZ, 0xc0, !PT ;  /* 0x0000200010ff7812 */ /* 0x000fc4000780c0ff */
[----:B------:R-:W-:-:S05]  /*18c00*/  FMNMX.FTZ R180, R178, R155, !PT ;  /* 0x0000009bb2b47209 */ /* 0x000fca0007810000 */
[----:B------:R-:W0:Y:S01]  /*18c10*/  SHFL.BFLY PT, R155, R180, 0x2, 0x1f ;  /* 0x0c401f00b49b7f89 */ /* 0x000e2200000e0000 */
[----:B------:R-:W-:Y:S08]  /*18c20*/  MUFU.EX2 R160, R160 ;  /* 0x000000a000a07308 */ /* 0x000ff00000000800 */
[----:B------:R-:W-:Y:S08]  /*18c30*/  MUFU.EX2 R161, R161 ;  /* 0x000000a100a17308 */ /* 0x000ff00000000800 */
[----:B------:R-:W-:Y:S01]  /*18c40*/  MUFU.EX2 R158, R158 ;  /* 0x0000009e009e7308 */ /* 0x000fe20000000800 */
[----:B0-----:R-:W-:-:S07]  /*18c50*/  FMNMX.FTZ R180, R180, R155, !PT ;  /* 0x0000009bb4b47209 */ /* 0x001fce0007810000 */
[----:B------:R-:W-:Y:S01]  /*18c60*/  MUFU.EX2 R159, R159 ;  /* 0x0000009f009f7308 */ /* 0x000fe20000000800 */
[----:B------:R-:W0:Y:S07]  /*18c70*/  SHFL.BFLY PT, R181, R180, 0x1, 0x1f ;  /* 0x0c201f00b4b57f89 */ /* 0x000e2e00000e0000 */
[----:B------:R0:W-:Y:S08]  /*18c80*/  MUFU.EX2 R155, R152 ;  /* 0x00000098009b7308 */ /* 0x0001f00000000800 */
[----:B------:R-:W-:Y:S08]  /*18c90*/  MUFU.EX2 R164, R164 ;  /* 0x000000a400a47308 */ /* 0x000ff00000000800 */
[----:B------:R-:W-:Y:S01]  /*18ca0*/  MUFU.EX2 R165, R165 ;  /* 0x000000a500a57308 */ /* 0x000fe20000000800 */
[----:B0-----:R-:W-:Y:S01]  /*18cb0*/  FMNMX.FTZ R152, R180, R181, !PT ;  /* 0x000000b5b4987209 */ /* 0x001fe20007810000 */
[----:B------:R-:W-:-:S03]  /*18cc0*/  FMUL.FTZ R180, R4, R2 ;  /* 0x0000000204b47220 */ /* 0x000fc60000410000 */
[----:B------:R-:W-:-:S03]  /*18cd0*/  FSETP.NEU.FTZ.AND P1, PT, R152, -INF , PT ;  /* 0xff8000009800780b */ /* 0x000fc60003f3d000 */
[----:B------:R-:W-:Y:S01]  /*18ce0*/  MUFU.EX2 R168, R168 ;  /* 0x000000a800a87308 */ /* 0x000fe20000000800 */
[----:B------:R-:W-:-:S05]  /*18cf0*/  FSEL R10, R152, RZ, P1 ;  /* 0x000000ff980a7208 */ /* 0x000fca0000800000 */
[----:B------:R-:W-:Y:S01]  /*18d00*/  FADD.FTZ R3, -R10, R3 ;  /* 0x000000030a037221 */ /* 0x000fe20000010100 */
[-C--:B------:R-:W-:Y:S01]  /*18d10*/  FMUL.FTZ R10, R152, R2.reuse ;  /* 0x00000002980a7220 */ /* 0x080fe20000410000 */
[----:B------:R-:W-:Y:S02]  /*18d20*/  MUFU.EX2 R169, R169 ;  /* 0x000000a900a97308 */ /* 0x000fe40000000800 */
[----:B------:R-:W-:Y:S02]  /*18d30*/  FMUL.FTZ R3, R3, R2 ;  /* 0x0000000203037220 */ /* 0x000fe40000410000 */
[----:B------:R-:W-:-:S04]  /*18d40*/  FSEL R4, R10, RZ, P1 ;  /* 0x000000ff0a047208 */ /* 0x000fc80000800000 */
[----:B------:R-:W0:Y:S01]  /*18d50*/  MUFU.EX2 R10, R180 ;  /* 0x000000b4000a7308 */ /* 0x000e220000000800 */
[-CC-:B------:R-:W-:Y:S01]  /*18d60*/  FFMA.FTZ R11, R11, R2.reuse, -R4.reuse ;  /* 0x000000020b0b7223 */ /* 0x180fe20000010804 */
[-CC-:B------:R-:W-:Y:S01]  /*18d70*/  FFMA.FTZ R0, R0, R2.reuse, -R4.reuse ;  /* 0x0000000200007223 */ /* 0x180fe20000010804 */
[-CC-:B------:R-:W-:Y:S01]  /*18d80*/  FFMA.FTZ R156, R156, R2.reuse, -R4.reuse ;  /* 0x000000029c9c7223 */ /* 0x180fe20000010804 */
[-CC-:B------:R-:W-:Y:S01]  /*18d90*/  FFMA.FTZ R157, R157, R2.reuse, -R4.reuse ;  /* 0x000000029d9d7223 */ /* 0x180fe20000010804 */
[-CC-:B------:R-:W-:Y:S01]  /*18da0*/  FFMA.FTZ R162, R162, R2.reuse, -R4.reuse ;  /* 0x00000002a2a27223 */ /* 0x180fe20000010804 */
[-CC-:B------:R-:W-:Y:S01]  /*18db0*/  FFMA.FTZ R163, R163, R2.reuse, -R4.reuse ;  /* 0x00000002a3a37223 */ /* 0x180fe20000010804 */
[-CC-:B------:R-:W-:Y:S01]  /*18dc0*/  FFMA.FTZ R166, R166, R2.reuse, -R4.reuse ;  /* 0x00000002a6a67223 */ /* 0x180fe20000010804 */
[----:B------:R-:W-:Y:S01]  /*18dd0*/  MUFU.EX2 R197, R0 ;  /* 0x0000000000c57308 */ /* 0x000fe20000000800 */
[-CC-:B------:R-:W-:Y:S01]  /*18de0*/  FFMA.FTZ R167, R167, R2.reuse, -R4.reuse ;  /* 0x00000002a7a77223 */ /* 0x180fe20000010804 */
[-CC-:B------:R-:W-:Y:S01]  /*18df0*/  FFMA.FTZ R184, R184, R2.reuse, -R4.reuse ;  /* 0x00000002b8b87223 */ /* 0x180fe20000010804 */
[-CC-:B------:R-:W-:Y:S01]  /*18e00*/  FFMA.FTZ R170, R170, R2.reuse, -R4.reuse ;  /* 0x00000002aaaa7223 */ /* 0x180fe20000010804 */
[-CC-:B------:R-:W-:Y:S01]  /*18e10*/  FFMA.FTZ R171, R171, R2.reuse, -R4.reuse ;  /* 0x00000002abab7223 */ /* 0x180fe20000010804 */
[-CC-:B------:R-:W-:Y:S01]  /*18e20*/  FFMA.FTZ R172, R172, R2.reuse, -R4.reuse ;  /* 0x00000002acac7223 */ /* 0x180fe20000010804 */
[-CC-:B------:R-:W-:Y:S01]  /*18e30*/  FFMA.FTZ R173, R173, R2.reuse, -R4.reuse ;  /* 0x00000002adad7223 */ /* 0x180fe20000010804 */
[-C--:B------:R-:W-:Y:S01]  /*18e40*/  FFMA.FTZ R174, R174, R2.reuse, -R4 ;  /* 0x00000002aeae7223 */ /* 0x080fe20000010804 */
[----:B------:R-:W-:Y:S01]  /*18e50*/  MUFU.EX2 R11, R11 ;  /* 0x0000000b000b7308 */ /* 0x000fe20000000800 */
[----:B0-----:R-:W-:Y:S01]  /*18e60*/  FFMA.FTZ R223, R10, R223, R196 ;  /* 0x000000df0adf7223 */ /* 0x001fe200000100c4 */
[-CC-:B------:R-:W-:Y:S01]  /*18e70*/  FFMA.FTZ R177, R177, R2.reuse, -R4.reuse ;  /* 0x00000002b1b17223 */ /* 0x180fe20000010804 */
[----:B------:R-:W-:-:S05]  /*18e80*/  FFMA.FTZ R4, R178, R2, -R4 ;  /* 0x00000002b2047223 */ /* 0x000fca0000010804 */
[----:B------:R0:W1:Y:S08]  /*18e90*/  MUFU.EX2 R0, R3 ;  /* 0x0000000300007308 */ /* 0x0000700000000800 */
[----:B------:R-:W2:Y:S01]  /*18ea0*/  MUFU.EX2 R156, R156 ;  /* 0x0000009c009c7308 */ /* 0x000ea20000000800 */
[----:B0-----:R-:W-:-:S04]  /*18eb0*/  FADD.FTZ R3, R155, R223 ;  /* 0x000000df9b037221 */ /* 0x001fc80000010000 */
[----:B------:R-:W-:-:S03]  /*18ec0*/  FADD.FTZ R3, R160, R3 ;  /* 0x00000003a0037221 */ /* 0x000fc60000010000 */
[----:B------:R-:W0:Y:S01]  /*18ed0*/  MUFU.EX2 R157, R157 ;  /* 0x0000009d009d7308 */ /* 0x000e220000000800 */
[----:B-1----:R-:W-:Y:S01]  /*18ee0*/  FFMA.FTZ R221, R0, R221, R11 ;  /* 0x000000dd00dd7223 */ /* 0x002fe2000001000b */
[----:B------:R-:W-:-:S03]  /*18ef0*/  FADD.FTZ R3, R161, R3 ;  /* 0x00000003a1037221 */ /* 0x000fc60000010000 */
[----:B------:R-:W-:Y:S01]  /*18f00*/  FADD.FTZ R178, R197, R221 ;  /* 0x000000ddc5b27221 */ /* 0x000fe20000010000 */
        /* <DEDUP_REMOVED lines=46> */
.L_x_1774:
        /* <DEDUP_REMOVED lines=12> */
[----:B------:R-:W-:Y:S01]  /*192b0*/  F2FP.F16.F32.PACK_AB R199, R157, R156 ;  /* 0x0000009c9dc7723e */ /* 0x000fe200000000ff */
[----:B0-----:R-:W-:Y:S01]  /*192c0*/  IMAD.MOV.U32 R218, RZ, RZ, R227 ;  /* 0x000000ffffda7224 */ /* 0x001fe200078e00e3 */
        /* <DEDUP_REMOVED lines=9> */
[C---:B--2---:R-:W-:Y:S01]  /*19360*/  ISETP.GT.AND P1, PT, R5.reuse, R3, PT ;  /* 0x000000030500720c */ /* 0x044fe20003f24270 */
[----:B------:R-:W-:Y:S01]  /*19370*/  VIADD R5, R5, 0xffffffff ;  /* 0xffffffff05057836 */ /* 0x000fe20000000000 */
[----:B------:R-:W-:-:S11]  /*19380*/  MOV R3, R152 ;  /* 0x0000009800037202 */ /* 0x000fd60000000f00 */
[----:B------:R-:W-:Y:S05]  /*19390*/  @P1 BRA `(.L_x_1775) ;  /* 0xffffffcc00981947 */ /* 0x000fea000383ffff */
[----:B------:R-:W-:Y:S05]  /*193a0*/  BSYNC B0 ;  /* 0x0000000000007941 */ /* 0x000fea0003800000 */
.L_x_1754:
[----:B------:R-:W-:Y:S01]  /*193b0*/  IMAD.MOV.U32 R3, RZ, RZ, R152 ;  /* 0x000000ffff037224 */ /* 0x000fe200078e0098 */
[----:B------:R-:W-:Y:S01]  /*193c0*/  MOV R4, R153 ;  /* 0x0000009900047202 */ /* 0x000fe20000000f00 */
[----:B------:R-:W-:Y:S02]  /*193d0*/  IMAD.MOV.U32 R202, RZ, RZ, R222 ;  /* 0x000000ffffca7224 */ /* 0x000fe400078e00de */
[----:B------:R-:W-:-:S07]  /*193e0*/  IMAD.MOV.U32 R218, RZ, RZ, R227 ;  /* 0x000000ffffda7224 */ /* 0x000fce00078e00e3 */
.L_x_1753:
[----:B------:R-:W-:Y:S05]  /*193f0*/  BSYNC B1 ;  /* 0x0000000000017941 */ /* 0x000fea0003800000 */
.L_x_1752:
[----:B------:R-:W2:Y:S01]  /*19400*/  LDL R152, [R1+0x5c] ;  /* 0x00005c0001987983 */ /* 0x000ea20000100800 */
[----:B------:R-:W0:Y:S01]  /*19410*/  LDC R11, c[0x0][0x448] ;  /* 0x00011200ff0b7b82 */ /* 0x000e220000000800 */
[----:B------:R-:W-:Y:S01]  /*19420*/  LOP3.LUT R16, R16, 0xffffffdf, RZ, 0xc0, !PT ;  /* 0xffffffdf10107812 */ /* 0x000fe200078ec0ff */
[----:B------:R-:W-:-:S06]  /*19430*/  ULDC UR4, c[0x0][0x9dc] ;  /* 0x0002770000047ab9 */ /* 0x000fcc0000000800 */
[----:B------:R-:W1:Y:S01]  /*19440*/  LDC R155, c[0x0][0x9e4] ;  /* 0x00027900ff9b7b82 */ /* 0x000e620000000800 */
[----:B0-----:R-:W-:-:S13]  /*19450*/  ISETP.NE.AND P1, PT, R11, 0x1, PT ;  /* 0x000000010b00780c */ /* 0x001fda0003f25270 */
[----:B------:R-:W0:Y:S01]  /*19460*/  @P1 LDC R153, c[0x0][0x44c] ;  /* 0x00011300ff991b82 */ /* 0x000e220000000800 */
[----:B------:R-:W-:-:S04]  /*19470*/  @P1 LOP3.LUT R16, R16, 0x20, RZ, 0xfc, !PT ;  /* 0x0000002010101812 */ /* 0x000fc800078efcff */
[----:B------:R-:W-:-:S03]  /*19480*/  LOP3.LUT R16, R16, 0xffffffbf, RZ, 0xc0, !PT ;  /* 0xffffffbf10107812 */ /* 0x000fc600078ec0ff */
[----:B------:R-:W3:Y:S01]  /*19490*/  @P1 LDC R11, c[0x0][0x450] ;  /* 0x00011400ff0b1b82 */ /* 0x000ee20000000800 */
[----:B--2---:R-:W-:-:S04]  /*194a0*/  VIADD R152, R152, 0x7f ;  /* 0x0000007f98987836 */ /* 0x004fc80000000000 */
[----:B0-----:R-:W-:-:S05]  /*194b0*/  @P1 IMAD.HI.U32 R153, R152, R153, RZ ;  /* 0x0000009998991227 */ /* 0x001fca00078e00ff */
[----:B---3--:R-:W-:Y:S02]  /*194c0*/  @P1 SHF.R.U32.HI R152, RZ, R11, R153 ;  /* 0x0000000bff981219 */ /* 0x008fe40000011699 */
[----:B-1----:R-:W-:Y:S02]  /*194d0*/  ISETP.GE.AND P1, PT, R155, 0x1, PT ;  /* 0x000000019b00780c */ /* 0x002fe40003f26270 */
[----:B------:R-:W-:-:S05]  /*194e0*/  IADD3 R11, R220, 0x1, -R219 ;  /* 0x00000001dc0b7810 */ /* 0x000fca0007ffe8db */
[----:B------:R-:W-:-:S05]  /*194f0*/  IMAD.IADD R152, R11, 0x1, R152 ;  /* 0x000000010b987824 */ /* 0x000fca00078e0298 */
[----:B------:R-:W-:Y:S02]  /*19500*/  IADD3 R11, R152, -UR4, RZ ;  /* 0x80000004980b7c10 */ /* 0x000fe4000fffe0ff */
[----:B------:R-:W-:Y:S01]  /*19510*/  @P1 LOP3.LUT R16, R16, 0x40, RZ, 0xfc, !PT ;  /* 0x0000004010101812 */ /* 0x000fe200078efcff */
        /* <DEDUP_REMOVED lines=12> */
.L_x_1778:
[----:B------:R-:W-:-:S13]  /*195e0*/  ISETP.NE.AND P1, PT, R155, 0x1, PT ;  /* 0x000000019b00780c */ /* 0x000fda0003f25270 */
[----:B------:R-:W0:Y:S02]  /*195f0*/  @P1 LDC.64 R152, c[0x0][0x9e8] ;  /* 0x00027a00ff981b82 */ /* 0x000e240000000a00 */
[----:B0-----:R-:W-:-:S05]  /*19600*/  @P1 IMAD.HI.U32 R152, R154, R152, RZ ;  /* 0x000000989a981227 */ /* 0x001fca00078e00ff */
[----:B------:R-:W-:-:S07]  /*19610*/  @P1 SHF.R.U32.HI R154, RZ, R153, R152 ;  /* 0x00000099ff9a1219 */ /* 0x000fce0000011698 */
.L_x_1779:
[----:B------:R-:W-:Y:S05]  /*19620*/  BSYNC B0 ;  /* 0x0000000000007941 */ /* 0x000fea0003800000 */
.L_x_1777:
[----:B------:R-:W-:-:S05]  /*19630*/  IMAD R154, R154, R155, RZ ;  /* 0x0000009b9a9a7224 */ /* 0x000fca00078e02ff */
[----:B------:R-:W-:-:S07]  /*19640*/  VIMNMX R11, R11, R154, !PT ;  /* 0x0000009a0b0b7248 */ /* 0x000fce0007fe0100 */
.L_x_1776:
[----:B------:R-:W2:Y:S01]  /*19650*/  LDL R153, [R1+0x7c] ;  /* 0x00007c0001997983 */ /* 0x000ea20000100800 */
[----:B------:R-:W-:Y:S01]  /*19660*/  VIADD R11, R11, 0x3f ;  /* 0x0000003f0b0b7836 */ /* 0x000fe20000000000 */
[----:B------:R-:W-:Y:S04]  /*19670*/  BSSY B0, `(.L_x_1780) ;  /* 0x0000268000007945 */ /* 0x000fe80003800000 */
[----:B------:R-:W-:-:S04]  /*19680*/  SHF.R.S32.HI R152, RZ, 0x1f, R11 ;  /* 0x0000001fff987819 */ /* 0x000fc8000001140b */
[----:B------:R-:W-:-:S04]  /*19690*/  LEA.HI R152, R152, R11, RZ, 0x6 ;  /* 0x0000000b98987211 */ /* 0x000fc800078f30ff */
[----:B------:R-:W-:-:S04]  /*196a0*/  SHF.R.S32.HI R152, RZ, 0x6, R152 ;  /* 0x00000006ff987819 */ /* 0x000fc80000011498 */
[----:B--2---:R-:W-:-:S04]  /*196b0*/  VIMNMX R153, R153, R152, !PT ;  /* 0x0000009899997248 */ /* 0x004fc80007fe0100 */
[----:B------:R-:W-:Y:S01]  /*196c0*/  ISETP.GE.AND P1, PT, R5, R153, PT ;  /* 0x000000990500720c */ /* 0x000fe20003f26270 */
[----:B------:R0:W-:-:S12]  /*196d0*/  STL [R1+0x58], R153 ;  /* 0x0000589901007387 */ /* 0x0001d80000100800 */
[----:B0-----:R-:W-:Y:S05]  /*196e0*/  @!P1 BRA `(.L_x_1781) ;  /* 0x0000002400809947 */ /* 0x001fea0003800000 */
[----:B------:R-:W-:Y:S01]  /*196f0*/  BSSY B1, `(.L_x_1782) ;  /* 0x000025e000017945 */ /* 0x000fe20003800000 */
[----:B------:R0:W-:Y:S01]  /*19700*/  STL [R1+0x4], R5 ;  /* 0x0000040501007387 */ /* 0x0001e20000100800 */
[----:B------:R-:W-:Y:S01]  /*19710*/  IMAD.MOV.U32 R228, RZ, RZ, R3 ;  /* 0x000000ffffe47224 */ /* 0x000fe200078e0003 */
[----:B------:R-:W-:Y:S01]  /*19720*/  MOV R11, R218 ;  /* 0x000000da000b7202 */ /* 0x000fe20000000f00 */
[----:B------:R-:W-:Y:S02]  /*19730*/  IMAD.MOV.U32 R227, RZ, RZ, R4 ;  /* 0x000000ffffe37224 */ /* 0x000fe400078e0004 */
[----:B0-----:R-:W-:-:S07]  /*19740*/  IMAD.MOV.U32 R5, RZ, RZ, R202 ;  /* 0x000000ffff057224 */ /* 0x001fce00078e00ca */
.L_x_1795:
[----:B------:R-:W-:-:S04]  /*19750*/  ISETP.NE.AND P1, PT, R5, 0x1, PT ;  /* 0x000000010500780c */ /* 0x000fc80003f25270 */
[----:B------:R-:W-:-:S04]  /*19760*/  SEL R218, RZ, 0x1, P1 ;  /* 0x00000001ffda7807 */ /* 0x000fc80000800000 */
[----:B------:R-:W-:Y:S01]  /*19770*/  LOP3.LUT R218, R11, R218, RZ, 0x3c, !PT ;  /* 0x000000da0bda7212 */ /* 0x000fe200078e3cff */
[----:B------:R-:W-:Y:S06]  /*19780*/  @!P0 BRA `(.L_x_1783) ;  /* 0x0000000000048947 */ /* 0x000fec0003800000 */
[----:B------:R-:W-:Y:S01]  /*19790*/  BPT.TRAP 0x1 ;  /* 0x000000040000795c */ /* 0x000fe20000300000 */
.L_x_1783:
[----:B------:R-:W-:Y:S01]  /*197a0*/  VIADD R202, R5, 0x1 ;  /* 0x0000000105ca7836 */ /* 0x000fe20000000000 */
[----:B------:R-:W-:-:S04]  /*197b0*/  SHF.L.U32 R2, R218, 0x1f, RZ ;  /* 0x0000001fda027819 */ /* 0x000fc800000006ff */
[----:B------:R-:W-:-:S04]  /*197c0*/  ISETP.NE.AND P1, PT, R202, 0x2, PT ;  /* 0x00000002ca00780c */ /* 0x000fc80003f25270 */
[----:B------:R-:W-:-:S05]  /*197d0*/  SEL R202, R202, RZ, P1 ;  /* 0x000000ffcaca7207 */ /* 0x000fca0000800000 */
[----:B------:R-:W-:-:S04]  /*197e0*/  IMAD R222, R202, 0x8, R17 ;  /* 0x00000008cade7824 */ /* 0x000fc800078e0211 */
[----:B------:R0:W1:Y:S01]  /*197f0*/  SYNCS.PHASECHK.TRANS64.TRYWAIT P1, [R222+URZ+0x30830], R2 ;  /* 0x03083002de0075a7 */ /* 0x000062000802017f */
[----:B------:R-:W-:Y:S05]  /*19800*/  @!P0 BRA `(.L_x_1784) ;  /* 0x0000000000048947 */ /* 0x000fea0003800000 */
[----:B------:R-:W-:Y:S01]  /*19810*/  BPT.TRAP 0x1 ;  /* 0x000000040000795c */ /* 0x000fe20000300000 */
.L_x_1784:
[----:B------:R-:W2:Y:S01]  /*19820*/  LDL R3, [R1+0x54] ;  /* 0x0000540001037983 */ /* 0x000ea20000100800 */
[----:B------:R-:W-:Y:S01]  /*19830*/  BSSY B2, `(.L_x_1785) ;  /* 0x0000007000027945 */ /* 0x000fe20003800000 */
[----:B--2---:R-:W-:-:S04]  /*19840*/  IMAD R4, R202, 0x800, R3 ;  /* 0x00000800ca047824 */ /* 0x004fc800078e0203 */
[C---:B------:R-:W-:Y:S01]  /*19850*/  VIADD R153, R4.reuse, 0x4 ;  /* 0x0000000404997836 */ /* 0x040fe20000000000 */
[----:B------:R-:W-:Y:S01]  /*19860*/  IADD3 R154, R4, 0x2, RZ ;  /* 0x00000002049a7810 */ /* 0x000fe20007ffe0ff */
[----:B-1----:R-:W-:Y:S06]  /*19870*/  @P1 BRA `(.L_x_1786) ;  /* 0x0000000000081947 */ /* 0x002fec0003800000 */
[----:B------:R-:W1:Y:S02]  /*19880*/  SYNCS.PHASECHK.TRANS64.TRYWAIT P1, [R222+URZ+0x30830], R2 ;  /* 0x03083002de0075a7 */ /* 0x000e64000802017f */
[----:B-1----:R-:W-:Y:S05]  /*19890*/  @!P1 BRA `(.L_x_1787) ;  /* 0x00000150009c9947 */ /* 0x002fea0003800000 */
.L_x_1786:
[----:B------:R-:W-:Y:S05]  /*198a0*/  BSYNC B2 ;  /* 0x0000000000027941 */ /* 0x000fea0003800000 */
.L_x_1785:
[----:B------:R-:W-:Y:S04]  /*198b0*/  STL.64 [R1+0x100], R184 ;  /* 0x000100b801007387 */ /* 0x000fe80000100a00 */
[----:B------:R-:W-:Y:S04]  /*198c0*/  STL [R1+0xf8], R5 ;  /* 0x0000f80501007387 */ /* 0x000fe80000100800 */
[----:B------:R2:W-:Y:S04]  /*198d0*/  STL.64 [R1+0xf0], R22 ;  /* 0x0000f01601007387 */ /* 0x0005e80000100a00 */
[----:B--2---:R-:W2:Y:S04]  /*198e0*/  LDL.64 R22, [R1+0x38] ;  /* 0x0000380001167983 */ /* 0x004ea80000100a00 */
[----:B------:R3:W-:Y:S04]  /*198f0*/  STL.64 [R1+0xe8], R18 ;  /* 0x0000e81201007387 */ /* 0x0007e80000100a00 */
[----:B---3--:R-:W3:Y:S04]  /*19900*/  LDL.64 R18, [R1+0x30] ;  /* 0x0000300001127983 */ /* 0x008ee80000100a00 */
[----:B------:R4:W-:Y:S04]  /*19910*/  STL.64 [R1+0xe0], R16 ;  /* 0x0000e01001007387 */ /* 0x0009e80000100a00 */
[----:B------:R-:W2:Y:S01]  /*19920*/  LDL.64 R184, [R1+0x40] ;  /* 0x0000400001b87983 */ /* 0x000ea20000100a00 */
[----:B01----:R-:W-:-:S05]  /*19930*/  IMAD.MOV.U32 R2, RZ, RZ, R4 ;  /* 0x000000ffff027224 */ /* 0x003fca00078e0004 */
[----:B------:R-:W-:Y:S02]  /*19940*/  R2UR UR6, R2 ;  /* 0x00000000020672ca */ /* 0x000fe400000e0000 */
[----:B------:R-:W-:Y:S01]  /*19950*/  MOV R2, R154 ;  /* 0x0000009a00027202 */ /* 0x000fe20000000f00 */
[----:B------:R-:W-:Y:S01]  /*19960*/  VIADD R152, R4, 0x6 ;  /* 0x0000000604987836 */ /* 0x000fe20000000000 */
[----:B----4-:R-:W4:Y:S01]  /*19970*/  LDL.64 R16, [R1+0x28] ;  /* 0x0000280001107983 */ /* 0x010f220000100a00 */
[----:B------:R-:W-:Y:S01]  /*19980*/  IMAD.MOV.U32 R3, RZ, RZ, 0x40000040 ;  /* 0x40000040ff037424 */ /* 0x000fe200078e00ff */
[----:B------:R-:W-:Y:S01]  /*19990*/  R2UR UR4, R2 ;  /* 0x00000000020472ca */ /* 0x000fe200000e0000 */
[----:B------:R-:W-:Y:S01]  /*199a0*/  IMAD.MOV.U32 R2, RZ, RZ, R153 ;  /* 0x000000ffff027224 */ /* 0x000fe200078e0099 */
[----:B------:R-:W-:Y:S01]  /*199b0*/  IADD3 R154, R4, 0x204, RZ ;  /* 0x00000204049a7810 */ /* 0x000fe20007ffe0ff */
[----:B------:R-:W-:Y:S01]  /*199c0*/  IMAD.MOV.U32 R153, RZ, RZ, 0x40000040 ;  /* 0x40000040ff997424 */ /* 0x000fe200078e00ff */
[----:B------:R-:W-:Y:S01]  /*199d0*/  R2UR UR10, R152 ;  /* 0x00000000980a72ca */ /* 0x000fe200000e0000 */
[----:B------:R-:W-:Y:S01]  /*199e0*/  VIADD R152, R4, 0x202 ;  /* 0x0000020204987836 */ /* 0x000fe20000000000 */
[----:B------:R-:W-:Y:S01]  /*199f0*/  R2UR UR8, R2 ;  /* 0x00000000020872ca */ /* 0x000fe200000e0000 */
[----:B------:R-:W-:Y:S01]  /*19a00*/  VIADD R2, R4, 0x200 ;  /* 0x0000020004027836 */ /* 0x000fe20000000000 */
[----:B------:R-:W-:Y:S01]  /*19a10*/  R2UR UR11, R153 ;  /* 0x00000000990b72ca */ /* 0x000fe200000e0000 */
[----:B------:R-:W-:Y:S01]  /*19a20*/  IMAD.MOV.U32 R155, RZ, RZ, 0x40000040 ;  /* 0x40000040ff9b7424 */ /* 0x000fe200078e00ff */
[----:B------:R-:W-:-:S02]  /*19a30*/  R2UR UR5, R3 ;  /* 0x00000000030572ca */ /* 0x000fc400000e0000 */
[----:B------:R-:W-:Y:S01]  /*19a40*/  R2UR UR14, R2 ;  /* 0x00000000020e72ca */ /* 0x000fe200000e0000 */
[----:B------:R-:W-:Y:S01]  /*19a50*/  VIADD R2, R4, 0x206 ;  /* 0x0000020604027836 */ /* 0x000fe20000000000 */
[----:B------:R-:W-:Y:S01]  /*19a60*/  R2UR UR22, R154 ;  /* 0x000000009a1672ca */ /* 0x000fe200000e0000 */
[----:B------:R-:W-:Y:S01]  /*19a70*/  VIADD R154, R4, 0x400 ;  /* 0x00000400049a7836 */ /* 0x000fe20000000000 */
[----:B------:R-:W-:Y:S01]  /*19a80*/  R2UR UR18, R152 ;  /* 0x00000000981272ca */ /* 0x000fe200000e0000 */
[----:B------:R-:W-:Y:S01]  /*19a90*/  VIADD R152, R4, 0x402 ;  /* 0x0000040204987836 */ /* 0x000fe20000000000 */
[----:B------:R-:W-:Y:S02]  /*19aa0*/  R2UR UR26, R2 ;  /* 0x00000000021a72ca */ /* 0x000fe400000e0000 */
[----:B------:R-:W-:Y:S02]  /*19ab0*/  IADD3 R2, R4, 0x404, RZ ;  /* 0x0000040404027810 */ /* 0x000fe40007ffe0ff */
[----:B------:R-:W-:Y:S01]  /*19ac0*/  R2UR UR30, R154 ;  /* 0x000000009a1e72ca */ /* 0x000fe200000e0000 */
[----:B------:R-:W-:Y:S01]  /*19ad0*/  VIADD R154, R4, 0x406 ;  /* 0x00000406049a7836 */ /* 0x000fe20000000000 */
[----:B------:R-:W-:Y:S01]  /*19ae0*/  MOV R156, UR11 ;  /* 0x0000000b009c7c02 */ /* 0x000fe20008000f00 */
[----:B------:R-:W-:Y:S01]  /*19af0*/  UMOV UR11, UR5 ;  /* 0x00000005000b7c82 */ /* 0x000fe20008000000 */
[----:B------:R-:W-:Y:S01]  /*19b00*/  MOV R5, UR10 ;  /* 0x0000000a00057c02 */ /* 0x000fe20008000f00 */
[----:B------:R-:W-:Y:S01]  /*19b10*/  UMOV UR10, UR4 ;  /* 0x00000004000a7c82 */ /* 0x000fe20008000000 */
[----:B------:R-:W-:Y:S01]  /*19b20*/  R2UR UR38, R2 ;  /* 0x00000000022672ca */ /* 0x000fe200000e0000 */
[----:B------:R-:W-:Y:S01]  /*19b30*/  VIADD R2, R4, 0x600 ;  /* 0x0000060004027836 */ /* 0x000fe20000000000 */
[----:B------:R-:W-:-:S02]  /*19b40*/  R2UR UR7, R3 ;  /* 0x00000000030772ca */ /* 0x000fc400000e0000 */
[----:B------:R-:W-:Y:S01]  /*19b50*/  R2UR UR34, R152 ;  /* 0x00000000982272ca */ /* 0x000fe200000e0000 */
[----:B------:R-:W-:Y:S01]  /*19b60*/  VIADD R152, R4, 0x604 ;  /* 0x0000060404987836 */ /* 0x000fe20000000000 */
[----:B------:R-:W-:Y:S01]  /*19b70*/  R2UR UR42, R154 ;  /* 0x000000009a2a72ca */ /* 0x000fe200000e0000 */
[----:B------:R-:W-:Y:S01]  /*19b80*/  VIADD R154, R4, 0x602 ;  /* 0x00000602049a7836 */ /* 0x000fe20000000000 */
[----:B------:R-:W-:Y:S02]  /*19b90*/  R2UR UR4, R6 ;  /* 0x00000000060472ca */ /* 0x000fe400000e0000 */
[----:B------:R-:W-:Y:S02]  /*19ba0*/  R2UR UR5, R7 ;  /* 0x00000000070572ca */ /* 0x000fe400000e0000 */
[----:B------:R-:W-:Y:S02]  /*19bb0*/  R2UR UR46, R2 ;  /* 0x00000000022e72ca */ /* 0x000fe400000e0000 */
[----:B------:R-:W-:Y:S01]  /*19bc0*/  IADD3 R2, R4, 0x606, RZ ;  /* 0x0000060604027810 */ /* 0x000fe20007ffe0ff */
[----:B------:R-:W-:Y:S01]  /*19bd0*/  IMAD.MOV.U32 R4, RZ, RZ, R156 ;  /* 0x000000ffff047224 */ /* 0x000fe200078e009c */
[----:B------:R-:W-:-:S02]  /*19be0*/  R2UR UR19, R153 ;  /* 0x00000000991372ca */ /* 0x000fc400000e0000 */
[C---:B------:R-:W-:Y:S02]  /*19bf0*/  R2UR UR23, R155.reuse ;  /* 0x000000009b1772ca */ /* 0x040fe400000e0000 */
[----:B------:R-:W-:Y:S02]  /*19c00*/  R2UR UR31, R155 ;  /* 0x000000009b1f72ca */ /* 0x000fe400000e0000 */
[----:B------:R-:W-:Y:S02]  /*19c10*/  R2UR UR35, R153 ;  /* 0x00000000992372ca */ /* 0x000fe400000e0000 */
[C---:B------:R-:W-:Y:S02]  /*19c20*/  R2UR UR43, R155.reuse ;  /* 0x000000009b2b72ca */ /* 0x040fe400000e0000 */
[----:B------:R-:W-:Y:S02]  /*19c30*/  R2UR UR50, R154 ;  /* 0x000000009a3272ca */ /* 0x000fe400000e0000 */
[----:B------:R-:W-:-:S02]  /*19c40*/  R2UR UR51, R155 ;  /* 0x000000009b3372ca */ /* 0x000fc400000e0000 */
[----:B------:R-:W-:Y:S02]  /*19c50*/  R2UR UR54, R152 ;  /* 0x00000000983672ca */ /* 0x000fe400000e0000 */
[----:B------:R-:W-:Y:S02]  /*19c60*/  R2UR UR55, R153 ;  /* 0x00000000993772ca */ /* 0x000fe400000e0000 */
[----:B------:R-:W-:Y:S01]  /*19c70*/  WARPGROUP.ARRIVE ;  /* 0x00000000000079c5 */ /* 0x000fe20000000000 */
[C---:B------:R-:W-:Y:S02]  /*19c80*/  R2UR UR9, R3.reuse ;  /* 0x00000000030972ca */ /* 0x040fe400000e0000 */
[C---:B------:R-:W-:Y:S02]  /*19c90*/  R2UR UR15, R3.reuse ;  /* 0x00000000030f72ca */ /* 0x040fe400000e0000 */
[C---:B------:R-:W-:Y:S01]  /*19ca0*/  R2UR UR27, R3.reuse ;  /* 0x00000000031b72ca */ /* 0x040fe200000e0000 */
[----:B------:R-:W-:Y:S01]  /*19cb0*/  HGMMA.64x64x16.F32 R152, gdesc[UR4], RZ, !UPT, gsb0 ;  /* 0x00e00000049879f0 */ /* 0x000fe2000c0008ff */
[----:B------:R-:W-:Y:S01]  /*19cc0*/  UMOV UR6, UR8 ;  /* 0x0000000800067c82 */ /* 0x000fe20008000000 */
[----:B------:R-:W-:-:S02]  /*19cd0*/  R2UR UR39, R3 ;  /* 0x00000000032772ca */ /* 0x000fc400000e0000 */
[----:B------:R-:W-:-:S04]  /*19ce0*/  R2UR UR47, R3 ;  /* 0x00000000032f72ca */ /* 0x000fc800000e0000 */
[----:B------:R-:W-:Y:S01]  /*19cf0*/  UMOV UR7, UR9 ;  /* 0x0000000900077c82 */ /* 0x000fe20008000000 */
[----:B------:R-:W-:Y:S02]  /*19d00*/  R2UR UR58, R2 ;  /* 0x00000000023a72ca */ /* 0x000fe400000e0000 */
[----:B------:R-:W-:Y:S02]  /*19d10*/  R2UR UR59, R3 ;  /* 0x00000000033b72ca */ /* 0x000fe400000e0000 */
[----:B------:R-:W4:Y:S01]  /*19d20*/  LDL.64 R2, [R1+0x20] ;  /* 0x0000200001027983 */ /* 0x000f220000100a00 */
[----:B------:R-:W-:Y:S02]  /*19d30*/  WARPGROUP.DEPBAR.LE gsb0, 0x0 ;  /* 0x00008000000079c5 */ /* 0x000fe40000010000 */
[----:B------:R-:W-:Y:S01]  /*19d40*/  WARPGROUP.ARRIVE ;  /* 0x00000000000079c5 */ /* 0x000fe20000000000 */
[----:B--2---:R-:W-:Y:S02]  /*19d50*/  R2UR UR8, R184 ;  /* 0x00000000b80872ca */ /* 0x004fe400000e0000 */
[----:B------:R-:W-:-:S02]  /*19d60*/  R2UR UR9, R185 ;  /* 0x00000000b90972ca */ /* 0x000fc400000e0000 */
[----:B------:R-:W-:Y:S01]  /*19d70*/  R2UR UR4, R22 ;  /* 0x00000000160472ca */ /* 0x000fe200000e0000 */
[----:B------:R0:W5:Y:S10]  /*19d80*/  LDL.LU.64 R184, [R1+0x100] ;  /* 0x0001000001b87983 */ /* 0x0001740000300a00 */
[----:B------:R-:W-:Y:S01]  /*19d90*/  HGMMA.64x64x16.F32 R152, gdesc[UR8], R152, gsb0 ;  /* 0x00e00000089879f0 */ /* 0x000fe20008000898 */
[----:B------:R-:W-:-:S02]  /*19da0*/  R2UR UR5, R23 ;  /* 0x00000000170572ca */ /* 0x000fc400000e0000 */
[----:B------:R-:W-:Y:S02]  /*19db0*/  WARPGROUP.DEPBAR.LE gsb0, 0x0 ;  /* 0x00008000000079c5 */ /* 0x000fe40000010000 */
[----:B------:R-:W-:-:S09]  /*19dc0*/  WARPGROUP.ARRIVE ;  /* 0x00000000000079c5 */ /* 0x000fd20000000000 */
[----:B------:R-:W-:Y:S01]  /*19dd0*/  HGMMA.64x64x16.F32 R152, gdesc[UR4], R152, gsb0 ;  /* 0x00e00000049879f0 */ /* 0x000fe20008000898 */
[----:B------:R-:W-:Y:S02]  /*19de0*/  R2UR UR11, R4 ;  /* 0x00000000040b72ca */ /* 0x000fe400000e0000 */
[----:B------:R-:W-:Y:S02]  /*19df0*/  R2UR UR10, R5 ;  /* 0x00000000050a72ca */ /* 0x000fe400000e0000 */
[----:B---3--:R-:W-:Y:S01]  /*19e00*/  R2UR UR8, R18 ;  /* 0x00000000120872ca */ /* 0x008fe200000e0000 */
[----:B------:R0:W5:Y:S01]  /*19e10*/  LDL.LU R5, [R1+0xf8] ;  /* 0x0000f80001057983 */ /* 0x0001620000300800 */
[----:B------:R-:W-:Y:S02]  /*19e20*/  R2UR UR9, R19 ;  /* 0x00000000130972ca */ /* 0x000fe400000e0000 */
[----:B----4-:R-:W-:Y:S01]  /*19e30*/  R2UR UR12, R16 ;  /* 0x00000000100c72ca */ /* 0x010fe200000e0000 */
[----:B------:R0:W5:Y:S01]  /*19e40*/  LDL.LU.64 R22, [R1+0xf0] ;  /* 0x0000f00001167983 */ /* 0x0001620000300a00 */
[----:B------:R-:W-:-:S02]  /*19e50*/  R2UR UR13, R17 ;  /* 0x00000000110d72ca */ /* 0x000fc400000e0000 */
[----:B------:R-:W-:Y:S01]  /*19e60*/  R2UR UR16, R2 ;  /* 0x00000000021072ca */ /* 0x000fe200000e0000 */
[----:B------:R0:W5:Y:S01]  /*19e70*/  LDL.LU.64 R18, [R1+0xe8] ;  /* 0x0000e80001127983 */ /* 0x0001620000300a00 */
[----:B------:R-:W-:Y:S02]  /*19e80*/  R2UR UR17, R3 ;  /* 0x00000000031172ca */ /* 0x000fe400000e0000 */
[----:B------:R-:W-:Y:S01]  /*19e90*/  R2UR UR20, R216 ;  /* 0x00000000d81472ca */ /* 0x000fe200000e0000 */
[----:B------:R0:W5:Y:S01]  /*19ea0*/  LDL.LU.64 R16, [R1+0xe0] ;  /* 0x0000e00001107983 */ /* 0x0001620000300a00 */
        /* <DEDUP_REMOVED lines=187> */
[----:B0-----:R-:W-:Y:S06]  /*1aa60*/  @!P0 BRA `(.L_x_1788) ;  /* 0x0000000000048947 */ /* 0x001fec0003800000 */
[----:B------:R-:W-:Y:S01]  /*1aa70*/  BPT.TRAP 0x1 ;  /* 0x000000040000795c */ /* 0x000fe20000300000 */
.L_x_1788:
[----:B------:R-:W-:Y:S01]  /*1aa80*/  SHF.L.U32 R0, R11, 0x1f, RZ ;  /* 0x0000001f0b007819 */ /* 0x000fe200000006ff */
[----:B-----5:R-:W-:-:S04]  /*1aa90*/  IMAD R11, R5, 0x8, R17 ;  /* 0x00000008050b7824 */ /* 0x020fc800078e0211 */
[----:B------:R0:W1:Y:S01]  /*1aaa0*/  SYNCS.PHASECHK.TRANS64.TRYWAIT P1, [R11+URZ+0x30850], R0 ;  /* 0x030850000b0075a7 */ /* 0x000062000802017f */
[----:B------:R-:W-:Y:S05]  /*1aab0*/  @!P0 BRA `(.L_x_1789) ;  /* 0x0000000000048947 */ /* 0x000fea0003800000 */
[----:B------:R-:W-:Y:S01]  /*1aac0*/  BPT.TRAP 0x1 ;  /* 0x000000040000795c */ /* 0x000fe20000300000 */
.L_x_1789:
[----:B------:R-:W-:Y:S04]  /*1aad0*/  BSSY B2, `(.L_x_1790) ;  /* 0x0000004000027945 */ /* 0x000fe80003800000 */
[----:B-1----:R-:W-:Y:S05]  /*1aae0*/  @P1 BRA `(.L_x_1791) ;  /* 0x0000000000081947 */ /* 0x002fea0003800000 */
[----:B------:R-:W1:Y:S02]  /*1aaf0*/  SYNCS.PHASECHK.TRANS64.TRYWAIT P1, [R11+URZ+0x30850], R0 ;  /* 0x030850000b0075a7 */ /* 0x000e64000802017f */
[----:B-1----:R-:W-:Y:S05]  /*1ab00*/  @!P1 BRA `(.L_x_1792) ;  /* 0x0000014000149947 */ /* 0x002fea0003800000 */
.L_x_1791:
[----:B------:R-:W-:Y:S05]  /*1ab10*/  BSYNC B2 ;  /* 0x0000000000027941 */ /* 0x000fea0003800000 */
.L_x_1790:
[----:B------:R-:W-:Y:S01]  /*1ab20*/  VIADD R2, R17, 0x400 ;  /* 0x0000040011027836 */ /* 0x000fe20000000000 */
[----:B------:R-:W-:Y:S01]  /*1ab30*/  MOV R3, 0x40000040 ;  /* 0x4000004000037802 */ /* 0x000fe20000000f00 */
[----:B------:R-:W-:-:S03]  /*1ab40*/  WARPGROUP.ARRIVE ;  /* 0x00000000000079c5 */ /* 0x000fc60000000000 */
[----:B------:R-:W-:Y:S02]  /*1ab50*/  SHF.R.U32.HI R2, RZ, 0x4, R2 ;  /* 0x00000004ff027819 */ /* 0x000fe40000011602 */
[----:B------:R-:W-:Y:S01]  /*1ab60*/  R2UR UR7, R3 ;  /* 0x00000000030772ca */ /* 0x000fe200000e0000 */
[----:B------:R-:W-:Y:S01]  /*1ab70*/  IMAD.MOV.U32 R3, RZ, RZ, 0x40000040 ;  /* 0x40000040ff037424 */ /* 0x000fe200078e00ff */
[----:B------:R-:W-:-:S04]  /*1ab80*/  LOP3.LUT R2, R2, 0x3fff, RZ, 0xc0, !PT ;  /* 0x00003fff02027812 */ /* 0x000fc800078ec0ff */
[----:B------:R-:W-:-:S05]  /*1ab90*/  LOP3.LUT R2, R2, 0x2000000, RZ, 0xfc, !PT ;  /* 0x0200000002027812 */ /* 0x000fca00078efcff */
[----:B------:R-:W-:Y:S02]  /*1aba0*/  IMAD R2, R5, 0x800, R2 ;  /* 0x0000080005027824 */ /* 0x000fe400078e0202 */
[----:B------:R-:W-:Y:S02]  /*1abb0*/  IMAD.MOV.U32 R5, RZ, RZ, 0x40000040 ;  /* 0x40000040ff057424 */ /* 0x000fe400078e00ff */
[C---:B------:R-:W-:Y:S01]  /*1abc0*/  VIADD R4, R2.reuse, 0x80 ;  /* 0x0000008002047836 */ /* 0x040fe20000000000 */
[----:B------:R-:W-:-:S13]  /*1abd0*/  R2UR UR6, R2 ;  /* 0x00000000020672ca */ /* 0x000fda00000e0000 */
        /* <DEDUP_REMOVED lines=25> */
.L_x_1793:
[----:B------:R-:W-:Y:S01]  /*1ad70*/  ULDC UR4, c[0x0][0x9d8] ;  /* 0x0002760000047ab9 */ /* 0x000fe20000000800 */
[----:B------:R-:W2:Y:S01]  /*1ad80*/  LDL R186, [R1+0xc] ;  /* 0x00000c0001ba7983 */ /* 0x000ea20000100800 */
[----:B01----:R-:W-:Y:S01]  /*1ad90*/  FMUL.FTZ R0, R152, UR4 ;  /* 0x0000000498007c20 */ /* 0x003fe20008410000 */
        /* <DEDUP_REMOVED lines=39> */
[----:B------:R-:W-:Y:S01]  /*1b010*/  ULDC UR4, c[0x0][0x988] ;  /* 0x0002620000047ab9 */ /* 0x000fe20000000800 */
[----:B------:R-:W-:-:S05]  /*1b020*/  VIADD R222, R222, 0x30840 ;  /* 0x00030840dede7836 */ /* 0x000fca0000000000 */
        /* <DEDUP_REMOVED lines=25> */
[----:B0-----:R-:W-:-:S05]  /*1b1c0*/  FMNMX.FTZ R4, R176, R4, !PT ;  /* 0x00000004b0047209 */ /* 0x001fca0007810000 */
[----:B------:R-:W0:Y:S02]  /*1b1d0*/  SHFL.BFLY PT, R2, R4, 0x2, 0x1f ;  /* 0x0c401f0004027f89 */ /* 0x000e2400000e0000 */
[----:B------:R-:W4:Y:S08]  /*1b1e0*/  MUFU.TANH R158, R158 ;  /* 0x0000009e009e7308 */ /* 0x000f300000002400 */
[----:B------:R-:W5:Y:S08]  /*1b1f0*/  MUFU.TANH R159, R159 ;  /* 0x0000009f009f7308 */ /* 0x000f700000002400 */
[----:B------:R-:W5:Y:S01]  /*1b200*/  MUFU.TANH R162, R162 ;  /* 0x000000a200a27308 */ /* 0x000f620000002400 */
[----:B0-----:R-:W-:-:S07]  /*1b210*/  FMNMX.FTZ R4, R4, R2, !PT ;  /* 0x0000000204047209 */ /* 0x001fce0007810000 */
[----:B------:R-:W0:Y:S01]  /*1b220*/  MUFU.TANH R163, R163 ;  /* 0x000000a300a37308 */ /* 0x000e220000002400 */
[----:B------:R-:W1:Y:S07]  /*1b230*/  SHFL.BFLY PT, R2, R4, 0x1, 0x1f ;  /* 0x0c201f0004027f89 */ /* 0x000e6e00000e0000 */
[----:B------:R-:W0:Y:S08]  /*1b240*/  MUFU.TANH R166, R166 ;  /* 0x000000a600a67308 */ /* 0x000e300000002400 */
[----:B------:R-:W0:Y:S08]  /*1b250*/  MUFU.TANH R167, R167 ;  /* 0x000000a700a77308 */ /* 0x000e300000002400 */
[----:B------:R-:W0:Y:S01]  /*1b260*/  MUFU.TANH R170, R170 ;  /* 0x000000aa00aa7308 */ /* 0x000e220000002400 */
[----:B-1----:R-:W-:-:S02]  /*1b270*/  FMNMX.FTZ R4, R4, R2, !PT ;  /* 0x0000000204047209 */ /* 0x002fc40007810000 */
[----:B------:R-:W-:-:S05]  /*1b280*/  FMNMX.FTZ R2, R154, R228, !PT ;  /* 0x000000e49a027209 */ /* 0x000fca0007810000 */
[----:B------:R-:W1:Y:S01]  /*1b290*/  MUFU.TANH R171, R171 ;  /* 0x000000ab00ab7308 */ /* 0x000e620000002400 */
[----:B---3--:R-:W-:Y:S01]  /*1b2a0*/  FMNMX.FTZ R2, R155, R2, !PT ;  /* 0x000000029b027209 */ /* 0x008fe20007810000 */
[----:B------:R-:W-:-:S03]  /*1b2b0*/  FADD.FTZ R185, -R4, R227 ;  /* 0x000000e304b97221 */ /* 0x000fc60000010100 */
[----:B----4-:R-:W-:-:S03]  /*1b2c0*/  FMNMX.FTZ R2, R158, R2, !PT ;  /* 0x000000029e027209 */ /* 0x010fc60007810000 */
[----:B------:R-:W3:Y:S01]  /*1b2d0*/  MUFU.TANH R174, R174 ;  /* 0x000000ae00ae7308 */ /* 0x000ee20000002400 */
[----:B-----5:R-:W-:-:S04]  /*1b2e0*/  FMNMX.FTZ R2, R159, R2, !PT ;  /* 0x000000029f027209 */ /* 0x020fc80007810000 */
[----:B------:R-:W-:-:S03]  /*1b2f0*/  FMNMX.FTZ R2, R162, R2, !PT ;  /* 0x00000002a2027209 */ /* 0x000fc60007810000 */
[----:B------:R-:W4:Y:S01]  /*1b300*/  MUFU.TANH R175, R175 ;  /* 0x000000af00af7308 */ /* 0x000f220000002400 */
[----:B0-----:R-:W-:-:S04]  /*1b310*/  FMNMX.FTZ R2, R163, R2, !PT ;  /* 0x00000002a3027209 */ /* 0x001fc80007810000 */
[----:B------:R-:W-:-:S03]  /*1b320*/  FMNMX.FTZ R2, R166, R2, !PT ;  /* 0x00000002a6027209 */ /* 0x000fc60007810000 */
[----:B------:R-:W0:Y:S01]  /*1b330*/  MUFU.TANH R177, R177 ;  /* 0x000000b100b17308 */ /* 0x000e220000002400 */
[----:B------:R-:W-:-:S04]  /*1b340*/  FMNMX.FTZ R2, R167, R2, !PT ;  /* 0x00000002a7027209 */ /* 0x000fc80007810000 */
[----:B------:R-:W-:-:S03]  /*1b350*/  FMNMX.FTZ R2, R170, R2, !PT ;  /* 0x00000002aa027209 */ /* 0x000fc60007810000 */
[----:B------:R-:W5:Y:S01]  /*1b360*/  MUFU.TANH R178, R178 ;  /* 0x000000b200b27308 */ /* 0x000f620000002400 */
[----:B-1----:R-:W-:-:S04]  /*1b370*/  FMNMX.FTZ R2, R171, R2, !PT ;  /* 0x00000002ab027209 */ /* 0x002fc80007810000 */
[----:B---3--:R-:W-:-:S03]  /*1b380*/  FMNMX.FTZ R2, R174, R2, !PT ;  /* 0x00000002ae027209 */ /* 0x008fc60007810000 */
[----:B------:R-:W1:Y:S01]  /*1b390*/  MUFU.TANH R179, R179 ;  /* 0x000000b300b37308 */ /* 0x000e620000002400 */
[----:B----4-:R-:W-:-:S04]  /*1b3a0*/  FMNMX.FTZ R2, R175, R2, !PT ;  /* 0x00000002af027209 */ /* 0x010fc80007810000 */
[----:B0-----:R-:W-:-:S03]  /*1b3b0*/  FMNMX.FTZ R2, R177, R2, !PT ;  /* 0x00000002b1027209 */ /* 0x001fc60007810000 */
[----:B------:R-:W0:Y:S01]  /*1b3c0*/  MUFU.TANH R180, R180 ;  /* 0x000000b400b47308 */ /* 0x000e220000002400 */
[----:B-----5:R-:W-:-:S04]  /*1b3d0*/  FMNMX.FTZ R2, R178, R2, !PT ;  /* 0x00000002b2027209 */ /* 0x020fc80007810000 */
[----:B-1----:R-:W-:-:S04]  /*1b3e0*/  FMNMX.FTZ R2, R179, R2, !PT ;  /* 0x00000002b3027209 */ /* 0x002fc80007810000 */
[----:B0-----:R-:W-:-:S05]  /*1b3f0*/  FMNMX.FTZ R2, R180, R2, !PT ;  /* 0x00000002b4027209 */ /* 0x001fca0007810000 */
[----:B------:R-:W0:Y:S01]  /*1b400*/  SHFL.BFLY PT, R3, R2, 0x2, 0x1f ;  /* 0x0c401f0002037f89 */ /* 0x000e2200000e0000 */
[----:B--2---:R-:W-:Y:S02]  /*1b410*/  PRMT R222, R186, 0x654, R222 ;  /* 0x00000654bade7816 */ /* 0x004fe400000000de */
[----:B0-----:R-:W-:Y:S02]  /*1b420*/  FMNMX.FTZ R3, R2, R3, !PT ;  /* 0x0000000302037209 */ /* 0x001fe40007810000 */
[----:B------:R0:W-:Y:S03]  /*1b430*/  SYNCS.ARRIVE.TRANS64.RED.A1T0 RZ, [R222+URZ], RZ ;  /* 0x000000ffdeff79a7 */ /* 0x0001e6000810043f */
[----:B------:R-:W1:Y:S02]  /*1b440*/  SHFL.BFLY PT, R2, R3, 0x1, 0x1f ;  /* 0x0c201f0003027f89 */ /* 0x000e6400000e0000 */
[----:B-1----:R-:W-:Y:S01]  /*1b450*/  FMNMX.FTZ R3, R3, R2, !PT ;  /* 0x0000000203037209 */ /* 0x002fe20007810000 */
[----:B------:R-:W-:-:S04]  /*1b460*/  IMAD.U32 R2, RZ, RZ, UR4 ;  /* 0x00000004ff027e24 */ /* 0x000fc8000f8e00ff */
[-C--:B------:R-:W-:Y:S01]  /*1b470*/  FMUL.FTZ R181, R4, R2.reuse ;  /* 0x0000000204b57220 */ /* 0x080fe20000410000 */
[----:B------:R-:W-:Y:S01]  /*1b480*/  FADD.FTZ R184, -R3, R228 ;  /* 0x000000e403b87221 */ /* 0x000fe20000010100 */
[-C--:B------:R-:W-:Y:S02]  /*1b490*/  FMUL.FTZ R185, R185, R2.reuse ;  /* 0x00000002b9b97220 */ /* 0x080fe40000410000 */
[-CC-:B------:R-:W-:Y:S01]  /*1b4a0*/  FFMA.FTZ R182, R0, R2.reuse, -R181.reuse ;  /* 0x0000000200b67223 */ /* 0x180fe200000108b5 */
        /* <DEDUP_REMOVED lines=14> */
[-C--:B------:R-:W-:Y:S01]  /*1b590*/  FFMA.FTZ R176, R176, R2.reuse, -R181 ;  /* 0x00000002b0b07223 */ /* 0x080fe200000108b5 */
[-C--:B------:R-:W-:Y:S01]  /*1b5a0*/  FMUL.FTZ R181, R3, R2.reuse ;  /* 0x0000000203b57220 */ /* 0x080fe20000410000 */
[-C--:B------:R-:W-:Y:S01]  /*1b5b0*/  FMUL.FTZ R184, R184, R2.reuse ;  /* 0x00000002b8b87220 */ /* 0x080fe20000410000 */
[----:B------:R-:W-:Y:S02]  /*1b5c0*/  MUFU.EX2 R10, R185 ;  /* 0x000000b9000a7308 */ /* 0x000fe40000000800 */
        /* <DEDUP_REMOVED lines=13> */
[-CC-:B------:R-:W-:Y:S01]  /*1b6a0*/  FFMA.FTZ R177, R177, R2.reuse, -R181.reuse ;  /* 0x00000002b1b17223 */ /* 0x180fe200000108b5 */
[----:B------:R-:W1:Y:S01]  /*1b6b0*/  MUFU.EX2 R182, R182 ;  /* 0x000000b600b67308 */ /* 0x000e620000000800 */
[-CC-:B------:R-:W-:Y:S01]  /*1b6c0*/  FFMA.FTZ R178, R178, R2.reuse, -R181.reuse ;  /* 0x00000002b2b27223 */ /* 0x180fe200000108b5 */
[-CC-:B------:R-:W-:Y:S01]  /*1b6d0*/  FFMA.FTZ R179, R179, R2.reuse, -R181.reuse ;  /* 0x00000002b3b37223 */ /* 0x180fe200000108b5 */
[----:B------:R-:W-:-:S05]  /*1b6e0*/  FFMA.FTZ R187, R180, R2, -R181 ;  /* 0x00000002b4bb7223 */ /* 0x000fca00000108b5 */
[----:B------:R-:W2:Y:S08]  /*1b6f0*/  MUFU.EX2 R154, R154 ;  /* 0x0000009a009a7308 */ /* 0x000eb00000000800 */
[----:B------:R-:W3:Y:S01]  /*1b700*/  MUFU.EX2 R183, R183 ;  /* 0x000000b700b77308 */ /* 0x000ee20000000800 */
[----:B-1----:R-:W-:-:S07]  /*1b710*/  FFMA.FTZ R223, R10, R223, R182 ;  /* 0x000000df0adf7223 */ /* 0x002fce00000100b6 */
[----:B------:R-:W1:Y:S01]  /*1b720*/  MUFU.EX2 R155, R155 ;  /* 0x0000009b009b7308 */ /* 0x000e620000000800 */
[----:B--2---:R-:W-:-:S07]  /*1b730*/  FFMA.FTZ R221, R0, R221, R154 ;  /* 0x000000dd00dd7223 */ /* 0x004fce000001009a */
[----:B------:R-:W2:Y:S01]  /*1b740*/  MUFU.EX2 R5, R5 ;  /* 0x0000000500057308 */ /* 0x000ea20000000800 */
[----:B---3--:R-:W-:-:S07]  /*1b750*/  FADD.FTZ R180, R183, R223 ;  /* 0x000000dfb7b47221 */ /* 0x008fce0000010000 */
[----:B------:R-:W3:Y:S01]  /*1b760*/  MUFU.EX2 R158, R158 ;  /* 0x0000009e009e7308 */ /* 0x000ee20000000800 */
[----:B-1----:R-:W-:-:S07]  /*1b770*/  FADD.FTZ R181, R155, R221 ;  /* 0x000000dd9bb57221 */ /* 0x002fce0000010000 */
[----:B------:R-:W1:Y:S01]  /*1b780*/  MUFU.EX2 R152, R152 ;  /* 0x0000009800987308 */ /* 0x000e620000000800 */
[----:B--2---:R-:W-:-:S07]  /*1b790*/  FADD.FTZ R180, R5, R180 ;  /* 0x000000b405b47221 */ /* 0x004fce0000010000 */
        /* <DEDUP_REMOVED lines=49> */
[----:B---3--:R-:W-:Y:S01]  /*1bab0*/  FADD.FTZ R181, R179, R181 ;  /* 0x000000b5b3b57221 */ /* 0x008fe20000010000 */
[----:B-1----:R-:W-:-:S03]  /*1bac0*/  FADD.FTZ R223, R176, R180 ;  /* 0x000000b4b0df7221 */ /* 0x002fc60000010000 */
[----:B--2---:R-:W-:Y:S01]  /*1bad0*/  FADD.FTZ R221, R187, R181 ;  /* 0x000000b5bbdd7221 */ /* 0x004fe20000010000 */
[----:B0-----:R-:W-:Y:S06]  /*1bae0*/  @!P0 BRA `(.L_x_1794) ;  /* 0x0000000000048947 */ /* 0x001fec0003800000 */
[----:B------:R-:W-:Y:S01]  /*1baf0*/  BPT.TRAP 0x1 ;  /* 0x000000040000795c */ /* 0x000fe20000300000 */
.L_x_1794:
[----:B------:R-:W2:Y:S04]  /*1bb00*/  LDL R181, [R1+0x58] ;  /* 0x0000580001b57983 */ /* 0x000ea80000100800 */
[----:B------:R-:W3:Y:S01]  /*1bb10*/  LDL.LU R180, [R1+0x4] ;  /* 0x0000040001b47983 */ /* 0x000ee20000300800 */
[----:B------:R-:W-:Y:S01]  /*1bb20*/  F2FP.F16.F32.PACK_AB R198, R152, R5 ;  /* 0x0000000598c6723e */ /* 0x000fe200000000ff */
[----:B------:R-:W-:Y:S01]  /*1bb30*/  VIADD R11, R11, 0x30860 ;  /* 0x000308600b0b7836 */ /* 0x000fe20000000000 */
[----:B------:R-:W-:Y:S01]  /*1bb40*/  F2FP.F16.F32.PACK_AB R196, R183, R182 ;  /* 0x000000b6b7c4723e */ /* 0x000fe200000000ff */
[----:B------:R-:W-:Y:S01]  /*1bb50*/  IMAD.MOV.U32 R228, RZ, RZ, R3 ;  /* 0x000000ffffe47224 */ /* 0x000fe200078e0003 */
[----:B------:R-:W-:Y:S01]  /*1bb60*/  F2FP.F16.F32.PACK_AB R197, R155, R154 ;  /* 0x0000009a9bc5723e */ /* 0x000fe200000000ff */
[----:B------:R-:W-:Y:S01]  /*1bb70*/  IMAD.MOV.U32 R227, RZ, RZ, R4 ;  /* 0x000000ffffe37224 */ /* 0x000fe200078e0004 */
[----:B------:R-:W-:Y:S01]  /*1bb80*/  PRMT R11, R186, 0x654, R11 ;  /* 0x00000654ba0b7816 */ /* 0x000fe2000000000b */
[----:B------:R-:W-:Y:S01]  /*1bb90*/  IMAD.MOV.U32 R5, RZ, RZ, R202 ;  /* 0x000000ffff057224 */ /* 0x000fe200078e00ca */
[----:B------:R-:W-:-:S02]  /*1bba0*/  F2FP.F16.F32.PACK_AB R199, R159, R158 ;  /* 0x0000009e9fc7723e */ /* 0x000fc400000000ff */
[----:B------:R0:W-:Y:S01]  /*1bbb0*/  SYNCS.ARRIVE.TRANS64.RED.A1T0 RZ, [R11+URZ], RZ ;  /* 0x000000ff0bff79a7 */ /* 0x0001e2000810043f */
[----:B------:R-:W-:Y:S02]  /*1bbc0*/  F2FP.F16.F32.PACK_AB R192, R156, R153 ;  /* 0x000000999cc0723e */ /* 0x000fe400000000ff */
[----:B------:R-:W-:Y:S02]  /*1bbd0*/  F2FP.F16.F32.PACK_AB R193, R163, R162 ;  /* 0x000000a2a3c1723e */ /* 0x000fe400000000ff */
[----:B------:R-:W-:Y:S02]  /*1bbe0*/  F2FP.F16.F32.PACK_AB R194, R160, R157 ;  /* 0x0000009da0c2723e */ /* 0x000fe400000000ff */
[----:B------:R-:W-:Y:S01]  /*1bbf0*/  F2FP.F16.F32.PACK_AB R195, R167, R166 ;  /* 0x000000a6a7c3723e */ /* 0x000fe200000000ff */
[----:B0-----:R-:W-:Y:S01]  /*1bc00*/  IMAD.MOV.U32 R11, RZ, RZ, R218 ;  /* 0x000000ffff0b7224 */ /* 0x001fe200078e00da */
        /* <DEDUP_REMOVED lines=8> */
[C---:B---3--:R-:W-:Y:S02]  /*1bc90*/  IADD3 R152, R180.reuse, -0x1, RZ ;  /* 0xffffffffb4987810 */ /* 0x048fe40007ffe0ff */
[----:B--2---:R-:W-:-:S03]  /*1bca0*/  ISETP.GT.AND P1, PT, R180, R181, PT ;  /* 0x000000b5b400720c */ /* 0x004fc60003f24270 */
[----:B------:R0:W-:Y:S10]  /*1bcb0*/  STL [R1+0x4], R152 ;  /* 0x0000049801007387 */ /* 0x0001f40000100800 */
[----:B0-----:R-:W-:Y:S05]  /*1bcc0*/  @P1 BRA `(.L_x_1795) ;  /* 0xffffffd800a01947 */ /* 0x001fea000383ffff */
[----:B------:R-:W-:Y:S05]  /*1bcd0*/  BSYNC B1 ;  /* 0x0000000000017941 */ /* 0x000fea0003800000 */
.L_x_1782:
[----:B------:R-:W-:-:S07]  /*1bce0*/  MOV R5, R152 ;  /* 0x0000009800057202 */ /* 0x000fce0000000f00 */
.L_x_1781:
[----:B------:R-:W-:Y:S05]  /*1bcf0*/  BSYNC B0 ;  /* 0x0000000000007941 */ /* 0x000fea0003800000 */
.L_x_1780:
[----:B------:R-:W2:Y:S01]  /*1bd00*/  LDL R11, [R1+0x7c] ;  /* 0x00007c00010b7983 */ /* 0x000ea20000100800 */
[----:B------:R-:W-:Y:S01]  /*1bd10*/  BSSY B0, `(.L_x_1796) ;  /* 0x0000325000007945 */ /* 0x000fe20003800000 */
[----:B--2---:R-:W-:-:S13]  /*1bd20*/  ISETP.GE.AND P1, PT, R5, R11, PT ;  /* 0x0000000b0500720c */ /* 0x004fda0003f26270 */
[----:B------:R-:W-:Y:S05]  /*1bd30*/  @!P1 BRA `(.L_x_1797) ;  /* 0x0000003000889947 */ /* 0x000fea0003800000 */
[----:B------:R-:W-:Y:S02]  /*1bd40*/  IMAD.MOV.U32 R228, RZ, RZ, R3 ;  /* 0x000000ffffe47224 */ /* 0x000fe400078e0003 */
[----:B------:R-:W-:Y:S02]  /*1bd50*/  IMAD.MOV.U32 R227, RZ, RZ, R4 ;  /* 0x000000ffffe37224 */ /* 0x000fe400078e0004 */
[----:B------:R-:W-:Y:S02]  /*1bd60*/  IMAD.MOV.U32 R222, RZ, RZ, R218 ;  /* 0x000000ffffde7224 */ /* 0x000fe400078e00da */
[----:B------:R-:W-:-:S07]  /*1bd70*/  IMAD.MOV.U32 R11, RZ, RZ, R202 ;  /* 0x000000ffff0b7224 */ /* 0x000fce00078e00ca */
.L_x_1818:
[----:B------:R-:W-:-:S04]  /*1bd80*/  ISETP.NE.AND P1, PT, R11, 0x1, PT ;  /* 0x000000010b00780c */ /* 0x000fc80003f25270 */
[----:B------:R-:W-:-:S04]  /*1bd90*/  SEL R218, RZ, 0x1, P1 ;  /* 0x00000001ffda7807 */ /* 0x000fc80000800000 */
[----:B------:R-:W-:Y:S01]  /*1bda0*/  LOP3.LUT R218, R222, R218, RZ, 0x3c, !PT ;  /* 0x000000dadeda7212 */ /* 0x000fe200078e3cff */
[----:B------:R-:W-:Y:S06]  /*1bdb0*/  @!P0 BRA `(.L_x_1798) ;  /* 0x0000000000048947 */ /* 0x000fec0003800000 */
[----:B------:R-:W-:Y:S01]  /*1bdc0*/  BPT.TRAP 0x1 ;  /* 0x000000040000795c */ /* 0x000fe20000300000 */
.L_x_1798:
[----:B------:R-:W-:Y:S02]  /*1bdd0*/  IADD3 R202, R11, 0x1, RZ ;  /* 0x000000010bca7810 */ /* 0x000fe40007ffe0ff */
[----:B------:R-:W-:Y:S02]  /*1bde0*/  SHF.L.U32 R2, R218, 0x1f, RZ ;  /* 0x0000001fda027819 */ /* 0x000fe400000006ff */
[----:B------:R-:W-:-:S04]  /*1bdf0*/  ISETP.NE.AND P1, PT, R202, 0x2, PT ;  /* 0x00000002ca00780c */ /* 0x000fc80003f25270 */
[----:B------:R-:W-:-:S05]  /*1be00*/  SEL R202, R202, RZ, P1 ;  /* 0x000000ffcaca7207 */ /* 0x000fca0000800000 */
[----:B------:R-:W-:-:S04]  /*1be10*/  IMAD R4, R202, 0x8, R17 ;  /* 0x00000008ca047824 */ /* 0x000fc800078e0211 */
[----:B------:R0:W1:Y:S01]  /*1be20*/  SYNCS.PHASECHK.TRANS64.TRYWAIT P1, [R4+URZ+0x30830], R2 ;  /* 0x03083002040075a7 */ /* 0x000062000802017f */
[----:B------:R-:W-:Y:S05]  /*1be30*/  @!P0 BRA `(.L_x_1799) ;  /* 0x0000000000048947 */ /* 0x000fea0003800000 */
[----:B------:R-:W-:Y:S01]  /*1be40*/  BPT.TRAP 0x1 ;  /* 0x000000040000795c */ /* 0x000fe20000300000 */
.L_x_1799:
[----:B------:R-:W2:Y:S01]  /*1be50*/  LDL R3, [R1+0x54] ;  /* 0x0000540001037983 */ /* 0x000ea20000100800 */
[----:B------:R-:W-:Y:S01]  /*1be60*/  BSSY B1, `(.L_x_1800) ;  /* 0x0000007000017945 */ /* 0x000fe20003800000 */
[----:B--2---:R-:W-:-:S04]  /*1be70*/  IMAD R156, R202, 0x800, R3 ;  /* 0x00000800ca9c7824 */ /* 0x004fc800078e0203 */
[C---:B------:R-:W-:Y:S02]  /*1be80*/  VIADD R154, R156.reuse, 0x2 ;  /* 0x000000029c9a7836 */ /* 0x040fe40000000000 */
[----:B------:R-:W-:Y:S01]  /*1be90*/  VIADD R153, R156, 0x4 ;  /* 0x000000049c997836 */ /* 0x000fe20000000000 */
[----:B-1----:R-:W-:Y:S06]  /*1bea0*/  @P1 BRA `(.L_x_1801) ;  /* 0x0000000000081947 */ /* 0x002fec0003800000 */
[----:B------:R-:W1:Y:S02]  /*1beb0*/  SYNCS.PHASECHK.TRANS64.TRYWAIT P1, [R4+URZ+0x30830], R2 ;  /* 0x03083002040075a7 */ /* 0x000e64000802017f */
[----:B-1----:R-:W-:Y:S05]  /*1bec0*/  @!P1 BRA `(.L_x_1802) ;  /* 0x0000012c00389947 */ /* 0x002fea0003800000 */
.L_x_1801:
[----:B------:R-:W-:Y:S05]  /*1bed0*/  BSYNC B1 ;  /* 0x0000000000017941 */ /* 0x000fea0003800000 */
.L_x_1800:
        /* <DEDUP_REMOVED lines=8> */
[----:B01----:R-:W-:-:S04]  /*1bf60*/  MOV R2, R156 ;  /* 0x0000009c00027202 */ /* 0x003fc80000000f00 */
[----:B------:R-:W-:Y:S01]  /*1bf70*/  R2UR UR6, R2 ;  /* 0x00000000020672ca */ /* 0x000fe200000e0000 */
[----:B------:R-:W-:Y:S02]  /*1bf80*/  IMAD.MOV.U32 R2, RZ, RZ, R154 ;  /* 0x000000ffff027224 */ /* 0x000fe400078e009a */
[----:B------:R-:W-:Y:S01]  /*1bf90*/  VIADD R152, R156, 0x6 ;  /* 0x000000069c987836 */ /* 0x000fe20000000000 */
[----:B----4-:R-:W4:Y:S01]  /*1bfa0*/  LDL.64 R4, [R1+0x28] ;  /* 0x0000280001047983 */ /* 0x010f220000100a00 */
[----:B------:R-:W-:Y:S01]  /*1bfb0*/  IMAD.MOV.U32 R3, RZ, RZ, 0x40000040 ;  /* 0x40000040ff037424 */ /* 0x000fe200078e00ff */
[----:B------:R-:W-:Y:S01]  /*1bfc0*/  R2UR UR4, R2 ;  /* 0x00000000020472ca */ /* 0x000fe200000e0000 */
[----:B------:R-:W-:Y:S01]  /*1bfd0*/  IMAD.MOV.U32 R2, RZ, RZ, R153 ;  /* 0x000000ffff027224 */ /* 0x000fe200078e0099 */
[----:B------:R-:W-:Y:S01]  /*1bfe0*/  R2UR UR10, R152 ;  /* 0x00000000980a72ca */ /* 0x000fe200000e0000 */
[----:B------:R-:W-:Y:S01]  /*1bff0*/  IMAD.MOV.U32 R153, RZ, RZ, 0x40000040 ;  /* 0x40000040ff997424 */ /* 0x000fe200078e00ff */
[----:B------:R-:W-:-:S02]  /*1c000*/  R2UR UR7, R3 ;  /* 0x00000000030772ca */ /* 0x000fc400000e0000 */
[----:B------:R-:W-:Y:S02]  /*1c010*/  R2UR UR8, R2 ;  /* 0x00000000020872ca */ /* 0x000fe400000e0000 */
[----:B------:R-:W-:Y:S02]  /*1c020*/  IADD3 R2, R156, 0x200, RZ ;  /* 0x000002009c027810 */ /* 0x000fe40007ffe0ff */
[----:B------:R-:W-:Y:S02]  /*1c030*/  R2UR UR11, R153 ;  /* 0x00000000990b72ca */ /* 0x000fe400000e0000 */
[----:B------:R-:W-:Y:S01]  /*1c040*/  R2UR UR14, R2 ;  /* 0x00000000020e72ca */ /* 0x000fe200000e0000 */
[----:B------:R-:W-:Y:S01]  /*1c050*/  VIADD R2, R156, 0x206 ;  /* 0x000002069c027836 */ /* 0x000fe20000000000 */
[C---:B------:R-:W-:Y:S01]  /*1c060*/  R2UR UR5, R3.reuse ;  /* 0x00000000030572ca */ /* 0x040fe200000e0000 */
[----:B------:R-:W-:Y:S01]  /*1c070*/  FMUL.FTZ R24, R24, R10 ;  /* 0x0000000a18187220 */ /* 0x000fe20000410000 */
[----:B------:R-:W-:-:S02]  /*1c080*/  R2UR UR9, R3 ;  /* 0x00000000030972ca */ /* 0x000fc400000e0000 */
[----:B------:R-:W-:Y:S01]  /*1c090*/  R2UR UR26, R2 ;  /* 0x00000000021a72ca */ /* 0x000fe200000e0000 */
[----:B------:R-:W-:-:S04]  /*1c0a0*/  VIADD R2, R156, 0x404 ;  /* 0x000004049c027836 */ /* 0x000fc80000000000 */
[----:B------:R-:W-:Y:S02]  /*1c0b0*/  MOV R152, UR11 ;  /* 0x0000000b00987c02 */ /* 0x000fe40008000f00 */
[----:B------:R-:W-:Y:S02]  /*1c0c0*/  R2UR UR38, R2 ;  /* 0x00000000022672ca */ /* 0x000fe400000e0000 */
[----:B------:R-:W-:-:S04]  /*1c0d0*/  IADD3 R2, R156, 0x600, RZ ;  /* 0x000006009c027810 */ /* 0x000fc80007ffe0ff */
[----:B------:R-:W-:Y:S01]  /*1c0e0*/  R2UR UR46, R2 ;  /* 0x00000000022e72ca */ /* 0x000fe200000e0000 */
[----:B------:R-:W-:Y:S01]  /*1c0f0*/  VIADD R2, R156, 0x606 ;  /* 0x000006069c027836 */ /* 0x000fe20000000000 */
[----:B------:R0:W-:Y:S01]  /*1c100*/  STL [R1+0x14], R152 ;  /* 0x0000149801007387 */ /* 0x0001e20000100800 */
[----:B------:R-:W-:Y:S01]  /*1c110*/  R2UR UR15, R3 ;  /* 0x00000000030f72ca */ /* 0x000fe200000e0000 */
[-C--:B------:R-:W-:Y:S01]  /*1c120*/  FMUL.FTZ R25, R25, R10.reuse ;  /* 0x0000000a19197220 */ /* 0x080fe20000410000 */
[C---:B------:R-:W-:Y:S01]  /*1c130*/  R2UR UR27, R3.reuse ;  /* 0x00000000031b72ca */ /* 0x040fe200000e0000 */
[-C--:B------:R-:W-:Y:S01]  /*1c140*/  FMUL.FTZ R28, R28, R10.reuse ;  /* 0x0000000a1c1c7220 */ /* 0x080fe20000410000 */
[----:B------:R-:W-:Y:S01]  /*1c150*/  R2UR UR39, R3 ;  /* 0x00000000032772ca */ /* 0x000fe200000e0000 */
[-C--:B------:R-:W-:Y:S01]  /*1c160*/  FMUL.FTZ R29, R29, R10.reuse ;  /* 0x0000000a1d1d7220 */ /* 0x080fe20000410000 */
[----:B------:R-:W-:Y:S01]  /*1c170*/  R2UR UR47, R3 ;  /* 0x00000000032f72ca */ /* 0x000fe200000e0000 */
[-C--:B------:R-:W-:Y:S01]  /*1c180*/  FMUL.FTZ R32, R32, R10.reuse ;  /* 0x0000000a20207220 */ /* 0x080fe20000410000 */
[----:B------:R-:W-:Y:S01]  /*1c190*/  R2UR UR58, R2 ;  /* 0x00000000023a72ca */ /* 0x000fe200000e0000 */
[-C--:B------:R-:W-:Y:S01]  /*1c1a0*/  FMUL.FTZ R33, R33, R10.reuse ;  /* 0x0000000a21217220 */ /* 0x080fe20000410000 */
[----:B------:R-:W-:Y:S01]  /*1c1b0*/  R2UR UR59, R3 ;  /* 0x00000000033b72ca */ /* 0x000fe200000e0000 */
        /* <DEDUP_REMOVED lines=58> */
[----:B------:R-:W-:-:S02]  /*1c560*/  FMUL.FTZ R149, R149, R10 ;  /* 0x0000000a95957220 */ /* 0x000fc40000410000 */
[----:B------:R-:W4:Y:S01]  /*1c570*/  LDL.LU R10, [R1+0x14] ;  /* 0x00001400010a7983 */ /* 0x000f220000300800 */
[C---:B------:R-:W-:Y:S02]  /*1c580*/  VIADD R154, R156.reuse, 0x204 ;  /* 0x000002049c9a7836 */ /* 0x040fe40000000000 */
[----:B0-----:R-:W-:-:S03]  /*1c590*/  VIADD R152, R156, 0x202 ;  /* 0x000002029c987836 */ /* 0x001fc60000000000 */
[----:B------:R-:W-:Y:S01]  /*1c5a0*/  R2UR UR22, R154 ;  /* 0x000000009a1672ca */ /* 0x000fe200000e0000 */
[----:B------:R-:W-:Y:S01]  /*1c5b0*/  VIADD R154, R156, 0x400 ;  /* 0x000004009c9a7836 */ /* 0x000fe20000000000 */
[----:B------:R-:W-:Y:S01]  /*1c5c0*/  R2UR UR18, R152 ;  /* 0x00000000981272ca */ /* 0x000fe200000e0000 */
[----:B------:R-:W-:-:S03]  /*1c5d0*/  VIADD R152, R156, 0x402 ;  /* 0x000004029c987836 */ /* 0x000fc60000000000 */
[----:B------:R-:W-:Y:S01]  /*1c5e0*/  R2UR UR30, R154 ;  /* 0x000000009a1e72ca */ /* 0x000fe200000e0000 */
[----:B------:R-:W-:Y:S01]  /*1c5f0*/  VIADD R154, R156, 0x406 ;  /* 0x000004069c9a7836 */ /* 0x000fe20000000000 */
[----:B------:R-:W-:Y:S01]  /*1c600*/  MOV R11, UR10 ;  /* 0x0000000a000b7c02 */ /* 0x000fe20008000f00 */
[----:B------:R-:W-:Y:S01]  /*1c610*/  UMOV UR10, UR4 ;  /* 0x00000004000a7c82 */ /* 0x000fe20008000000 */
[----:B------:R-:W-:Y:S01]  /*1c620*/  UMOV UR11, UR5 ;  /* 0x00000005000b7c82 */ /* 0x000fe20008000000 */
[----:B------:R-:W-:Y:S01]  /*1c630*/  R2UR UR34, R152 ;  /* 0x00000000982272ca */ /* 0x000fe200000e0000 */
[----:B------:R-:W-:Y:S01]  /*1c640*/  VIADD R152, R156, 0x604 ;  /* 0x000006049c987836 */ /* 0x000fe20000000000 */
[----:B------:R-:W-:Y:S01]  /*1c650*/  R2UR UR42, R154 ;  /* 0x000000009a2a72ca */ /* 0x000fe200000e0000 */
[----:B------:R-:W-:Y:S01]  /*1c660*/  VIADD R154, R156, 0x602 ;  /* 0x000006029c9a7836 */ /* 0x000fe20000000000 */
[----:B------:R-:W-:Y:S02]  /*1c670*/  R2UR UR4, R6 ;  /* 0x00000000060472ca */ /* 0x000fe400000e0000 */
[----:B------:R-:W-:-:S02]  /*1c680*/  R2UR UR5, R7 ;  /* 0x00000000070572ca */ /* 0x000fc400000e0000 */
[----:B------:R-:W-:Y:S02]  /*1c690*/  MOV R155, 0x40000040 ;  /* 0x40000040009b7802 */ /* 0x000fe40000000f00 */
[----:B------:R-:W-:Y:S02]  /*1c6a0*/  R2UR UR19, R153 ;  /* 0x00000000991372ca */ /* 0x000fe400000e0000 */
[C---:B------:R-:W-:Y:S02]  /*1c6b0*/  R2UR UR23, R155.reuse ;  /* 0x000000009b1772ca */ /* 0x040fe400000e0000 */
        /* <DEDUP_REMOVED lines=11> */
[----:B------:R-:W-:Y:S02]  /*1c770*/  WARPGROUP.DEPBAR.LE gsb0, 0x0 ;  /* 0x00008000000079c5 */ /* 0x000fe40000010000 */
[----:B------:R-:W-:Y:S01]  /*1c780*/  WARPGROUP.ARRIVE ;  /* 0x00000000000079c5 */ /* 0x000fe20000000000 */
[----:B--2---:R-:W-:Y:S02]  /*1c790*/  R2UR UR8, R22 ;  /* 0x00000000160872ca */ /* 0x004fe400000e0000 */
[----:B------:R-:W-:Y:S02]  /*1c7a0*/  R2UR UR9, R23 ;  /* 0x00000000170972ca */ /* 0x000fe400000e0000 */
        /* <DEDUP_REMOVED lines=8> */
[----:B---3--:R-:W-:Y:S01]  /*1c830*/  R2UR UR8, R16 ;  /* 0x00000000100872ca */ /* 0x008fe200000e0000 */
[----:B------:R0:W5:Y:S01]  /*1c840*/  LDL.LU R11, [R1+0xf8] ;  /* 0x0000f800010b7983 */ /* 0x0001620000300800 */
[----:B------:R-:W-:Y:S02]  /*1c850*/  R2UR UR9, R17 ;  /* 0x00000000110972ca */ /* 0x000fe400000e0000 */
[----:B----4-:R-:W-:Y:S01]  /*1c860*/  R2UR UR12, R4 ;  /* 0x00000000040c72ca */ /* 0x010fe200000e0000 */
[----:B------:R0:W5:Y:S01]  /*1c870*/  LDL.LU.64 R18, [R1+0xf0] ;  /* 0x0000f00001127983 */ /* 0x0001620000300a00 */
[----:B------:R-:W-:Y:S02]  /*1c880*/  R2UR UR13, R5 ;  /* 0x00000000050d72ca */ /* 0x000fe400000e0000 */
[----:B------:R-:W-:Y:S01]  /*1c890*/  R2UR UR16, R2 ;  /* 0x00000000021072ca */ /* 0x000fe200000e0000 */
[----:B------:R0:W5:Y:S01]  /*1c8a0*/  LDL.LU.64 R16, [R1+0xe8] ;  /* 0x0000e80001107983 */ /* 0x0001620000300a00 */
[----:B------:R-:W-:-:S02]  /*1c8b0*/  R2UR UR17, R3 ;  /* 0x00000000031172ca */ /* 0x000fc400000e0000 */
[----:B------:R-:W-:Y:S01]  /*1c8c0*/  R2UR UR20, R216 ;  /* 0x00000000d81472ca */ /* 0x000fe200000e0000 */
[----:B------:R0:W5:Y:S01]  /*1c8d0*/  LDL.LU.64 R4, [R1+0xe0] ;  /* 0x0000e00001047983 */ /* 0x0001620000300a00 */
[----:B------:R-:W-:Y:S01]  /*1c8e0*/  R2UR UR11, R10 ;  /* 0x000000000a0b72ca */ /* 0x000fe200000e0000 */
[----:B------:R-:W-:Y:S02]  /*1c8f0*/  WARPGROUP.DEPBAR.LE gsb0, 0x0 ;  /* 0x00008000000079c5 */ /* 0x000fe40000010000 */
[----:B------:R-:W-:-:S10]  /*1c900*/  WARPGROUP.ARRIVE ;  /* 0x00000000000079c5 */ /* 0x000fd40000000000 */
        /* <DEDUP_REMOVED lines=121> */
[----:B0-----:R-:W-:Y:S05]  /*1d0a0*/  @!P0 BRA `(.L_x_1803) ;  /* 0x0000000000048947 */ /* 0x001fea0003800000 */
[----:B------:R-:W-:Y:S01]  /*1d0b0*/  BPT.TRAP 0x1 ;  /* 0x000000040000795c */ /* 0x000fe20000300000 */
.L_x_1803:
[----:B------:R-:W-:Y:S01]  /*1d0c0*/  SHF.L.U32 R0, R222, 0x1f, RZ ;  /* 0x0000001fde007819 */ /* 0x000fe200000006ff */
[----:B-----5:R-:W-:-:S04]  /*1d0d0*/  IMAD R222, R11, 0x8, R17 ;  /* 0x000000080bde7824 */ /* 0x020fc800078e0211 */
[----:B------:R0:W1:Y:S01]  /*1d0e0*/  SYNCS.PHASECHK.TRANS64.TRYWAIT P1, [R222+URZ+0x30850], R0 ;  /* 0x03085000de0075a7 */ /* 0x000062000802017f */
[----:B------:R-:W-:Y:S05]  /*1d0f0*/  @!P0 BRA `(.L_x_1804) ;  /* 0x0000000000048947 */ /* 0x000fea0003800000 */
[----:B------:R-:W-:Y:S01]  /*1d100*/  BPT.TRAP 0x1 ;  /* 0x000000040000795c */ /* 0x000fe20000300000 */
.L_x_1804:
[----:B------:R-:W-:Y:S04]  /*1d110*/  BSSY B1, `(.L_x_1805) ;  /* 0x0000004000017945 */ /* 0x000fe80003800000 */
[----:B-1----:R-:W-:Y:S05]  /*1d120*/  @P1 BRA `(.L_x_1806) ;  /* 0x0000000000081947 */ /* 0x002fea0003800000 */
[----:B------:R-:W1:Y:S02]  /*1d130*/  SYNCS.PHASECHK.TRANS64.TRYWAIT P1, [R222+URZ+0x30850], R0 ;  /* 0x03085000de0075a7 */ /* 0x000e64000802017f */
[----:B-1----:R-:W-:Y:S05]  /*1d140*/  @!P1 BRA `(.L_x_1807) ;  /* 0x0000011800ac9947 */ /* 0x002fea0003800000 */
.L_x_1806:
[----:B------:R-:W-:Y:S05]  /*1d150*/  BSYNC B1 ;  /* 0x0000000000017941 */ /* 0x000fea0003800000 */
.L_x_1805:
[----:B------:R-:W-:Y:S01]  /*1d160*/  IADD3 R2, R17, 0x400, RZ ;  /* 0x0000040011027810 */ /* 0x000fe20007ffe0ff */
[----:B------:R-:W-:Y:S01]  /*1d170*/  IMAD.MOV.U32 R3, RZ, RZ, 0x40000040 ;  /* 0x40000040ff037424 */ /* 0x000fe200078e00ff */
[----:B------:R-:W-:Y:S02]  /*1d180*/  WARPGROUP.ARRIVE ;  /* 0x00000000000079c5 */ /* 0x000fe40000000000 */
        /* <DEDUP_REMOVED lines=10> */
[----:B------:R-:W-:Y:S02]  /*1d230*/  R2UR UR6, R10 ;  /* 0x000000000a0672ca */ /* 0x000fe400000e0000 */
[----:B------:R-:W-:Y:S01]  /*1d240*/  R2UR UR7, R11 ;  /* 0x000000000b0772ca */ /* 0x000fe200000e0000 */
[----:B------:R-:W-:Y:S01]  /*1d250*/  IMAD.MOV.U32 R11, RZ, RZ, 0x40000040 ;  /* 0x40000040ff0b7424 */ /* 0x000fe200078e00ff */
[C---:B------:R-:W-:Y:S01]  /*1d260*/  IADD3 R10, R2.reuse, 0x100, RZ ;  /* 0x00000100020a7810 */ /* 0x040fe20007ffe0ff */
[----:B------:R-:W-:Y:S01]  /*1d270*/  VIADD R2, R2, 0x180 ;  /* 0x0000018002027836 */ /* 0x000fe20000000000 */
[----:B------:R-:W-:Y:S02]  /*1d280*/  WARPGROUP.DEPBAR.LE gsb0, 0x0 ;  /* 0x00008000000079c5 */ /* 0x000fe40000010000 */
[----:B------:R-:W-:-:S15]  /*1d290*/  WARPGROUP.ARRIVE ;  /* 0x00000000000079c5 */ /* 0x000fde0000000000 */
[----:B------:R-:W-:-:S04]  /*1d2a0*/  NOP ;  /* 0x0000000000007918 */ /* 0x000fc80000000000 */
        /* <DEDUP_REMOVED lines=16> */
.L_x_1808:
[----:B------:R-:W2:Y:S01]  /*1d3b0*/  LDL R2, [R1] ;  /* 0x0000000001027983 */ /* 0x000ea20000100800 */
[----:B------:R-:W3:Y:S01]  /*1d3c0*/  LDC R3, c[0x0][0x448] ;  /* 0x00011200ff037b82 */ /* 0x000ee20000000800 */
[----:B------:R-:W-:Y:S02]  /*1d3d0*/  ULDC UR5, c[0x0][0x9d8] ;  /* 0x0002760000057ab9 */ /* 0x000fe40000000800 */
[----:B------:R-:W4:Y:S04]  /*1d3e0*/  LDL R10, [R1+0x5c] ;  /* 0x00005c00010a7983 */ /* 0x000f280000100800 */
[----:B01----:R-:W4:Y:S01]  /*1d3f0*/  LDL R0, [R1+0x78] ;  /* 0x0000780001007983 */ /* 0x003f220000100800 */
[----:B------:R-:W0:Y:S03]  /*1d400*/  LDC R187, c[0x0][0x9e4] ;  /* 0x00027900ffbb7b82 */ /* 0x000e260000000800 */
[----:B------:R-:W5:Y:S01]  /*1d410*/  LDL R188, [R1+0xc] ;  /* 0x00000c0001bc7983 */ /* 0x000f620000100800 */
[----:B---3--:R-:W-:-:S13]  /*1d420*/  ISETP.NE.AND P1, PT, R3, 0x1, PT ;  /* 0x000000010300780c */ /* 0x008fda0003f25270 */
[----:B------:R-:W1:Y:S01]  /*1d430*/  @P1 LDC R3, c[0x0][0x44c] ;  /* 0x00011300ff031b82 */ /* 0x000e620000000800 */
[----:B------:R-:W-:Y:S01]  /*1d440*/  IADD3 R4, R4, 0x30840, RZ ;  /* 0x0003084004047810 */ /* 0x000fe20007ffe0ff */
        /* <DEDUP_REMOVED lines=25> */
[----:B----4-:R-:W-:-:S04]  /*1d5e0*/  IMAD.IADD R0, R0, 0x1, R10 ;  /* 0x0000000100007824 */ /* 0x010fc800078e020a */
[----:B-1----:R-:W-:-:S04]  /*1d5f0*/  @P1 IMAD.HI.U32 R3, R0, R3, RZ ;  /* 0x0000000300031227 */ /* 0x002fc800078e00ff */
[----:B------:R-:W-:Y:S01]  /*1d600*/  FMUL.FTZ R10, R153, UR5 ;  /* 0x00000005990a7c20 */ /* 0x000fe20008410000 */
[----:B------:R-:W-:Y:S01]  /*1d610*/  FMUL.FTZ R153, R157, UR5 ;  /* 0x000000059d997c20 */ /* 0x000fe20008410000 */
[----:B-----5:R-:W-:Y:S01]  /*1d620*/  PRMT R4, R188, 0x654, R4 ;  /* 0x00000654bc047816 */ /* 0x020fe20000000004 */
[----:B------:R-:W-:Y:S01]  /*1d630*/  FMUL.FTZ R157, R161, UR5 ;  /* 0x00000005a19d7c20 */ /* 0x000fe20008410000 */
[----:B------:R-:W-:Y:S01]  /*1d640*/  FMUL.FTZ R161, R163, UR5 ;  /* 0x00000005a3a17c20 */ /* 0x000fe20008410000 */
[----:B------:R-:W-:Y:S01]  /*1d650*/  FMUL.FTZ R163, R165, UR5 ;  /* 0x00000005a5a37c20 */ /* 0x000fe20008410000 */
[----:B--2---:R-:W-:Y:S01]  /*1d660*/  @P1 SHF.R.U32.HI R0, RZ, R2, R3 ;  /* 0x00000002ff001219 */ /* 0x004fe20000011603 */
[----:B------:R-:W-:Y:S01]  /*1d670*/  FMUL.FTZ R2, R152, UR5 ;  /* 0x0000000598027c20 */ /* 0x000fe20008410000 */
[----:B------:R-:W-:Y:S01]  /*1d680*/  FMUL.FTZ R152, R156, UR5 ;  /* 0x000000059c987c20 */ /* 0x000fe20008410000 */
[----:B------:R-:W-:Y:S01]  /*1d690*/  FMUL.FTZ R156, R160, UR5 ;  /* 0x00000005a09c7c20 */ /* 0x000fe20008410000 */
[----:B------:R-:W-:Y:S01]  /*1d6a0*/  FMUL.FTZ R160, R162, UR5 ;  /* 0x00000005a2a07c20 */ /* 0x000fe20008410000 */
[----:B------:R-:W1:Y:S01]  /*1d6b0*/  SHFL.IDX PT, R186, R0, RZ, 0x1c1f ;  /* 0x001c1fff00ba7589 */ /* 0x000e6200000e0000 */
[----:B------:R-:W-:Y:S01]  /*1d6c0*/  FMUL.FTZ R162, R164, UR5 ;  /* 0x00000005a4a27c20 */ /* 0x000fe20008410000 */
[----:B------:R-:W-:Y:S01]  /*1d6d0*/  FMUL.FTZ R164, R166, UR5 ;  /* 0x00000005a6a47c20 */ /* 0x000fe20008410000 */
[----:B------:R-:W-:Y:S01]  /*1d6e0*/  FMUL.FTZ R165, R167, UR5 ;  /* 0x00000005a7a57c20 */ /* 0x000fe20008410000 */
[----:B------:R-:W-:Y:S01]  /*1d6f0*/  FMUL.FTZ R166, R168, UR5 ;  /* 0x00000005a8a67c20 */ /* 0x000fe20008410000 */
[----:B------:R2:W-:Y:S01]  /*1d700*/  SYNCS.ARRIVE.TRANS64.RED.A1T0 RZ, [R4+URZ], RZ ;  /* 0x000000ff04ff79a7 */ /* 0x0005e2000810043f */
[----:B------:R-:W-:Y:S01]  /*1d710*/  FMUL.FTZ R168, R170, UR5 ;  /* 0x00000005aaa87c20 */ /* 0x000fe20008410000 */
[----:B------:R-:W-:Y:S01]  /*1d720*/  FMUL.FTZ R167, R171, UR5 ;  /* 0x00000005aba77c20 */ /* 0x000fe20008410000 */
[----:B------:R-:W-:Y:S01]  /*1d730*/  FMUL.FTZ R3, R154, UR5 ;  /* 0x000000059a037c20 */ /* 0x000fe20008410000 */
[----:B------:R-:W-:Y:S01]  /*1d740*/  FMUL.FTZ R170, R175, UR5 ;  /* 0x00000005afaa7c20 */ /* 0x000fe20008410000 */
[----:B------:R-:W-:Y:S01]  /*1d750*/  FMUL.FTZ R171, R178, UR5 ;  /* 0x00000005b2ab7c20 */ /* 0x000fe20008410000 */
[----:B------:R-:W-:Y:S01]  /*1d760*/  FMUL.FTZ R154, R158, UR5 ;  /* 0x000000059e9a7c20 */ /* 0x000fe20008410000 */
[----:B--2---:R-:W-:-:S02]  /*1d770*/  IMAD.SHL.U32 R4, R5, 0x40, RZ ;  /* 0x0000004005047824 */ /* 0x004fc400078e00ff */
[----:B------:R-:W-:Y:S01]  /*1d780*/  FMUL.FTZ R178, R180, UR5 ;  /* 0x00000005b4b27c20 */ /* 0x000fe20008410000 */
[----:B------:R-:W-:Y:S01]  /*1d790*/  FMUL.FTZ R175, R182, UR5 ;  /* 0x00000005b6af7c20 */ /* 0x000fe20008410000 */
[----:B------:R-:W2:Y:S01]  /*1d7a0*/  MUFU.TANH R2, R2 ;  /* 0x0000000200027308 */ /* 0x000ea20000002400 */
[----:B------:R-:W-:Y:S01]  /*1d7b0*/  ULDC UR5, c[0x0][0x9e0] ;  /* 0x0002780000057ab9 */ /* 0x000fe20000000800 */
[----:B------:R-:W-:-:S04]  /*1d7c0*/  IADD3 R182, -R225, 0x1, -R4 ;  /* 0x00000001e1b67810 */ /* 0x000fc80007ffe904 */
[----:B------:R-:W-:Y:S02]  /*1d7d0*/  IADD3 R182, -R219, R182, R220 ;  /* 0x000000b6dbb67210 */ /* 0x000fe40007ffe1dc */
[----:B------:R-:W4:Y:S08]  /*1d7e0*/  MUFU.TANH R10, R10 ;  /* 0x0000000a000a7308 */ /* 0x000f300000002400 */
[----:B------:R-:W0:Y:S01]  /*1d7f0*/  MUFU.TANH R3, R3 ;  /* 0x0000000300037308 */ /* 0x000e220000002400 */
[----:B------:R-:W-:-:S07]  /*1d800*/  VIADD R183, R182, UR5 ;  /* 0x00000005b6b77c36 */ /* 0x000fce0008000000 */
[----:B------:R-:W0:Y:S01]  /*1d810*/  MUFU.TANH R152, R152 ;  /* 0x0000009800987308 */ /* 0x000e220000002400 */
[----:B------:R-:W-:-:S07]  /*1d820*/  VIADD R182, R182, UR4 ;  /* 0x00000004b6b67c36 */ /* 0x000fce0008000000 */
        /* <DEDUP_REMOVED lines=17> */
[----:B-1----:R-:W-:Y:S01]  /*1d940*/  IMAD.IADD R181, R183, 0x1, R186 ;  /* 0x00000001b7b57824 */ /* 0x002fe200078e02ba */
[----:B------:R-:W-:Y:S01]  /*1d950*/  IADD3 R180, R182, R186, RZ ;  /* 0x000000bab6b47210 */ /* 0x000fe20007ffe0ff */
[----:B--234-:R-:W-:Y:S06]  /*1d960*/  @!P5 BRA `(.L_x_1809) ;  /* 0x000000000060d947 */ /* 0x01cfec0003800000 */
        /* <DEDUP_REMOVED lines=13> */
.L_x_1811:
[----:B------:R-:W-:Y:S02]  /*1da40*/  ULDC UR4, c[0x0][0x9e4] ;  /* 0x0002790000047ab9 */ /* 0x000fe40000000800 */
[----:B------:R-:W-:-:S05]  /*1da50*/  IMAD.U32 R187, RZ, RZ, UR4 ;  /* 0x00000004ffbb7e24 */ /* 0x000fca000f8e00ff */
[----:B------:R-:W-:-:S13]  /*1da60*/  ISETP.NE.AND P1, PT, R187, 0x1, PT ;  /* 0x00000001bb00780c */ /* 0x000fda0003f25270 */
[----:B------:R-:W1:Y:S02]  /*1da70*/  @P1 LDC.64 R158, c[0x0][0x9e8] ;  /* 0x00027a00ff9e1b82 */ /* 0x000e640000000a00 */
[----:B-1----:R-:W-:-:S05]  /*1da80*/  @P1 IMAD.HI.U32 R158, R186, R158, RZ ;  /* 0x0000009eba9e1227 */ /* 0x002fca00078e00ff */
[----:B------:R-:W-:-:S07]  /*1da90*/  @P1 SHF.R.U32.HI R186, RZ, R159, R158 ;  /* 0x0000009fffba1219 */ /* 0x000fce000001169e */
.L_x_1812:
[----:B------:R-:W-:Y:S05]  /*1daa0*/  BSYNC B1 ;  /* 0x0000000000017941 */ /* 0x000fea0003800000 */
.L_x_1810:
[----:B------:R-:W-:-:S04]  /*1dab0*/  IMAD R186, R186, R187, -R4 ;  /* 0x000000bbbaba7224 */ /* 0x000fc800078e0a04 */
[----:B------:R-:W-:-:S05]  /*1dac0*/  IMAD.IADD R186, R186, 0x1, -R225 ;  /* 0x00000001baba7824 */ /* 0x000fca00078e0ae1 */
[----:B------:R-:W-:Y:S02]  /*1dad0*/  VIMNMX R180, R180, R186, !PT ;  /* 0x000000bab4b47248 */ /* 0x000fe40007fe0100 */
[----:B------:R-:W-:-:S07]  /*1dae0*/  VIADDMNMX R181, R186, R187, R181, PT ;  /* 0x000000bbbab57246 */ /* 0x000fce00038001b5 */
.L_x_1809:
[----:B------:R-:W-:Y:S01]  /*1daf0*/  ISETP.GT.AND P1, PT, R5, -0x1, PT ;  /* 0xffffffff0500780c */ /* 0x000fe20003f24270 */
[----:B------:R-:W1:Y:S03]  /*1db00*/  SHFL.IDX PT, R0, R0, 0x1, 0x1c1f ;  /* 0x003c1f0000007f89 */ /* 0x000e6600000e0000 */
[C---:B------:R-:W-:Y:S02]  /*1db10*/  ISETP.GT.AND P2, PT, R180.reuse, RZ, P1 ;  /* 0x000000ffb400720c */ /* 0x040fe40000f44270 */
[C---:B------:R-:W-:Y:S02]  /*1db20*/  ISETP.GT.AND P4, PT, R180.reuse, 0x1, P1 ;  /* 0x00000001b400780c */ /* 0x040fe40000f84270 */
[----:B------:R-:W-:Y:S02]  /*1db30*/  ISETP.LT.OR P3, PT, R181, 0x1, P2 ;  /* 0x00000001b500780c */ /* 0x000fe40001761670 */
[----:B------:R-:W-:-:S02]  /*1db40*/  ISETP.GT.AND P2, PT, R180, 0x8, P1 ;  /* 0x00000008b400780c */ /* 0x000fc40000f44270 */
[----:B------:R-:W-:Y:S02]  /*1db50*/  FSEL R158, R2, -INF , !P3 ;  /* 0xff800000029e7808 */ /* 0x000fe40005800000 */
[----:B------:R-:W-:Y:S02]  /*1db60*/  ISETP.GT.AND P3, PT, R180, 0x9, P1 ;  /* 0x00000009b400780c */ /* 0x000fe40000f64270 */
[C---:B------:R-:W-:Y:S02]  /*1db70*/  ISETP.LT.OR P4, PT, R181.reuse, 0x2, P4 ;  /* 0x00000002b500780c */ /* 0x040fe40002781670 */
[C---:B------:R-:W-:Y:S02]  /*1db80*/  ISETP.LT.OR P2, PT, R181.reuse, 0x9, P2 ;  /* 0x00000009b500780c */ /* 0x040fe40001741670 */
[----:B------:R-:W-:Y:S02]  /*1db90*/  ISETP.LT.OR P3, PT, R181, 0xa, P3 ;  /* 0x0000000ab500780c */ /* 0x000fe40001f61670 */
[----:B------:R-:W-:-:S02]  /*1dba0*/  FSEL R10, R10, -INF , !P4 ;  /* 0xff8000000a0a7808 */ /* 0x000fc40006000000 */
[----:B0-----:R-:W-:Y:S01]  /*1dbb0*/  FSEL R159, R152, -INF , !P2 ;  /* 0xff800000989f7808 */ /* 0x001fe20005000000 */
[----:B-1----:R-:W-:Y:S01]  /*1dbc0*/  IMAD.IADD R183, R183, 0x1, R0 ;  /* 0x00000001b7b77824 */ /* 0x002fe200078e0200 */
        /* <DEDUP_REMOVED lines=34> */
[----:B------:R-:W-:-:S02]  /*1ddf0*/  IADD3 R182, R182, R0, RZ ;  /* 0x00000000b6b67210 */ /* 0x000fc40007ffe0ff */
[----:B------:R-:W-:Y:S02]  /*1de00*/  FSEL R176, R176, -INF , !P4 ;  /* 0xff800000b0b07808 */ /* 0x000fe40006000000 */
        /* <DEDUP_REMOVED lines=16> */
.L_x_1815:
[----:B------:R-:W-:Y:S02]  /*1df10*/  ULDC UR4, c[0x0][0x9e4] ;  /* 0x0002790000047ab9 */ /* 0x000fe40000000800 */
[----:B------:R-:W-:-:S05]  /*1df20*/  IMAD.U32 R2, RZ, RZ, UR4 ;  /* 0x00000004ff027e24 */ /* 0x000fca000f8e00ff */
[----:B------:R-:W-:-:S13]  /*1df30*/  ISETP.NE.AND P2, PT, R2, 0x1, PT ;  /* 0x000000010200780c */ /* 0x000fda0003f45270 */
[----:B------:R-:W0:Y:S02]  /*1df40*/  @P2 LDC.64 R152, c[0x0][0x9e8] ;  /* 0x00027a00ff982b82 */ /* 0x000e240000000a00 */
[----:B0-----:R-:W-:-:S05]  /*1df50*/  @P2 IMAD.HI.U32 R152, R0, R152, RZ ;  /* 0x0000009800982227 */ /* 0x001fca00078e00ff */
[----:B------:R-:W-:-:S07]  /*1df60*/  @P2 SHF.R.U32.HI R0, RZ, R153, R152 ;  /* 0x00000099ff002219 */ /* 0x000fce0000011698 */
.L_x_1816:
[----:B------:R-:W-:Y:S05]  /*1df70*/  BSYNC B1 ;  /* 0x0000000000017941 */ /* 0x000fea0003800000 */
.L_x_1814:
[----:B------:R-:W-:-:S04]  /*1df80*/  IMAD R0, R0, R2, -R4 ;  /* 0x0000000200007224 */ /* 0x000fc800078e0a04 */
[----:B------:R-:W-:-:S05]  /*1df90*/  IMAD.IADD R0, R0, 0x1, -R225 ;  /* 0x0000000100007824 */ /* 0x000fca00078e0ae1 */
[----:B------:R-:W-:Y:S02]  /*1dfa0*/  VIMNMX R182, R182, R0, !PT ;  /* 0x00000000b6b67248 */ /* 0x000fe40007fe0100 */
[----:B------:R-:W-:-:S07]  /*1dfb0*/  VIADDMNMX R183, R0, R2, R183, PT ;  /* 0x0000000200b77246 */ /* 0x000fce00038001b7 */
.L_x_1813:
        /* <DEDUP_REMOVED lines=28> */
[C---:B------:R-:W-:Y:S02]  /*1e180*/  ISETP.LT.OR P2, PT, R183.reuse, 0x11, P2 ;  /* 0x00000011b700780c */ /* 0x040fe40001741670 */
[----:B------:R-:W-:Y:S02]  /*1e190*/  ISETP.LT.OR P3, PT, R183, 0x12, P3 ;  /* 0x00000012b700780c */ /* 0x000fe40001f61670 */
[----:B------:R-:W-:-:S02]  /*1e1a0*/  LOP3.LUT R16, R16, 0xffff7fff, RZ, 0xc0, !PT ;  /* 0xffff7fff10107812 */ /* 0x000fc400078ec0ff */
[----:B------:R-:W-:Y:S02]  /*1e1b0*/  FMNMX.FTZ R0, R178, R0, !PT ;  /* 0x00000000b2007209 */ /* 0x000fe40007810000 */
[----:B------:R-:W-:Y:S02]  /*1e1c0*/  FSEL R155, R155, -INF , !P4 ;  /* 0xff8000009b9b7808 */ /* 0x000fe40006000000 */
[----:B------:R-:W-:Y:S02]  /*1e1d0*/  FSEL R160, R160, -INF , !P2 ;  /* 0xff800000a0a07808 */ /* 0x000fe40005000000 */
[----:B------:R-:W-:Y:S02]  /*1e1e0*/  FSEL R161, R161, -INF , !P3 ;  /* 0xff800000a1a17808 */ /* 0x000fe40005800000 */
[C---:B------:R-:W-:Y:S02]  /*1e1f0*/  ISETP.GT.AND P4, PT, R182.reuse, 0x18, P1 ;  /* 0x00000018b600780c */ /* 0x040fe40000f84270 */
[----:B------:R-:W-:-:S02]  /*1e200*/  ISETP.GT.AND P2, PT, R182, 0x19, P1 ;  /* 0x00000019b600780c */ /* 0x000fc40000f44270 */
[----:B------:R-:W-:Y:S02]  /*1e210*/  ISETP.GT.AND P3, PT, R182, 0x20, P1 ;  /* 0x00000020b600780c */ /* 0x000fe40000f64270 */
[----:B------:R-:W-:Y:S02]  /*1e220*/  @P0 LOP3.LUT R16, R16, 0x8000, RZ, 0xfc, !PT ;  /* 0x0000800010100812 */ /* 0x000fe400078efcff */
[----:B------:R-:W-:Y:S02]  /*1e230*/  ISETP.GT.AND P0, PT, R182, RZ, P1 ;  /* 0x000000ffb600720c */ /* 0x000fe40000f04270 */
[----:B------:R-:W-:Y:S02]  /*1e240*/  FMNMX.FTZ R0, R179, R0, !PT ;  /* 0x00000000b3007209 */ /* 0x000fe40007810000 */
[C---:B------:R-:W-:Y:S02]  /*1e250*/  ISETP.LT.OR P4, PT, R183.reuse, 0x19, P4 ;  /* 0x00000019b700780c */ /* 0x040fe40002781670 */
[C---:B------:R-:W-:Y:S01]  /*1e260*/  ISETP.LT.OR P2, PT, R183.reuse, 0x1a, P2 ;  /* 0x0000001ab700780c */ /* 0x040fe20001741670 */
[----:B------:R-:W0:Y:S01]  /*1e270*/  SHFL.BFLY PT, R2, R0, 0x2, 0x1f ;  /* 0x0c401f0000027f89 */ /* 0x000e2200000e0000 */
[----:B------:R-:W-:-:S02]  /*1e280*/  ISETP.LT.OR P3, PT, R183, 0x21, P3 ;  /* 0x00000021b700780c */ /* 0x000fc40001f61670 */
[----:B------:R-:W-:Y:S02]  /*1e290*/  FSEL R164, R164, -INF , !P4 ;  /* 0xff800000a4a47808 */ /* 0x000fe40006000000 */
[----:B------:R-:W-:Y:S02]  /*1e2a0*/  FSEL R165, R165, -INF , !P2 ;  /* 0xff800000a5a57808 */ /* 0x000fe40005000000 */
[----:B------:R-:W-:Y:S02]  /*1e2b0*/  FSEL R168, R168, -INF , !P3 ;  /* 0xff800000a8a87808 */ /* 0x000fe40005800000 */
[C---:B------:R-:W-:Y:S02]  /*1e2c0*/  ISETP.GT.AND P2, PT, R182.reuse, 0x28, P1 ;  /* 0x00000028b600780c */ /* 0x040fe40000f44270 */
[C---:B------:R-:W-:Y:S02]  /*1e2d0*/  ISETP.GT.AND P3, PT, R182.reuse, 0x29, P1 ;  /* 0x00000029b600780c */ /* 0x040fe40000f64270 */
[----:B------:R-:W-:-:S02]  /*1e2e0*/  ISETP.GT.AND P4, PT, R182, 0x30, P1 ;  /* 0x00000030b600780c */ /* 0x000fc40000f84270 */
[C---:B------:R-:W-:Y:S02]  /*1e2f0*/  ISETP.GT.AND P5, PT, R182.reuse, 0x31, P1 ;  /* 0x00000031b600780c */ /* 0x040fe40000fa4270 */
[----:B------:R-:W-:Y:S02]  /*1e300*/  ISETP.GT.AND P6, PT, R182, 0x38, P1 ;  /* 0x00000038b600780c */ /* 0x000fe40000fc4270 */
[----:B------:R-:W-:Y:S02]  /*1e310*/  LOP3.LUT R16, R16, 0xfffffff7, RZ, 0xc0, !PT ;  /* 0xfffffff710107812 */ /* 0x000fe400078ec0ff */
[----:B------:R-:W-:Y:S02]  /*1e320*/  ISETP.GT.AND P1, PT, R182, 0x39, P1 ;  /* 0x00000039b600780c */ /* 0x000fe40000f24270 */
[----:B------:R-:W-:Y:S02]  /*1e330*/  @P0 LOP3.LUT R16, R16, 0x8, RZ, 0xfc, !PT ;  /* 0x0000000810100812 */ /* 0x000fe400078efcff */
[----:B0-----:R-:W-:-:S02]  /*1e340*/  FMNMX.FTZ R2, R0, R2, !PT ;  /* 0x0000000200027209 */ /* 0x001fc40007810000 */
[C---:B------:R-:W-:Y:S02]  /*1e350*/  LOP3.LUT P0, RZ, R16.reuse, 0x8000, RZ, 0xc0, !PT ;  /* 0x0000800010ff7812 */ /* 0x040fe4000780c0ff */
[----:B------:R-:W-:Y:S01]  /*1e360*/  LOP3.LUT R16, R16, 0xfffffffd, RZ, 0xc0, !PT ;  /* 0xfffffffd10107812 */ /* 0x000fe200078ec0ff */
[----:B------:R-:W0:Y:S01]  /*1e370*/  SHFL.BFLY PT, R4, R2, 0x1, 0x1f ;  /* 0x0c201f0002047f89 */ /* 0x000e2200000e0000 */
[C---:B------:R-:W-:Y:S02]  /*1e380*/  ISETP.LT.OR P0, PT, R183.reuse, 0x22, P0 ;  /* 0x00000022b700780c */ /* 0x040fe40000701670 */
[C---:B------:R-:W-:Y:S02]  /*1e390*/  ISETP.LT.OR P4, PT, R183.reuse, 0x31, P4 ;  /* 0x00000031b700780c */ /* 0x040fe40002781670 */
[----:B------:R-:W-:Y:S02]  /*1e3a0*/  @P1 LOP3.LUT R16, R16, 0x2, RZ, 0xfc, !PT ;  /* 0x0000000210101812 */ /* 0x000fe400078efcff */
[----:B------:R-:W-:-:S02]  /*1e3b0*/  ISETP.LT.OR P5, PT, R183, 0x32, P5 ;  /* 0x00000032b700780c */ /* 0x000fc40002fa1670 */
[C---:B------:R-:W-:Y:S02]  /*1e3c0*/  LOP3.LUT P1, RZ, R16.reuse, 0x8, RZ, 0xc0, !PT ;  /* 0x0000000810ff7812 */ /* 0x040fe4000782c0ff */
[----:B------:R-:W-:Y:S02]  /*1e3d0*/  LOP3.LUT R16, R16, 0xffffffef, RZ, 0xc0, !PT ;  /* 0xffffffef10107812 */ /* 0x000fe400078ec0ff */
[----:B------:R-:W-:Y:S02]  /*1e3e0*/  ISETP.LT.OR P1, PT, R183, 0x1, P1 ;  /* 0x00000001b700780c */ /* 0x000fe40000f21670 */
[----:B------:R-:W-:Y:S02]  /*1e3f0*/  @P0 LOP3.LUT R16, R16, 0x10, RZ, 0xfc, !PT ;  /* 0x0000001010100812 */ /* 0x000fe400078efcff */
[----:B------:R-:W-:Y:S02]  /*1e400*/  FSEL R153, R3, -INF , !P1 ;  /* 0xff80000003997808 */ /* 0x000fe40004800000 */
[----:B------:R-:W-:-:S02]  /*1e410*/  ISETP.LT.OR P0, PT, R183, 0x29, P2 ;  /* 0x00000029b700780c */ /* 0x000fc40001701670 */
[----:B------:R-:W-:Y:S02]  /*1e420*/  FMNMX.FTZ R3, R153, R228, !PT ;  /* 0x000000e499037209 */ /* 0x000fe40007810000 */
[C---:B------:R-:W-:Y:S02]  /*1e430*/  LOP3.LUT P2, RZ, R16.reuse, 0x2, RZ, 0xc0, !PT ;  /* 0x0000000210ff7812 */ /* 0x040fe4000784c0ff */
[----:B------:R-:W-:Y:S02]  /*1e440*/  FMNMX.FTZ R3, R11, R3, !PT ;  /* 0x000000030b037209 */ /* 0x000fe40007810000 */
[----:B------:R-:W-:Y:S02]  /*1e450*/  LOP3.LUT R16, R16, 0xfffffffb, RZ, 0xc0, !PT ;  /* 0xfffffffb10107812 */ /* 0x000fe400078ec0ff */
[----:B------:R-:W-:Y:S02]  /*1e460*/  FMNMX.FTZ R3, R154, R3, !PT ;  /* 0x000000039a037209 */ /* 0x000fe40007810000 */
[----:B0-----:R-:W-:Y:S01]  /*1e470*/  FMNMX.FTZ R4, R2, R4, !PT ;  /* 0x0000000402047209 */ /* 0x001fe20007810000 */
[----:B------:R-:W-:Y:S01]  /*1e480*/  IMAD.U32 R2, RZ, RZ, UR4 ;  /* 0x00000004ff027e24 */ /* 0x000fe2000f8e00ff */
[----:B------:R-:W-:-:S02]  /*1e490*/  @P0 LOP3.LUT R16, R16, 0x4, RZ, 0xfc, !PT ;  /* 0x0000000410100812 */ /* 0x000fc400078efcff */
[----:B------:R-:W-:Y:S01]  /*1e4a0*/  ISETP.LT.OR P0, PT, R183, 0x2a, P3 ;  /* 0x0000002ab700780c */ /* 0x000fe20001f01670 */
[----:B------:R-:W-:Y:S01]  /*1e4b0*/  FMUL.FTZ R152, R4, R2 ;  /* 0x0000000204987220 */ /* 0x000fe20000410000 */
[----:B------:R-:W-:Y:S02]  /*1e4c0*/  FMNMX.FTZ R3, R155, R3, !PT ;  /* 0x000000039b037209 */ /* 0x000fe40007810000 */
[----:B------:R-:W-:Y:S02]  /*1e4d0*/  LOP3.LUT R16, R16, 0xffffbfff, RZ, 0xc0, !PT ;  /* 0xffffbfff10107812 */ /* 0x000fe400078ec0ff */
[----:B------:R-:W-:Y:S02]  /*1e4e0*/  FMNMX.FTZ R3, R160, R3, !PT ;  /* 0x00000003a0037209 */ /* 0x000fe40007810000 */
[----:B------:R-:W-:Y:S02]  /*1e4f0*/  FSETP.NEU.FTZ.AND P3, PT, R4, -INF , PT ;  /* 0xff8000000400780b */ /* 0x000fe40003f7d000 */
[----:B------:R-:W-:-:S02]  /*1e500*/  FMNMX.FTZ R3, R161, R3, !PT ;  /* 0x00000003a1037209 */ /* 0x000fc40007810000 */
[----:B------:R-:W-:Y:S02]  /*1e510*/  FSEL R0, R4, RZ, P3 ;  /* 0x000000ff04007208 */ /* 0x000fe40001800000 */
[----:B------:R-:W-:Y:S02]  /*1e520*/  @P0 LOP3.LUT R16, R16, 0x4000, RZ, 0xfc, !PT ;  /* 0x0000400010100812 */ /* 0x000fe400078efcff */
[----:B------:R-:W-:Y:S01]  /*1e530*/  FMNMX.FTZ R3, R164, R3, !PT ;  /* 0x00000003a4037209 */ /* 0x000fe20007810000 */
[----:B------:R-:W-:Y:S01]  /*1e540*/  FADD.FTZ R0, -R0, R227 ;  /* 0x000000e300007221 */ /* 0x000fe20000010100 */
[----:B------:R-:W-:Y:S02]  /*1e550*/  LOP3.LUT P0, RZ, R16, 0x10, RZ, 0xc0, !PT ;  /* 0x0000001010ff7812 */ /* 0x000fe4000780c0ff */
[----:B------:R-:W-:Y:S01]  /*1e560*/  FMNMX.FTZ R3, R165, R3, !PT ;  /* 0x00000003a5037209 */ /* 0x000fe20007810000 */
[----:B------:R-:W-:Y:S01]  /*1e570*/  FMUL.FTZ R180, R0, R2 ;  /* 0x0000000200b47220 */ /* 0x000fe20000410000 */
[----:B------:R-:W-:-:S02]  /*1e580*/  FSEL R152, R152, RZ, P3 ;  /* 0x000000ff98987208 */ /* 0x000fc40001800000 */
        /* <DEDUP_REMOVED lines=34> */
[----:B------:R0:W-:Y:S01]  /*1e7b0*/  MUFU.EX2 R196, R10 ;  /* 0x0000000a00c47308 */ /* 0x0001e20000000800 */
[----:B------:R-:W-:-:S02]  /*1e7c0*/  LOP3.LUT P0, RZ, R16, 0x2000, RZ, 0xc0, !PT ;  /* 0x0000200010ff7812 */ /* 0x000fc4000780c0ff */
[----:B------:R-:W-:-:S05]  /*1e7d0*/  FMNMX.FTZ R3, R177, R3, !PT ;  /* 0x00000003b1037209 */ /* 0x000fca0007810000 */
[----:B------:R-:W1:Y:S01]  /*1e7e0*/  SHFL.BFLY PT, R179, R3, 0x2, 0x1f ;  /* 0x0c401f0003b37f89 */ /* 0x000e6200000e0000 */
[----:B------:R-:W-:Y:S08]  /*1e7f0*/  MUFU.EX2 R158, R158 ;  /* 0x0000009e009e7308 */ /* 0x000ff00000000800 */
[----:B------:R-:W-:Y:S08]  /*1e800*/  MUFU.EX2 R159, R159 ;  /* 0x0000009f009f7308 */ /* 0x000ff00000000800 */
[----:B------:R-:W-:Y:S01]  /*1e810*/  MUFU.EX2 R186, R186 ;  /* 0x000000ba00ba7308 */ /* 0x000fe20000000800 */
[----:B-1----:R-:W-:-:S07]  /*1e820*/  FMNMX.FTZ R3, R3, R179, !PT ;  /* 0x000000b303037209 */ /* 0x002fce0007810000 */
[----:B------:R-:W-:Y:S01]  /*1e830*/  MUFU.EX2 R156, R156 ;  /* 0x0000009c009c7308 */ /* 0x000fe20000000800 */
[----:B------:R-:W1:Y:S07]  /*1e840*/  SHFL.BFLY PT, R179, R3, 0x1, 0x1f ;  /* 0x0c201f0003b37f89 */ /* 0x000e6e00000e0000 */
[----:B------:R-:W-:Y:S08]  /*1e850*/  MUFU.EX2 R157, R157 ;  /* 0x0000009d009d7308 */ /* 0x000ff00000000800 */
[----:B------:R-:W-:Y:S08]  /*1e860*/  MUFU.EX2 R162, R162 ;  /* 0x000000a200a27308 */ /* 0x000ff00000000800 */
[----:B------:R-:W-:Y:S01]  /*1e870*/  MUFU.EX2 R163, R163 ;  /* 0x000000a300a37308 */ /* 0x000fe20000000800 */
[----:B-1----:R-:W-:-:S04]  /*1e880*/  FMNMX.FTZ R3, R3, R179, !PT ;  /* 0x000000b303037209 */ /* 0x002fc80007810000 */
[C---:B------:R-:W-:Y:S01]  /*1e890*/  FSETP.NEU.FTZ.AND P1, PT, R3.reuse, -INF , PT ;  /* 0xff8000000300780b */ /* 0x040fe20003f3d000 */
[C---:B0-----:R-:W-:Y:S02]  /*1e8a0*/  FMUL.FTZ R10, R3.reuse, R2 ;  /* 0x00000002030a7220 */ /* 0x041fe40000410000 */
[----:B------:R-:W-:Y:S01]  /*1e8b0*/  MUFU.EX2 R166, R166 ;  /* 0x000000a600a67308 */ /* 0x000fe20000000800 */
[----:B------:R-:W-:Y:S02]  /*1e8c0*/  FSEL R179, R3, RZ, P1 ;  /* 0x000000ff03b37208 */ /* 0x000fe40000800000 */
[----:B------:R-:W-:-:S03]  /*1e8d0*/  FSEL R0, R10, RZ, P1 ;  /* 0x000000ff0a007208 */ /* 0x000fc60000800000 */
[----:B------:R-:W-:Y:S02]  /*1e8e0*/  FADD.FTZ R179, -R179, R228 ;  /* 0x000000e4b3b37221 */ /* 0x000fe40000010100 */
[----:B------:R-:W0:Y:S01]  /*1e8f0*/  MUFU.EX2 R10, R180 ;  /* 0x000000b4000a7308 */ /* 0x000e220000000800 */
[-CC-:B------:R-:W-:Y:S01]  /*1e900*/  FFMA.FTZ R153, R153, R2.reuse, -R0.reuse ;  /* 0x0000000299997223 */ /* 0x180fe20000010800 */
[-CC-:B------:R-:W-:Y:S01]  /*1e910*/  FFMA.FTZ R11, R11, R2.reuse, -R0.reuse ;  /* 0x000000020b0b7223 */ /* 0x180fe20000010800 */
[-C--:B------:R-:W-:Y:S01]  /*1e920*/  FMUL.FTZ R179, R179, R2.reuse ;  /* 0x00000002b3b37220 */ /* 0x080fe20000410000 */
        /* <DEDUP_REMOVED lines=13> */
[----:B------:R-:W-:Y:S01]  /*1ea00*/  FFMA.FTZ R177, R177, R2, -R0 ;  /* 0x00000002b1b17223 */ /* 0x000fe20000010800 */
[----:B------:R-:W-:Y:S01]  /*1ea10*/  MUFU.EX2 R153, R153 ;  /* 0x0000009900997308 */ /* 0x000fe20000000800 */
[----:B0-----:R-:W-:-:S07]  /*1ea20*/  FFMA.FTZ R223, R10, R223, R158 ;  /* 0x000000df0adf7223 */ /* 0x001fce000001009e */
[----:B------:R0:W1:Y:S08]  /*1ea30*/  MUFU.EX2 R0, R179 ;  /* 0x000000b300007308 */ /* 0x0000700000000800 */
        /* <DEDUP_REMOVED lines=55> */
.L_x_1817:
[----:B------:R-:W2:Y:S01]  /*1edb0*/  LDL R179, [R1+0x7c] ;  /* 0x00007c0001b37983 */ /* 0x000ea20000100800 */
[----:B------:R-:W-:Y:S01]  /*1edc0*/  IADD3 R222, R222, 0x30860, RZ ;  /* 0x00030860dede7810 */ /* 0x000fe20007ffe0ff */
        /* <DEDUP_REMOVED lines=21> */
[----:B------:R-:W-:Y:S02]  /*1ef20*/  MOV R11, R202 ;  /* 0x000000ca000b7202 */ /* 0x000fe40000000f00 */
[C---:B--2---:R-:W-:Y:S01]  /*1ef30*/  ISETP.GT.AND P1, PT, R5.reuse, R179, PT ;  /* 0x000000b30500720c */ /* 0x044fe20003f24270 */
[----:B------:R-:W-:-:S12]  /*1ef40*/  VIADD R5, R5, 0xffffffff ;  /* 0xffffffff05057836 */ /* 0x000fd80000000000 */
[----:B------:R-:W-:Y:S05]  /*1ef50*/  @P1 BRA `(.L_x_1818) ;  /* 0xffffffcc00881947 */ /* 0x000fea000383ffff */
.L_x_1797:
[----:B------:R-:W-:Y:S05]  /*1ef60*/  BSYNC B0 ;  /* 0x0000000000007941 */ /* 0x000fea0003800000 */
.L_x_1796:
        /* <DEDUP_REMOVED lines=131> */
.L_x_1819:
[----:B------:R-:W-:Y:S01]  /*1f7a0*/  IMAD R5, R202, 0x8, R17 ;  /* 0x00000008ca057824 */ /* 0x000fe200078e0211 */
[----:B------:R-:W-:-:S04]  /*1f7b0*/  SHF.L.U32 R0, R218, 0x1f, RZ ;  /* 0x0000001fda007819 */ /* 0x000fc800000006ff */
[----:B------:R0:W1:Y:S01]  /*1f7c0*/  SYNCS.PHASECHK.TRANS64.TRYWAIT P1, [R5+URZ+0x30850], R0 ;  /* 0x03085000050075a7 */ /* 0x000062000802017f */
[----:B------:R-:W-:Y:S05]  /*1f7d0*/  @!P0 BRA `(.L_x_1820) ;  /* 0x0000000000048947 */ /* 0x000fea0003800000 */
[----:B------:R-:W-:Y:S01]  /*1f7e0*/  BPT.TRAP 0x1 ;  /* 0x000000040000795c */ /* 0x000fe20000300000 */
.L_x_1820:
[----:B------:R-:W-:Y:S04]  /*1f7f0*/  BSSY B0, `(.L_x_1821) ;  /* 0x0000004000007945 */ /* 0x000fe80003800000 */
[----:B-1----:R-:W-:Y:S05]  /*1f800*/  @P1 BRA `(.L_x_1822) ;  /* 0x0000000000081947 */ /* 0x002fea0003800000 */
[----:B------:R-:W1:Y:S02]  /*1f810*/  SYNCS.PHASECHK.TRANS64.TRYWAIT P1, [R5+URZ+0x30850], R0 ;  /* 0x03085000050075a7 */ /* 0x000e64000802017f */
[----:B-1----:R-:W-:Y:S05]  /*1f820*/  @!P1 BRA `(.L_x_1823) ;  /* 0x000000f400089947 */ /* 0x002fea0003800000 */
.L_x_1822:
[----:B------:R-:W-:Y:S05]  /*1f830*/  BSYNC B0 ;  /* 0x0000000000007941 */ /* 0x000fea0003800000 */
.L_x_1821:
[----:B------:R-:W-:Y:S01]  /*1f840*/  VIADD R17, R17, 0x400 ;  /* 0x0000040011117836 */ /* 0x000fe20000000000 */
[----:B------:R-:W-:Y:S01]  /*1f850*/  WARPGROUP.ARRIVE ;  /* 0x00000000000079c5 */ /* 0x000fe20000000000 */
[----:B------:R-:W-:Y:S01]  /*1f860*/  IMAD.MOV.U32 R7, RZ, RZ, 0x40000040 ;  /* 0x40000040ff077424 */ /* 0x000fe200078e00ff */
[----:B01----:R-:W0:Y:S01]  /*1f870*/  SHFL.BFLY PT, R0, R223, 0x2, 0x1f ;  /* 0x0c401f00df007f89 */ /* 0x003e2200000e0000 */
[----:B------:R-:W-:Y:S01]  /*1f880*/  IMAD.MOV.U32 R9, RZ, RZ, 0x40000040 ;  /* 0x40000040ff097424 */ /* 0x000fe200078e00ff */
[----:B------:R-:W-:Y:S01]  /*1f890*/  SHF.R.U32.HI R17, RZ, 0x4, R17 ;  /* 0x00000004ff117819 */ /* 0x000fe20000011611 */
[----:B------:R-:W-:Y:S01]  /*1f8a0*/  IMAD.MOV.U32 R155, RZ, RZ, -0x800000 ;  /* 0xff800000ff9b7424 */ /* 0x000fe200078e00ff */
[----:B------:R-:W-:Y:S01]  /*1f8b0*/  R2UR UR7, R7 ;  /* 0x00000000070772ca */ /* 0x000fe200000e0000 */
[----:B------:R-:W-:Y:S01]  /*1f8c0*/  IMAD.MOV.U32 R154, RZ, RZ, -0x800000 ;  /* 0xff800000ff9a7424 */ /* 0x000fe200078e00ff */
[----:B------:R-:W-:Y:S02]  /*1f8d0*/  LOP3.LUT R17, R17, 0x3fff, RZ, 0xc0, !PT ;  /* 0x00003fff11117812 */ /* 0x000fe400078ec0ff */
[----:B------:R-:W-:-:S02]  /*1f8e0*/  MOV R7, 0x40000040 ;  /* 0x4000004000077802 */ /* 0x000fc40000000f00 */
[----:B------:R-:W-:-:S05]  /*1f8f0*/  LOP3.LUT R17, R17, 0x2000000, RZ, 0xfc, !PT ;  /* 0x0200000011117812 */ /* 0x000fca00078efcff */
[----:B------:R-:W-:-:S05]  /*1f900*/  IMAD R6, R202, 0x800, R17 ;  /* 0x00000800ca067824 */ /* 0x000fca00078e0211 */
[C---:B------:R-:W-:Y:S02]  /*1f910*/  R2UR UR6, R6.reuse ;  /* 0x00000000060672ca */ /* 0x040fe400000e0000 */
[----:B------:R-:W-:Y:S01]  /*1f920*/  IADD3 R8, R6, 0x80, RZ ;  /* 0x0000008006087810 */ /* 0x000fe20007ffe0ff */
[----:B0-----:R-:W-:-:S10]  /*1f930*/  FADD.FTZ R0, R0, R223 ;  /* 0x000000df00007221 */ /* 0x001fd40000010000 */
        /* <DEDUP_REMOVED lines=26> */
[----:B------:R-:W-:-:S04]  /*1fae0*/  @P1 FMUL.FTZ R8, R2, 0.69314718246459960938 ;  /* 0x3f31721802081820 */ /* 0x000fc80000410000 */
[----:B------:R-:W-:Y:S01]  /*1faf0*/  FSETP.NE.FTZ.AND P2, PT, R6, RZ, PT ;  /* 0x000000ff0600720b */ /* 0x000fe20003f55000 */
[----:B-1----:R-:W-:-:S04]  /*1fb00*/  @P1 FMUL.FTZ R7, R7, 0.69314718246459960938 ;  /* 0x3f31721807071820 */ /* 0x002fc80000410000 */
[----:B------:R-:W-:Y:S01]  /*1fb10*/  @P1 FFMA.FTZ R155, R8, R4, R7 ;  /* 0x00000004089b1223 */ /* 0x000fe20000010007 */
[----:B------:R-:W-:-:S07]  /*1fb20*/  IMAD.MOV.U32 R4, RZ, RZ, RZ ;  /* 0x000000ffff047224 */ /* 0x000fce00078e00ff */
[----:B------:R-:W0:Y:S01]  /*1fb30*/  @P2 MUFU.LG2 R7, R6 ;  /* 0x0000000600072308 */ /* 0x000e220000000c00 */
[----:B------:R-:W-:-:S07]  /*1fb40*/  @P2 FMUL.FTZ R2, R2, 0.69314718246459960938 ;  /* 0x3f31721802022820 */ /* 0x000fce0000410000 */
[----:B------:R1:W2:Y:S02]  /*1fb50*/  @P1 MUFU.RCP R4, R0 ;  /* 0x0000000000041308 */ /* 0x0002a40000001000 */
[----:B-1----:R-:W-:Y:S02]  /*1fb60*/  IMAD.MOV.U32 R0, RZ, RZ, RZ ;  /* 0x000000ffff007224 */ /* 0x002fe400078e00ff */
[----:B0-----:R-:W-:-:S04]  /*1fb70*/  @P2 FMUL.FTZ R7, R7, 0.69314718246459960938 ;  /* 0x3f31721807072820 */ /* 0x001fc80000410000 */
[----:B------:R-:W-:Y:S01]  /*1fb80*/  @P2 FFMA.FTZ R154, R2, R3, R7 ;  /* 0x00000003029a2223 */ /* 0x000fe20000010007 */
[----:B------:R0:W1:Y:S01]  /*1fb90*/  @P2 MUFU.RCP R0, R6 ;  /* 0x0000000600002308 */ /* 0x0000620000001000 */
[----:B------:R-:W-:Y:S02]  /*1fba0*/  WARPGROUP.DEPBAR.LE gsb0, 0x0 ;  /* 0x00008000000079c5 */ /* 0x000fe40000010000 */
[----:B------:R-:W-:-:S06]  /*1fbb0*/  WARPGROUP.ARRIVE ;  /* 0x00000000000079c5 */ /* 0x000fcc0000000000 */
[----:B------:R-:W-:Y:S03]  /*1fbc0*/  HGMMA.64x256x16.F32 R24, R184, gdesc[UR4].tnspB, R24, gsb0 ;  /* 0x43e00004b8187df0 */ /* 0x000fe60008000818 */
[----:B------:R-:W-:Y:S02]  /*1fbd0*/  WARPGROUP.DEPBAR.LE gsb0, 0x0 ;  /* 0x00008000000079c5 */ /* 0x000fe40000010000 */
[----:B--2---:R-:W-:Y:S05]  /*1fbe0*/  @!P0 BRA `(.L_x_1824) ;  /* 0x0000000000048947 */ /* 0x004fea0003800000 */
[----:B------:R-:W-:Y:S01]  /*1fbf0*/  BPT.TRAP 0x1 ;  /* 0x000000040000795c */ /* 0x000fe20000300000 */
.L_x_1824:
[----:B------:R-:W2:Y:S01]  /*1fc00*/  LDL.LU R2, [R1+0xc] ;  /* 0x00000c0001027983 */ /* 0x000ea20000300800 */
[----:B------:R-:W-:-:S03]  /*1fc10*/  IADD3 R5, R5, 0x30860, RZ ;  /* 0x0003086005057810 */ /* 0x000fc60007ffe0ff */
[----:B0-----:R-:W3:Y:S01]  /*1fc20*/  LDL.LU R6, [R1+0x90] ;  /* 0x0000900001067983 */ /* 0x001ee20000300800 */
[----:B------:R-:W-:Y:S02]  /*1fc30*/  VIADD R202, R202, 0x1 ;  /* 0x00000001caca7836 */ /* 0x000fe40000000000 */
        /* <DEDUP_REMOVED lines=64> */
[-C--:B-1----:R-:W-:Y:S01]  /*20040*/  FMUL.FTZ R30, R30, R0.reuse ;  /* 0x000000001e1e7220 */ /* 0x082fe20000410000 */
        /* <DEDUP_REMOVED lines=63> */
[----:B--2---:R-:W-:Y:S01]  /*20440*/  PRMT R5, R2, 0x654, R5 ;  /* 0x0000065402057816 */ /* 0x004fe20000000005 */
[----:B---3--:R-:W-:-:S03]  /*20450*/  VIADD R6, R6, 0x1 ;  /* 0x0000000106067836 */ /* 0x008fc60000000000 */
[----:B------:R0:W-:Y:S02]  /*20460*/  SYNCS.ARRIVE.TRANS64.RED.A1T0 RZ, [R5+URZ], RZ ;  /* 0x000000ff05ff79a7 */ /* 0x0001e4000810043f */
[----:B------:R1:W-:Y:S01]  /*20470*/  STL [R1+0x90], R6 ;  /* 0x0000900601007387 */ /* 0x0003e20000100800 */
[----:B------:R-:W-:Y:S01]  /*20480*/  FMUL.FTZ R2, R92, R4 ;  /* 0x000000045c027220 */ /* 0x000fe20000410000 */
[-C--:B------:R-:W-:Y:S01]  /*20490*/  FMUL.FTZ R4, R26, R0.reuse ;  /* 0x000000001a047220 */ /* 0x080fe20000410000 */
[----:B0-----:R-:W-:Y:S01]  /*204a0*/  FMUL.FTZ R5, R27, R0 ;  /* 0x000000001b057220 */ /* 0x001fe20000410000 */
[----:B------:R-:W-:-:S04]  /*204b0*/  SEL R0, RZ, 0x1, P1 ;  /* 0x00000001ff007807 */ /* 0x000fc80000800000 */
[----:B------:R-:W-:-:S07]  /*204c0*/  LOP3.LUT R218, R218, R0, RZ, 0x3c, !PT ;  /* 0x00000000dada7212 */ /* 0x000fce00078e3cff */
.L_x_1650:
[----:B------:R-:W0:Y:S08]  /*204d0*/  S2UR UR4, SR_CgaCtaId ;  /* 0x00000000000479c3 */ /* 0x000e300000008800 */
[----:B------:R-:W-:Y:S01]  /*204e0*/  BAR.SYNC.DEFER_BLOCKING 0x5, 0x180 ;  /* 0x0146000000007b1d */ /* 0x000fe20000010000 */
[----:B------:R-:W-:-:S05]  /*204f0*/  MOV R17, 0x400 ;  /* 0x0000040000117802 */ /* 0x000fca0000000f00 */
[----:B------:R-:W-:Y:S01]  /*20500*/  BSSY B0, `(.L_x_1825) ;  /* 0x0000484000007945 */ /* 0x000fe20003800000 */
[----:B0-----:R-:W-:-:S05]  /*20510*/  IMAD.U32 R0, RZ, RZ, UR4 ;  /* 0x00000004ff007e24 */ /* 0x001fca000f8e00ff */
[----:B------:R0:W-:Y:S01]  /*20520*/  STL [R1+0xc], R0 ;  /* 0x00000c0001007387 */ /* 0x0001e20000100800 */
[----:B------:R-:W-:-:S05]  /*20530*/  LEA R17, R0, R17, 0x18 ;  /* 0x0000001100117211 */ /* 0x000fca00078ec0ff */
[----:B------:R0:W2:Y:S01]  /*20540*/  LDS.128 R24, [R17+0x308d0] ;  /* 0x0308d00011187984 */ /* 0x0000a20000000c00 */
[----:B------:R-:W-:Y:S06]  /*20550*/  BAR.ARV 0x4, 0x180 ;  /* 0x0106000000007b1d */ /* 0x000fec0000002000 */
[----:B------:R-:W-:Y:S05]  /*20560*/  @P0 BRA `(.L_x_1826) ;  /* 0x0000003800700947 */ /* 0x000fea0003800000 */
[----:B------:R-:W3:Y:S01]  /*20570*/  LDL R8, [R1+0xd8] ;  /* 0x0000d80001087983 */ /* 0x000ee20000100800 */
[----:B0-----:R-:W0:Y:S01]  /*20580*/  S2R R0, SR_SWINHI ;  /* 0x0000000000007919 */ /* 0x001e220000002f00 */
[----:B------:R-:W-:Y:S01]  /*20590*/  F2FP.F16.F32.PACK_AB R10, R29, R28 ;  /* 0x0000001c1d0a723e */ /* 0x000fe200000000ff */
[----:B------:R-:W-:Y:S01]  /*205a0*/  ULDC.64 UR6, c[0x0][0xc00] ;  /* 0x0003000000067ab9 */ /* 0x000fe20000000a00 */
[----:B------:R-:W-:Y:S01]  /*205b0*/  F2FP.F16.F32.PACK_AB R11, R31, R30 ;  /* 0x0000001e1f0b723e */ /* 0x000fe200000000ff */
[----:B------:R-:W4:Y:S01]  /*205c0*/  LDL.LU R93, [R1+0x88] ;  /* 0x00008800015d7983 */ /* 0x000f220000300800 */
[----:B------:R-:W-:Y:S01]  /*205d0*/  F2FP.F16.F32.PACK_AB R12, R33, R32 ;  /* 0x00000020210c723e */ /* 0x000fe200000000ff */
[----:B------:R-:W-:Y:S01]  /*205e0*/  ULDC.64 UR4, c[0x0][0xc08] ;  /* 0x0003020000047ab9 */ /* 0x000fe20000000a00 */
[----:B------:R-:W-:Y:S01]  /*205f0*/  F2FP.F16.F32.PACK_AB R13, R35, R34 ;  /* 0x00000022230d723e */ /* 0x000fe200000000ff */
[----:B------:R-:W2:Y:S01]  /*20600*/  LDL R92, [R1+0x8c] ;  /* 0x00008c00015c7983 */ /* 0x000ea20000100800 */
[----:B-1----:R-:W-:-:S02]  /*20610*/  MOV R6, R17 ;  /* 0x0000001100067202 */ /* 0x002fc40000000f00 */
[----:B0-----:R-:W-:Y:S02]  /*20620*/  MOV R7, R0 ;  /* 0x0000000000077202 */ /* 0x001fe40000000f00 */
[----:B------:R-:W-:Y:S02]  /*20630*/  F2FP.F16.F32.PACK_AB R14, R37, R36 ;  /* 0x00000024250e723e */ /* 0x000fe400000000ff */
[----:B------:R-:W-:Y:S01]  /*20640*/  F2FP.F16.F32.PACK_AB R15, R39, R38 ;  /* 0x00000026270f723e */ /* 0x000fe200000000ff */
[----:B------:R-:W-:Y:S01]  /*20650*/  BAR.SYNC.DEFER_BLOCKING 0x1, 0x100 ;  /* 0x0044000000007b1d */ /* 0x000fe20000010000 */
[----:B---3--:R-:W-:-:S03]  /*20660*/  IMAD.WIDE R20, R8, 0x2, R6 ;  /* 0x0000000208147825 */ /* 0x008fc600078e0206 */
        /* <DEDUP_REMOVED lines=158> */
[----:B0-----:R-:W-:Y:S01]  /*21050*/  IADD3 R0, P0, R20, 0xc060, RZ ;  /* 0x0000c06014007810 */ /* 0x001fe20007f1e0ff */
[----:B------:R-:W2:Y:S03]  /*21060*/  LDC.64 R10, c[0x0][0xc00] ;  /* 0x00030000ff0a7b82 */ /* 0x000ea60000000a00 */
        /* <DEDUP_REMOVED lines=11> */
[----:B------:R-:W-:-:S04]  /*21120*/  ISETP.NE.U32.AND P1, PT, RZ, UR6, PT ;  /* 0x00000006ff007c0c */ /* 0x000fc8000bf25070 */
[----:B------:R-:W-:Y:S01]  /*21130*/  ISETP.NE.AND.EX P1, PT, RZ, UR7, PT, P1 ;  /* 0x00000007ff007c0c */ /* 0x000fe2000bf25310 */
[----:B--2---:R-:W-:Y:S01]  /*21140*/  IMAD.WIDE R10, R92, 0x4, R10 ;  /* 0x000000045c0a7825 */ /* 0x004fe200078e020a */
[----:B------:R-:W-:-:S11]  /*21150*/  MOV R0, RZ ;  /* 0x000000ff00007202 */ /* 0x000fd60000000f00 */
[----:B------:R-:W5:Y:S01]  /*21160*/  @P1 LDG.E R0, desc[UR60][R10.64] ;  /* 0x0000003c0a001981 */ /* 0x000f62000c1e1900 */
[----:B------:R-:W-:-:S04]  /*21170*/  ISETP.NE.U32.AND P0, PT, RZ, UR4, PT ;  /* 0x00000004ff007c0c */ /* 0x000fc8000bf05070 */
[----:B------:R-:W-:-:S13]  /*21180*/  ISETP.NE.AND.EX P0, PT, RZ, UR5, PT, P0 ;  /* 0x00000005ff007c0c */ /* 0x000fda000bf05300 */
[----:B------:R-:W1:Y:S01]  /*21190*/  @P0 LDC.64 R8, c[0x0][0xc08] ;  /* 0x00030200ff080b82 */ /* 0x000e620000000a00 */
[----:B------:R-:W-:Y:S02]  /*211a0*/  ULDC UR4, c[0x0][0xa88] ;  /* 0x0002a20000047ab9 */ /* 0x000fe40000000800 */
[----:B------:R-:W-:Y:S01]  /*211b0*/  IMAD.U32 R24, RZ, RZ, UR4 ;  /* 0x00000004ff187e24 */ /* 0x000fe2000f8e00ff */
[----:B----4-:R-:W-:Y:S01]  /*211c0*/  ISETP.NE.AND P2, PT, R93, RZ, PT ;  /* 0x000000ff5d00720c */ /* 0x010fe20003f45270 */
[----:B------:R-:W-:Y:S01]  /*211d0*/  ULDC UR4, c[0x0][0xad4] ;  /* 0x0002b50000047ab9 */ /* 0x000fe20000000800 */
[----:B0-----:R-:W-:Y:S02]  /*211e0*/  IMAD.MOV.U32 R20, RZ, RZ, 0x9b8 ;  /* 0x000009b8ff147424 */ /* 0x001fe400078e00ff */
[----:B-1----:R-:W-:-:S05]  /*211f0*/  @P0 IMAD.WIDE R8, R92, 0x4, R8 ;  /* 0x000000045c080825 */ /* 0x002fca00078e0208 */
[----:B------:R0:W5:Y:S02]  /*21200*/  @P0 LDG.E R24, desc[UR60][R8.64] ;  /* 0x0000003c08180981 */ /* 0x000164000c1e1900 */
[----:B0-----:R-:W-:-:S04]  /*21210*/  SEL R8, R93, UR4, P2 ;  /* 0x000000045d087c07 */ /* 0x001fc80009000000 */
[----:B------:R-:W-:-:S04]  /*21220*/  ISETP.GT.AND P2, PT, R8, 0x1, PT ;  /* 0x000000010800780c */ /* 0x000fc80003f44270 */
[----:B------:R-:W-:-:S04]  /*21230*/  SEL R20, R20, 0x978, P2 ;  /* 0x0000097814147807 */ /* 0x000fc80001000000 */
[----:B------:R0:W1:Y:S08]  /*21240*/  LDC.64 R12, c[0x0][R20+0x220] ;  /* 0x00008800140c7b82 */ /* 0x0000700000000a00 */
[----:B------:R0:W2:Y:S01]  /*21250*/  LDC.64 R8, c[0x0][R20+0x218] ;  /* 0x0000860014087b82 */ /* 0x0000a20000000a00 */
[----:B------:R-:W-:Y:S05]  /*21260*/  @P0 BRA `(.L_x_1827) ;  /* 0x0000000000100947 */ /* 0x000fea0003800000 */
[----:B------:R-:W-:Y:S05]  /*21270*/  @!P1 BRA `(.L_x_1827) ;  /* 0x00000000000c9947 */ /* 0x000fea0003800000 */
[----:B-----5:R-:W3:Y:S04]  /*21280*/  LDG.E R24, desc[UR60][R10.64] ;  /* 0x0000003c0a187981 */ /* 0x020ee8000c1e1900 */
[----:B------:R-:W3:Y:S02]  /*21290*/  LDG.E R10, desc[UR60][R10.64+0x4] ;  /* 0x0000043c0a0a7981 */ /* 0x000ee4000c1e1900 */
[----:B---3--:R-:W-:-:S07]  /*212a0*/  IMAD.IADD R24, R10, 0x1, -R24 ;  /* 0x000000010a187824 */ /* 0x008fce00078e0a18 */
.L_x_1827:
[----:B------:R-:W3:Y:S01]  /*212b0*/  LDL R157, [R1+0x94] ;  /* 0x00009400019d7983 */ /* 0x000ee20000100800 */
[----:B------:R-:W4:Y:S03]  /*212c0*/  LDC R156, c[0x0][0xbe8] ;  /* 0x0002fa00ff9c7b82 */ /* 0x000f260000000800 */
[----:B------:R-:W3:Y:S04]  /*212d0*/  LDL R93, [R1+0x78] ;  /* 0x00007800015d7983 */ /* 0x000ee80000100800 */
[----:B------:R-:W3:Y:S04]  /*212e0*/  LDL R159, [R1+0x5c] ;  /* 0x00005c00019f7983 */ /* 0x000ee80000100800 */
[----:B------:R-:W3:Y:S04]  /*212f0*/  LDL R160, [R1+0xd4] ;  /* 0x0000d40001a07983 */ /* 0x000ee80000100800 */
[----:B------:R-:W3:Y:S01]  /*21300*/  LDL R158, [R1+0xa8] ;  /* 0x0000a800019e7983 */ /* 0x000ee20000100800 */
[----:B------:R-:W0:Y:S01]  /*21310*/  LDC.64 R14, c[0x0][R20+0x228] ;  /* 0x00008a00140e7b82 */ /* 0x000e220000000a00 */
[----:B------:R-:W-:-:S04]  /*21320*/  ISETP.NE.U32.AND P0, PT, RZ, UR6, PT ;  /* 0x00000006ff007c0c */ /* 0x000fc8000bf05070 */
[----:B------:R-:W-:Y:S02]  /*21330*/  ISETP.NE.AND.EX P0, PT, RZ, UR7, PT, P0 ;  /* 0x00000007ff007c0c */ /* 0x000fe4000bf05300 */
[----:B------:R-:W-:Y:S02]  /*21340*/  SHF.R.S32.HI R11, RZ, 0x1f, R92 ;  /* 0x0000001fff0b7819 */ /* 0x000fe4000001145c */
[----:B------:R-:W-:Y:S02]  /*21350*/  SEL R10, R92, RZ, !P0 ;  /* 0x000000ff5c0a7207 */ /* 0x000fe40004000000 */
[----:B----4-:R-:W-:Y:S02]  /*21360*/  ISETP.NE.AND P1, PT, R156, 0x1, PT ;  /* 0x000000019c00780c */ /* 0x010fe40003f25270 */
[----:B------:R-:W-:Y:S01]  /*21370*/  SEL R11, R11, RZ, !P0 ;  /* 0x000000ff0b0b7207 */ /* 0x000fe20004000000 */
[----:B-1----:R-:W-:-:S04]  /*21380*/  IMAD R13, R13, R10, RZ ;  /* 0x0000000a0d0d7224 */ /* 0x002fc800078e02ff */
[C---:B------:R-:W-:Y:S02]  /*21390*/  IMAD R11, R12.reuse, R11, R13 ;  /* 0x0000000b0c0b7224 */ /* 0x040fe400078e020d */
[----:B------:R-:W-:-:S04]  /*213a0*/  IMAD.WIDE.U32 R12, R12, R10, RZ ;  /* 0x0000000a0c0c7225 */ /* 0x000fc800078e00ff */
[-C--:B--2---:R-:W-:Y:S02]  /*213b0*/  IMAD R21, R9, R226.reuse, RZ ;  /* 0x000000e209157224 */ /* 0x084fe400078e02ff */
[----:B------:R-:W-:-:S04]  /*213c0*/  IMAD.WIDE.U32 R8, R8, R226, RZ ;  /* 0x000000e208087225 */ /* 0x000fc800078e00ff */
[----:B------:R-:W-:Y:S02]  /*213d0*/  IMAD.IADD R11, R13, 0x1, R11 ;  /* 0x000000010d0b7824 */ /* 0x000fe400078e020b */
[----:B------:R-:W1:Y:S01]  /*213e0*/  @P1 LDC R13, c[0x0][0xbec] ;  /* 0x0002fb00ff0d1b82 */ /* 0x000e620000000800 */
[----:B-----5:R-:W-:Y:S02]  /*213f0*/  IADD3 R8, P0, P3, R12, R8, R0 ;  /* 0x000000080c087210 */ /* 0x020fe40007b1e000 */
[----:B------:R-:W-:-:S05]  /*21400*/  IADD3 R92, R9, R21, RZ ;  /* 0x00000015095c7210 */ /* 0x000fca0007ffe0ff */
[----:B------:R-:W2:Y:S01]  /*21410*/  @P1 LDC R12, c[0x0][0xbf0] ;  /* 0x0002fc00ff0c1b82 */ /* 0x000ea20000000800 */
[----:B---3--:R-:W-:-:S05]  /*21420*/  SEL R9, R157, RZ, P2 ;  /* 0x000000ff9d097207 */ /* 0x008fca0001000000 */
[-C--:B0-----:R-:W-:Y:S02]  /*21430*/  IMAD R21, R15, R9.reuse, RZ ;  /* 0x000000090f157224 */ /* 0x081fe400078e02ff */
[----:B------:R-:W-:Y:S01]  /*21440*/  IMAD.WIDE.U32 R14, R14, R9, RZ ;  /* 0x000000090e0e7225 */ /* 0x000fe200078e00ff */
[----:B------:R-:W-:-:S04]  /*21450*/  SHF.R.S32.HI R9, RZ, 0x1f, R0 ;  /* 0x0000001fff097819 */ /* 0x000fc80000011400 */
[----:B------:R-:W-:Y:S01]  /*21460*/  IADD3.X R11, R11, R92, R9, P0, P3 ;  /* 0x0000005c0b0b7210 */ /* 0x000fe200007e6409 */
[----:B------:R-:W-:-:S04]  /*21470*/  IMAD.IADD R92, R93, 0x1, R159 ;  /* 0x000000015d5c7824 */ /* 0x000fc800078e029f */
[----:B-1----:R-:W-:-:S04]  /*21480*/  @P1 IMAD.HI.U32 R13, R92, R13, RZ ;  /* 0x0000000d5c0d1227 */ /* 0x002fc800078e00ff */
[----:B------:R-:W-:Y:S01]  /*21490*/  IMAD.MOV.U32 R93, RZ, RZ, R92 ;  /* 0x000000ffff5d7224 */ /* 0x000fe200078e005c */
[----:B--2---:R-:W-:Y:S02]  /*214a0*/  @P1 SHF.R.U32.HI R93, RZ, R12, R13 ;  /* 0x0000000cff5d1219 */ /* 0x004fe4000001160d */
[----:B------:R0:W1:Y:S01]  /*214b0*/  LDC.64 R12, c[0x0][R20+0x210] ;  /* 0x00008400140c7b82 */ /* 0x0000620000000a00 */
[----:B------:R-:W-:Y:S01]  /*214c0*/  IMAD.IADD R21, R15, 0x1, R21 ;  /* 0x000000010f157824 */ /* 0x000fe200078e0215 */
[----:B------:R-:W-:Y:S02]  /*214d0*/  IADD3 R14, P0, P3, R93, R8, R14 ;  /* 0x000000085d0e7210 */ /* 0x000fe40007b1e00e */
[----:B------:R-:W-:-:S04]  /*214e0*/  SHF.R.S32.HI R8, RZ, 0x1f, R93 ;  /* 0x0000001fff087819 */ /* 0x000fc8000001145d */
[----:B------:R-:W-:Y:S02]  /*214f0*/  IADD3.X R15, R8, R11, R21, P0, P3 ;  /* 0x0000000b080f7210 */ /* 0x000fe400007e6415 */
[----:B0-----:R-:W0:Y:S01]  /*21500*/  LDC.64 R20, c[0x0][0xba8] ;  /* 0x0002ea00ff147b82 */ /* 0x001e220000000a00 */
[----:B------:R-:W-:-:S04]  /*21510*/  IMAD.MOV R11, RZ, RZ, -R93 ;  /* 0x000000ffff0b7224 */ /* 0x000fc800078e0a5d */
[----:B------:R-:W-:-:S05]  /*21520*/  IMAD R11, R156, R11, R92 ;  /* 0x0000000b9c0b7224 */ /* 0x000fca00078e025c */
[----:B------:R-:W-:Y:S01]  /*21530*/  SHF.R.S32.HI R8, RZ, 0x1f, R11 ;  /* 0x0000001fff087819 */ /* 0x000fe2000001140b */
[----:B0-----:R-:W0:Y:S08]  /*21540*/  @!P2 LDC R20, c[0x0][0xb50] ;  /* 0x0002d400ff14ab82 */ /* 0x001e300000000800 */
[----:B------:R-:W2:Y:S01]  /*21550*/  @!P2 LDC R21, c[0x0][0xb54] ;  /* 0x0002d500ff15ab82 */ /* 0x000ea20000000800 */
[----:B-1----:R-:W-:-:S02]  /*21560*/  IMAD R13, R13, R11, RZ ;  /* 0x0000000b0d0d7224 */ /* 0x002fc400078e02ff */
[----:B------:R-:W-:-:S04]  /*21570*/  IMAD.WIDE.U32 R14, R12, R11, R14 ;  /* 0x0000000b0c0e7225 */ /* 0x000fc800078e000e */
[----:B------:R-:W-:Y:S01]  /*21580*/  IMAD R8, R12, R8, R13 ;  /* 0x000000080c087224 */ /* 0x000fe200078e020d */
[----:B0-----:R-:W-:-:S04]  /*21590*/  LEA R20, P0, R14, R20, 0x2 ;  /* 0x000000140e147211 */ /* 0x001fc800078010ff */
[----:B------:R-:W-:-:S04]  /*215a0*/  IADD3 R8, R15, R8, RZ ;  /* 0x000000080f087210 */ /* 0x000fc80007ffe0ff */
[----:B--2---:R-:W-:Y:S01]  /*215b0*/  LEA.HI.X R8, R14, R21, R8, 0x2, P0 ;  /* 0x000000150e087211 */ /* 0x004fe200000f1408 */
[----:B------:R-:W-:Y:S04]  /*215c0*/  SHFL.IDX PT, R12, R20, RZ, 0x1c1f ;  /* 0x001c1fff140c7589 */ /* 0x000fe800000e0000 */
[----:B------:R-:W0:Y:S04]  /*215d0*/  SHFL.IDX PT, R13, R8, RZ, 0x1c1f ;  /* 0x001c1fff080d7589 */ /* 0x000e2800000e0000 */
[----:B------:R1:W-:Y:S04]  /*215e0*/  SHFL.IDX PT, R14, R20, 0x1, 0x1c1f ;  /* 0x003c1f00140e7f89 */ /* 0x0003e800000e0000 */
[----:B------:R2:W3:Y:S01]  /*215f0*/  SHFL.IDX PT, R15, R8, 0x1, 0x1c1f ;  /* 0x003c1f00080f7f89 */ /* 0x0004e200000e0000 */
[----:B-1----:R-:W-:Y:S01]  /*21600*/  IMAD.IADD R20, R160, 0x1, R159 ;  /* 0x00000001a0147824 */ /* 0x002fe200078e029f */
[----:B------:R-:W-:Y:S01]  /*21610*/  LOP3.LUT P0, RZ, R158, 0x3, RZ, 0xc0, !PT ;  /* 0x000000039eff7812 */ /* 0x000fe2000780c0ff */
[----:B--2---:R-:W-:-:S02]  /*21620*/  IMAD R8, R24, R156, RZ ;  /* 0x0000009c18087224 */ /* 0x004fc400078e02ff */
[----:B------:R-:W-:-:S03]  /*21630*/  VIADD R11, R20, 0x8 ;  /* 0x00000008140b7836 */ /* 0x000fc60000000000 */
[-C--:B------:R-:W-:Y:S02]  /*21640*/  ISETP.GE.OR P3, PT, R20, R8.reuse, P0 ;  /* 0x000000081400720c */ /* 0x080fe40000766670 */
[----:B------:R-:W-:-:S11]  /*21650*/  ISETP.GE.OR P0, PT, R11, R8, P0 ;  /* 0x000000080b00720c */ /* 0x000fd60000706670 */
[----:B0-----:R0:W-:Y:S04]  /*21660*/  @!P3 ST.E desc[UR60][R12.64], R155 ;  /* 0x0000009b0c00b985 */ /* 0x0011e8000c10193c */
[----:B---3--:R0:W-:Y:S01]  /*21670*/  @!P0 ST.E desc[UR60][R14.64], R154 ;  /* 0x0000009a0e008985 */ /* 0x0081e2000c10193c */
[----:B------:R-:W-:Y:S05]  /*21680*/  @P2 BRA `(.L_x_1828) ;  /* 0x0000000c00d02947 */ /* 0x000fea0003800000 */
[----:B------:R-:W2:Y:S01]  /*21690*/  LDL R160, [R1+0x84] ;  /* 0x0000840001a07983 */ /* 0x000ea20000100800 */
[----:B------:R-:W1:Y:S01]  /*216a0*/  @P1 LDC R21, c[0x0][0xbec] ;  /* 0x0002fb00ff151b82 */ /* 0x000e620000000800 */
[----:B------:R-:W-:Y:S02]  /*216b0*/  ULDC.64 UR4, c[0x0][0xaa0] ;  /* 0x0002a80000047ab9 */ /* 0x000fe40000000a00 */
[----:B------:R-:W2:Y:S04]  /*216c0*/  LDL R158, [R1+0x10] ;  /* 0x00001000019e7983 */ /* 0x000ea80000100800 */
[----:B------:R3:W5:Y:S01]  /*216d0*/  LDL R87, [R1+0x8] ;  /* 0x0000080001577983 */ /* 0x0007620000100800 */
[----:B------:R-:W4:Y:S01]  /*216e0*/  @P1 LDC R85, c[0x0][0xbf0] ;  /* 0x0002fc00ff551b82 */ /* 0x000f220000000800 */
[----:B------:R-:W-:-:S04]  /*216f0*/  IMAD R9, R9, UR4, RZ ;  /* 0x0000000409097c24 */ /* 0x000fc8000f8e02ff */
[----:B------:R-:W-:Y:S01]  /*21700*/  IMAD R9, R0, UR5, R9 ;  /* 0x0000000500097c24 */ /* 0x000fe2000f8e0209 */
[----:B------:R-:W-:Y:S01]  /*21710*/  SHF.R.S32.HI R11, RZ, 0x1f, R10 ;  /* 0x0000001fff0b7819 */ /* 0x000fe2000001140a */
[----:B------:R-:W-:Y:S01]  /*21720*/  BSSY B1, `(.L_x_1829) ;  /* 0x00000a6000017945 */ /* 0x000fe20003800000 */
[----:B--2---:R-:W-:-:S04]  /*21730*/  IMAD R3, R158, 0x8, R160 ;  /* 0x000000089e037824 */ /* 0x004fc800078e02a0 */
[----:B------:R-:W-:-:S04]  /*21740*/  IMAD.SHL.U32 R3, R3, 0x8, RZ ;  /* 0x0000000803037824 */ /* 0x000fc800078e00ff */
[----:B------:R-:W-:-:S03]  /*21750*/  IMAD.WIDE R6, R3, 0x2, R6 ;  /* 0x0000000203067825 */ /* 0x000fc600078e0206 */
[C---:B------:R-:W-:Y:S02]  /*21760*/  IADD3 R33, P2, R6.reuse, 0x3000, RZ ;  /* 0x0000300006217810 */ /* 0x040fe40007f5e0ff */
[C---:B0-----:R-:W-:Y:S02]  /*21770*/  IADD3 R13, P4, R6.reuse, 0x1000, RZ ;  /* 0x00001000060d7810 */ /* 0x041fe40007f9e0ff */
[----:B------:R-:W-:Y:S02]  /*21780*/  LOP3.LUT R32, R33, 0x380, RZ, 0xc0, !PT ;  /* 0x0000038021207812 */ /* 0x000fe400078ec0ff */
[----:B------:R-:W-:Y:S02]  /*21790*/  IADD3 R29, P3, R6, 0x2000, RZ ;  /* 0x00002000061d7810 */ /* 0x000fe40007f7e0ff */
[----:B------:R-:W-:Y:S02]  /*217a0*/  SHF.R.U64 R32, R32, 0x3, RZ ;  /* 0x0000000320207819 */ /* 0x000fe400000012ff */
[----:B------:R-:W-:-:S02]  /*217b0*/  LOP3.LUT R12, R13, 0x380, RZ, 0xc0, !PT ;  /* 0x000003800d0c7812 */ /* 0x000fc400078ec0ff */
[----:B------:R-:W-:Y:S01]  /*217c0*/  LOP3.LUT R32, R32, R33, RZ, 0x3c, !PT ;  /* 0x0000002120207212 */ /* 0x000fe200078e3cff */
[----:B------:R-:W-:Y:S01]  /*217d0*/  IMAD.X R33, RZ, RZ, R7, P2 ;  /* 0x000000ffff217224 */ /* 0x000fe200010e0607 */
[----:B------:R-:W-:Y:S02]  /*217e0*/  IADD3 R57, P2, R6, 0x9000, RZ ;  /* 0x0000900006397810 */ /* 0x000fe40007f5e0ff */
[----:B------:R-:W-:Y:S02]  /*217f0*/  LOP3.LUT R28, R29, 0x380, RZ, 0xc0, !PT ;  /* 0x000003801d1c7812 */ /* 0x000fe400078ec0ff */
[----:B------:R-:W-:Y:S01]  /*21800*/  LOP3.LUT R56, R57, 0x380, RZ, 0xc0, !PT ;  /* 0x0000038039387812 */ /* 0x000fe200078ec0ff */
[----:B------:R-:W-:Y:S01]  /*21810*/  IMAD R20, R160, 0x20, R158 ;  /* 0x00000020a0147824 */ /* 0x000fe200078e029e */
[----:B------:R-:W-:Y:S01]  /*21820*/  SHF.R.U64 R12, R12, 0x3, RZ ;  /* 0x000000030c0c7819 */ /* 0x000fe200000012ff */
[----:B------:R-:W5:Y:S01]  /*21830*/  LD.E.128 R32, desc[UR60][R32.64] ;  /* 0x0000003c20207980 */ /* 0x000f62000c101d00 */
[----:B------:R-:W-:-:S02]  /*21840*/  SHF.R.U64 R56, R56, 0x3, RZ ;  /* 0x0000000338387819 */ /* 0x000fc400000012ff */
[----:B------:R-:W-:Y:S02]  /*21850*/  SHF.R.U64 R28, R28, 0x3, RZ ;  /* 0x000000031c1c7819 */ /* 0x000fe400000012ff */
[----:B------:R-:W-:Y:S01]  /*21860*/  LOP3.LUT R56, R56, R57, RZ, 0x3c, !PT ;  /* 0x0000003938387212 */ /* 0x000fe200078e3cff */
[--C-:B------:R-:W-:Y:S01]  /*21870*/  IMAD.X R57, RZ, RZ, R7.reuse, P2 ;  /* 0x000000ffff397224 */ /* 0x100fe200010e0607 */
[----:B------:R-:W-:Y:S02]  /*21880*/  IADD3 R3, P2, R6, 0xf000, RZ ;  /* 0x0000f00006037810 */ /* 0x000fe40007f5e0ff */
[----:B------:R-:W-:Y:S02]  /*21890*/  LOP3.LUT R12, R12, R13, RZ, 0x3c, !PT ;  /* 0x0000000d0c0c7212 */ /* 0x000fe400078e3cff */
[----:B------:R-:W-:Y:S01]  /*218a0*/  LOP3.LUT R28, R28, R29, RZ, 0x3c, !PT ;  /* 0x0000001d1c1c7212 */ /* 0x000fe200078e3cff */
[----:B------:R-:W-:Y:S01]  /*218b0*/  IMAD.X R29, RZ, RZ, R7, P3 ;  /* 0x000000ffff1d7224 */ /* 0x000fe200018e0607 */
[----:B------:R-:W-:-:S02]  /*218c0*/  LOP3.LUT R2, R3, 0x380, RZ, 0xc0, !PT ;  /* 0x0000038003027812 */ /* 0x000fc400078ec0ff */
[C---:B------:R-:W-:Y:S02]  /*218d0*/  IADD3 R37, P0, R6.reuse, 0x4000, RZ ;  /* 0x0000400006257810 */ /* 0x040fe40007f1e0ff */
[C---:B------:R-:W-:Y:S02]  /*218e0*/  IADD3 R41, P6, R6.reuse, 0x5000, RZ ;  /* 0x0000500006297810 */ /* 0x040fe40007fde0ff */
[C---:B------:R-:W-:Y:S01]  /*218f0*/  IADD3 R45, P5, R6.reuse, 0x6000, RZ ;  /* 0x00006000062d7810 */ /* 0x040fe20007fbe0ff */
[----:B------:R-:W-:Y:S01]  /*21900*/  IMAD.IADD R20, R159, 0x1, R20 ;  /* 0x000000019f147824 */ /* 0x000fe200078e0214 */
[----:B------:R-:W-:Y:S01]  /*21910*/  IADD3.X R13, RZ, R7, RZ, P4, !PT ;  /* 0x00000007ff0d7210 */ /* 0x000fe200027fe4ff */
[----:B------:R-:W-:Y:S01]  /*21920*/  IMAD.X R81, RZ, RZ, R7, P2 ;  /* 0x000000ffff517224 */ /* 0x000fe200010e0607 */
[C---:B------:R-:W-:Y:S01]  /*21930*/  IADD3 R49, P4, R6.reuse, 0x7000, RZ ;  /* 0x0000700006317810 */ /* 0x040fe20007f9e0ff */
[----:B------:R-:W5:Y:S01]  /*21940*/  LD.E.128 R28, desc[UR60][R28.64] ;  /* 0x0000003c1c1c7980 */ /* 0x000f62000c101d00 */
[----:B------:R-:W-:-:S02]  /*21950*/  IADD3 R53, P3, R6, 0x8000, RZ ;  /* 0x0000800006357810 */ /* 0x000fc40007f7e0ff */
[----:B------:R-:W-:Y:S01]  /*21960*/  SHF.R.U64 R2, R2, 0x3, RZ ;  /* 0x0000000302027819 */ /* 0x000fe200000012ff */
[----:B------:R-:W5:Y:S01]  /*21970*/  LD.E.128 R12, desc[UR60][R12.64] ;  /* 0x0000003c0c0c7980 */ /* 0x000f62000c101d00 */
[----:B------:R-:W-:Y:S02]  /*21980*/  LOP3.LUT R36, R37, 0x380, RZ, 0xc0, !PT ;  /* 0x0000038025247812 */ /* 0x000fe400078ec0ff */
[----:B------:R-:W-:Y:S01]  /*21990*/  LOP3.LUT R40, R41, 0x380, RZ, 0xc0, !PT ;  /* 0x0000038029287812 */ /* 0x000fe200078ec0ff */
[----:B------:R-:W5:Y:S01]  /*219a0*/  LD.E.128 R56, desc[UR60][R56.64] ;  /* 0x0000003c38387980 */ /* 0x000f62000c101d00 */
[----:B------:R-:W-:Y:S02]  /*219b0*/  LOP3.LUT R44, R45, 0x380, RZ, 0xc0, !PT ;  /* 0x000003802d2c7812 */ /* 0x000fe400078ec0ff */
[----:B------:R-:W-:Y:S02]  /*219c0*/  LOP3.LUT R48, R49, 0x380, RZ, 0xc0, !PT ;  /* 0x0000038031307812 */ /* 0x000fe400078ec0ff */
[----:B------:R-:W-:-:S02]  /*219d0*/  LOP3.LUT R52, R53, 0x380, RZ, 0xc0, !PT ;  /* 0x0000038035347812 */ /* 0x000fc400078ec0ff */
[----:B------:R-:W-:Y:S01]  /*219e0*/  LOP3.LUT R80, R2, R3, RZ, 0x3c, !PT ;  /* 0x0000000302507212 */ /* 0x000fe200078e3cff */
[----:B------:R-:W-:Y:S01]  /*219f0*/  IMAD.WIDE.U32 R2, R0, UR4, RZ ;  /* 0x0000000400027c25 */ /* 0x000fe2000f8e00ff */
[----:B------:R-:W-:Y:S01]  /*21a00*/  SHF.R.U64 R36, R36, 0x3, RZ ;  /* 0x0000000324247819 */ /* 0x000fe200000012ff */
[----:B------:R-:W-:Y:S01]  /*21a10*/  ULDC.64 UR4, c[0x0][0xae8] ;  /* 0x0002ba0000047ab9 */ /* 0x000fe20000000a00 */
[----:B------:R-:W-:Y:S02]  /*21a20*/  SHF.R.U64 R40, R40, 0x3, RZ ;  /* 0x0000000328287819 */ /* 0x000fe400000012ff */
[----:B------:R-:W-:Y:S02]  /*21a30*/  SHF.R.U64 R44, R44, 0x3, RZ ;  /* 0x000000032c2c7819 */ /* 0x000fe400000012ff */
[----:B------:R-:W-:Y:S02]  /*21a40*/  SHF.R.U64 R48, R48, 0x3, RZ ;  /* 0x0000000330307819 */ /* 0x000fe400000012ff */
[----:B------:R-:W-:Y:S01]  /*21a50*/  SHF.R.U64 R52, R52, 0x3, RZ ;  /* 0x0000000334347819 */ /* 0x000fe200000012ff */
[----:B------:R-:W-:Y:S01]  /*21a60*/  IMAD.IADD R3, R3, 0x1, R9 ;  /* 0x0000000103037824 */ /* 0x000fe200078e0209 */
[----:B------:R-:W-:Y:S01]  /*21a70*/  LOP3.LUT R36, R36, R37, RZ, 0x3c, !PT ;  /* 0x0000002524247212 */ /* 0x000fe200078e3cff */
[--C-:B------:R-:W-:Y:S01]  /*21a80*/  IMAD.X R37, RZ, RZ, R7.reuse, P0 ;  /* 0x000000ffff257224 */ /* 0x100fe200000e0607 */
[----:B------:R-:W-:Y:S01]  /*21a90*/  LOP3.LUT R40, R40, R41, RZ, 0x3c, !PT ;  /* 0x0000002928287212 */ /* 0x000fe200078e3cff */
[--C-:B------:R-:W-:Y:S01]  /*21aa0*/  IMAD.X R41, RZ, RZ, R7.reuse, P6 ;  /* 0x000000ffff297224 */ /* 0x100fe200030e0607 */
[----:B------:R-:W-:Y:S01]  /*21ab0*/  LOP3.LUT R44, R44, R45, RZ, 0x3c, !PT ;  /* 0x0000002d2c2c7212 */ /* 0x000fe200078e3cff */
[----:B------:R-:W5:Y:S01]  /*21ac0*/  LD.E.128 R80, desc[UR60][R80.64] ;  /* 0x0000003c50507980 */ /* 0x000f62000c101d00 */
[----:B------:R-:W-:Y:S01]  /*21ad0*/  LOP3.LUT R48, R48, R49, RZ, 0x3c, !PT ;  /* 0x0000003130307212 */ /* 0x000fe200078e3cff */
[--C-:B------:R-:W-:Y:S01]  /*21ae0*/  IMAD.X R49, RZ, RZ, R7.reuse, P4 ;  /* 0x000000ffff317224 */ /* 0x100fe200020e0607 */
[----:B------:R-:W-:Y:S01]  /*21af0*/  LOP3.LUT R52, R52, R53, RZ, 0x3c, !PT ;  /* 0x0000003534347212 */ /* 0x000fe200078e3cff */
[----:B------:R-:W-:Y:S01]  /*21b00*/  IMAD.X R53, RZ, RZ, R7, P3 ;  /* 0x000000ffff357224 */ /* 0x000fe200018e0607 */
[----:B------:R-:W-:Y:S01]  /*21b10*/  IADD3.X R45, RZ, R7, RZ, P5, !PT ;  /* 0x00000007ff2d7210 */ /* 0x000fe20002ffe4ff */
[----:B------:R-:W-:Y:S01]  /*21b20*/  IMAD.WIDE.U32 R2, R226, UR4, R2 ;  /* 0x00000004e2027c25 */ /* 0x000fe2000f8e0002 */
[C---:B------:R-:W-:Y:S01]  /*21b30*/  IADD3 R61, P0, R6.reuse, 0xa000, RZ ;  /* 0x0000a000063d7810 */ /* 0x040fe20007f1e0ff */
[----:B------:R-:W5:Y:S01]  /*21b40*/  LD.E.128 R36, desc[UR60][R36.64] ;  /* 0x0000003c24247980 */ /* 0x000f62000c101d00 */
[----:B------:R-:W-:-:S02]  /*21b50*/  IADD3 R65, P6, R6, 0xb000, RZ ;  /* 0x0000b00006417810 */ /* 0x000fc40007fde0ff */
[----:B------:R-:W-:Y:S01]  /*21b60*/  IADD3 R69, P5, R6, 0xc000, RZ ;  /* 0x0000c00006457810 */ /* 0x000fe20007fbe0ff */
[----:B-1----:R-:W-:Y:S01]  /*21b70*/  @P1 IMAD.HI.U32 R0, R20, R21, RZ ;  /* 0x0000001514001227 */ /* 0x002fe200078e00ff */
[C---:B------:R-:W-:Y:S01]  /*21b80*/  IADD3 R73, P4, R6.reuse, 0xd000, RZ ;  /* 0x0000d00006497810 */ /* 0x040fe20007f9e0ff */
[----:B------:R-:W5:Y:S01]  /*21b90*/  LD.E.128 R40, desc[UR60][R40.64] ;  /* 0x0000003c28287980 */ /* 0x000f62000c101d00 */
[----:B------:R-:W-:Y:S01]  /*21ba0*/  IADD3 R77, P3, R6, 0xe000, RZ ;  /* 0x0000e000064d7810 */ /* 0x000fe20007f7e0ff */
[----:B------:R-:W-:Y:S01]  /*21bb0*/  IMAD R3, R226, UR5, R3 ;  /* 0x00000005e2037c24 */ /* 0x000fe2000f8e0203 */
[----:B------:R-:W-:Y:S01]  /*21bc0*/  LOP3.LUT R60, R61, 0x380, RZ, 0xc0, !PT ;  /* 0x000003803d3c7812 */ /* 0x000fe200078ec0ff */
[----:B------:R-:W-:Y:S01]  /*21bd0*/  ULDC.64 UR4, c[0x0][0xaf0] ;  /* 0x0002bc0000047ab9 */ /* 0x000fe20000000a00 */
[----:B------:R-:W-:Y:S02]  /*21be0*/  LOP3.LUT R64, R65, 0x380, RZ, 0xc0, !PT ;  /* 0x0000038041407812 */ /* 0x000fe400078ec0ff */
[----:B------:R-:W-:Y:S01]  /*21bf0*/  LOP3.LUT R5, R6, 0x380, RZ, 0xc0, !PT ;  /* 0x0000038006057812 */ /* 0x000fe200078ec0ff */
[----:B------:R-:W-:Y:S01]  /*21c00*/  IMAD.MOV.U32 R9, RZ, RZ, R20 ;  /* 0x000000ffff097224 */ /* 0x000fe200078e0014 */
[----:B------:R-:W-:Y:S01]  /*21c10*/  LOP3.LUT R68, R69, 0x380, RZ, 0xc0, !PT ;  /* 0x0000038045447812 */ /* 0x000fe200078ec0ff */
[----:B------:R-:W5:Y:S01]  /*21c20*/  LD.E.128 R44, desc[UR60][R44.64] ;  /* 0x0000003c2c2c7980 */ /* 0x000f62000c101d00 */
[----:B------:R-:W-:-:S02]  /*21c30*/  LOP3.LUT R72, R73, 0x380, RZ, 0xc0, !PT ;  /* 0x0000038049487812 */ /* 0x000fc400078ec0ff */
[----:B------:R-:W-:Y:S01]  /*21c40*/  LOP3.LUT R76, R77, 0x380, RZ, 0xc0, !PT ;  /* 0x000003804d4c7812 */ /* 0x000fe200078ec0ff */
[----:B------:R-:W-:Y:S01]  /*21c50*/  IMAD R11, R11, UR4, RZ ;  /* 0x000000040b0b7c24 */ /* 0x000fe2000f8e02ff */
[----:B------:R-:W-:Y:S01]  /*21c60*/  SHF.R.U64 R60, R60, 0x3, RZ ;  /* 0x000000033c3c7819 */ /* 0x000fe200000012ff */
[----:B------:R-:W5:Y:S01]  /*21c70*/  LD.E.128 R48, desc[UR60][R48.64] ;  /* 0x0000003c30307980 */ /* 0x000f62000c101d00 */
[----:B------:R-:W-:Y:S02]  /*21c80*/  SHF.R.U64 R64, R64, 0x3, RZ ;  /* 0x0000000340407819 */ /* 0x000fe400000012ff */
[----:B------:R-:W-:Y:S01]  /*21c90*/  SHF.R.U64 R68, R68, 0x3, RZ ;  /* 0x0000000344447819 */ /* 0x000fe200000012ff */
[----:B------:R-:W5:Y:S01]  /*21ca0*/  LD.E.128 R52, desc[UR60][R52.64] ;  /* 0x0000003c34347980 */ /* 0x000f62000c101d00 */
[----:B------:R-:W-:Y:S02]  /*21cb0*/  SHF.R.U64 R72, R72, 0x3, RZ ;  /* 0x0000000348487819 */ /* 0x000fe400000012ff */
[----:B------:R-:W-:-:S02]  /*21cc0*/  SHF.R.U64 R76, R76, 0x3, RZ ;  /* 0x000000034c4c7819 */ /* 0x000fc400000012ff */
[----:B------:R-:W-:Y:S02]  /*21cd0*/  SHF.R.U64 R5, R5, 0x3, RZ ;  /* 0x0000000305057819 */ /* 0x000fe400000012ff */
[----:B----4-:R-:W-:Y:S01]  /*21ce0*/  @P1 SHF.R.U32.HI R9, RZ, R85, R0 ;  /* 0x00000055ff091219 */ /* 0x010fe20000011600 */
[----:B------:R-:W-:Y:S01]  /*21cf0*/  IMAD R11, R10, UR5, R11 ;  /* 0x000000050a0b7c24 */ /* 0x000fe2000f8e020b */
[----:B------:R-:W-:Y:S01]  /*21d00*/  LOP3.LUT R60, R60, R61, RZ, 0x3c, !PT ;  /* 0x0000003d3c3c7212 */ /* 0x000fe200078e3cff */
[----:B------:R-:W-:Y:S01]  /*21d10*/  IMAD.WIDE.U32 R2, R10, UR4, R2 ;  /* 0x000000040a027c25 */ /* 0x000fe2000f8e0002 */
[----:B------:R-:W-:Y:S01]  /*21d20*/  LOP3.LUT R64, R64, R65, RZ, 0x3c, !PT ;  /* 0x0000004140407212 */ /* 0x000fe200078e3cff */
[----:B------:R-:W-:Y:S01]  /*21d30*/  ULDC.64 UR4, c[0x0][0xae0] ;  /* 0x0002b80000047ab9 */ /* 0x000fe20000000a00 */
        /* <DEDUP_REMOVED lines=8> */
[----:B------:R-:W-:-:S02]  /*21dc0*/  SHF.R.S32.HI R0, RZ, 0x1f, R9 ;  /* 0x0000001fff007819 */ /* 0x000fc40000011409 */
[----:B------:R-:W-:Y:S01]  /*21dd0*/  IADD3 R21, -R9, RZ, RZ ;  /* 0x000000ff09157210 */ /* 0x000fe20007ffe1ff */
[----:B------:R-:W-:Y:S01]  /*21de0*/  IMAD.IADD R3, R3, 0x1, R11 ;  /* 0x0000000103037824 */ /* 0x000fe200078e020b */
[-C--:B------:R-:W-:Y:S01]  /*21df0*/  IADD3.X R65, RZ, R7.reuse, RZ, P6, !PT ;  /* 0x00000007ff417210 */ /* 0x080fe200037fe4ff */
[----:B------:R-:W5:Y:S01]  /*21e00*/  LD.E.128 R60, desc[UR60][R60.64] ;  /* 0x0000003c3c3c7980 */ /* 0x000f62000c101d00 */
[----:B------:R-:W-:Y:S01]  /*21e10*/  MOV R5, R7 ;  /* 0x0000000700057202 */ /* 0x000fe20000000f00 */
[----:B------:R-:W-:Y:S02]  /*21e20*/  IMAD R0, R0, UR4, RZ ;  /* 0x0000000400007c24 */ /* 0x000fe4000f8e02ff */
[----:B------:R-:W-:Y:S01]  /*21e30*/  IMAD R11, R156, R21, R20 ;  /* 0x000000159c0b7224 */ /* 0x000fe200078e0214 */
[----:B------:R-:W5:Y:S01]  /*21e40*/  LD.E.128 R64, desc[UR60][R64.64] ;  /* 0x0000003c40407980 */ /* 0x000f62000c101d00 */
[----:B------:R-:W-:-:S03]  /*21e50*/  IMAD R21, R9, UR5, R0 ;  /* 0x0000000509157c24 */ /* 0x000fc6000f8e0200 */
[----:B------:R-:W5:Y:S01]  /*21e60*/  LD.E.128 R4, desc[UR60][R4.64] ;  /* 0x0000003c04047980 */ /* 0x000f62000c101d00 */
[----:B------:R-:W-:-:S03]  /*21e70*/  SHF.R.S32.HI R0, RZ, 0x1f, R11 ;  /* 0x0000001fff007819 */ /* 0x000fc6000001140b */
[----:B------:R-:W5:Y:S04]  /*21e80*/  LD.E.128 R68, desc[UR60][R68.64] ;  /* 0x0000003c44447980 */ /* 0x000f68000c101d00 */
[----:B------:R-:W5:Y:S04]  /*21e90*/  LD.E.128 R72, desc[UR60][R72.64] ;  /* 0x0000003c48487980 */ /* 0x000f68000c101d00 */
[----:B------:R-:W5:Y:S01]  /*21ea0*/  LD.E.128 R76, desc[UR60][R76.64] ;  /* 0x0000003c4c4c7980 */ /* 0x000f62000c101d00 */
[----:B------:R-:W-:Y:S01]  /*21eb0*/  IMAD.WIDE.U32 R2, R9, UR4, R2 ;  /* 0x0000000409027c25 */ /* 0x000fe2000f8e0002 */
[----:B------:R-:W-:Y:S01]  /*21ec0*/  ULDC.64 UR4, c[0x0][0xad8] ;  /* 0x0002b60000047ab9 */ /* 0x000fe20000000a00 */
[----:B------:R-:W-:Y:S01]  /*21ed0*/  @!PT LDS RZ, [RZ] ;  /* 0x00000000fffff984 */ /* 0x000fe20000000800 */
[----:B------:R-:W-:Y:S01]  /*21ee0*/  @!PT LDS RZ, [RZ] ;  /* 0x00000000fffff984 */ /* 0x000fe20000000800 */
[----:B------:R-:W-:Y:S01]  /*21ef0*/  @!PT LDS RZ, [RZ] ;  /* 0x00000000fffff984 */ /* 0x000fe20000000800 */
[----:B------:R-:W-:Y:S01]  /*21f00*/  @!PT LDS RZ, [RZ] ;  /* 0x00000000fffff984 */ /* 0x000fe20000000800 */
[----:B------:R0:W-:Y:S06]  /*21f10*/  MEMBAR.ALL.CTA ;  /* 0x0000000000007992 */ /* 0x0001ec0000008000 */
[----:B0-----:R-:W0:Y:S01]  /*21f20*/  FENCE.VIEW.ASYNC.S ;  /* 0x00000000000073c6 */ /* 0x001e220000000000 */
[----:B------:R-:W-:-:S02]  /*21f30*/  IMAD.IADD R3, R3, 0x1, R21 ;  /* 0x0000000103037824 */ /* 0x000fc400078e0215 */
[----:B------:R-:W-:Y:S02]  /*21f40*/  IMAD R0, R0, UR4, RZ ;  /* 0x0000000400007c24 */ /* 0x000fe4000f8e02ff */
[----:B------:R-:W-:Y:S02]  /*21f50*/  IMAD.IADD R9, R158, 0x1, R159 ;  /* 0x000000019e097824 */ /* 0x000fe400078e029f */
[C---:B------:R-:W-:Y:S02]  /*21f60*/  IMAD R85, R11.reuse, UR5, R0 ;  /* 0x000000050b557c24 */ /* 0x040fe4000f8e0200 */
[----:B------:R-:W-:Y:S01]  /*21f70*/  IMAD.WIDE.U32 R2, R11, UR4, R2 ;  /* 0x000000040b027c25 */ /* 0x000fe2000f8e0002 */
[----:B------:R-:W-:Y:S01]  /*21f80*/  ISETP.GE.AND P2, PT, R9, R8, PT ;  /* 0x000000080900720c */ /* 0x000fe20003f46270 */
[----:B------:R-:W-:Y:S01]  /*21f90*/  ULDC.64 UR4, c[0x0][0xa80] ;  /* 0x0002a00000047ab9 */ /* 0x000fe20000000a00 */
[----:B------:R-:W-:Y:S01]  /*21fa0*/  IADD3 R0, R17, 0x30820, RZ ;  /* 0x0003082011007810 */ /* 0x000fe20007ffe0ff */
[----:B------:R-:W-:Y:S01]  /*21fb0*/  IMAD.IADD R3, R3, 0x1, R85 ;  /* 0x0000000103037824 */ /* 0x000fe200078e0255 */
[----:B------:R-:W-:-:S02]  /*21fc0*/  LEA R24, P3, R2, UR4, 0x1 ;  /* 0x0000000402187c11 */ /* 0x000fc4000f8608ff */
[----:B------:R-:W-:Y:S02]  /*21fd0*/  PRMT R0, RZ, 0x654, R0 ;  /* 0x00000654ff007816 */ /* 0x000fe40000000000 */
[----:B------:R-:W-:Y:S01]  /*21fe0*/  LEA.HI.X R86, R2, UR5, R3, 0x1, P3 ;  /* 0x0000000502567c11 */ /* 0x000fe200098f0c03 */
[C---:B------:R-:W-:Y:S02]  /*21ff0*/  VIADD R21, R9.reuse, 0x20 ;  /* 0x0000002009157836 */ /* 0x040fe40000000000 */
[----:B------:R-:W-:Y:S01]  /*22000*/  VIADD R11, R9, 0x40 ;  /* 0x00000040090b7836 */ /* 0x000fe20000000000 */
[----:B0-----:R3:W0:Y:S01]  /*22010*/  SHFL.IDX PT, R84, R24, RZ, 0x181f ;  /* 0x00181fff18547589 */ /* 0x00162200000e0000 */
[----:B------:R1:W-:Y:S01]  /*22020*/  SYNCS.ARRIVE.TRANS64.RED.A1T0 RZ, [R0+URZ], RZ ;  /* 0x000000ff00ff79a7 */ /* 0x0003e2000810043f */
[-C--:B------:R-:W-:Y:S02]  /*22030*/  ISETP.GE.AND P1, PT, R21, R8.reuse, PT ;  /* 0x000000081500720c */ /* 0x080fe40003f26270 */
[----:B------:R-:W-:Y:S01]  /*22040*/  ISETP.GE.AND P0, PT, R11, R8, PT ;  /* 0x000000080b00720c */ /* 0x000fe20003f06270 */
[----:B-1----:R3:W1:Y:S01]  /*22050*/  SHFL.IDX PT, R0, R86, RZ, 0x181f ;  /* 0x00181fff56007589 */ /* 0x00266200000e0000 */
[----:B------:R-:W-:Y:S11]  /*22060*/  @P2 BRA `(.L_x_1830) ;  /* 0x0000000000442947 */ /* 0x000ff60003800000 */
[----:B------:R-:W-:Y:S02]  /*22070*/  ULDC UR4, c[0x0][0xac8] ;  /* 0x0002b20000047ab9 */ /* 0x000fe40000000800 */
[----:B------:R-:W-:Y:S02]  /*22080*/  ISETP.GE.AND P5, PT, R18, UR4, PT ;  /* 0x0000000412007c0c */ /* 0x000fe4000bfa6270 */
[----:B------:R-:W-:Y:S02]  /*22090*/  ISETP.GE.AND P4, PT, R203, UR4, PT ;  /* 0x00000004cb007c0c */ /* 0x000fe4000bf86270 */
[----:B------:R-:W-:Y:S02]  /*220a0*/  ISETP.GE.AND P3, PT, R22, UR4, PT ;  /* 0x0000000416007c0c */ /* 0x000fe4000bf66270 */
[----:B------:R-:W-:-:S07]  /*220b0*/  ISETP.GE.AND P2, PT, R23, UR4, PT ;  /* 0x0000000417007c0c */ /* 0x000fce000bf46270 */
[----:B0-----:R-:W-:-:S04]  /*220c0*/  @!P5 LEA R2, P6, R18, R84, 0x1 ;  /* 0x000000541202d211 */ /* 0x001fc800078c08ff */
[----:B-1----:R-:W-:Y:S02]  /*220d0*/  @!P5 LEA.HI.X R3, R18, R0, R19, 0x1, P6 ;  /* 0x000000001203d211 */ /* 0x002fe400030f0c13 */
        /* <DEDUP_REMOVED lines=10> */
.L_x_1830:
[----:B------:R-:W-:Y:S05]  /*22180*/  BSYNC B1 ;  /* 0x0000000000017941 */ /* 0x000fea0003800000 */
.L_x_1829:
[----:B-1----:R1:W4:Y:S01]  /*22190*/  SHFL.IDX PT, R0, R86, 0x1, 0x181f ;  /* 0x00381f0056007f89 */ /* 0x00232200000e0000 */
[----:B------:R-:W-:Y:S03]  /*221a0*/  BSSY B1, `(.L_x_1831) ;  /* 0x0000014000017945 */ /* 0x000fe60003800000 */
[----:B--2---:R1:W2:Y:S01]  /*221b0*/  SHFL.IDX PT, R10, R24, 0x1, 0x181f ;  /* 0x00381f00180a7f89 */ /* 0x0042a200000e0000 */
[----:B------:R-:W-:Y:S05]  /*221c0*/  @P1 BRA `(.L_x_1832) ;  /* 0x0000000000441947 */ /* 0x000fea0003800000 */
[----:B------:R-:W-:Y:S02]  /*221d0*/  ULDC UR4, c[0x0][0xac8] ;  /* 0x0002b20000047ab9 */ /* 0x000fe40000000800 */
[----:B------:R-:W-:Y:S02]  /*221e0*/  ISETP.GE.AND P4, PT, R18, UR4, PT ;  /* 0x0000000412007c0c */ /* 0x000fe4000bf86270 */
[----:B------:R-:W-:Y:S02]  /*221f0*/  ISETP.GE.AND P3, PT, R203, UR4, PT ;  /* 0x00000004cb007c0c */ /* 0x000fe4000bf66270 */
[----:B------:R-:W-:Y:S02]  /*22200*/  ISETP.GE.AND P2, PT, R22, UR4, PT ;  /* 0x0000000416007c0c */ /* 0x000fe4000bf46270 */
[----:B------:R-:W-:-:S07]  /*22210*/  ISETP.GE.AND P1, PT, R23, UR4, PT ;  /* 0x0000000417007c0c */ /* 0x000fce000bf26270 */
[CC--:B--2---:R-:W-:Y:S02]  /*22220*/  @!P4 LEA R2, P6, R18.reuse, R10.reuse, 0x1 ;  /* 0x0000000a1202c211 */ /* 0x0c4fe400078c08ff */
[C---:B-----5:R-:W-:Y:S02]  /*22230*/  @!P3 LEA R4, P5, R201.reuse, R10, 0x1 ;  /* 0x0000000ac904b211 */ /* 0x060fe400078a08ff */
        /* <DEDUP_REMOVED lines=10> */
.L_x_1832:
[----:B------:R-:W-:Y:S05]  /*222e0*/  BSYNC B1 ;  /* 0x0000000000017941 */ /* 0x000fea0003800000 */
.L_x_1831:
[----:B----4-:R4:W0:Y:S01]  /*222f0*/  SHFL.IDX PT, R0, R86, 0x2, 0x181f ;  /* 0x00581f0056007f89 */ /* 0x01082200000e0000 */
        /* <DEDUP_REMOVED lines=8> */
[-C--:B--2---:R-:W-:Y:S02]  /*22380*/  @!P3 LEA R2, P6, R18, R10.reuse, 0x1 ;  /* 0x0000000a1202b211 */ /* 0x084fe400078c08ff */
[-C--:B-----5:R-:W-:Y:S02]  /*22390*/  @!P2 LEA R4, P5, R201, R10.reuse, 0x1 ;  /* 0x0000000ac904a211 */ /* 0x0a0fe400078a08ff */
[----:B------:R-:W-:Y:S02]  /*223a0*/  @!P1 LEA R6, P4, R22, R10, 0x1 ;  /* 0x0000000a16069211 */ /* 0x000fe400078808ff */
[----:B0-----:R-:W-:Y:S02]  /*223b0*/  @!P3 LEA.HI.X R3, R18, R0, R19, 0x1, P6 ;  /* 0x000000001203b211 */ /* 0x001fe400030f0c13 */
        /* <DEDUP_REMOVED lines=8> */
.L_x_1834:
[----:B------:R-:W-:Y:S05]  /*22440*/  BSYNC B1 ;  /* 0x0000000000017941 */ /* 0x000fea0003800000 */
.L_x_1833:
[----:B------:R-:W-:Y:S01]  /*22450*/  VIADD R9, R9, 0x60 ;  /* 0x0000006009097836 */ /* 0x000fe20000000000 */
[----:B-1-34-:R-:W1:Y:S04]  /*22460*/  SHFL.IDX PT, R86, R86, 0x3, 0x181f ;  /* 0x00781f0056567f89 */ /* 0x01ae6800000e0000 */
[----:B------:R-:W-:Y:S01]  /*22470*/  ISETP.GE.AND P0, PT, R9, R8, PT ;  /* 0x000000080900720c */ /* 0x000fe20003f06270 */
[----:B------:R-:W3:-:S12]  /*22480*/  SHFL.IDX PT, R24, R24, 0x3, 0x181f ;  /* 0x00781f0018187f89 */ /* 0x000ed800000e0000 */
[----:B------:R-:W-:Y:S05]  /*22490*/  @P0 BRA `(.L_x_1835) ;  /* 0x0000002800280947 */ /* 0x000fea0003800000 */
[----:B------:R-:W-:Y:S02]  /*224a0*/  ULDC UR4, c[0x0][0xac8] ;  /* 0x0002b20000047ab9 */ /* 0x000fe40000000800 */
[----:B------:R-:W-:Y:S02]  /*224b0*/  ISETP.GE.AND P3, PT, R18, UR4, PT ;  /* 0x0000000412007c0c */ /* 0x000fe4000bf66270 */
[----:B------:R-:W-:Y:S02]  /*224c0*/  ISETP.GE.AND P4, PT, R203, UR4, PT ;  /* 0x00000004cb007c0c */ /* 0x000fe4000bf86270 */
[----:B------:R-:W-:-:S09]  /*224d0*/  ISETP.GE.AND P5, PT, R22, UR4, PT ;  /* 0x0000000416007c0c */ /* 0x000fd2000bfa6270 */
[-C--:B0--3--:R-:W-:Y:S02]  /*224e0*/  @!P3 LEA R2, P0, R18, R24.reuse, 0x1 ;  /* 0x000000181202b211 */ /* 0x089fe400078008ff */
[CC--:B-----5:R-:W-:Y:S02]  /*224f0*/  @!P4 LEA R4, P1, R201.reuse, R24.reuse, 0x1 ;  /* 0x00000018c904c211 */ /* 0x0e0fe400078208ff */
[----:B------:R-:W-:Y:S02]  /*22500*/  @!P5 LEA R6, P2, R22, R24, 0x1 ;  /* 0x000000181606d211 */ /* 0x000fe400078408ff */
[-C--:B-1----:R-:W-:Y:S02]  /*22510*/  @!P3 LEA.HI.X R3, R18, R86.reuse, R19, 0x1, P0 ;  /* 0x000000561203b211 */ /* 0x082fe400000f0c13 */
[-C--:B------:R-:W-:Y:S02]  /*22520*/  @!P4 LEA.HI.X R5, R201, R86.reuse, R224, 0x1, P1 ;  /* 0x00000056c905c211 */ /* 0x080fe400008f0ce0 */
[----:B------:R-:W-:Y:S01]  /*22530*/  @!P5 LEA.HI.X R7, R22, R86, R87, 0x1, P2 ;  /* 0x000000561607d211 */ /* 0x000fe200010f0c57 */
[----:B------:R4:W-:Y:S01]  /*22540*/  @!P3 ST.E.128 desc[UR60][R2.64], R32 ;  /* 0x000000200200b985 */ /* 0x0009e2000c101d3c */
[----:B------:R-:W-:-:S03]  /*22550*/  ISETP.GE.AND P0, PT, R23, UR4, PT ;  /* 0x0000000417007c0c */ /* 0x000fc6000bf06270 */
[----:B------:R4:W-:Y:S04]  /*22560*/  @!P4 ST.E.128 desc[UR60][R4.64], R48 ;  /* 0x000000300400c985 */ /* 0x0009e8000c101d3c */
[----:B------:R4:W-:Y:S06]  /*22570*/  @!P5 ST.E.128 desc[UR60][R6.64], R64 ;  /* 0x000000400600d985 */ /* 0x0009ec000c101d3c */
[----:B------:R-:W-:Y:S05]  /*22580*/  @P0 BRA `(.L_x_1835) ;  /* 0x0000002400ec0947 */ /* 0x000fea0003800000 */
[----:B----4-:R-:W-:-:S04]  /*22590*/  LEA R2, P0, R23, R24, 0x1 ;  /* 0x0000001817027211 */ /* 0x010fc800078008ff */
[----:B------:R-:W-:-:S05]  /*225a0*/  LEA.HI.X R3, R23, R86, R229, 0x1, P0 ;  /* 0x0000005617037211 */ /* 0x000fca00000f0ce5 */
[----:B------:R0:W-:Y:S01]  /*225b0*/  ST.E.128 desc[UR60][R2.64], R80 ;  /* 0x0000005002007985 */ /* 0x0001e2000c101d3c */
[----:B------:R-:W-:Y:S05]  /*225c0*/  BRA `(.L_x_1835) ;  /* 0x0000002400dc7947 */ /* 0x000fea0003800000 */
.L_x_1828:
[----:B------:R-:W1:Y:S01]  /*225d0*/  @P1 LDC R7, c[0x0][0xbec] ;  /* 0x0002fb00ff071b82 */ /* 0x000e620000000800 */
[----:B------:R-:W-:Y:S01]  /*225e0*/  ULDC.64 UR4, c[0x0][0xb08] ;  /* 0x0002c20000047ab9 */ /* 0x000fe20000000a00 */
[----:B0-----:R-:W-:Y:S01]  /*225f0*/  IMAD.MOV.U32 R12, RZ, RZ, R92 ;  /* 0x000000ffff0c7224 */ /* 0x001fe200078e005c */
[----:B------:R-:W-:Y:S01]  /*22600*/  IADD3 R160, R225, 0xd8, RZ ;  /* 0x000000d8e1a07810 */ /* 0x000fe20007ffe0ff */
[----:B------:R-:W-:Y:S01]  /*22610*/  IMAD R9, R9, UR4, RZ ;  /* 0x0000000409097c24 */ /* 0x000fe2000f8e02ff */
[C---:B------:R-:W-:Y:S01]  /*22620*/  IADD3 R170, R225.reuse, 0xb0, RZ ;  /* 0x000000b0e1aa7810 */ /* 0x040fe20007ffe0ff */
[C---:B------:R-:W-:Y:S01]  /*22630*/  VIADD R154, R225.reuse, 0xf0 ;  /* 0x000000f0e19a7836 */ /* 0x040fe20000000000 */
[C---:B------:R-:W-:Y:S01]  /*22640*/  IADD3 R180, R225.reuse, 0x88, RZ ;  /* 0x00000088e1b47810 */ /* 0x040fe20007ffe0ff */
[----:B------:R-:W0:Y:S01]  /*22650*/  @P1 LDC R6, c[0x0][0xbf0] ;  /* 0x0002fc00ff061b82 */ /* 0x000e220000000800 */
[----:B------:R-:W-:Y:S01]  /*22660*/  IMAD R9, R0, UR5, R9 ;  /* 0x0000000500097c24 */ /* 0x000fe2000f8e0209 */
[C---:B------:R-:W-:Y:S01]  /*22670*/  IADD3 R190, R225.reuse, 0x60, RZ ;  /* 0x00000060e1be7810 */ /* 0x040fe20007ffe0ff */
[C---:B------:R-:W-:Y:S01]  /*22680*/  VIADD R158, R225.reuse, 0xe0 ;  /* 0x000000e0e19e7836 */ /* 0x040fe20000000000 */
[C---:B------:R-:W-:Y:S01]  /*22690*/  IADD3 R206, R225.reuse, 0x38, RZ ;  /* 0x00000038e1ce7810 */ /* 0x040fe20007ffe0ff */
[C---:B------:R-:W-:Y:S01]  /*226a0*/  VIADD R162, R225.reuse, 0xd0 ;  /* 0x000000d0e1a27836 */ /* 0x040fe20000000000 */
[C---:B------:R-:W-:Y:S01]  /*226b0*/  IADD3 R216, R225.reuse, 0x10, RZ ;  /* 0x00000010e1d87810 */ /* 0x040fe20007ffe0ff */
[C---:B------:R-:W-:Y:S01]  /*226c0*/  VIADD R164, R225.reuse, 0xc8 ;  /* 0x000000c8e1a47836 */ /* 0x040fe20000000000 */
[----:B------:R-:W-:Y:S01]  /*226d0*/  BSSY B1, `(.L_x_1836) ;  /* 0x00000fe000017945 */ /* 0x000fe20003800000 */
[C---:B------:R-:W-:Y:S01]  /*226e0*/  VIADD R166, R225.reuse, 0xc0 ;  /* 0x000000c0e1a67836 */ /* 0x040fe20000000000 */
[----:B------:R-:W-:Y:S01]  /*226f0*/  SHF.R.S32.HI R154, RZ, 0x1f, R154 ;  /* 0x0000001fff9a7819 */ /* 0x000fe2000001149a */
[C---:B------:R-:W-:Y:S01]  /*22700*/  VIADD R168, R225.reuse, 0xb8 ;  /* 0x000000b8e1a87836 */ /* 0x040fe20000000000 */
[C---:B------:R-:W-:Y:S01]  /*22710*/  IADD3 R155, R225.reuse, 0xe8, RZ ;  /* 0x000000e8e19b7810 */ /* 0x040fe20007ffe0ff */
[C---:B------:R-:W-:Y:S01]  /*22720*/  VIADD R172, R225.reuse, 0xa8 ;  /* 0x000000a8e1ac7836 */ /* 0x040fe20000000000 */
[----:B------:R-:W-:Y:S01]  /*22730*/  SHF.R.S32.HI R158, RZ, 0x1f, R158 ;  /* 0x0000001fff9e7819 */ /* 0x000fe2000001149e */
[----:B------:R-:W-:Y:S01]  /*22740*/  VIADD R174, R225, 0xa0 ;  /* 0x000000a0e1ae7836 */ /* 0x000fe20000000000 */
[----:B------:R-:W-:Y:S01]  /*22750*/  SHF.R.S32.HI R160, RZ, 0x1f, R160 ;  /* 0x0000001fffa07819 */ /* 0x000fe200000114a0 */
[----:B-1----:R-:W-:Y:S01]  /*22760*/  @P1 IMAD.HI.U32 R7, R92, R7, RZ ;  /* 0x000000075c071227 */ /* 0x002fe200078e00ff */
[----:B------:R-:W-:-:S02]  /*22770*/  SHF.R.S32.HI R162, RZ, 0x1f, R162 ;  /* 0x0000001fffa27819 */ /* 0x000fc400000114a2 */
[----:B------:R-:W-:Y:S01]  /*22780*/  SHF.R.S32.HI R164, RZ, 0x1f, R164 ;  /* 0x0000001fffa47819 */ /* 0x000fe200000114a4 */
[C---:B------:R-:W-:Y:S01]  /*22790*/  VIADD R176, R225.reuse, 0x98 ;  /* 0x00000098e1b07836 */ /* 0x040fe20000000000 */
[C---:B------:R-:W-:Y:S01]  /*227a0*/  IADD3 R165, R225.reuse, 0xc0, RZ ;  /* 0x000000c0e1a57810 */ /* 0x040fe20007ffe0ff */
[C---:B------:R-:W-:Y:S01]  /*227b0*/  VIADD R178, R225.reuse, 0x90 ;  /* 0x00000090e1b27836 */ /* 0x040fe20000000000 */
[----:B0-----:R-:W-:Y:S01]  /*227c0*/  @P1 SHF.R.U32.HI R12, RZ, R6, R7 ;  /* 0x00000006ff0c1219 */ /* 0x001fe20000011607 */
[----:B------:R-:W-:Y:S01]  /*227d0*/  IMAD.WIDE.U32 R6, R0, UR4, RZ ;  /* 0x0000000400067c25 */ /* 0x000fe2000f8e00ff */
[----:B------:R-:W-:Y:S01]  /*227e0*/  ULDC.64 UR4, c[0x0][0xb38] ;  /* 0x0002ce0000047ab9 */ /* 0x000fe20000000a00 */
[----:B------:R-:W-:Y:S02]  /*227f0*/  SHF.R.S32.HI R0, RZ, 0x1f, R10 ;  /* 0x0000001fff007819 */ /* 0x000fe4000001140a */
[----:B------:R-:W-:Y:S01]  /*22800*/  VIADD R182, R225, 0x80 ;  /* 0x00000080e1b67836 */ /* 0x000fe20000000000 */
[----:B------:R-:W-:Y:S01]  /*22810*/  IADD3 R7, R7, R9, RZ ;  /* 0x0000000907077210 */ /* 0x000fe20007ffe0ff */
[C---:B------:R-:W-:Y:S01]  /*22820*/  VIADD R184, R225.reuse, 0x78 ;  /* 0x00000078e1b87836 */ /* 0x040fe20000000000 */
[----:B------:R-:W-:Y:S01]  /*22830*/  SHF.R.S32.HI R9, RZ, 0x1f, R12 ;  /* 0x0000001fff097819 */ /* 0x000fe2000001140c */
[----:B------:R-:W-:Y:S01]  /*22840*/  VIADD R186, R225, 0x70 ;  /* 0x00000070e1ba7836 */ /* 0x000fe20000000000 */
[----:B------:R-:W-:Y:S01]  /*22850*/  SHF.R.S32.HI R166, RZ, 0x1f, R166 ;  /* 0x0000001fffa67819 */ /* 0x000fe200000114a6 */
[----:B------:R-:W-:Y:S01]  /*22860*/  IMAD.WIDE.U32 R6, R226, UR4, R6 ;  /* 0x00000004e2067c25 */ /* 0x000fe2000f8e0006 */
[----:B------:R-:W-:-:S02]  /*22870*/  SHF.R.S32.HI R168, RZ, 0x1f, R168 ;  /* 0x0000001fffa87819 */ /* 0x000fc400000114a8 */
[----:B------:R-:W-:Y:S01]  /*22880*/  SHF.R.S32.HI R170, RZ, 0x1f, R170 ;  /* 0x0000001fffaa7819 */ /* 0x000fe200000114aa */
[----:B------:R-:W-:Y:S01]  /*22890*/  IMAD R7, R226, UR5, R7 ;  /* 0x00000005e2077c24 */ /* 0x000fe2000f8e0207 */
[----:B------:R-:W-:Y:S01]  /*228a0*/  ULDC.64 UR4, c[0x0][0xb40] ;  /* 0x0002d00000047ab9 */ /* 0x000fe20000000a00 */
[C---:B------:R-:W-:Y:S01]  /*228b0*/  VIADD R188, R225.reuse, 0x68 ;  /* 0x00000068e1bc7836 */ /* 0x040fe20000000000 */
[----:B------:R-:W-:Y:S01]  /*228c0*/  SHF.R.S32.HI R172, RZ, 0x1f, R172 ;  /* 0x0000001fffac7819 */ /* 0x000fe200000114ac */
[----:B------:R-:W-:Y:S01]  /*228d0*/  IMAD R0, R0, UR4, RZ ;  /* 0x0000000400007c24 */ /* 0x000fe2000f8e02ff */
[----:B------:R-:W-:Y:S01]  /*228e0*/  SHF.R.S32.HI R174, RZ, 0x1f, R174 ;  /* 0x0000001fffae7819 */ /* 0x000fe200000114ae */
[C---:B------:R-:W-:Y:S01]  /*228f0*/  IMAD.WIDE.U32 R6, R10.reuse, UR4, R6 ;  /* 0x000000040a067c25 */ /* 0x040fe2000f8e0006 */
[C---:B------:R-:W-:Y:S02]  /*22900*/  IADD3 R175, R225.reuse, 0x98, RZ ;  /* 0x00000098e1af7810 */ /* 0x040fe40007ffe0ff */
[----:B------:R-:W-:Y:S01]  /*22910*/  SHF.R.S32.HI R176, RZ, 0x1f, R176 ;  /* 0x0000001fffb07819 */ /* 0x000fe200000114b0 */
[----:B------:R-:W-:Y:S01]  /*22920*/  IMAD R0, R10, UR5, R0 ;  /* 0x000000050a007c24 */ /* 0x000fe2000f8e0200 */
[----:B------:R-:W-:Y:S01]  /*22930*/  ULDC.64 UR4, c[0x0][0xb48] ;  /* 0x0002d20000047ab9 */ /* 0x000fe20000000a00 */
[----:B------:R-:W-:Y:S01]  /*22940*/  VIADD R192, R225, 0x58 ;  /* 0x00000058e1c07836 */ /* 0x000fe20000000000 */
[----:B------:R-:W-:Y:S01]  /*22950*/  SHF.R.S32.HI R178, RZ, 0x1f, R178 ;  /* 0x0000001fffb27819 */ /* 0x000fe200000114b2 */
[----:B------:R-:W-:Y:S01]  /*22960*/  IMAD.IADD R7, R7, 0x1, R0 ;  /* 0x0000000107077824 */ /* 0x000fe200078e0200 */
[----:B------:R-:W-:Y:S01]  /*22970*/  SHF.R.S32.HI R180, RZ, 0x1f, R180 ;  /* 0x0000001fffb47819 */ /* 0x000fe200000114b4 */
[----:B------:R-:W-:Y:S01]  /*22980*/  IMAD.MOV R0, RZ, RZ, -R12 ;  /* 0x000000ffff007224 */ /* 0x000fe200078e0a0c */
[----:B------:R-:W-:Y:S01]  /*22990*/  SHF.R.S32.HI R182, RZ, 0x1f, R182 ;  /* 0x0000001fffb67819 */ /* 0x000fe200000114b6 */
[----:B------:R-:W-:Y:S01]  /*229a0*/  IMAD.WIDE.U32 R6, R157, UR4, R6 ;  /* 0x000000049d067c25 */ /* 0x000fe2000f8e0006 */
[----:B------:R-:W-:-:S02]  /*229b0*/  SHF.R.S32.HI R184, RZ, 0x1f, R184 ;  /* 0x0000001fffb87819 */ /* 0x000fc400000114b8 */
[----:B------:R-:W-:Y:S01]  /*229c0*/  IADD3 R185, R225, 0x70, RZ ;  /* 0x00000070e1b97810 */ /* 0x000fe20007ffe0ff */
[----:B------:R-:W-:Y:S01]  /*229d0*/  IMAD R7, R157, UR5, R7 ;  /* 0x000000059d077c24 */ /* 0x000fe2000f8e0207 */
[----:B------:R-:W-:Y:S01]  /*229e0*/  ULDC.64 UR4, c[0x0][0xb30] ;  /* 0x0002cc0000047ab9 */ /* 0x000fe20000000a00 */
[----:B------:R-:W-:Y:S01]  /*229f0*/  IMAD R0, R156, R0, R92 ;  /* 0x000000009c007224 */ /* 0x000fe200078e025c */
[----:B------:R-:W-:Y:S01]  /*22a00*/  SHF.R.S32.HI R186, RZ, 0x1f, R186 ;  /* 0x0000001fffba7819 */ /* 0x000fe200000114ba */
[----:B------:R-:W-:Y:S01]  /*22a10*/  IMAD R9, R9, UR4, RZ ;  /* 0x0000000409097c24 */ /* 0x000fe2000f8e02ff */
[----:B------:R-:W-:Y:S01]  /*22a20*/  SHF.R.S32.HI R188, RZ, 0x1f, R188 ;  /* 0x0000001fffbc7819 */ /* 0x000fe200000114bc */
[C---:B------:R-:W-:Y:S01]  /*22a30*/  IMAD.WIDE.U32 R6, R12.reuse, UR4, R6 ;  /* 0x000000040c067c25 */ /* 0x040fe2000f8e0006 */
[----:B------:R-:W-:Y:S02]  /*22a40*/  SHF.R.S32.HI R10, RZ, 0x1f, R0 ;  /* 0x0000001fff0a7819 */ /* 0x000fe40000011400 */
[----:B------:R-:W-:Y:S01]  /*22a50*/  SHF.R.S32.HI R190, RZ, 0x1f, R190 ;  /* 0x0000001fffbe7819 */ /* 0x000fe200000114be */
[----:B------:R-:W-:Y:S01]  /*22a60*/  IMAD R9, R12, UR5, R9 ;  /* 0x000000050c097c24 */ /* 0x000fe2000f8e0209 */
[----:B------:R-:W-:Y:S01]  /*22a70*/  ULDC.64 UR4, c[0x0][0xb28] ;  /* 0x0002ca0000047ab9 */ /* 0x000fe20000000a00 */
[----:B------:R-:W-:Y:S01]  /*22a80*/  VIADD R92, R225, 0xf8 ;  /* 0x000000f8e15c7836 */ /* 0x000fe20000000000 */
[----:B------:R-:W-:Y:S01]  /*22a90*/  SHF.R.S32.HI R192, RZ, 0x1f, R192 ;  /* 0x0000001fffc07819 */ /* 0x000fe200000114c0 */
[----:B------:R-:W-:Y:S01]  /*22aa0*/  IMAD.IADD R7, R7, 0x1, R9 ;  /* 0x0000000107077824 */ /* 0x000fe200078e0209 */
[----:B------:R-:W-:Y:S01]  /*22ab0*/  IADD3 R195, R225, 0x48, RZ ;  /* 0x00000048e1c37810 */ /* 0x000fe20007ffe0ff */
[----:B------:R-:W-:Y:S01]  /*22ac0*/  IMAD R10, R10, UR4, RZ ;  /* 0x000000040a0a7c24 */ /* 0x000fe2000f8e02ff */
[----:B------:R-:W-:Y:S01]  /*22ad0*/  SHF.R.S32.HI R92, RZ, 0x1f, R92 ;  /* 0x0000001fff5c7819 */ /* 0x000fe2000001145c */
[----:B------:R-:W-:Y:S01]  /*22ae0*/  IMAD.WIDE.U32 R6, R0, UR4, R6 ;  /* 0x0000000400067c25 */ /* 0x000fe2000f8e0006 */
[----:B------:R-:W-:-:S02]  /*22af0*/  SHF.R.S32.HI R206, RZ, 0x1f, R206 ;  /* 0x0000001fffce7819 */ /* 0x000fc400000114ce */
[C---:B------:R-:W-:Y:S01]  /*22b00*/  IADD3 R211, R225.reuse, 0x20, RZ ;  /* 0x00000020e1d37810 */ /* 0x040fe20007ffe0ff */
[----:B------:R-:W-:Y:S01]  /*22b10*/  IMAD R10, R0, UR5, R10 ;  /* 0x00000005000a7c24 */ /* 0x000fe2000f8e020a */
[----:B------:R-:W-:Y:S01]  /*22b20*/  ULDC.64 UR4, c[0x0][0xb00] ;  /* 0x0002c00000047ab9 */ /* 0x000fe20000000a00 */
[----:B------:R-:W-:Y:S01]  /*22b30*/  VIADD R156, R225, 0xe8 ;  /* 0x000000e8e19c7836 */ /* 0x000fe20000000000 */
[C---:B------:R-:W-:Y:S01]  /*22b40*/  LEA R0, P0, R6.reuse, UR4, 0x2 ;  /* 0x0000000406007c11 */ /* 0x040fe2000f8010ff */
[----:B------:R-:W-:Y:S01]  /*22b50*/  IMAD.IADD R9, R7, 0x1, R10 ;  /* 0x0000000107097824 */ /* 0x000fe200078e020a */
[----:B------:R-:W-:Y:S01]  /*22b60*/  SHF.R.S32.HI R216, RZ, 0x1f, R216 ;  /* 0x0000001fffd87819 */ /* 0x000fe200000114d8 */
[C---:B------:R-:W-:Y:S01]  /*22b70*/  VIADD R194, R225.reuse, 0x50 ;  /* 0x00000050e1c27836 */ /* 0x040fe20000000000 */
[----:B------:R-:W-:Y:S01]  /*22b80*/  SHF.R.S32.HI R156, RZ, 0x1f, R156 ;  /* 0x0000001fff9c7819 */ /* 0x000fe2000001149c */
[C---:B------:R-:W-:Y:S01]  /*22b90*/  VIADD R196, R225.reuse, 0x48 ;  /* 0x00000048e1c47836 */ /* 0x040fe20000000000 */
[----:B------:R-:W-:Y:S01]  /*22ba0*/  LEA.HI.X R9, R6, UR5, R9, 0x2, P0 ;  /* 0x0000000506097c11 */ /* 0x000fe200080f1409 */
[C---:B------:R-:W-:Y:S01]  /*22bb0*/  VIADD R198, R225.reuse, 0x40 ;  /* 0x00000040e1c67836 */ /* 0x040fe20000000000 */
[----:B------:R-:W-:Y:S01]  /*22bc0*/  ISETP.GE.AND P0, PT, R20, R8, PT ;  /* 0x000000081400720c */ /* 0x000fe20003f06270 */
[----:B------:R-:W-:Y:S01]  /*22bd0*/  VIADD R208, R225, 0x30 ;  /* 0x00000030e1d07836 */ /* 0x000fe20000000000 */
[----:B------:R-:W-:Y:S01]  /*22be0*/  IADD3 R6, R17, 0x30820, RZ ;  /* 0x0003082011067810 */ /* 0x000fe20007ffe0ff */
[C---:B------:R-:W-:Y:S01]  /*22bf0*/  VIADD R210, R225.reuse, 0x28 ;  /* 0x00000028e1d27836 */ /* 0x040fe20000000000 */
[----:B------:R0:W1:Y:S01]  /*22c00*/  SHFL.IDX PT, R20, R0, RZ, 0x1c1f ;  /* 0x001c1fff00147589 */ /* 0x00006200000e0000 */
[C---:B------:R-:W-:Y:S01]  /*22c10*/  VIADD R212, R225.reuse, 0x20 ;  /* 0x00000020e1d47836 */ /* 0x040fe20000000000 */
[----:B------:R-:W-:Y:S01]  /*22c20*/  PRMT R6, RZ, 0x654, R6 ;  /* 0x00000654ff067816 */ /* 0x000fe20000000006 */
[C---:B------:R-:W-:Y:S01]  /*22c30*/  VIADD R214, R225.reuse, 0x18 ;  /* 0x00000018e1d67836 */ /* 0x040fe20000000000 */
[----:B------:R0:W2:Y:S01]  /*22c40*/  SHFL.IDX PT, R10, R9, RZ, 0x1c1f ;  /* 0x001c1fff090a7589 */ /* 0x0000a200000e0000 */
[C---:B------:R-:W-:Y:S01]  /*22c50*/  VIADD R219, R225.reuse, 0x8 ;  /* 0x00000008e1db7836 */ /* 0x040fe20000000000 */
[----:B------:R0:W-:Y:S01]  /*22c60*/  SYNCS.ARRIVE.TRANS64.RED.A1T0 RZ, [R6+URZ], RZ ;  /* 0x000000ff06ff79a7 */ /* 0x0001e2000810043f */
        /* <DEDUP_REMOVED lines=18> */
[----:B------:R-:W-:-:S02]  /*22d90*/  VIADD R173, R225, 0xa0 ;  /* 0x000000a0e1ad7836 */ /* 0x000fc40000000000 */
[C---:B------:R-:W-:Y:S02]  /*22da0*/  VIADD R177, R225.reuse, 0x90 ;  /* 0x00000090e1b17836 */ /* 0x040fe40000000000 */
[C---:B------:R-:W-:Y:S02]  /*22db0*/  VIADD R179, R225.reuse, 0x88 ;  /* 0x00000088e1b37836 */ /* 0x040fe40000000000 */
[C---:B------:R-:W-:Y:S02]  /*22dc0*/  VIADD R181, R225.reuse, 0x80 ;  /* 0x00000080e1b57836 */ /* 0x040fe40000000000 */
[C---:B------:R-:W-:Y:S02]  /*22dd0*/  VIADD R183, R225.reuse, 0x78 ;  /* 0x00000078e1b77836 */ /* 0x040fe40000000000 */
[C---:B------:R-:W-:Y:S02]  /*22de0*/  VIADD R187, R225.reuse, 0x68 ;  /* 0x00000068e1bb7836 */ /* 0x040fe40000000000 */
        /* <DEDUP_REMOVED lines=9> */
[----:B------:R-:W-:Y:S01]  /*22e80*/  VIADD R217, R225, 0x8 ;  /* 0x00000008e1d97836 */ /* 0x000fe20000000000 */
[----:B012---:R-:W-:Y:S06]  /*22e90*/  @P0 BRA `(.L_x_1837) ;  /* 0x0000000800040947 */ /* 0x007fec0003800000 */
[----:B------:R-:W-:Y:S02]  /*22ea0*/  ULDC UR4, c[0x0][0xac8] ;  /* 0x0002b20000047ab9 */ /* 0x000fe40000000800 */
[----:B------:R-:W-:Y:S02]  /*22eb0*/  ISETP.GE.AND P0, PT, R225, UR4, PT ;  /* 0x00000004e1007c0c */ /* 0x000fe4000bf06270 */
[----:B------:R-:W-:Y:S02]  /*22ec0*/  ISETP.GE.AND P5, PT, R191, UR4, PT ;  /* 0x00000004bf007c0c */ /* 0x000fe4000bfa6270 */
[----:B------:R-:W-:Y:S02]  /*22ed0*/  ISETP.GE.AND P4, PT, R189, UR4, PT ;  /* 0x00000004bd007c0c */ /* 0x000fe4000bf86270 */
[----:B------:R-:W-:-:S07]  /*22ee0*/  ISETP.GE.AND P3, PT, R187, UR4, PT ;  /* 0x00000004bb007c0c */ /* 0x000fce000bf66270 */
[----:B------:R-:W-:-:S04]  /*22ef0*/  @!P0 LEA R6, P1, R225, R20, 0x2 ;  /* 0x00000014e1068211 */ /* 0x000fc800078210ff */
[----:B------:R-:W-:-:S05]  /*22f00*/  @!P0 LEA.HI.X R7, R225, R10, R220, 0x2, P1 ;  /* 0x0000000ae1078211 */ /* 0x000fca00008f14dc */
        /* <DEDUP_REMOVED lines=55> */
[----:B------:R-:W-:Y:S02]  /*23280*/  @!P0 LEA.HI.X R7, R185, R10, R186, 0x2, P4 ;  /* 0x0000000ab9078211 */ /* 0x000fe400020f14ba */
[----:B------:R-:W-:Y:S02]  /*23290*/  ISETP.GE.AND P4, PT, R177, UR4, PT ;  /* 0x00000004b1007c0c */ /* 0x000fe4000bf86270 */
[-C--:B-1----:R-:W-:Y:S01]  /*232a0*/  @!P1 LEA R12, P5, R183, R20.reuse, 0x2 ;  /* 0x00000014b70c9211 */ /* 0x082fe200078a10ff */
[----:B------:R0:W-:Y:S01]  /*232b0*/  @!P0 ST.E.64 desc[UR60][R6.64], R80 ;  /* 0x0000005006008985 */ /* 0x0001e2000c101b3c */
[----:B--2---:R-:W-:Y:S02]  /*232c0*/  @!P2 LEA R14, P6, R181, R20, 0x2 ;  /* 0x00000014b50ea211 */ /* 0x004fe400078c10ff */
        /* <DEDUP_REMOVED lines=12> */
[----:B------:R-:W-:Y:S02]  /*23390*/  ISETP.GE.AND P0, PT, R169, UR4, PT ;  /* 0x00000004a9007c0c */ /* 0x000fe4000bf06270 */
[----:B--2---:R-:W-:Y:S01]  /*233a0*/  @!P5 LEA R14, P6, R175, R20, 0x2 ;  /* 0x00000014af0ed211 */ /* 0x004fe200078c10ff */
[----:B------:R1:W-:Y:S01]  /*233b0*/  @!P4 ST.E.64 desc[UR60][R12.64], R96 ;  /* 0x000000600c00c985 */ /* 0x0003e2000c101b3c */
[----:B------:R-:W-:Y:S02]  /*233c0*/  ISETP.GE.AND P4, PT, R165, UR4, PT ;  /* 0x00000004a5007c0c */ /* 0x000fe4000bf86270 */
[----:B------:R-:W-:Y:S02]  /*233d0*/  @!P5 LEA.HI.X R15, R175, R10, R176, 0x2, P6 ;  /* 0x0000000aaf0fd211 */ /* 0x000fe400030f14b0 */
[----:B0-----:R-:W-:-:S03]  /*233e0*/  @!P2 LEA R2, P6, R173, R20, 0x2 ;  /* 0x00000014ad02a211 */ /* 0x001fc600078c10ff */
[----:B------:R-:W-:Y:S01]  /*233f0*/  @!P5 ST.E.64 desc[UR60][R14.64], R100 ;  /* 0x000000640e00d985 */ /* 0x000fe2000c101b3c */
[----:B------:R-:W-:Y:S02]  /*23400*/  @!P1 LEA R6, P3, R171, R20, 0x2 ;  /* 0x00000014ab069211 */ /* 0x000fe400078610ff */
[----:B------:R-:W-:Y:S02]  /*23410*/  ISETP.GE.AND P5, PT, R167, UR4, PT ;  /* 0x00000004a7007c0c */ /* 0x000fe4000bfa6270 */
[----:B------:R-:W-:Y:S02]  /*23420*/  @!P2 LEA.HI.X R3, R173, R10, R174, 0x2, P6 ;  /* 0x0000000aad03a211 */ /* 0x000fe400030f14ae */
[----:B-1----:R-:W-:Y:S02]  /*23430*/  @!P0 LEA R12, P6, R169, R20, 0x2 ;  /* 0x00000014a90c8211 */ /* 0x002fe400078c10ff */
        /* <DEDUP_REMOVED lines=8> */
[----:B-1----:R-:W-:-:S02]  /*234c0*/  @!P4 LEA R6, P2, R165, R20, 0x2 ;  /* 0x00000014a506c211 */ /* 0x002fc400078410ff */
[----:B------:R-:W-:Y:S02]  /*234d0*/  @!P5 LEA.HI.X R3, R167, R10, R168, 0x2, P1 ;  /* 0x0000000aa703d211 */ /* 0x000fe400008f14a8 */
[----:B--2---:R-:W-:Y:S02]  /*234e0*/  @!P3 LEA R12, P6, R163, R20, 0x2 ;  /* 0x00000014a30cb211 */ /* 0x004fe400078c10ff */
        /* <DEDUP_REMOVED lines=10> */
[----:B------:R-:W-:Y:S02]  /*23590*/  @!P0 LEA.HI.X R3, R161, R10, R162, 0x2, P5 ;  /* 0x0000000aa1038211 */ /* 0x000fe400028f14a2 */
[----:B------:R-:W-:Y:S02]  /*235a0*/  ISETP.GE.AND P5, PT, R24, UR4, PT ;  /* 0x0000000418007c0c */ /* 0x000fe4000bfa6270 */
[C---:B-1----:R-:W-:Y:S01]  /*235b0*/  @!P1 LEA R6, P6, R159.reuse, R20, 0x2 ;  /* 0x000000149f069211 */ /* 0x042fe200078c10ff */
[----:B------:R0:W-:Y:S03]  /*235c0*/  @!P0 ST.E.64 desc[UR60][R2.64], R128 ;  /* 0x0000008002008985 */ /* 0x0001e6000c101b3c */
[----:B------:R-:W-:Y:S02]  /*235d0*/  @!P1 LEA.HI.X R7, R159, R10, R160, 0x2, P6 ;  /* 0x0000000a9f079211 */ /* 0x000fe400030f14a0 */
[----:B--2---:R-:W-:-:S03]  /*235e0*/  @!P3 LEA R12, P6, R155, R20, 0x2 ;  /* 0x000000149b0cb211 */ /* 0x004fc600078c10ff */
[----:B------:R1:W-:Y:S01]  /*235f0*/  @!P1 ST.E.64 desc[UR60][R6.64], R132 ;  /* 0x0000008406009985 */ /* 0x0003e2000c101b3c */
[----:B------:R-:W-:Y:S02]  /*23600*/  @!P3 LEA.HI.X R13, R155, R10, R156, 0x2, P6 ;  /* 0x0000000a9b0db211 */ /* 0x000fe400030f149c */
[----:B0-----:R-:W-:-:S04]  /*23610*/  @!P4 LEA R2, P0, R157, R20, 0x2 ;  /* 0x000000149d02c211 */ /* 0x001fc800078010ff */
[----:B------:R-:W-:Y:S02]  /*23620*/  @!P4 LEA.HI.X R3, R157, R10, R158, 0x2, P0 ;  /* 0x0000000a9d03c211 */ /* 0x000fe400000f149e */
[----:B-1----:R-:W-:-:S03]  /*23630*/  @!P2 LEA R6, P1, R93, R20, 0x2 ;  /* 0x000000145d06a211 */ /* 0x002fc600078210ff */
[----:B------:R0:W-:Y:S01]  /*23640*/  @!P4 ST.E.64 desc[UR60][R2.64], R136 ;  /* 0x000000880200c985 */ /* 0x0001e2000c101b3c */
[C---:B------:R-:W-:Y:S02]  /*23650*/  @!P5 LEA R20, P0, R24.reuse, R20, 0x2 ;  /* 0x000000141814d211 */ /* 0x040fe400078010ff */
[-C--:B------:R-:W-:Y:S01]  /*23660*/  @!P2 LEA.HI.X R7, R93, R10.reuse, R154, 0x2, P1 ;  /* 0x0000000a5d07a211 */ /* 0x080fe200008f149a */
[----:B------:R0:W-:Y:S01]  /*23670*/  @!P3 ST.E.64 desc[UR60][R12.64], R140 ;  /* 0x0000008c0c00b985 */ /* 0x0001e2000c101b3c */
[----:B------:R-:W-:-:S03]  /*23680*/  @!P5 LEA.HI.X R21, R24, R10, R92, 0x2, P0 ;  /* 0x0000000a1815d211 */ /* 0x000fc600000f145c */
[----:B------:R0:W-:Y:S04]  /*23690*/  @!P2 ST.E.64 desc[UR60][R6.64], R144 ;  /* 0x000000900600a985 */ /* 0x0001e8000c101b3c */
[----:B------:R0:W-:Y:S02]  /*236a0*/  @!P5 ST.E.64 desc[UR60][R20.64], R148 ;  /* 0x000000941400d985 */ /* 0x0001e4000c101b3c */
.L_x_1837:
[----:B------:R-:W-:Y:S05]  /*236b0*/  BSYNC B1 ;  /* 0x0000000000017941 */ /* 0x000fea0003800000 */
.L_x_1836:
[----:B------:R-:W-:Y:S01]  /*236c0*/  ISETP.GE.AND P0, PT, R11, R8, PT ;  /* 0x000000080b00720c */ /* 0x000fe20003f06270 */
[----:B------:R-:W1:Y:S04]  /*236d0*/  SHFL.IDX PT, R9, R9, 0x1, 0x1c1f ;  /* 0x003c1f0009097f89 */ /* 0x000e6800000e0000 */
[----:B------:R-:W2:Y:S08]  /*236e0*/  SHFL.IDX PT, R0, R0, 0x1, 0x1c1f ;  /* 0x003c1f0000007f89 */ /* 0x000eb000000e0000 */
[----:B------:R-:W-:Y:S05]  /*236f0*/  @P0 BRA `(.L_x_1835) ;  /* 0x0000001400900947 */ /* 0x000fea0003800000 */
[----:B------:R-:W-:Y:S02]  /*23700*/  ULDC UR4, c[0x0][0xac8] ;  /* 0x0002b20000047ab9 */ /* 0x000fe40000000800 */
[----:B------:R-:W-:Y:S02]  /*23710*/  ISETP.GE.AND P4, PT, R225, UR4, PT ;  /* 0x00000004e1007c0c */ /* 0x000fe4000bf86270 */
[----:B------:R-:W-:Y:S02]  /*23720*/  ISETP.GE.AND P2, PT, R217, UR4, PT ;  /* 0x00000004d9007c0c */ /* 0x000fe4000bf46270 */
[----:B------:R-:W-:Y:S02]  /*23730*/  ISETP.GE.AND P1, PT, R215, UR4, PT ;  /* 0x00000004d7007c0c */ /* 0x000fe4000bf26270 */
[----:B------:R-:W-:-:S07]  /*23740*/  ISETP.GE.AND P0, PT, R213, UR4, PT ;  /* 0x00000004d5007c0c */ /* 0x000fce000bf06270 */
[----:B0-2---:R-:W-:-:S04]  /*23750*/  @!P4 LEA R2, P3, R225, R0, 0x2 ;  /* 0x00000000e102c211 */ /* 0x005fc800078610ff */
[----:B-1----:R-:W-:Y:S02]  /*23760*/  @!P4 LEA.HI.X R3, R225, R9, R220, 0x2, P3 ;  /* 0x00000009e103c211 */ /* 0x002fe400018f14dc */
[----:B------:R-:W-:-:S03]  /*23770*/  ISETP.GE.AND P3, PT, R211, UR4, PT ;  /* 0x00000004d3007c0c */ /* 0x000fc6000bf66270 */
[----:B------:R0:W-:Y:S01]  /*23780*/  @!P4 ST.E.64 desc[UR60][R2.64], R4 ;  /* 0x000000040200c985 */ /* 0x0001e2000c101b3c */
[----:B------:R-:W-:Y:S02]  /*23790*/  ISETP.GE.AND P4, PT, R209, UR4, PT ;  /* 0x00000004d1007c0c */ /* 0x000fe4000bf86270 */
[-C--:B0-----:R-:W-:Y:S02]  /*237a0*/  @!P2 LEA R2, P6, R217, R0.reuse, 0x2 ;  /* 0x00000000d902a211 */ /* 0x081fe400078c10ff */
[-C--:B------:R-:W-:Y:S02]  /*237b0*/  @!P1 LEA R4, P5, R215, R0.reuse, 0x2 ;  /* 0x00000000d7049211 */ /* 0x080fe400078a10ff */
[-C--:B------:R-:W-:Y:S02]  /*237c0*/  @!P2 LEA.HI.X R3, R217, R9.reuse, R219, 0x2, P6 ;  /* 0x00000009d903a211 */ /* 0x080fe400030f14db */
[----:B------:R-:W-:Y:S02]  /*237d0*/  @!P0 LEA R6, P6, R213, R0, 0x2 ;  /* 0x00000000d5068211 */ /* 0x000fe400078c10ff */
        /* <DEDUP_REMOVED lines=9> */
[-C--:B------:R-:W-:Y:S02]  /*23870*/  @!P3 LEA.HI.X R3, R211, R9.reuse, R212, 0x2, P1 ;  /* 0x00000009d303b211 */ /* 0x080fe400008f14d4 */
[----:B------:R-:W-:Y:S02]  /*23880*/  ISETP.GE.AND P1, PT, R197, UR4, PT ;  /* 0x00000004c5007c0c */ /* 0x000fe4000bf26270 */
[----:B------:R-:W-:Y:S01]  /*23890*/  @!P4 LEA.HI.X R5, R209, R9, R210, 0x2, P2 ;  /* 0x00000009d105c211 */ /* 0x000fe200010f14d2 */
[----:B------:R0:W-:Y:S01]  /*238a0*/  @!P3 ST.E.64 desc[UR60][R2.64], R42 ;  /* 0x0000002a0200b985 */ /* 0x0001e2000c101b3c */
[----:B------:R-:W-:Y:S02]  /*238b0*/  ISETP.GE.AND P2, PT, R195, UR4, PT ;  /* 0x00000004c3007c0c */ /* 0x000fe4000bf46270 */
[----:B--2---:R-:W-:Y:S01]  /*238c0*/  @!P5 LEA R6, P6, R207, R0, 0x2 ;  /* 0x00000000cf06d211 */ /* 0x004fe200078c10ff */
[----:B------:R1:W-:Y:S01]  /*238d0*/  @!P4 ST.E.64 desc[UR60][R4.64], R46 ;  /* 0x0000002e0400c985 */ /* 0x0003e2000c101b3c */
[----:B------:R-:W-:-:S02]  /*238e0*/  ISETP.GE.AND P3, PT, R193, UR4, PT ;  /* 0x00000004c1007c0c */ /* 0x000fc4000bf66270 */
[----:B------:R-:W-:Y:S02]  /*238f0*/  @!P5 LEA.HI.X R7, R207, R9, R208, 0x2, P6 ;  /* 0x00000009cf07d211 */ /* 0x000fe400030f14d0 */
[----:B------:R-:W-:-:S03]  /*23900*/  ISETP.GE.AND P4, PT, R191, UR4, PT ;  /* 0x00000004bf007c0c */ /* 0x000fc6000bf86270 */
[----:B------:R2:W-:Y:S01]  /*23910*/  @!P5 ST.E.64 desc[UR60][R6.64], R50 ;  /* 0x000000320600d985 */ /* 0x0005e2000c101b3c */
[-C--:B0-----:R-:W-:Y:S02]  /*23920*/  @!P0 LEA R2, P6, R199, R0.reuse, 0x2 ;  /* 0x00000000c7028211 */ /* 0x081fe400078c10ff */
[-C--:B-1----:R-:W-:Y:S02]  /*23930*/  @!P1 LEA R4, P5, R197, R0.reuse, 0x2 ;  /* 0x00000000c5049211 */ /* 0x082fe400078a10ff */
[-C--:B------:R-:W-:Y:S02]  /*23940*/  @!P0 LEA.HI.X R3, R199, R9.reuse, R206, 0x2, P6 ;  /* 0x00000009c7038211 */ /* 0x080fe400030f14ce */
[----:B------:R-:W-:Y:S02]  /*23950*/  @!P1 LEA.HI.X R5, R197, R9, R198, 0x2, P5 ;  /* 0x00000009c5059211 */ /* 0x000fe400028f14c6 */
[----:B------:R-:W-:Y:S01]  /*23960*/  ISETP.GE.AND P5, PT, R189, UR4, PT ;  /* 0x00000004bd007c0c */ /* 0x000fe2000bfa6270 */
[----:B------:R0:W-:Y:S01]  /*23970*/  @!P0 ST.E.64 desc[UR60][R2.64], R54 ;  /* 0x0000003602008985 */ /* 0x0001e2000c101b3c */
[----:B--2---:R-:W-:-:S02]  /*23980*/  @!P2 LEA R6, P6, R195, R0, 0x2 ;  /* 0x00000000c306a211 */ /* 0x004fc400078c10ff */
[----:B------:R-:W-:Y:S01]  /*23990*/  ISETP.GE.AND P0, PT, R187, UR4, PT ;  /* 0x00000004bb007c0c */ /* 0x000fe2000bf06270 */
[----:B------:R1:W-:Y:S01]  /*239a0*/  @!P1 ST.E.64 desc[UR60][R4.64], R58 ;  /* 0x0000003a04009985 */ /* 0x0003e2000c101b3c */
        /* <DEDUP_REMOVED lines=9> */
[----:B--2---:R-:W-:-:S03]  /*23a40*/  @!P5 LEA R6, P6, R189, R0, 0x2 ;  /* 0x00000000bd06d211 */ /* 0x004fc600078c10ff */
[----:B------:R1:W-:Y:S01]  /*23a50*/  @!P4 ST.E.64 desc[UR60][R4.64], R70 ;  /* 0x000000460400c985 */ /* 0x0003e2000c101b3c */
[----:B------:R-:W-:-:S05]  /*23a60*/  @!P5 LEA.HI.X R7, R189, R9, R190, 0x2, P6 ;  /* 0x00000009bd07d211 */ /* 0x000fca00030f14be */
[----:B------:R2:W-:Y:S01]  /*23a70*/  @!P5 ST.E.64 desc[UR60][R6.64], R74 ;  /* 0x0000004a0600d985 */ /* 0x0005e2000c101b3c */
[----:B------:R-:W-:Y:S02]  /*23a80*/  ISETP.GE.AND P5, PT, R181, UR4, PT ;  /* 0x00000004b5007c0c */ /* 0x000fe4000bfa6270 */
[----:B0-----:R-:W-:-:S04]  /*23a90*/  @!P0 LEA R2, P4, R187, R0, 0x2 ;  /* 0x00000000bb028211 */ /* 0x001fc800078810ff */
[-C--:B------:R-:W-:Y:S02]  /*23aa0*/  @!P0 LEA.HI.X R3, R187, R9.reuse, R188, 0x2, P4 ;  /* 0x00000009bb038211 */ /* 0x080fe400020f14bc */
        /* <DEDUP_REMOVED lines=16> */
[-C--:B------:R-:W-:Y:S02]  /*23bb0*/  @!P4 LEA.HI.X R5, R179, R9.reuse, R180, 0x2, P0 ;  /* 0x00000009b305c211 */ /* 0x080fe400000f14b4 */
[----:B------:R-:W-:Y:S02]  /*23bc0*/  ISETP.GE.AND P0, PT, R171, UR4, PT ;  /* 0x00000004ab007c0c */ /* 0x000fe4000bf06270 */
[----:B--2---:R-:W-:Y:S01]  /*23bd0*/  @!P3 LEA R6, P6, R177, R0, 0x2 ;  /* 0x00000000b106b211 */ /* 0x004fe200078c10ff */
[----:B------:R1:W-:Y:S01]  /*23be0*/  @!P4 ST.E.64 desc[UR60][R4.64], R94 ;  /* 0x0000005e0400c985 */ /* 0x0003e2000c101b3c */
[----:B------:R-:W-:Y:S02]  /*23bf0*/  ISETP.GE.AND P4, PT, R167, UR4, PT ;  /* 0x00000004a7007c0c */ /* 0x000fe4000bf86270 */
[----:B------:R-:W-:-:S02]  /*23c00*/  @!P3 LEA.HI.X R7, R177, R9, R178, 0x2, P6 ;  /* 0x00000009b107b211 */ /* 0x000fc400030f14b2 */
[----:B0-----:R-:W-:-:S03]  /*23c10*/  @!P2 LEA R2, P6, R175, R0, 0x2 ;  /* 0x00000000af02a211 */ /* 0x001fc600078c10ff */
[----:B------:R0:W-:Y:S01]  /*23c20*/  @!P3 ST.E.64 desc[UR60][R6.64], R98 ;  /* 0x000000620600b985 */ /* 0x0001e2000c101b3c */
[----:B------:R-:W-:Y:S02]  /*23c30*/  @!P2 LEA.HI.X R3, R175, R9, R176, 0x2, P6 ;  /* 0x00000009af03a211 */ /* 0x000fe400030f14b0 */
[----:B-1----:R-:W-:-:S03]  /*23c40*/  @!P1 LEA R4, P3, R173, R0, 0x2 ;  /* 0x00000000ad049211 */ /* 0x002fc600078610ff */
[----:B------:R1:W-:Y:S01]  /*23c50*/  @!P2 ST.E.64 desc[UR60][R2.64], R102 ;  /* 0x000000660200a985 */ /* 0x0003e2000c101b3c */
[-C--:B------:R-:W-:Y:S02]  /*23c60*/  @!P1 LEA.HI.X R5, R173, R9.reuse, R174, 0x2, P3 ;  /* 0x00000009ad059211 */ /* 0x080fe400018f14ae */
[----:B------:R-:W-:Y:S02]  /*23c70*/  ISETP.GE.AND P3, PT, R165, UR4, PT ;  /* 0x00000004a5007c0c */ /* 0x000fe4000bf66270 */
[CC--:B0-----:R-:W-:Y:S01]  /*23c80*/  @!P0 LEA R6, P6, R171.reuse, R0.reuse, 0x2 ;  /* 0x00000000ab068211 */ /* 0x0c1fe200078c10ff */
[----:B------:R0:W-:Y:S03]  /*23c90*/  @!P1 ST.E.64 desc[UR60][R4.64], R106 ;  /* 0x0000006a04009985 */ /* 0x0001e6000c101b3c */
[----:B------:R-:W-:Y:S02]  /*23ca0*/  @!P0 LEA.HI.X R7, R171, R9, R172, 0x2, P6 ;  /* 0x00000009ab078211 */ /* 0x000fe400030f14ac */
[----:B-1----:R-:W-:-:S03]  /*23cb0*/  @!P5 LEA R2, P1, R169, R0, 0x2 ;  /* 0x00000000a902d211 */ /* 0x002fc600078210ff */
        /* <DEDUP_REMOVED lines=8> */
[-C--:B-1----:R-:W-:Y:S01]  /*23d40*/  @!P3 LEA R6, P6, R165, R0.reuse, 0x2 ;  /* 0x00000000a506b211 */ /* 0x082fe200078c10ff */
[----:B------:R1:W-:Y:S01]  /*23d50*/  @!P4 ST.E.64 desc[UR60][R4.64], R118 ;  /* 0x000000760400c985 */ /* 0x0003e2000c101b3c */
[----:B------:R-:W-:Y:S02]  /*23d60*/  ISETP.GE.AND P4, PT, R159, UR4, PT ;  /* 0x000000049f007c0c */ /* 0x000fe4000bf86270 */
[----:B------:R-:W-:Y:S02]  /*23d70*/  @!P3 LEA.HI.X R7, R165, R9, R166, 0x2, P6 ;  /* 0x00000009a507b211 */ /* 0x000fe400030f14a6 */
[----:B0-----:R-:W-:-:S03]  /*23d80*/  @!P1 LEA R2, P6, R161, R0, 0x2 ;  /* 0x00000000a1029211 */ /* 0x001fc600078c10ff */
[----:B------:R0:W-:Y:S01]  /*23d90*/  @!P3 ST.E.64 desc[UR60][R6.64], R122 ;  /* 0x0000007a0600b985 */ /* 0x0001e2000c101b3c */
[----:B------:R-:W-:Y:S02]  /*23da0*/  ISETP.GE.AND P3, PT, R157, UR4, PT ;  /* 0x000000049d007c0c */ /* 0x000fe4000bf66270 */
[----:B------:R-:W-:Y:S02]  /*23db0*/  @!P1 LEA.HI.X R3, R161, R9, R162, 0x2, P6 ;  /* 0x00000009a1039211 */ /* 0x000fe400030f14a2 */
[----:B-1----:R-:W-:-:S04]  /*23dc0*/  @!P0 LEA R4, P5, R163, R0, 0x2 ;  /* 0x00000000a3048211 */ /* 0x002fc800078a10ff */
[----:B------:R-:W-:Y:S02]  /*23dd0*/  @!P0 LEA.HI.X R5, R163, R9, R164, 0x2, P5 ;  /* 0x00000009a3058211 */ /* 0x000fe400028f14a4 */
[----:B------:R-:W-:-:S03]  /*23de0*/  ISETP.GE.AND P5, PT, R93, UR4, PT ;  /* 0x000000045d007c0c */ /* 0x000fc6000bfa6270 */
[----:B------:R1:W-:Y:S04]  /*23df0*/  @!P0 ST.E.64 desc[UR60][R4.64], R126 ;  /* 0x0000007e04008985 */ /* 0x0003e8000c101b3c */
[----:B------:R2:W-:Y:S01]  /*23e00*/  @!P1 ST.E.64 desc[UR60][R2.64], R130 ;  /* 0x0000008202009985 */ /* 0x0005e2000c101b3c */
[----:B0-----:R-:W-:-:S04]  /*23e10*/  @!P2 LEA R6, P1, R155, R0, 0x2 ;  /* 0x000000009b06a211 */ /* 0x001fc800078210ff */
[-C--:B------:R-:W-:Y:S02]  /*23e20*/  @!P2 LEA.HI.X R7, R155, R9.reuse, R156, 0x2, P1 ;  /* 0x000000099b07a211 */ /* 0x080fe400008f149c */
[-C--:B-1----:R-:W-:Y:S02]  /*23e30*/  @!P4 LEA R4, P0, R159, R0.reuse, 0x2 ;  /* 0x000000009f04c211 */ /* 0x082fe400078010ff */
[-C--:B--2---:R-:W-:Y:S02]  /*23e40*/  @!P3 LEA R2, P6, R157, R0.reuse, 0x2 ;  /* 0x000000009d02b211 */ /* 0x084fe400078c10ff */
[-C--:B------:R-:W-:Y:S02]  /*23e50*/  @!P4 LEA.HI.X R5, R159, R9.reuse, R160, 0x2, P0 ;  /* 0x000000099f05c211 */ /* 0x080fe400000f14a0 */
[----:B------:R-:W-:Y:S02]  /*23e60*/  @!P5 LEA R10, P0, R93, R0, 0x2 ;  /* 0x000000005d0ad211 */ /* 0x000fe400078010ff */
[-C--:B------:R-:W-:Y:S01]  /*23e70*/  @!P3 LEA.HI.X R3, R157, R9.reuse, R158, 0x2, P6 ;  /* 0x000000099d03b211 */ /* 0x080fe200030f149e */
[----:B------:R0:W-:Y:S01]  /*23e80*/  @!P4 ST.E.64 desc[UR60][R4.64], R134 ;  /* 0x000000860400c985 */ /* 0x0001e2000c101b3c */
[----:B------:R-:W-:-:S02]  /*23e90*/  @!P5 LEA.HI.X R11, R93, R9, R154, 0x2, P0 ;  /* 0x000000095d0bd211 */ /* 0x000fc400000f149a */
[----:B------:R-:W-:Y:S01]  /*23ea0*/  ISETP.GE.AND P0, PT, R24, UR4, PT ;  /* 0x0000000418007c0c */ /* 0x000fe2000bf06270 */
[----:B------:R0:W-:Y:S04]  /*23eb0*/  @!P3 ST.E.64 desc[UR60][R2.64], R138 ;  /* 0x0000008a0200b985 */ /* 0x0001e8000c101b3c */
[----:B------:R0:W-:Y:S04]  /*23ec0*/  @!P2 ST.E.64 desc[UR60][R6.64], R142 ;  /* 0x0000008e0600a985 */ /* 0x0001e8000c101b3c */
[----:B------:R0:W-:Y:S04]  /*23ed0*/  @!P5 ST.E.64 desc[UR60][R10.64], R146 ;  /* 0x000000920a00d985 */ /* 0x0001e8000c101b3c */
[----:B------:R-:W-:Y:S05]  /*23ee0*/  @P0 BRA `(.L_x_1835) ;  /* 0x0000000c00940947 */ /* 0x000fea0003800000 */
[----:B0-----:R-:W-:-:S04]  /*23ef0*/  LEA R2, P0, R24, R0, 0x2 ;  /* 0x0000000018027211 */ /* 0x001fc800078010ff */
[----:B------:R-:W-:-:S05]  /*23f00*/  LEA.HI.X R3, R24, R9, R92, 0x2, P0 ;  /* 0x0000000918037211 */ /* 0x000fca00000f145c */
[----:B------:R0:W-:Y:S01]  /*23f10*/  ST.E.64 desc[UR60][R2.64], R150 ;  /* 0x0000009602007985 */ /* 0x0001e2000c101b3c */
[----:B------:R-:W-:Y:S05]  /*23f20*/  BRA `(.L_x_1835) ;  /* 0x0000000c00847947 */ /* 0x000fea0003800000 */
.L_x_1826:
[----:B------:R-:W3:Y:S01]  /*23f30*/  LDL R8, [R1+0x8c] ;  /* 0x00008c0001087983 */ /* 0x000ee20000100800 */
[----:B------:R-:W-:Y:S01]  /*23f40*/  ULDC.64 UR4, c[0x0][0xc08] ;  /* 0x0003020000047ab9 */ /* 0x000fe20000000a00 */
[----:B------:R-:W3:Y:S01]  /*23f50*/  LDC.64 R2, c[0x0][0xc00] ;  /* 0x00030000ff027b82 */ /* 0x000ee20000000a00 */
[----:B------:R-:W-:Y:S01]  /*23f60*/  ISETP.NE.U32.AND P0, PT, RZ, UR4, PT ;  /* 0x00000004ff007c0c */ /* 0x000fe2000bf05070 */
[----:B------:R-:W4:Y:S01]  /*23f70*/  LDL R7, [R1+0x88] ;  /* 0x0000880001077983 */ /* 0x000f220000100800 */
[----:B------:R-:W-:Y:S02]  /*23f80*/  IMAD.MOV.U32 R15, RZ, RZ, RZ ;  /* 0x000000ffff0f7224 */ /* 0x000fe400078e00ff */
[----:B------:R-:W-:Y:S01]  /*23f90*/  ISETP.NE.AND.EX P1, PT, RZ, UR5, PT, P0 ;  /* 0x00000005ff007c0c */ /* 0x000fe2000bf25300 */
[----:B------:R-:W-:Y:S02]  /*23fa0*/  ULDC.64 UR4, c[0x0][0xc00] ;  /* 0x0003000000047ab9 */ /* 0x000fe40000000a00 */
[----:B------:R-:W-:-:S04]  /*23fb0*/  ISETP.NE.U32.AND P0, PT, RZ, UR4, PT ;  /* 0x00000004ff007c0c */ /* 0x000fc8000bf05070 */
[----:B------:R-:W-:-:S06]  /*23fc0*/  ISETP.NE.AND.EX P0, PT, RZ, UR5, PT, P0 ;  /* 0x00000005ff007c0c */ /* 0x000fcc000bf05300 */
[----:B------:R-:W1:Y:S01]  /*23fd0*/  @P1 LDC.64 R4, c[0x0][0xc08] ;  /* 0x00030200ff041b82 */ /* 0x000e620000000a00 */
[----:B------:R-:W-:Y:S02]  /*23fe0*/  ULDC UR4, c[0x0][0xa88] ;  /* 0x0002a20000047ab9 */ /* 0x000fe40000000800 */
[----:B0-----:R-:W-:Y:S01]  /*23ff0*/  IMAD.U32 R0, RZ, RZ, UR4 ;  /* 0x00000004ff007e24 */ /* 0x001fe2000f8e00ff */
[----:B------:R-:W0:Y:S01]  /*24000*/  S2R R35, SR_TID.X ;  /* 0x0000000000237919 */ /* 0x000e220000002100 */
[----:B---3--:R-:W-:-:S04]  /*24010*/  IMAD.WIDE R2, R8, 0x4, R2 ;  /* 0x0000000408027825 */ /* 0x008fc800078e0202 */
[----:B-1----:R-:W-:Y:S01]  /*24020*/  @P1 IMAD.WIDE R4, R8, 0x4, R4 ;  /* 0x0000000408041825 */ /* 0x002fe200078e0204 */
[----:B------:R1:W5:Y:S04]  /*24030*/  @P0 LDG.E R15, desc[UR60][R2.64] ;  /* 0x0000003c020f0981 */ /* 0x000368000c1e1900 */
[----:B------:R1:W5:Y:S01]  /*24040*/  @P1 LDG.E R0, desc[UR60][R4.64] ;  /* 0x0000003c04001981 */ /* 0x000362000c1e1900 */
[----:B----4-:R-:W-:Y:S02]  /*24050*/  ISETP.NE.AND P2, PT, R7, RZ, PT ;  /* 0x000000ff0700720c */ /* 0x010fe40003f45270 */
[----:B0-----:R-:W-:Y:S02]  /*24060*/  IADD3 R6, R35, -0x80, RZ ;  /* 0xffffff8023067810 */ /* 0x001fe40007ffe0ff */
[----:B------:R-:W-:-:S02]  /*24070*/  SHF.R.S32.HI R28, RZ, 0x1f, R8 ;  /* 0x0000001fff1c7819 */ /* 0x000fc40000011408 */
[----:B------:R-:W-:-:S07]  /*24080*/  ISETP.GT.AND P3, PT, R6, 0x7f, PT ;  /* 0x0000007f0600780c */ /* 0x000fce0003f64270 */
[----:B------:R-:W0:Y:S02]  /*24090*/  @!P2 LDC R7, c[0x0][0xad4] ;  /* 0x0002b500ff07ab82 */ /* 0x000e240000000800 */
[----:B0-----:R1:W-:Y:S01]  /*240a0*/  @!P2 STL [R1+0x88], R7 ;  /* 0x000088070100a387 */ /* 0x0013e20000100800 */
[----:B------:R-:W-:Y:S01]  /*240b0*/  ISETP.GT.AND P2, PT, R7, 0x1, PT ;  /* 0x000000010700780c */ /* 0x000fe20003f44270 */
[----:B------:R-:W-:-:S12]  /*240c0*/  @P1 BRA `(.L_x_1838) ;  /* 0x0000000000101947 */ /* 0x000fd80003800000 */
[----:B------:R-:W-:Y:S05]  /*240d0*/  @!P0 BRA `(.L_x_1838) ;  /* 0x00000000000c8947 */ /* 0x000fea0003800000 */
[----:B-1----:R-:W3:Y:S04]  /*240e0*/  LDG.E R5, desc[UR60][R2.64] ;  /* 0x0000003c02057981 */ /* 0x002ee8000c1e1900 */
[----:B-----5:R-:W3:Y:S02]  /*240f0*/  LDG.E R0, desc[UR60][R2.64+0x4] ;  /* 0x0000043c02007981 */ /* 0x020ee4000c1e1900 */
[----:B---3--:R-:W-:-:S07]  /*24100*/  IMAD.IADD R0, R0, 0x1, -R5 ;  /* 0x0000000100007824 */ /* 0x008fce00078e0a05 */
.L_x_1838:
[----:B------:R-:W-:Y:S01]  /*24110*/  BSSY B1, `(.L_x_1839) ;  /* 0x0000037000017945 */ /* 0x000fe20003800000 */
[----:B------:R-:W-:Y:S02]  /*24120*/  SEL R33, R8, RZ, !P0 ;  /* 0x000000ff08217207 */ /* 0x000fe40004000000 */
[----:B------:R-:W-:Y:S02]  /*24130*/  SEL R28, R28, RZ, !P0 ;  /* 0x000000ff1c1c7207 */ /* 0x000fe40004000000 */
[----:B--2--5:R-:W-:Y:S01]  /*24140*/  SHF.R.S32.HI R24, RZ, 0x1f, R15 ;  /* 0x0000001fff187819 */ /* 0x024fe2000001140f */
[----:B------:R-:W-:Y:S06]  /*24150*/  @P3 BRA `(.L_x_1840) ;  /* 0x0000000000c83947 */ /* 0x000fec0003800000 */
[----:B-1----:R-:W2:Y:S01]  /*24160*/  LDL R3, [R1+0x5c] ;  /* 0x00005c0001037983 */ /* 0x002ea20000100800 */
[----:B------:R-:W0:Y:S02]  /*24170*/  LDC R37, c[0x0][0xbe8] ;  /* 0x0002fa00ff257b82 */ /* 0x000e240000000800 */
[----:B0-----:R-:W-:Y:S01]  /*24180*/  IMAD R2, R0, R37, RZ ;  /* 0x0000002500027224 */ /* 0x001fe200078e02ff */
[----:B--2---:R-:W-:-:S04]  /*24190*/  IADD3 R35, R3, -0x80, R35 ;  /* 0xffffff8003237810 */ /* 0x004fc80007ffe023 */
[----:B------:R-:W-:-:S13]  /*241a0*/  ISETP.GE.AND P0, PT, R35, R2, PT ;  /* 0x000000022300720c */ /* 0x000fda0003f06270 */
[----:B------:R-:W-:Y:S05]  /*241b0*/  @P0 BRA `(.L_x_1840) ;  /* 0x0000000000b00947 */ /* 0x000fea0003800000 */
[----:B------:R-:W2:Y:S01]  /*241c0*/  LDL.LU R30, [R1+0x94] ;  /* 0x00009400011e7983 */ /* 0x000ea20000300800 */
[----:B------:R-:W-:Y:S01]  /*241d0*/  IMAD.MOV.U32 R20, RZ, RZ, 0x9b8 ;  /* 0x000009b8ff147424 */ /* 0x000fe200078e00ff */
[----:B------:R-:W-:Y:S01]  /*241e0*/  ISETP.GT.AND P0, PT, R7, 0x1, PT ;  /* 0x000000010700780c */ /* 0x000fe20003f04270 */
[----:B------:R-:W0:Y:S01]  /*241f0*/  LDC.64 R8, c[0x0][0xba8] ;  /* 0x0002ea00ff087b82 */ /* 0x000e220000000a00 */
[----:B------:R-:W-:Y:S01]  /*24200*/  ISETP.NE.AND P1, PT, R37, 0x1, PT ;  /* 0x000000012500780c */ /* 0x000fe20003f25270 */
[----:B------:R-:W-:Y:S01]  /*24210*/  IMAD.MOV.U32 R21, RZ, RZ, R35 ;  /* 0x000000ffff157224 */ /* 0x000fe200078e0023 */
[----:B------:R-:W-:-:S05]  /*24220*/  SEL R20, R20, 0x978, P0 ;  /* 0x0000097814147807 */ /* 0x000fca0000000000 */
[----:B------:R-:W1:Y:S08]  /*24230*/  LDC.64 R2, c[0x0][R20+0x220] ;  /* 0x0000880014027b82 */ /* 0x000e700000000a00 */
[----:B------:R-:W3:Y:S08]  /*24240*/  LDC.64 R10, c[0x0][R20+0x218] ;  /* 0x00008600140a7b82 */ /* 0x000ef00000000a00 */
[----:B------:R-:W4:Y:S08]  /*24250*/  LDC.64 R4, c[0x0][R20+0x228] ;  /* 0x00008a0014047b82 */ /* 0x000f300000000a00 */
[----:B------:R-:W5:Y:S08]  /*24260*/  @P1 LDC R14, c[0x0][0xbec] ;  /* 0x0002fb00ff0e1b82 */ /* 0x000f700000000800 */
[----:B------:R-:W4:Y:S08]  /*24270*/  LDC.64 R6, c[0x0][R20+0x210] ;  /* 0x0000840014067b82 */ /* 0x000f300000000a00 */
[----:B------:R-:W4:Y:S01]  /*24280*/  @P1 LDC R31, c[0x0][0xbf0] ;  /* 0x0002fc00ff1f1b82 */ /* 0x000f220000000800 */
[----:B-----5:R-:W-:-:S07]  /*24290*/  @P1 IMAD.HI.U32 R14, R35, R14, RZ ;  /* 0x0000000e230e1227 */ /* 0x020fce00078e00ff */
[----:B0-----:R-:W0:Y:S01]  /*242a0*/  @!P0 LDC R8, c[0x0][0xb50] ;  /* 0x0002d400ff088b82 */ /* 0x001e220000000800 */
[-C--:B-1----:R-:W-:Y:S02]  /*242b0*/  IMAD R3, R3, R33.reuse, RZ ;  /* 0x0000002103037224 */ /* 0x082fe400078e02ff */
[----:B------:R-:W-:-:S05]  /*242c0*/  IMAD.WIDE.U32 R12, R2, R33, RZ ;  /* 0x00000021020c7225 */ /* 0x000fca00078e00ff */
[----:B------:R-:W1:Y:S01]  /*242d0*/  @!P0 LDC R9, c[0x0][0xb54] ;  /* 0x0002d500ff098b82 */ /* 0x000e620000000800 */
[-C--:B---3--:R-:W-:Y:S02]  /*242e0*/  IMAD R29, R11, R226.reuse, RZ ;  /* 0x000000e20b1d7224 */ /* 0x088fe400078e02ff */
[----:B------:R-:W-:Y:S01]  /*242f0*/  IMAD.WIDE.U32 R10, R10, R226, RZ ;  /* 0x000000e20a0a7225 */ /* 0x000fe200078e00ff */
[----:B----4-:R-:W-:-:S03]  /*24300*/  @P1 SHF.R.U32.HI R21, RZ, R31, R14 ;  /* 0x0000001fff151219 */ /* 0x010fc6000001160e */
        /* <DEDUP_REMOVED lines=19> */
[----:B------:R-:W-:Y:S02]  /*24440*/  IMAD.MOV.U32 R3, RZ, RZ, -0x800000 ;  /* 0xff800000ff037424 */ /* 0x000fe400078e00ff */
[----:B------:R-:W-:-:S05]  /*24450*/  IMAD.IADD R2, R5, 0x1, R11 ;  /* 0x0000000105027824 */ /* 0x000fca00078e020b */
[----:B-1----:R-:W-:-:S05]  /*24460*/  LEA.HI.X R9, R4, R9, R2, 0x2, P0 ;  /* 0x0000000904097211 */ /* 0x002fca00000f1402 */
[----:B------:R0:W-:Y:S02]  /*24470*/  STG.E desc[UR60][R8.64], R3 ;  /* 0x0000000308007986 */ /* 0x0001e4000c10193c */
.L_x_1840:
[----:B------:R-:W-:Y:S05]  /*24480*/  BSYNC B1 ;  /* 0x0000000000017941 */ /* 0x000fea0003800000 */
.L_x_1839:
[----:B------:R-:W-:Y:S05]  /*24490*/  @P2 BRA `(.L_x_1835) ;  /* 0x0000000800282947 */ /* 0x000fea0003800000 */
[----:B-1----:R-:W2:Y:S01]  /*244a0*/  LDL R4, [R1+0x84] ;  /* 0x0000840001047983 */ /* 0x002ea20000100800 */
[----:B------:R-:W1:Y:S01]  /*244b0*/  LDC R11, c[0x0][0xbe8] ;  /* 0x0002fa00ff0b7b82 */ /* 0x000e620000000800 */
[----:B------:R-:W-:Y:S01]  /*244c0*/  ULDC.64 UR4, c[0x0][0xaa0] ;  /* 0x0002a80000047ab9 */ /* 0x000fe20000000a00 */
[----:B------:R-:W-:Y:S01]  /*244d0*/  ULDC.64 UR6, c[0x0][0xaf0] ;  /* 0x0002bc0000067ab9 */ /* 0x000fe20000000a00 */
[----:B------:R-:W3:Y:S04]  /*244e0*/  LDL.LU R10, [R1+0x5c] ;  /* 0x00005c00010a7983 */ /* 0x000ee80000300800 */
[----:B0-----:R-:W2:Y:S01]  /*244f0*/  LDL R8, [R1+0x10] ;  /* 0x0000100001087983 */ /* 0x001ea20000100800 */
[----:B------:R-:W-:-:S03]  /*24500*/  IMAD R2, R24, UR4, RZ ;  /* 0x0000000418027c24 */ /* 0x000fc6000f8e02ff */
[----:B------:R0:W5:Y:S01]  /*24510*/  LDL R14, [R1+0x8] ;  /* 0x00000800010e7983 */ /* 0x0001620000100800 */
[C---:B------:R-:W-:Y:S02]  /*24520*/  IMAD R5, R15.reuse, UR5, R2 ;  /* 0x000000050f057c24 */ /* 0x040fe4000f8e0202 */
[----:B------:R-:W-:Y:S01]  /*24530*/  IMAD.WIDE.U32 R2, R15, UR4, RZ ;  /* 0x000000040f027c25 */ /* 0x000fe2000f8e00ff */
[----:B------:R-:W-:Y:S01]  /*24540*/  ULDC.64 UR4, c[0x0][0xae8] ;  /* 0x0002ba0000047ab9 */ /* 0x000fe20000000a00 */
[----:B-1----:R-:W-:-:S13]  /*24550*/  ISETP.NE.AND P0, PT, R11, 0x1, PT ;  /* 0x000000010b00780c */ /* 0x002fda0003f05270 */
[----:B------:R-:W1:Y:S08]  /*24560*/  @P0 LDC R6, c[0x0][0xbec] ;  /* 0x0002fb00ff060b82 */ /* 0x000e700000000800 */
[----:B------:R-:W4:Y:S01]  /*24570*/  @P0 LDC R7, c[0x0][0xbf0] ;  /* 0x0002fc00ff070b82 */ /* 0x000f220000000800 */
[----:B------:R-:W-:Y:S02]  /*24580*/  IMAD.IADD R3, R3, 0x1, R5 ;  /* 0x0000000103037824 */ /* 0x000fe400078e0205 */
[----:B------:R-:W-:-:S04]  /*24590*/  IMAD.WIDE.U32 R2, R226, UR4, R2 ;  /* 0x00000004e2027c25 */ /* 0x000fc8000f8e0002 */
[----:B------:R-:W-:Y:S01]  /*245a0*/  IMAD R3, R226, UR5, R3 ;  /* 0x00000005e2037c24 */ /* 0x000fe2000f8e0203 */
[----:B------:R-:W-:Y:S01]  /*245b0*/  ULDC.64 UR4, c[0x0][0xae0] ;  /* 0x0002b80000047ab9 */ /* 0x000fe20000000a00 */
[----:B------:R-:W-:-:S04]  /*245c0*/  IMAD.WIDE.U32 R2, R33, UR6, R2 ;  /* 0x0000000621027c25 */ /* 0x000fc8000f8e0002 */
[----:B------:R-:W-:Y:S01]  /*245d0*/  IMAD R13, R0, R11, RZ ;  /* 0x0000000b000d7224 */ /* 0x000fe200078e02ff */
[----:B------:R-:W-:Y:S01]  /*245e0*/  BSSY B1, `(.L_x_1841) ;  /* 0x0000033000017945 */ /* 0x000fe20003800000 */
[----:B--2---:R-:W-:-:S05]  /*245f0*/  LEA R4, R4, R8, 0x5 ;  /* 0x0000000804047211 */ /* 0x004fca00078e28ff */
[----:B---3--:R-:W-:-:S04]  /*24600*/  IMAD.IADD R9, R10, 0x1, R4 ;  /* 0x000000010a097824 */ /* 0x008fc800078e0204 */
[----:B-1----:R-:W-:-:S04]  /*24610*/  @P0 IMAD.HI.U32 R4, R9, R6, RZ ;  /* 0x0000000609040227 */ /* 0x002fc800078e00ff */
[----:B------:R-:W-:Y:S01]  /*24620*/  IMAD.MOV.U32 R5, RZ, RZ, R9 ;  /* 0x000000ffff057224 */ /* 0x000fe200078e0009 */
[----:B----4-:R-:W-:Y:S01]  /*24630*/  @P0 SHF.R.U32.HI R5, RZ, R7, R4 ;  /* 0x00000007ff050219 */ /* 0x010fe20000011604 */
[----:B------:R-:W-:-:S03]  /*24640*/  IMAD R6, R28, UR6, RZ ;  /* 0x000000061c067c24 */ /* 0x000fc6000f8e02ff */
[--C-:B------:R-:W-:Y:S01]  /*24650*/  SHF.R.S32.HI R4, RZ, 0x1f, R5.reuse ;  /* 0x0000001fff047819 */ /* 0x100fe20000011405 */
[----:B------:R-:W-:Y:S02]  /*24660*/  IMAD R7, R33, UR7, R6 ;  /* 0x0000000721077c24 */ /* 0x000fe4000f8e0206 */
        /* <DEDUP_REMOVED lines=10> */
[----:B------:R-:W-:Y:S02]  /*24710*/  IMAD.IADD R12, R8, 0x1, R10 ;  /* 0x00000001080c7824 */ /* 0x000fe400078e020a */
[C---:B------:R-:W-:Y:S02]  /*24720*/  IMAD R5, R7.reuse, UR5, R4 ;  /* 0x0000000507057c24 */ /* 0x040fe4000f8e0204 */
[----:B------:R-:W-:Y:S01]  /*24730*/  IMAD.WIDE.U32 R2, R7, UR4, R2 ;  /* 0x0000000407027c25 */ /* 0x000fe2000f8e0002 */
[----:B------:R-:W-:Y:S01]  /*24740*/  ISETP.GE.AND P2, PT, R12, R13, PT ;  /* 0x0000000d0c00720c */ /* 0x000fe20003f46270 */
[----:B------:R-:W-:-:S02]  /*24750*/  ULDC.64 UR4, c[0x0][0xa80] ;  /* 0x0002a00000047ab9 */ /* 0x000fc40000000a00 */
[----:B------:R-:W-:Y:S01]  /*24760*/  VIADD R0, R12, 0x20 ;  /* 0x000000200c007836 */ /* 0x000fe20000000000 */
[----:B------:R-:W-:Y:S02]  /*24770*/  IADD3 R3, R3, R5, RZ ;  /* 0x0000000503037210 */ /* 0x000fe40007ffe0ff */
[----:B------:R-:W-:Y:S02]  /*24780*/  LEA R10, P3, R2, UR4, 0x1 ;  /* 0x00000004020a7c11 */ /* 0x000fe4000f8608ff */
[-C--:B------:R-:W-:Y:S01]  /*24790*/  ISETP.GE.AND P1, PT, R0, R13.reuse, PT ;  /* 0x0000000d0000720c */ /* 0x080fe20003f26270 */
[----:B------:R-:W-:Y:S01]  /*247a0*/  VIADD R0, R12, 0x40 ;  /* 0x000000400c007836 */ /* 0x000fe20000000000 */
[----:B------:R-:W-:Y:S01]  /*247b0*/  LEA.HI.X R11, R2, UR5, R3, 0x1, P3 ;  /* 0x00000005020b7c11 */ /* 0x000fe200098f0c03 */
[----:B------:R0:W1:Y:S03]  /*247c0*/  SHFL.IDX PT, R8, R10, RZ, 0x181f ;  /* 0x00181fff0a087589 */ /* 0x00006600000e0000 */
[----:B------:R-:W-:-:S02]  /*247d0*/  ISETP.GE.AND P0, PT, R0, R13, PT ;  /* 0x0000000d0000720c */ /* 0x000fc40003f06270 */
[----:B------:R0:W2:Y:S01]  /*247e0*/  SHFL.IDX PT, R0, R11, RZ, 0x181f ;  /* 0x00181fff0b007589 */ /* 0x0000a200000e0000 */
[----:B------:R-:W-:Y:S10]  /*247f0*/  @P2 BRA `(.L_x_1842) ;  /* 0x0000000000442947 */ /* 0x000ff40003800000 */
        /* <DEDUP_REMOVED lines=12> */
[----:B-----5:R-:W-:Y:S02]  /*248c0*/  @!P3 LEA.HI.X R7, R22, R0, R14, 0x1, P6 ;  /* 0x000000001607b211 */ /* 0x020fe400030f0c0e */
[----:B------:R-:W-:-:S03]  /*248d0*/  @!P2 LEA R8, P6, R23, R8, 0x1 ;  /* 0x000000081708a211 */ /* 0x000fc600078c08ff */
[----:B------:R3:W-:Y:S01]  /*248e0*/  @!P3 ST.E.128 desc[UR60][R6.64], RZ ;  /* 0x000000ff0600b985 */ /* 0x0007e2000c101d3c */
[----:B------:R-:W-:-:S05]  /*248f0*/  @!P2 LEA.HI.X R9, R23, R0, R229, 0x1, P6 ;  /* 0x000000001709a211 */ /* 0x000fca00030f0ce5 */
[----:B------:R3:W-:Y:S04]  /*24900*/  @!P2 ST.E.128 desc[UR60][R8.64], RZ ;  /* 0x000000ff0800a985 */ /* 0x0007e8000c101d3c */
.L_x_1842:
[----:B------:R-:W-:Y:S05]  /*24910*/  BSYNC B1 ;  /* 0x0000000000017941 */ /* 0x000fea0003800000 */
.L_x_1841:
        /* <DEDUP_REMOVED lines=9> */
[CC--:B-1----:R-:W-:Y:S02]  /*249b0*/  @!P4 LEA R2, P6, R18.reuse, R8.reuse, 0x1 ;  /* 0x000000081202c211 */ /* 0x0c2fe400078c08ff */
[C---:B------:R-:W-:Y:S02]  /*249c0*/  @!P3 LEA R4, P5, R201.reuse, R8, 0x1 ;  /* 0x00000008c904b211 */ /* 0x040fe400078a08ff */
[----:B----4-:R-:W-:Y:S02]  /*249d0*/  @!P4 LEA.HI.X R3, R18, R0, R19, 0x1, P6 ;  /* 0x000000001203c211 */ /* 0x010fe400030f0c13 */
[----:B------:R-:W-:Y:S02]  /*249e0*/  @!P2 LEA R6, P6, R22, R8, 0x1 ;  /* 0x000000081606a211 */ /* 0x000fe400078c08ff */
[----:B------:R-:W-:Y:S01]  /*249f0*/  @!P3 LEA.HI.X R5, R201, R0, R224, 0x1, P5 ;  /* 0x00000000c905b211 */ /* 0x000fe200028f0ce0 */
[----:B------:R3:W-:Y:S01]  /*24a00*/  @!P4 ST.E.128 desc[UR60][R2.64], RZ ;  /* 0x000000ff0200c985 */ /* 0x0007e2000c101d3c */
[----:B------:R-:W-:-:S02]  /*24a10*/  @!P1 LEA R8, P5, R23, R8, 0x1 ;  /* 0x0000000817089211 */ /* 0x000fc400078a08ff */
[-C--:B-----5:R-:W-:Y:S01]  /*24a20*/  @!P2 LEA.HI.X R7, R22, R0.reuse, R14, 0x1, P6 ;  /* 0x000000001607a211 */ /* 0x0a0fe200030f0c0e */
[----:B------:R3:W-:Y:S01]  /*24a30*/  @!P3 ST.E.128 desc[UR60][R4.64], RZ ;  /* 0x000000ff0400b985 */ /* 0x0007e2000c101d3c */
[----:B------:R-:W-:-:S03]  /*24a40*/  @!P1 LEA.HI.X R9, R23, R0, R229, 0x1, P5 ;  /* 0x0000000017099211 */ /* 0x000fc600028f0ce5 */
[----:B------:R3:W-:Y:S04]  /*24a50*/  @!P2 ST.E.128 desc[UR60][R6.64], RZ ;  /* 0x000000ff0600a985 */ /* 0x0007e8000c101d3c */
[----:B------:R3:W-:Y:S02]  /*24a60*/  @!P1 ST.E.128 desc[UR60][R8.64], RZ ;  /* 0x000000ff08009985 */ /* 0x0007e4000c101d3c */
.L_x_1844:
[----:B------:R-:W-:Y:S05]  /*24a70*/  BSYNC B1 ;  /* 0x0000000000017941 */ /* 0x000fea0003800000 */
.L_x_1843:
        /* <DEDUP_REMOVED lines=16> */
[----:B-----5:R-:W-:-:S02]  /*24b80*/  @!P1 LEA.HI.X R7, R22, R0, R14, 0x1, P4 ;  /* 0x0000000016079211 */ /* 0x020fc400020f0c0e */
[----:B------:R-:W-:Y:S01]  /*24b90*/  @!P0 LEA.HI.X R9, R23, R0, R229, 0x1, P6 ;  /* 0x0000000017098211 */ /* 0x000fe200030f0ce5 */
[----:B------:R3:W-:Y:S04]  /*24ba0*/  @!P2 ST.E.128 desc[UR60][R4.64], RZ ;  /* 0x000000ff0400a985 */ /* 0x0007e8000c101d3c */
[----:B------:R3:W-:Y:S04]  /*24bb0*/  @!P1 ST.E.128 desc[UR60][R6.64], RZ ;  /* 0x000000ff06009985 */ /* 0x0007e8000c101d3c */
[----:B------:R3:W-:Y:S02]  /*24bc0*/  @!P0 ST.E.128 desc[UR60][R8.64], RZ ;  /* 0x000000ff08008985 */ /* 0x0007e4000c101d3c */
.L_x_1846:
[----:B------:R-:W-:Y:S05]  /*24bd0*/  BSYNC B1 ;  /* 0x0000000000017941 */ /* 0x000fea0003800000 */
.L_x_1845:
        /* <DEDUP_REMOVED lines=10> */
[-C--:B--2---:R-:W-:Y:S02]  /*24c80*/  @!P3 LEA R2, P6, R18, R8.reuse, 0x1 ;  /* 0x000000081202b211 */ /* 0x084fe400078c08ff */
[-C--:B------:R-:W-:Y:S02]  /*24c90*/  @!P2 LEA R4, P5, R201, R8.reuse, 0x1 ;  /* 0x00000008c904a211 */ /* 0x080fe400078a08ff */
[-C--:B------:R-:W-:Y:S02]  /*24ca0*/  @!P1 LEA R6, P4, R22, R8.reuse, 0x1 ;  /* 0x0000000816069211 */ /* 0x080fe400078808ff */
[-C--:B0-----:R-:W-:Y:S02]  /*24cb0*/  @!P3 LEA.HI.X R3, R18, R11.reuse, R19, 0x1, P6 ;  /* 0x0000000b1203b211 */ /* 0x081fe400030f0c13 */
        /* <DEDUP_REMOVED lines=8> */
.L_x_1835:
[----:B------:R-:W-:Y:S05]  /*24d40*/  BSYNC B0 ;  /* 0x0000000000007941 */ /* 0x000fea0003800000 */
.L_x_1825:
[----:B------:R-:W-:Y:S02]  /*24d50*/  ULDC UR4, c[0x0][0xc3c] ;  /* 0x00030f0000047ab9 */ /* 0x000fe40000000800 */
[----:B------:R-:W-:-:S13]  /*24d60*/  ISETP.GE.AND P0, PT, R27, UR4, PT ;  /* 0x000000041b007c0c */ /* 0x000fda000bf06270 */
[----:B------:R-:W-:Y:S05]  /*24d70*/  @!P0 BRA `(.L_x_1847) ;  /* 0xfffffdc800e08947 */ /* 0x000fea000383ffff */
[----:B------:R-:W-:Y:S05]  /*24d80*/  BRA `(.L_x_1537) ;  /* 0x0000008400487947 */ /* 0x000fea0003800000 */
.L_x_1535:
        /* <DEDUP_REMOVED lines=16> */
.L_x_1848:
        /* <DEDUP_REMOVED lines=40> */
[----:B------:R-:W-:Y:S01]  /*25110*/  MOV R9, R4 ;  /* 0x0000000400097202 */ /* 0x000fe20000000f00 */
[----:B------:R-:W-:Y:S01]  /*25120*/  UMOV UR4, URZ ;  /* 0x0000003f00047c82 */ /* 0x000fe20008000000 */
[----:B------:R-:W-:-:S05]  /*25130*/  ULDC UR5, c[0x0][0xc38] ;  /* 0x00030e0000057ab9 */ /* 0x000fca0000000800 */
.L_x_1852:
[----:B------:R-:W0:Y:S01]  /*25140*/  LDC R2, c[0x0][0xc3c] ;  /* 0x00030f00ff027b82 */ /* 0x000e220000000800 */
[----:B------:R-:W-:Y:S01]  /*25150*/  UIADD3 UR4, UR4, 0x1f, URZ ;  /* 0x0000001f04047890 */ /* 0x000fe2000fffe03f */
[----:B------:R-:W-:Y:S02]  /*25160*/  ULDC UR7, c[0x0][0xc3c] ;  /* 0x00030f0000077ab9 */ /* 0x000fe40000000800 */
[----:B------:R-:W-:-:S03]  /*25170*/  IMAD.U32 R27, RZ, RZ, UR7 ;  /* 0x00000007ff1b7e24 */ /* 0x000fc6000f8e00ff */
[----:B0-----:R-:W-:-:S13]  /*25180*/  ISETP.LE.AND P6, PT, R2, UR4, PT ;  /* 0x0000000402007c0c */ /* 0x001fda000bfc3270 */
[----:B------:R-:W-:Y:S05]  /*25190*/  @P6 BRA `(.L_x_1851) ;  /* 0x0000000800a86947 */ /* 0x000fea0003800000 */
[----:B------:R-:W-:Y:S02]  /*251a0*/  VIADD R11, R6, UR4 ;  /* 0x00000004060b7c36 */ /* 0x000fe40008000000 */
[----:B------:R-:W-:Y:S02]  /*251b0*/  IMAD.MOV.U32 R7, RZ, RZ, RZ ;  /* 0x000000ffff077224 */ /* 0x000fe400078e00ff */
[----:B------:R-:W-:Y:S01]  /*251c0*/  IMAD.MOV.U32 R8, RZ, RZ, RZ ;  /* 0x000000ffff087224 */ /* 0x000fe200078e00ff */
[----:B------:R-:W-:-:S13]  /*251d0*/  ISETP.GE.OR P6, PT, R11, R2, !P0 ;  /* 0x000000020b00720c */ /* 0x000fda00047c6670 */
[----:B------:R-:W0:Y:S08]  /*251e0*/  @!P6 LDC.64 R4, c[0x0][0xc80] ;  /* 0x00032000ff04eb82 */ /* 0x000e300000000a00 */
[----:B------:R-:W1:Y:S01]  /*251f0*/  @!P6 LDC.64 R2, c[0x0][0xc78] ;  /* 0x00031e00ff02eb82 */ /* 0x000e620000000a00 */
[----:B0-----:R-:W-:-:S05]  /*25200*/  @!P6 IMAD.WIDE R4, R11, 0x4, R4 ;  /* 0x000000040b04e825 */ /* 0x001fca00078e0204 */
[----:B------:R-:W2:Y:S01]  /*25210*/  @!P6 LDG.E R7, desc[UR60][R4.64] ;  /* 0x0000003c0407e981 */ /* 0x000ea2000c1e1900 */
[----:B-1----:R-:W-:-:S05]  /*25220*/  @!P6 IMAD.WIDE R2, R11, 0x4, R2 ;  /* 0x000000040b02e825 */ /* 0x002fca00078e0202 */
[----:B------:R-:W2:Y:S02]  /*25230*/  @!P6 LDG.E R8, desc[UR60][R2.64] ;  /* 0x0000003c0208e981 */ /* 0x000ea4000c1e1900 */
[----:B--2---:R-:W-:-:S05]  /*25240*/  IMAD R13, R7, R8, RZ ;  /* 0x00000008070d7224 */ /* 0x004fca00078e02ff */
        /* <DEDUP_REMOVED lines=20> */
.L_x_1850:
        /* <DEDUP_REMOVED lines=11> */
[----:B------:R-:W-:-:S05]  /*25440*/  VIADD R3, R27, 0xffffffff ;  /* 0xffffffff1b037836 */ /* 0x000fca0000000000 */
[----:B------:R0:W1:Y:S02]  /*25450*/  SHFL.IDX PT, R24, R2, R3, 0x1f ;  /* 0x00001f0302187589 */ /* 0x00006400000e0000 */
.L_x_1853:
[----:B-1----:R-:W-:Y:S02]  /*25460*/  IMAD R24, R24, UR5, R5 ;  /* 0x0000000518187c24 */ /* 0x002fe4000f8e0205 */
[----:B------:R-:W-:-:S03]  /*25470*/  VIADD R27, R27, UR4 ;  /* 0x000000041b1b7c36 */ /* 0x000fc60008000000 */
[----:B------:R-:W-:Y:S01]  /*25480*/  IADD3 R4, -R24, UR6, RZ ;  /* 0x0000000618047c10 */ /* 0x000fe2000fffe1ff */
[----:B------:R-:W-:Y:S06]  /*25490*/  @!P1 BRA `(.L_x_1854) ;  /* 0x0000000000e89947 */ /* 0x000fec0003800000 */
[-C--:B--2---:R-:W-:Y:S02]  /*254a0*/  IABS R12, R7.reuse ;  /* 0x00000007000c7213 */ /* 0x084fe40000000000 */
[----:B------:R-:W-:Y:S02]  /*254b0*/  IABS R5, R8 ;  /* 0x0000000800057213 */ /* 0x000fe40000000000 */
[----:B------:R-:W1:Y:S01]  /*254c0*/  I2F.RP R9, R12 ;  /* 0x0000000c00097306 */ /* 0x000e620000209400 */
[----:B------:R-:W-:-:S07]  /*254d0*/  IABS R13, R7 ;  /* 0x00000007000d7213 */ /* 0x000fce0000000000 */
[----:B------:R-:W2:Y:S08]  /*254e0*/  I2F.RP R10, R5 ;  /* 0x00000005000a7306 */ /* 0x000eb00000209400 */
[----:B-1----:R-:W0:Y:S08]  /*254f0*/  MUFU.RCP R9, R9 ;  /* 0x0000000900097308 */ /* 0x002e300000001000 */
[----:B--2---:R-:W-:Y:S01]  /*25500*/  MUFU.RCP R10, R10 ;  /* 0x0000000a000a7308 */ /* 0x004fe20000001000 */
[----:B0-----:R-:W-:-:S02]  /*25510*/  IADD3 R2, R9, 0xffffffe, RZ ;  /* 0x0ffffffe09027810 */ /* 0x001fc40007ffe0ff */
[----:B------:R-:W-:-:S05]  /*25520*/  IABS R9, R4 ;  /* 0x0000000400097213 */ /* 0x000fca0000000000 */
        /* <DEDUP_REMOVED lines=8> */
[----:B------:R-:W-:Y:S02]  /*255b0*/  IADD3 R11, R10, 0xffffffe, RZ ;  /* 0x0ffffffe0a0b7810 */ /* 0x000fe40007ffe0ff */
[----:B------:R-:W-:Y:S02]  /*255c0*/  LOP3.LUT R9, R4, R7, RZ, 0x3c, !PT ;  /* 0x0000000704097212 */ /* 0x000fe400078e3cff */
[----:B------:R-:W-:Y:S02]  /*255d0*/  ISETP.GT.U32.AND P1, PT, R12, R3, PT ;  /* 0x000000030c00720c */ /* 0x000fe40003f24070 */
[----:B------:R-:W-:-:S11]  /*255e0*/  ISETP.GE.AND P2, PT, R9, RZ, PT ;  /* 0x000000ff0900720c */ /* 0x000fd60003f46270 */
[----:B------:R-:W-:Y:S02]  /*255f0*/  @!P1 IMAD.IADD R3, R3, 0x1, -R12 ;  /* 0x0000000103039824 */ /* 0x000fe400078e0a0c */
[----:B------:R-:W-:Y:S01]  /*25600*/  @!P1 VIADD R2, R2, 0x1 ;  /* 0x0000000102029836 */ /* 0x000fe20000000000 */
[----:B------:R-:W-:Y:S02]  /*25610*/  ISETP.NE.AND P1, PT, R7, RZ, PT ;  /* 0x000000ff0700720c */ /* 0x000fe40003f25270 */
[----:B------:R-:W-:Y:S02]  /*25620*/  ISETP.GE.U32.AND P0, PT, R3, R12, PT ;  /* 0x0000000c0300720c */ /* 0x000fe40003f06070 */
[----:B------:R-:W0:Y:S01]  /*25630*/  F2I.FTZ.U32.TRUNC.NTZ R3, R11 ;  /* 0x0000000b00037305 */ /* 0x000e22000021f000 */
[----:B------:R-:W-:-:S05]  /*25640*/  IABS R12, R8 ;  /* 0x00000008000c7213 */ /* 0x000fca0000000000 */
[----:B------:R-:W-:-:S05]  /*25650*/  IMAD.MOV R12, RZ, RZ, -R12 ;  /* 0x000000ffff0c7224 */ /* 0x000fca00078e0a0c */
[----:B------:R-:W-:-:S04]  /*25660*/  @P0 VIADD R2, R2, 0x1 ;  /* 0x0000000102020836 */ /* 0x000fc80000000000 */
[----:B------:R-:W-:Y:S02]  /*25670*/  IMAD.MOV.U32 R13, RZ, RZ, R2 ;  /* 0x000000ffff0d7224 */ /* 0x000fe400078e0002 */
[----:B0-----:R-:W-:-:S03]  /*25680*/  IMAD.MOV R2, RZ, RZ, -R3 ;  /* 0x000000ffff027224 */ /* 0x001fc600078e0a03 */
[----:B------:R-:W-:Y:S01]  /*25690*/  @!P2 IADD3 R13, -R13, RZ, RZ ;  /* 0x000000ff0d0da210 */ /* 0x000fe20007ffe1ff */
[----:B------:R-:W-:Y:S01]  /*256a0*/  IMAD R9, R2, R5, RZ ;  /* 0x0000000502097224 */ /* 0x000fe200078e02ff */
[----:B------:R-:W-:Y:S01]  /*256b0*/  @!P1 LOP3.LUT R13, RZ, R7, RZ, 0x33, !PT ;  /* 0x00000007ff0d9212 */ /* 0x000fe200078e33ff */
[----:B------:R-:W-:-:S03]  /*256c0*/  IMAD.MOV.U32 R2, RZ, RZ, RZ ;  /* 0x000000ffff027224 */ /* 0x000fc600078e00ff */
[----:B------:R-:W-:Y:S01]  /*256d0*/  IABS R10, R13 ;  /* 0x0000000d000a7213 */ /* 0x000fe20000000000 */
[----:B------:R-:W-:-:S04]  /*256e0*/  IMAD.HI.U32 R2, R3, R9, R2 ;  /* 0x0000000903027227 */ /* 0x000fc800078e0002 */
[----:B------:R-:W-:Y:S02]  /*256f0*/  IMAD.MOV.U32 R3, RZ, RZ, R10 ;  /* 0x000000ffff037224 */ /* 0x000fe400078e000a */
[----:B------:R-:W-:Y:S02]  /*25700*/  IMAD.MOV.U32 R10, RZ, RZ, R12 ;  /* 0x000000ffff0a7224 */ /* 0x000fe400078e000c */
[----:B------:R-:W-:-:S04]  /*25710*/  IMAD.HI.U32 R2, R2, R3, RZ ;  /* 0x0000000302027227 */ /* 0x000fc800078e00ff */
[----:B------:R-:W-:Y:S01]  /*25720*/  IMAD R10, R2, R10, R3 ;  /* 0x0000000a020a7224 */ /* 0x000fe200078e0203 */
[----:B------:R-:W-:-:S04]  /*25730*/  LOP3.LUT R3, R13, R8, RZ, 0x3c, !PT ;  /* 0x000000080d037212 */ /* 0x000fc800078e3cff */
[----:B------:R-:W-:Y:S02]  /*25740*/  ISETP.GT.U32.AND P1, PT, R5, R10, PT ;  /* 0x0000000a0500720c */ /* 0x000fe40003f24070 */
[----:B------:R-:W-:-:S11]  /*25750*/  ISETP.GE.AND P2, PT, R3, RZ, PT ;  /* 0x000000ff0300720c */ /* 0x000fd60003f46270 */
[-C--:B------:R-:W-:Y:S01]  /*25760*/  @!P1 IADD3 R10, R10, -R5.reuse, RZ ;  /* 0x800000050a0a9210 */ /* 0x080fe20007ffe0ff */
[----:B------:R-:W-:Y:S01]  /*25770*/  @!P1 VIADD R2, R2, 0x1 ;  /* 0x0000000102029836 */ /* 0x000fe20000000000 */
[----:B------:R-:W-:Y:S02]  /*25780*/  ISETP.NE.AND P1, PT, R8, RZ, PT ;  /* 0x000000ff0800720c */ /* 0x000fe40003f25270 */
[----:B------:R-:W-:Y:S02]  /*25790*/  ISETP.GE.U32.AND P0, PT, R10, R5, PT ;  /* 0x000000050a00720c */ /* 0x000fe40003f06070 */
[----:B------:R-:W-:-:S11]  /*257a0*/  IADD3 R5, -R13, RZ, RZ ;  /* 0x000000ff0d057210 */ /* 0x000fd60007ffe1ff */
[----:B------:R-:W-:-:S04]  /*257b0*/  @P0 VIADD R2, R2, 0x1 ;  /* 0x0000000102020836 */ /* 0x000fc80000000000 */
        /* <DEDUP_REMOVED lines=8> */
.L_x_1854:
[----:B0-----:R-:W0:Y:S02]  /*25840*/  LDC.64 R2, c[0x0][0xc90] ;  /* 0x00032400ff027b82 */ /* 0x001e240000000a00 */
[----:B0-----:R-:W-:-:S05]  /*25850*/  IMAD.WIDE R2, R27, 0x4, R2 ;  /* 0x000000041b027825 */ /* 0x001fca00078e0202 */
[----:B------:R0:W2:Y:S01]  /*25860*/  LDG.E R13, desc[UR60][R2.64] ;  /* 0x0000003c020d7981 */ /* 0x0000a2000c1e1900 */
[----:B------:R-:W-:Y:S02]  /*25870*/  IABS R15, R4 ;  /* 0x00000004000f7213 */ /* 0x000fe40000000000 */
[----:B0-----:R-:W-:Y:S01]  /*25880*/  MOV R2, RZ ;  /* 0x000000ff00027202 */ /* 0x001fe20000000f00 */
        /* <DEDUP_REMOVED lines=23> */
[----:B------:R-:W-:Y:S02]  /*25a00*/  IMAD R9, R13, R2, RZ ;  /* 0x000000020d097224 */ /* 0x000fe400078e02ff */
[----:B------:R-:W-:Y:S02]  /*25a10*/  IMAD.MOV R2, RZ, RZ, -R2 ;  /* 0x000000ffff027224 */ /* 0x000fe400078e0a02 */
[----:B------:R-:W-:Y:S02]  /*25a20*/  IMAD.MOV R8, RZ, RZ, -R9 ;  /* 0x000000ffff087224 */ /* 0x000fe400078e0a09 */
[----:B------:R-:W-:Y:S02]  /*25a30*/  IMAD R4, R5, R2, R4 ;  /* 0x0000000205047224 */ /* 0x000fe400078e0204 */
[----:B------:R-:W-:Y:S01]  /*25a40*/  IMAD.MOV.U32 R2, RZ, RZ, RZ ;  /* 0x000000ffff027224 */ /* 0x000fe200078e00ff */
[----:B------:R-:W-:Y:S02]  /*25a50*/  VIADDMNMX R8, R8, UR5, R13, PT ;  /* 0x0000000508087c46 */ /* 0x000fe4000b80010d */
[----:B------:R-:W-:-:S02]  /*25a60*/  IADD3 R9, R9, 0x1000000, R4 ;  /* 0x0100000009097810 */ /* 0x000fc40007ffe004 */
[-C--:B------:R-:W-:Y:S01]  /*25a70*/  IABS R12, R8.reuse ;  /* 0x00000008000c7213 */ /* 0x080fe20000000000 */
[----:B------:R-:W-:Y:S01]  /*25a80*/  IMAD.MOV R26, RZ, RZ, -R8 ;  /* 0x000000ffff1a7224 */ /* 0x000fe200078e0a08 */
[----:B------:R-:W-:Y:S02]  /*25a90*/  IABS R13, R8 ;  /* 0x00000008000d7213 */ /* 0x000fe40000000000 */
[----:B------:R-:W0:Y:S08]  /*25aa0*/  I2F.RP R10, R12 ;  /* 0x0000000c000a7306 */ /* 0x000e300000209400 */
[----:B0-----:R-:W0:Y:S02]  /*25ab0*/  MUFU.RCP R10, R10 ;  /* 0x0000000a000a7308 */ /* 0x001e240000001000 */
[----:B0-----:R-:W-:-:S06]  /*25ac0*/  VIADD R3, R10, 0xffffffe ;  /* 0x0ffffffe0a037836 */ /* 0x001fcc0000000000 */
[----:B------:R-:W0:Y:S02]  /*25ad0*/  F2I.FTZ.U32.TRUNC.NTZ R3, R3 ;  /* 0x0000000300037305 */ /* 0x000e24000021f000 */
[----:B0-----:R-:W-:-:S05]  /*25ae0*/  IMAD.MOV R11, RZ, RZ, -R3 ;  /* 0x000000ffff0b7224 */ /* 0x001fca00078e0a03 */
[----:B------:R-:W-:Y:S02]  /*25af0*/  MOV R5, R11 ;  /* 0x0000000b00057202 */ /* 0x000fe40000000f00 */
        /* <DEDUP_REMOVED lines=13> */
[----:B------:R-:W-:-:S06]  /*25bd0*/  @P0 IADD3 R2, R2, 0x1, RZ ;  /* 0x0000000102020810 */ /* 0x000fcc0007ffe0ff */
[----:B------:R-:W-:Y:S01]  /*25be0*/  @!P2 IMAD.MOV R2, RZ, RZ, -R2 ;  /* 0x000000ffff02a224 */ /* 0x000fe200078e0a02 */
[----:B------:R-:W-:-:S05]  /*25bf0*/  @!P1 LOP3.LUT R2, RZ, R8, RZ, 0x33, !PT ;  /* 0x00000008ff029212 */ /* 0x000fca00078e33ff */
[----:B------:R-:W-:-:S07]  /*25c00*/  IMAD R26, R2, R26, R9 ;  /* 0x0000001a021a7224 */ /* 0x000fce00078e0209 */
.L_x_1855:
[----:B------:R-:W-:-:S05]  /*25c10*/  LOP3.LUT R2, RZ, R2, RZ, 0x33, !PT ;  /* 0x00000002ff027212 */ /* 0x000fca00078e33ff */
[----:B------:R-:W-:Y:S01]  /*25c20*/  IMAD.IADD R25, R7, 0x1, R2 ;  /* 0x0000000107197824 */ /* 0x000fe200078e0202 */
[----:B------:R-:W-:Y:S06]  /*25c30*/  BRA `(.L_x_1856) ;  /* 0x00000000000c7947 */ /* 0x000fec0003800000 */
.L_x_1851:
[----:B------:R-:W-:Y:S01]  /*25c40*/  IMAD.MOV.U32 R25, RZ, RZ, RZ ;  /* 0x000000ffff197224 */ /* 0x000fe200078e00ff */
[----:B------:R-:W-:Y:S01]  /*25c50*/  MOV R24, UR6 ;  /* 0x0000000600187c02 */ /* 0x000fe20008000f00 */
[----:B------:R-:W-:-:S07]  /*25c60*/  IMAD.MOV.U32 R26, RZ, RZ, RZ ;  /* 0x000000ffff1a7224 */ /* 0x000fce00078e00ff */
.L_x_1856:
[----:B------:R-:W-:-:S13]  /*25c70*/  ISETP.NE.AND P0, PT, R6, RZ, PT ;  /* 0x000000ff0600720c */ /* 0x000fda0003f05270 */
[----:B------:R-:W0:Y:S01]  /*25c80*/  @!P0 S2R R3, SR_CgaCtaId ;  /* 0x0000000000038919 */ /* 0x000e220000008800 */
[----:B------:R-:W-:-:S04]  /*25c90*/  @!P0 MOV R2, 0x400 ;  /* 0x0000040000028802 */ /* 0x000fc80000000f00 */
[----:B0-----:R-:W-:-:S05]  /*25ca0*/  @!P0 LEA R2, R3, R2, 0x18 ;  /* 0x0000000203028211 */ /* 0x001fca00078ec0ff */
[----:B------:R1:W-:Y:S01]  /*25cb0*/  @!P0 STS.128 [R2+0x308d0], R24 ;  /* 0x0308d01802008388 */ /* 0x0003e20000000c00 */
[----:B------:R-:W-:Y:S06]  /*25cc0*/  BAR.ARV 0x5, 0x180 ;  /* 0x0146000000007b1d */ /* 0x000fec0000002000 */
.L_x_1849:
        /* <DEDUP_REMOVED lines=15> */
[----:B------:R-:W-:Y:S01]  /*25dc0*/  SHF.L.U32 R33, R4, 0x3, RZ ;  /* 0x0000000304217819 */ /* 0x000fe200000006ff */
[----:B------:R-:W-:Y:S01]  /*25dd0*/  IMAD.MOV.U32 R22, RZ, RZ, RZ ;  /* 0x000000ffff167224 */ /* 0x000fe200078e00ff */
[----:B------:R-:W-:Y:S01]  /*25de0*/  LOP3.LUT R36, R36, 0x38, RZ, 0xc0, !PT ;  /* 0x0000003824247812 */ /* 0x000fe200078ec0ff */
[----:B------:R-:W-:Y:S01]  /*25df0*/  ULDC.64 UR36, c[0x0][0x198] ;  /* 0x0000660000247ab9 */ /* 0x000fe20000000a00 */
[----:B------:R-:W-:Y:S01]  /*25e00*/  MOV R29, 0x1 ;  /* 0x00000001001d7802 */ /* 0x000fe20000000f00 */
[----:B------:R-:W-:Y:S01]  /*25e10*/  ULDC UR38, c[0x0][0xc] ;  /* 0x0000030000267ab9 */ /* 0x000fe20000000800 */
[----:B------:R-:W-:-:S02]  /*25e20*/  LOP3.LUT R37, R36, 0xc0, RZ, 0xfc, !PT ;  /* 0x000000c024257812 */ /* 0x000fc400078efcff */
[----:B--2---:R-:W-:Y:S02]  /*25e30*/  R2UR UR4, R2 ;  /* 0x00000000020472ca */ /* 0x004fe400000e0000 */
[----:B------:R-:W-:Y:S01]  /*25e40*/  LOP3.LUT R2, R3, 0x38, R0, 0x78, !PT ;  /* 0x0000003803027812 */ /* 0x000fe200078e7800 */
[----:B------:R-:W-:-:S03]  /*25e50*/  IMAD.SHL.U32 R0, R0, 0x10, RZ ;  /* 0x0000001000007824 */ /* 0x000fc600078e00ff */
[----:B------:R-:W-:Y:S02]  /*25e60*/  LOP3.LUT R33, R2, 0x200, R33, 0xf8, !PT ;  /* 0x0000020002217812 */ /* 0x000fe400078ef821 */
[----:B------:R-:W-:-:S04]  /*25e70*/  SHF.R.U32.HI R2, RZ, 0x3, R4 ;  /* 0x00000003ff027819 */ /* 0x000fc80000011604 */
[----:B------:R-:W-:Y:S01]  /*25e80*/  LOP3.LUT R0, R2, 0x70, R0, 0xf8, !PT ;  /* 0x0000007002007812 */ /* 0x000fe200078ef800 */
[----:B------:R-:W-:Y:S01]  /*25e90*/  ULOP3.LUT UR39, UR4, 0x2, URZ, 0xfc, !UPT ;  /* 0x0000000204277892 */ /* 0x000fe2000f8efc3f */
[C---:B------:R-:W-:Y:S02]  /*25ea0*/  LOP3.LUT R2, R36.reuse, 0x40, RZ, 0xfc, !PT ;  /* 0x0000004024027812 */ /* 0x040fe400078efcff */
[----:B------:R-:W-:Y:S01]  /*25eb0*/  UMOV UR4, 0x400 ;  /* 0x0000040000047882 */ /* 0x000fe20000000000 */
[----:B------:R-:W-:Y:S01]  /*25ec0*/  LOP3.LUT R0, R36, 0x80, RZ, 0xfc, !PT ;  /* 0x0000008024007812 */ /* 0x000fe200078efcff */
[----:B0-----:R-:W-:-:S06]  /*25ed0*/  ULEA UR4, UR5, UR4, 0x18 ;  /* 0x0000000405047291 */ /* 0x001fcc000f8ec03f */
[----:B------:R-:W-:-:S04]  /*25ee0*/  IMAD.U32 R17, RZ, RZ, UR4 ;  /* 0x00000004ff117e24 */ /* 0x000fc8000f8e00ff */
[----:B-1----:R-:W-:-:S07]  /*25ef0*/  IMAD R34, R33, 0x2, R17 ;  /* 0x0000000221227824 */ /* 0x002fce00078e0211 */
.L_x_1984:
[----:B------:R-:W-:Y:S05]  /*25f00*/  YIELD ;  /* 0x0000000000007946 */ /* 0x000fea0003800000 */
[----:B------:R-:W-:Y:S01]  /*25f10*/  ULDC.64 UR4, c[0x0][0xa28] ;  /* 0x00028a0000047ab9 */ /* 0x000fe20000000a00 */
[----:B------:R-:W-:Y:S01]  /*25f20*/  IMAD.MOV.U32 R11, RZ, RZ, RZ ;  /* 0x000000ffff0b7224 */ /* 0x000fe200078e00ff */
[----:B------:R-:W-:Y:S01]  /*25f30*/  ISETP.NE.U32.AND P0, PT, RZ, UR4, PT ;  /* 0x00000004ff007c0c */ /* 0x000fe2000bf05070 */
[----:B0-----:R-:W0:Y:S01]  /*25f40*/  LDC.64 R4, c[0x0][0xa00] ;  /* 0x00028000ff047b82 */ /* 0x001e220000000a00 */
[----:B------:R-:W-:Y:S02]  /*25f50*/  ULDC.64 UR6, c[0x0][0xa10] ;  /* 0x0002840000067ab9 */ /* 0x000fe40000000a00 */
[----:B------:R-:W-:Y:S01]  /*25f60*/  ISETP.NE.AND.EX P0, PT, RZ, UR5, PT, P0 ;  /* 0x00000005ff007c0c */ /* 0x000fe2000bf05300 */
[----:B------:R-:W-:-:S12]  /*25f70*/  ULDC.64 UR4, c[0x0][0xa18] ;  /* 0x0002860000047ab9 */ /* 0x000fd80000000a00 */
[----:B-1----:R-:W1:Y:S01]  /*25f80*/  @P0 LDC.64 R2, c[0x0][0xa28] ;  /* 0x00028a00ff020b82 */ /* 0x002e620000000a00 */
[----:B------:R-:W-:Y:S01]  /*25f90*/  ISETP.NE.U32.AND P1, PT, RZ, UR6, PT ;  /* 0x00000006ff007c0c */ /* 0x000fe2000bf25070 */
[----:B-1----:R-:W-:-:S05]  /*25fa0*/  @P0 IMAD.WIDE R2, R27, 0x4, R2 ;  /* 0x000000041b020825 */ /* 0x002fca00078e0202 */
[----:B------:R1:W2:Y:S01]  /*25fb0*/  @P0 LDG.E R11, desc[UR60][R2.64] ;  /* 0x0000003c020b0981 */ /* 0x0002a2000c1e1900 */
[----:B------:R-:W-:Y:S01]  /*25fc0*/  ISETP.NE.U32.AND P0, PT, RZ, UR4, PT ;  /* 0x00000004ff007c0c */ /* 0x000fe2000bf05070 */
[----:B------:R-:W-:Y:S01]  /*25fd0*/  IMAD.MOV.U32 R35, RZ, RZ, RZ ;  /* 0x000000ffff237224 */ /* 0x000fe200078e00ff */
[----:B------:R-:W-:Y:S01]  /*25fe0*/  ISETP.NE.AND.EX P1, PT, RZ, UR7, PT, P1 ;  /* 0x00000007ff007c0c */ /* 0x000fe2000bf25310 */
[----:B0-----:R-:W-:Y:S01]  /*25ff0*/  IMAD.WIDE R4, R27, 0x4, R4 ;  /* 0x000000041b047825 */ /* 0x001fe200078e0204 */
[----:B------:R-:W-:Y:S01]  /*26000*/  ISETP.NE.AND.EX P2, PT, RZ, UR5, PT, P0 ;  /* 0x00000005ff007c0c */ /* 0x000fe2000bf45300 */
[----:B------:R-:W-:Y:S01]  /*26010*/  ULDC.64 UR4, c[0x0][0xa00] ;  /* 0x0002800000047ab9 */ /* 0x000fe20000000a00 */
[----:B------:R-:W-:Y:S02]  /*26020*/  MOV R0, RZ ;  /* 0x000000ff00007202 */ /* 0x000fe40000000f00 */
[----:B------:R-:W-:Y:S01]  /*26030*/  ISETP.NE.U32.AND P0, PT, RZ, UR4, PT ;  /* 0x00000004ff007c0c */ /* 0x000fe2000bf05070 */
[----:B-1----:R-:W0:Y:S03]  /*26040*/  LDC.64 R2, c[0x0][0xa10] ;  /* 0x00028400ff027b82 */ /* 0x002e260000000a00 */
[----:B------:R-:W-:-:S05]  /*26050*/  ISETP.NE.AND.EX P0, PT, RZ, UR5, PT, P0 ;  /* 0x00000005ff007c0c */ /* 0x000fca000bf05300 */
[----:B------:R-:W1:Y:S08]  /*26060*/  @P2 LDC.64 R6, c[0x0][0xa18] ;  /* 0x00028600ff062b82 */ /* 0x000e700000000a00 */
[----:B------:R-:W5:Y:S01]  /*26070*/  @P0 LDG.E R35, desc[UR60][R4.64] ;  /* 0x0000003c04230981 */ /* 0x000f62000c1e1900 */
[----:B0-----:R-:W-:-:S05]  /*26080*/  IMAD.WIDE R2, R27, 0x4, R2 ;  /* 0x000000041b027825 */ /* 0x001fca00078e0202 */
[----:B------:R-:W5:Y:S01]  /*26090*/  @P1 LDG.E R0, desc[UR60][R2.64] ;  /* 0x0000003c02001981 */ /* 0x000f62000c1e1900 */
[----:B------:R-:W-:Y:S02]  /*260a0*/  ULDC UR4, c[0x0][0x288] ;  /* 0x0000a20000047ab9 */ /* 0x000fe40000000800 */
[----:B------:R-:W-:Y:S01]  /*260b0*/  IMAD.U32 R31, RZ, RZ, UR4 ;  /* 0x00000004ff1f7e24 */ /* 0x000fe2000f8e00ff */
[----:B------:R-:W-:Y:S02]  /*260c0*/  ULDC.64 UR4, c[0x0][0x418] ;  /* 0x0001060000047ab9 */ /* 0x000fe40000000a00 */
[----:B------:R-:W-:-:S03]  /*260d0*/  UISETP.NE.U32.AND UP0, UPT, UR4, URZ, UPT ;  /* 0x0000003f0400728c */ /* 0x000fc6000bf05070 */
[----:B------:R-:W-:Y:S01]  /*260e0*/  ULDC UR4, c[0x0][0x424] ;  /* 0x0001090000047ab9 */ /* 0x000fe20000000800 */
[----:B------:R-:W-:Y:S01]  /*260f0*/  UISETP.NE.AND.EX UP0, UPT, UR5, URZ, UPT, UP0 ;  /* 0x0000003f0500728c */ /* 0x000fe2000bf05300 */
[----:B-1----:R-:W-:Y:S02]  /*26100*/  @P2 IMAD.WIDE R6, R27, 0x4, R6 ;  /* 0x000000041b062825 */ /* 0x002fe400078e0206 */
[----:B------:R-:W-:Y:S01]  /*26110*/  ULDC UR5, c[0x0][0x2f0] ;  /* 0x0000bc0000057ab9 */ /* 0x000fe20000000800 */
[----:B------:R-:W-:Y:S02]  /*26120*/  USEL UR4, UR4, 0x1, UP0 ;  /* 0x0000000104047887 */ /* 0x000fe40008000000 */
[----:B------:R0:W5:Y:S02]  /*26130*/  @P2 LDG.E R31, desc[UR60][R6.64] ;  /* 0x0000003c061f2981 */ /* 0x000164000c1e1900 */
[----:B------:R-:W-:-:S03]  /*26140*/  UIMAD UR4, UR4, UR5, URZ ;  /* 0x00000005040472a4 */ /* 0x000fc6000f8e023f */
[----:B------:R-:W-:-:S03]  /*26150*/  ULDC UR5, c[0x0][0x348] ;  /* 0x0000d20000057ab9 */ /* 0x000fc60000000800 */
[----:B------:R-:W-:Y:S02]  /*26160*/  IMAD.U32 R8, RZ, RZ, UR4 ;  /* 0x00000004ff087e24 */ /* 0x000fe4000f8e00ff */
[----:B0-----:R-:W-:Y:S01]  /*26170*/  IMAD.U32 R7, RZ, RZ, UR5 ;  /* 0x00000005ff077e24 */ /* 0x001fe2000f8e00ff */
[----:B--2---:R0:W-:Y:S01]  /*26180*/  STL [R1+0x10], R11 ;  /* 0x0000100b01007387 */ /* 0x0041e20000100800 */
[----:B---3--:R-:W-:Y:S05]  /*26190*/  @P2 BRA `(.L_x_1858) ;  /* 0x0000000000102947 */ /* 0x008fea0003800000 */
[----:B------:R-:W-:Y:S05]  /*261a0*/  @!P0 BRA `(.L_x_1858) ;  /* 0x00000000000c8947 */ /* 0x000fea0003800000 */
[----:B------:R-:W2:Y:S04]  /*261b0*/  LDG.E R6, desc[UR60][R4.64] ;  /* 0x0000003c04067981 */ /* 0x000ea8000c1e1900 */
[----:B-----5:R-:W2:Y:S02]  /*261c0*/  LDG.E R31, desc[UR60][R4.64+0x4] ;  /* 0x0000043c041f7981 */ /* 0x020ea4000c1e1900 */
[----:B--2---:R-:W-:-:S07]  /*261d0*/  IMAD.IADD R31, R31, 0x1, -R6 ;  /* 0x000000011f1f7824 */ /* 0x004fce00078e0a06 */
.L_x_1858:
[----:B------:R-:W-:Y:S01]  /*261e0*/  ULDC.64 UR4, c[0x0][0xa20] ;  /* 0x0002880000047ab9 */ /* 0x000fe20000000a00 */
[C---:B------:R-:W-:Y:S02]  /*261f0*/  LOP3.LUT R4, R26.reuse, 0xff000000, RZ, 0xc0, !PT ;  /* 0xff0000001a047812 */ /* 0x040fe400078ec0ff */
[----:B------:R-:W-:Y:S02]  /*26200*/  ISETP.NE.U32.AND P0, PT, RZ, UR4, PT ;  /* 0x00000004ff007c0c */ /* 0x000fe4000bf05070 */
[----:B------:R-:W-:Y:S02]  /*26210*/  SHF.R.U32.HI R5, RZ, 0x8, R4 ;  /* 0x00000008ff057819 */ /* 0x000fe40000011604 */
[----:B------:R-:W-:Y:S02]  /*26220*/  ISETP.NE.AND.EX P0, PT, RZ, UR5, PT, P0 ;  /* 0x00000005ff007c0c */ /* 0x000fe4000bf05300 */
[C---:B------:R-:W-:Y:S02]  /*26230*/  LOP3.LUT R6, R26.reuse, 0xff0000, RZ, 0xc0, !PT ;  /* 0x00ff00001a067812 */ /* 0x040fe400078ec0ff */
[----:B------:R-:W-:-:S02]  /*26240*/  LOP3.LUT R26, R26, 0xffff, RZ, 0xc0, !PT ;  /* 0x0000ffff1a1a7812 */ /* 0x000fc400078ec0ff */
[----:B------:R-:W-:-:S07]  /*26250*/  LEA.HI R6, R6, R5, RZ, 0x10 ;  /* 0x0000000506067211 */ /* 0x000fce00078f80ff */
[----:B------:R-:W-:Y:S05]  /*26260*/  @!P0 BRA `(.L_x_1859) ;  /* 0x0000000000108947 */ /* 0x000fea0003800000 */
[----:B------:R-:W1:Y:S02]  /*26270*/  LDC.64 R4, c[0x0][0xa20] ;  /* 0x00028800ff047b82 */ /* 0x000e640000000a00 */
[----:B-1----:R-:W-:-:S05]  /*26280*/  IMAD.WIDE R4, R27, 0x4, R4 ;  /* 0x000000041b047825 */ /* 0x002fca00078e0204 */
[----:B------:R1:W5:Y:S01]  /*26290*/  LDG.E R8, desc[UR60][R4.64] ;  /* 0x0000003c04087981 */ /* 0x000362000c1e1900 */
[----:B------:R-:W-:Y:S05]  /*262a0*/  BRA `(.L_x_1860) ;  /* 0x0000000000247947 */ /* 0x000fea0003800000 */
.L_x_1859:
[----:B------:R-:W-:Y:S02]  /*262b0*/  ULDC.64 UR4, c[0x0][0xa08] ;  /* 0x0002820000047ab9 */ /* 0x000fe40000000a00 */
[----:B------:R-:W-:-:S04]  /*262c0*/  ISETP.NE.U32.AND P0, PT, RZ, UR4, PT ;  /* 0x00000004ff007c0c */ /* 0x000fc8000bf05070 */
[----:B------:R-:W-:-:S13]  /*262d0*/  ISETP.NE.AND.EX P0, PT, RZ, UR5, PT, P0 ;  /* 0x00000005ff007c0c */ /* 0x000fda000bf05300 */
[----:B------:R-:W-:Y:S05]  /*262e0*/  @!P0 BRA `(.L_x_1860) ;  /* 0x0000000000148947 */ /* 0x000fea0003800000 */
[----:B------:R-:W1:Y:S02]  /*262f0*/  LDC.64 R4, c[0x0][0xa08] ;  /* 0x00028200ff047b82 */ /* 0x000e640000000a00 */
[----:B-1----:R-:W-:-:S05]  /*26300*/  IMAD.WIDE R4, R27, 0x4, R4 ;  /* 0x000000041b047825 */ /* 0x002fca00078e0204 */
[----:B------:R-:W2:Y:S04]  /*26310*/  LDG.E R8, desc[UR60][R4.64] ;  /* 0x0000003c04087981 */ /* 0x000ea8000c1e1900 */
[----:B------:R-:W2:Y:S02]  /*26320*/  LDG.E R9, desc[UR60][R4.64+0x4] ;  /* 0x0000043c04097981 */ /* 0x000ea4000c1e1900 */
[----:B--2---:R-:W-:-:S07]  /*26330*/  IADD3 R8, -R8, R9, RZ ;  /* 0x0000000908087210 */ /* 0x004fce0007ffe1ff */
.L_x_1860:
[----:B------:R-:W2:Y:S01]  /*26340*/  @P1 LDG.E R10, desc[UR60][R2.64] ;  /* 0x0000003c020a1981 */ /* 0x000ea2000c1e1900 */
[----:B-1----:R-:W1:Y:S03]  /*26350*/  LDC R4, c[0x0][0x448] ;  /* 0x00011200ff047b82 */ /* 0x002e660000000800 */
[----:B------:R3:W2:Y:S01]  /*26360*/  @P1 LDG.E R5, desc[UR60][R2.64+0x4] ;  /* 0x0000043c02051981 */ /* 0x0006a2000c1e1900 */
[----:B-----5:R-:W-:Y:S02]  /*26370*/  IMAD.IADD R8, R8, 0x1, -R11 ;  /* 0x0000000108087824 */ /* 0x020fe400078e0a0b */
[----:B------:R-:W-:-:S04]  /*26380*/  IMAD.SHL.U32 R25, R25, 0x80, RZ ;  /* 0x0000008019197824 */ /* 0x000fc800078e00ff */
[----:B------:R-:W-:Y:S01]  /*26390*/  VIADD R9, R25, 0x7f ;  /* 0x0000007f19097836 */ /* 0x000fe20000000000 */
[----:B---3--:R-:W3:Y:S01]  /*263a0*/  LDC.64 R2, c[0x0][0x9e0] ;  /* 0x00027800ff027b82 */ /* 0x008ee20000000a00 */
[----:B-1----:R-:W-:-:S13]  /*263b0*/  ISETP.NE.AND P2, PT, R4, 0x1, PT ;  /* 0x000000010400780c */ /* 0x002fda0003f45270 */
[----:B------:R-:W1:Y:S01]  /*263c0*/  @P2 LDC R12, c[0x0][0x44c] ;  /* 0x00011300ff0c2b82 */ /* 0x000e620000000800 */
[----:B---3--:R-:W-:-:S07]  /*263d0*/  ISETP.GE.AND P3, PT, R3, 0x1, PT ;  /* 0x000000010300780c */ /* 0x008fce0003f66270 */
[----:B------:R-:W3:Y:S01]  /*263e0*/  @P2 LDC R4, c[0x0][0x450] ;  /* 0x00011400ff042b82 */ /* 0x000ee20000000800 */
[----:B--2---:R-:W-:Y:S02]  /*263f0*/  @P1 IMAD.IADD R7, R5, 0x1, -R10 ;  /* 0x0000000105071824 */ /* 0x004fe400078e0a0a */
[----:B-1----:R-:W-:-:S03]  /*26400*/  @P2 IMAD.HI.U32 R5, R9, R12, RZ ;  /* 0x0000000c09052227 */ /* 0x002fc600078e00ff */
[----:B0-----:R-:W-:Y:S02]  /*26410*/  IADD3 R11, R8, R7, RZ ;  /* 0x00000007080b7210 */ /* 0x001fe40007ffe0ff */
[----:B---3--:R-:W-:Y:S02]  /*26420*/  @P2 SHF.R.U32.HI R9, RZ, R4, R5 ;  /* 0x00000004ff092219 */ /* 0x008fe40000011605 */
[C---:B------:R-:W-:Y:S01]  /*26430*/  IADD3 R18, R11.reuse, 0x1, -R31 ;  /* 0x000000010b127810 */ /* 0x040fe20007ffe81f */
[----:B------:R0:W-:Y:S01]  /*26440*/  STL [R1+0x8], R11 ;  /* 0x0000080b01007387 */ /* 0x0001e20000100800 */
[----:B------:R-:W-:-:S03]  /*26450*/  VIADD R4, R11, 0x3f ;  /* 0x0000003f0b047836 */ /* 0x000fc60000000000 */
[----:B------:R-:W-:Y:S02]  /*26460*/  IMAD.IADD R9, R18, 0x1, R9 ;  /* 0x0000000112097824 */ /* 0x000fe400078e0209 */
[----:B------:R-:W-:Y:S02]  /*26470*/  SHF.R.S32.HI R5, RZ, 0x1f, R4 ;  /* 0x0000001fff057819 */ /* 0x000fe40000011404 */
[----:B------:R-:W-:Y:S02]  /*26480*/  IMAD.IADD R2, R9, 0x1, R2 ;  /* 0x0000000109027824 */ /* 0x000fe400078e0202 */
[----:B------:R-:W-:-:S04]  /*26490*/  LEA.HI R5, R5, R4, RZ, 0x6 ;  /* 0x0000000405057211 */ /* 0x000fc800078f30ff */
[----:B------:R-:W-:Y:S01]  /*264a0*/  SHF.R.S32.HI R19, RZ, 0x6, R5 ;  /* 0x00000006ff137819 */ /* 0x000fe20000011405 */
[----:B0-----:R-:W-:Y:S06]  /*264b0*/  @!P3 BRA `(.L_x_1861) ;  /* 0x000000000048b947 */ /* 0x001fec0003800000 */
[C---:B------:R-:W-:Y:S01]  /*264c0*/  ISETP.GT.AND P0, PT, R9.reuse, RZ, PT ;  /* 0x000000ff0900720c */ /* 0x040fe20003f04270 */
[----:B------:R-:W-:Y:S01]  /*264d0*/  BSSY B0, `(.L_x_1862) ;  /* 0x000000e000007945 */ /* 0x000fe20003800000 */
[----:B------:R-:W-:-:S11]  /*264e0*/  VIADD R10, R9, 0xffffffff ;  /* 0xffffffff090a7836 */ /* 0x000fd60000000000 */
[----:B------:R-:W-:Y:S05]  /*264f0*/  @P0 BRA `(.L_x_1863) ;  /* 0x00000000001c0947 */ /* 0x000fea0003800000 */
[----:B------:R-:W-:Y:S02]  /*26500*/  ISETP.NE.AND P0, PT, R3, 0x1, PT ;  /* 0x000000010300780c */ /* 0x000fe40003f05270 */
[----:B------:R-:W-:-:S11]  /*26510*/  IADD3 R9, -R9, RZ, RZ ;  /* 0x000000ff09097210 */ /* 0x000fd60007ffe1ff */
[----:B------:R-:W0:Y:S02]  /*26520*/  @P0 LDC.64 R4, c[0x0][0x9e8] ;  /* 0x00027a00ff040b82 */ /* 0x000e240000000a00 */
[----:B0-----:R-:W-:-:S05]  /*26530*/  @P0 IMAD.HI.U32 R4, R9, R4, RZ ;  /* 0x0000000409040227 */ /* 0x001fca00078e00ff */
[----:B------:R-:W-:-:S04]  /*26540*/  @P0 SHF.R.U32.HI R9, RZ, R5, R4 ;  /* 0x00000005ff090219 */ /* 0x000fc80000011604 */
[----:B------:R-:W-:Y:S01]  /*26550*/  LOP3.LUT R10, RZ, R9, RZ, 0x33, !PT ;  /* 0x00000009ff0a7212 */ /* 0x000fe200078e33ff */
[----:B------:R-:W-:Y:S06]  /*26560*/  BRA `(.L_x_1864) ;  /* 0x0000000000107947 */ /* 0x000fec0003800000 */
.L_x_1863:
[----:B------:R-:W-:-:S13]  /*26570*/  ISETP.NE.AND P0, PT, R3, 0x1, PT ;  /* 0x000000010300780c */ /* 0x000fda0003f05270 */
[----:B------:R-:W0:Y:S02]  /*26580*/  @P0 LDC.64 R4, c[0x0][0x9e8] ;  /* 0x00027a00ff040b82 */ /* 0x000e240000000a00 */
[----:B0-----:R-:W-:-:S05]  /*26590*/  @P0 IMAD.HI.U32 R4, R10, R4, RZ ;  /* 0x000000040a040227 */ /* 0x001fca00078e00ff */
[----:B------:R-:W-:-:S07]  /*265a0*/  @P0 SHF.R.U32.HI R10, RZ, R5, R4 ;  /* 0x00000005ff0a0219 */ /* 0x000fce0000011604 */
.L_x_1864:
[----:B------:R-:W-:Y:S05]  /*265b0*/  BSYNC B0 ;  /* 0x0000000000007941 */ /* 0x000fea0003800000 */
.L_x_1862:
[----:B------:R-:W-:-:S05]  /*265c0*/  IMAD R5, R10, R3, R3 ;  /* 0x000000030a057224 */ /* 0x000fca00078e0203 */
[----:B------:R-:W-:-:S07]  /*265d0*/  VIMNMX R2, R2, R5, PT ;  /* 0x0000000502027248 */ /* 0x000fce0003fe0100 */
.L_x_1861:
[----:B------:R-:W0:Y:S01]  /*265e0*/  @P2 LDC R4, c[0x0][0x44c] ;  /* 0x00011300ff042b82 */ /* 0x000e220000000800 */
[----:B------:R-:W-:Y:S01]  /*265f0*/  VIADD R2, R2, 0x3f ;  /* 0x0000003f02027836 */ /* 0x000fe20000000000 */
[----:B------:R-:W-:-:S06]  /*26600*/  ULDC UR4, c[0x0][0x9dc] ;  /* 0x0002770000047ab9 */ /* 0x000fcc0000000800 */
[----:B------:R-:W1:Y:S01]  /*26610*/  @P2 LDC R5, c[0x0][0x450] ;  /* 0x00011400ff052b82 */ /* 0x000e620000000800 */
[----:B0-----:R-:W-:-:S04]  /*26620*/  @P2 IMAD.HI.U32 R9, R25, R4, RZ ;  /* 0x0000000419092227 */ /* 0x001fc800078e00ff */
[----:B------:R-:W-:Y:S01]  /*26630*/  IMAD.MOV.U32 R4, RZ, RZ, R25 ;  /* 0x000000ffff047224 */ /* 0x000fe200078e0019 */
[----:B-1----:R-:W-:Y:S01]  /*26640*/  @P2 SHF.R.U32.HI R4, RZ, R5, R9 ;  /* 0x00000005ff042219 */ /* 0x002fe20000011609 */
[----:B------:R-:W-:Y:S01]  /*26650*/  IMAD.IADD R9, R11, 0x1, -R31 ;  /* 0x000000010b097824 */ /* 0x000fe200078e0a1f */
[----:B------:R-:W-:-:S03]  /*26660*/  SHF.R.S32.HI R5, RZ, 0x1f, R2 ;  /* 0x0000001fff057819 */ /* 0x000fc60000011402 */
[----:B------:R-:W-:Y:S01]  /*26670*/  IMAD.IADD R10, R9, 0x1, R4 ;  /* 0x00000001090a7824 */ /* 0x000fe200078e0204 */
[----:B------:R-:W-:-:S04]  /*26680*/  LEA.HI R5, R5, R2, RZ, 0x6 ;  /* 0x0000000205057211 */ /* 0x000fc800078f30ff */
[----:B------:R-:W-:Y:S02]  /*26690*/  SHF.R.S32.HI R11, RZ, 0x6, R5 ;  /* 0x00000006ff0b7819 */ /* 0x000fe40000011405 */
[----:B------:R-:W-:Y:S02]  /*266a0*/  IADD3 R2, R10, -UR4, RZ ;  /* 0x800000040a027c10 */ /* 0x000fe4000fffe0ff */
[----:B------:R-:W-:Y:S01]  /*266b0*/  VIMNMX R11, R19, R11, PT ;  /* 0x0000000b130b7248 */ /* 0x000fe20003fe0100 */
        /* <DEDUP_REMOVED lines=11> */
.L_x_1867:
[----:B------:R-:W-:-:S13]  /*26770*/  ISETP.NE.AND P0, PT, R3, 0x1, PT ;  /* 0x000000010300780c */ /* 0x000fda0003f05270 */
[----:B------:R-:W0:Y:S02]  /*26780*/  @P0 LDC.64 R4, c[0x0][0x9e8] ;  /* 0x00027a00ff040b82 */ /* 0x000e240000000a00 */
[----:B0-----:R-:W-:-:S05]  /*26790*/  @P0 IMAD.HI.U32 R4, R10, R4, RZ ;  /* 0x000000040a040227 */ /* 0x001fca00078e00ff */
[----:B------:R-:W-:-:S07]  /*267a0*/  @P0 SHF.R.U32.HI R10, RZ, R5, R4 ;  /* 0x00000005ff0a0219 */ /* 0x000fce0000011604 */
.L_x_1868:
[----:B------:R-:W-:Y:S05]  /*267b0*/  BSYNC B0 ;  /* 0x0000000000007941 */ /* 0x000fea0003800000 */
.L_x_1866:
[----:B------:R-:W-:-:S05]  /*267c0*/  IMAD R3, R10, R3, RZ ;  /* 0x000000030a037224 */ /* 0x000fca00078e02ff */
[----:B------:R-:W-:-:S07]  /*267d0*/  VIMNMX R2, R2, R3, !PT ;  /* 0x0000000302027248 */ /* 0x000fce0007fe0100 */
.L_x_1865:
[----:B------:R-:W-:Y:S01]  /*267e0*/  SHF.R.S32.HI R3, RZ, 0x1f, R2 ;  /* 0x0000001fff037819 */ /* 0x000fe20000011402 */
[----:B------:R-:W-:Y:S01]  /*267f0*/  BSSY B0, `(.L_x_1869) ;  /* 0x0000026000007945 */ /* 0x000fe20003800000 */
[----:B------:R-:W-:Y:S01]  /*26800*/  LOP3.LUT R10, R6, 0xff, RZ, 0xc0, !PT ;  /* 0x000000ff060a7812 */ /* 0x000fe200078ec0ff */
[----:B------:R-:W-:Y:S01]  /*26810*/  IMAD.MOV.U32 R14, RZ, RZ, RZ ;  /* 0x000000ffff0e7224 */ /* 0x000fe200078e00ff */
[----:B------:R-:W-:Y:S02]  /*26820*/  LEA.HI R3, R3, R2, RZ, 0x6 ;  /* 0x0000000203037211 */ /* 0x000fe400078f30ff */
[----:B------:R-:W-:Y:S02]  /*26830*/  SHF.R.U32.HI R6, RZ, 0x10, R6 ;  /* 0x00000010ff067819 */ /* 0x000fe40000011606 */
[----:B------:R-:W-:-:S04]  /*26840*/  SHF.R.S32.HI R3, RZ, 0x6, R3 ;  /* 0x00000006ff037819 */ /* 0x000fc80000011403 */
[----:B------:R-:W-:-:S04]  /*26850*/  VIMNMX R4, RZ, R3, !PT ;  /* 0x00000003ff047248 */ /* 0x000fc80007fe0100 */
[----:B------:R-:W-:-:S13]  /*26860*/  ISETP.GT.AND P0, PT, R11, R4, PT ;  /* 0x000000040b00720c */ /* 0x000fda0003f04270 */
[----:B------:R-:W-:Y:S05]  /*26870*/  @!P0 BRA `(.L_x_1870) ;  /* 0x0000000000748947 */ /* 0x000fea0003800000 */
[----:B------:R-:W-:Y:S01]  /*26880*/  ISETP.NE.AND P0, PT, R6, RZ, PT ;  /* 0x000000ff0600720c */ /* 0x000fe20003f05270 */
[----:B------:R-:W-:-:S03]  /*26890*/  ULDC UR4, c[0x0][0x9f0] ;  /* 0x00027c0000047ab9 */ /* 0x000fc60000000800 */
[----:B------:R-:W-:-:S04]  /*268a0*/  SEL R5, R6, UR4, P0 ;  /* 0x0000000406057c07 */ /* 0x000fc80008000000 */
[----:B------:R-:W-:Y:S02]  /*268b0*/  IABS R13, R5 ;  /* 0x00000005000d7213 */ /* 0x000fe40000000000 */
[----:B------:R-:W-:Y:S02]  /*268c0*/  IADD3 R12, R5, -0x1, R11 ;  /* 0xffffffff050c7810 */ /* 0x000fe40007ffe00b */
[----:B------:R-:W0:Y:S03]  /*268d0*/  I2F.RP R2, R13 ;  /* 0x0000000d00027306 */ /* 0x000e260000209400 */
[----:B------:R-:W-:-:S05]  /*268e0*/  IMAD.IADD R12, R12, 0x1, -R4 ;  /* 0x000000010c0c7824 */ /* 0x000fca00078e0a04 */
[----:B0-----:R-:W0:Y:S02]  /*268f0*/  MUFU.RCP R2, R2 ;  /* 0x0000000200027308 */ /* 0x001e240000001000 */
[----:B0-----:R-:W-:-:S06]  /*26900*/  VIADD R2, R2, 0xffffffe ;  /* 0x0ffffffe02027836 */ /* 0x001fcc0000000000 */
[----:B------:R0:W1:Y:S02]  /*26910*/  F2I.FTZ.U32.TRUNC.NTZ R3, R2 ;  /* 0x0000000200037305 */ /* 0x000064000021f000 */
[----:B0-----:R-:W-:-:S04]  /*26920*/  LOP3.LUT R2, R12, R5, RZ, 0x3c, !PT ;  /* 0x000000050c027212 */ /* 0x001fc800078e3cff */
[----:B------:R-:W-:Y:S01]  /*26930*/  ISETP.GE.AND P3, PT, R2, RZ, PT ;  /* 0x000000ff0200720c */ /* 0x000fe20003f66270 */
[----:B-1----:R-:W-:-:S04]  /*26940*/  IMAD.MOV R2, RZ, RZ, -R3 ;  /* 0x000000ffff027224 */ /* 0x002fc800078e0a03 */
[----:B------:R-:W-:Y:S01]  /*26950*/  IMAD R14, R2, R13, RZ ;  /* 0x0000000d020e7224 */ /* 0x000fe200078e02ff */
[----:B------:R-:W-:-:S05]  /*26960*/  MOV R2, RZ ;  /* 0x000000ff00027202 */ /* 0x000fca0000000f00 */
        /* <DEDUP_REMOVED lines=11> */
[----:B------:R-:W-:-:S05]  /*26a20*/  @P0 VIADD R14, R14, 0x1 ;  /* 0x000000010e0e0836 */ /* 0x000fca0000000000 */
[----:B------:R-:W-:Y:S02]  /*26a30*/  @!P3 IADD3 R14, -R14, RZ, RZ ;  /* 0x000000ff0e0eb210 */ /* 0x000fe40007ffe1ff */
[----:B------:R-:W-:-:S07]  /*26a40*/  @!P2 LOP3.LUT R14, RZ, R5, RZ, 0x33, !PT ;  /* 0x00000005ff0ea212 */ /* 0x000fce00078e33ff */
.L_x_1870:
[----:B------:R-:W-:Y:S05]  /*26a50*/  BSYNC B0 ;  /* 0x0000000000007941 */ /* 0x000fea0003800000 */
.L_x_1869:
[-C--:B------:R-:W-:Y:S01]  /*26a60*/  IMAD R4, R10, R14.reuse, R4 ;  /* 0x0000000e0a047224 */ /* 0x080fe200078e0204 */
[----:B------:R-:W-:Y:S04]  /*26a70*/  BSSY B0, `(.L_x_1871) ;  /* 0x0000190000007945 */ /* 0x000fe80003800000 */
[C---:B------:R-:W-:Y:S01]  /*26a80*/  VIADDMNMX R11, R4.reuse, R14, R11, PT ;  /* 0x0000000e040b7246 */ /* 0x040fe2000380010b */
[----:B------:R-:W-:-:S04]  /*26a90*/  IMAD R4, R4, 0x40, -R8 ;  /* 0x0000004004047824 */ /* 0x000fc800078e0a08 */
[----:B------:R-:W-:Y:S01]  /*26aa0*/  IMAD R8, R11, 0x40, -R8 ;  /* 0x000000400b087824 */ /* 0x000fe200078e0a08 */
[----:B------:R-:W-:-:S04]  /*26ab0*/  VIMNMX R4, RZ, R4, !PT ;  /* 0x00000004ff047248 */ /* 0x000fc80007fe0100 */
[----:B------:R-:W-:-:S04]  /*26ac0*/  VIMNMX R7, R8, R7, PT ;  /* 0x0000000708077248 */ /* 0x000fc80003fe0100 */
[----:B------:R-:W-:Y:S02]  /*26ad0*/  ISETP.GT.AND P0, PT, R7, R4, PT ;  /* 0x000000040700720c */ /* 0x000fe40003f04270 */
[----:B------:R-:W-:-:S11]  /*26ae0*/  SHF.R.U32.HI R4, RZ, 0x6, R4 ;  /* 0x00000006ff047819 */ /* 0x000fd60000011604 */
[----:B------:R-:W-:-:S05]  /*26af0*/  @P0 VIADD R2, R7, 0x3f ;  /* 0x0000003f07020836 */ /* 0x000fca0000000000 */
[----:B------:R-:W-:-:S04]  /*26b00*/  @P0 SHF.R.S32.HI R3, RZ, 0x1f, R2 ;  /* 0x0000001fff030819 */ /* 0x000fc80000011402 */
[----:B------:R-:W-:Y:S01]  /*26b10*/  @P0 LEA.HI R3, R3, R2, RZ, 0x6 ;  /* 0x0000000203030211 */ /* 0x000fe200078f30ff */
[----:B------:R-:W-:-:S03]  /*26b20*/  IMAD.MOV.U32 R2, RZ, RZ, R4 ;  /* 0x000000ffff027224 */ /* 0x000fc600078e0004 */
[----:B------:R-:W-:Y:S02]  /*26b30*/  @P0 SHF.R.S32.HI R2, RZ, 0x6, R3 ;  /* 0x00000006ff020819 */ /* 0x000fe40000011403 */
        /* <DEDUP_REMOVED lines=10> */
.L_x_2076:
[----:B-1----:R-:W-:Y:S02]  /*26be0*/  ISETP.NE.AND P0, PT, R14, RZ, PT ;  /* 0x000000ff0e00720c */ /* 0x002fe40003f05270 */
[----:B------:R-:W-:-:S11]  /*26bf0*/  PLOP3.LUT P6, PT, PT, PT, PT, 0x8, 0x0 ;  /* 0x000000000000781c */ /* 0x000fd60003fce170 */
[----:B------:R-:W-:Y:S05]  /*26c00*/  @P0 BRA `(.L_x_1874) ;  /* 0x00000000000c0947 */ /* 0x000fea0003800000 */
[----:B------:R-:W-:-:S03]  /*26c10*/  UMOV UR4, 0xffffffff ;  /* 0xffffffff00047882 */ /* 0x000fc60000000000 */
[----:B------:R-:W-:Y:S05]  /*26c20*/  BRA.DIV UR4, `(.L_x_1875) ;  /* 0x0000008204507947 */ /* 0x000fea000b800000 */
[----:B------:R-:W-:-:S13]  /*26c30*/  ELECT P6, URZ, PT ;  /* 0x00000000003f782f */ /* 0x000fda00038c0000 */
.L_x_1874:
[----:B0-----:R-:W2:Y:S01]  /*26c40*/  LDL R3, [R1+0x2c] ;  /* 0x00002c0001037983 */ /* 0x001ea20000100800 */
[----:B------:R-:W-:Y:S01]  /*26c50*/  BSSY B1, `(.L_x_1876) ;  /* 0x0000008000017945 */ /* 0x000fe20003800000 */
[----:B--2---:R-:W-:-:S04]  /*26c60*/  IADD3 R3, R3, 0x1, RZ ;  /* 0x0000000103037810 */ /* 0x004fc80007ffe0ff */
[----:B------:R-:W-:-:S04]  /*26c70*/  LEA.HI R7, R3, R3, RZ, 0x1 ;  /* 0x0000000303077211 */ /* 0x000fc800078f08ff */
[----:B------:R-:W-:-:S05]  /*26c80*/  LOP3.LUT R7, R7, 0xfffffffe, RZ, 0xc0, !PT ;  /* 0xfffffffe07077812 */ /* 0x000fca00078ec0ff */
[----:B------:R-:W-:-:S05]  /*26c90*/  IMAD.IADD R7, R3, 0x1, -R7 ;  /* 0x0000000103077824 */ /* 0x000fca00078e0a07 */
[----:B------:R-:W-:-:S04]  /*26ca0*/  SHF.L.U32 R8, R7, 0x1f, RZ ;  /* 0x0000001f07087819 */ /* 0x000fc800000006ff */
[----:B------:R-:W0:Y:S02]  /*26cb0*/  SYNCS.PHASECHK.TRANS64.TRYWAIT P0, [R17+URZ+0x30820], R8 ;  /* 0x03082008110075a7 */ /* 0x000e24000800017f */
[----:B0-----:R-:W-:Y:S05]  /*26cc0*/  @!P0 BRA `(.L_x_1877) ;  /* 0x0000008000488947 */ /* 0x001fea0003800000 */
.L_x_2079:
[----:B------:R-:W-:Y:S05]  /*26cd0*/  BSYNC B1 ;  /* 0x0000000000017941 */ /* 0x000fea0003800000 */
.L_x_1876:
        /* <DEDUP_REMOVED lines=10> */
.L_x_2080:
[----:B------:R-:W-:Y:S05]  /*26d80*/  BSYNC B2 ;  /* 0x0000000000027941 */ /* 0x000fea0003800000 */
.L_x_1880:
[----:B------:R-:W-:Y:S04]  /*26d90*/  BSSY B2, `(.L_x_1882) ;  /* 0x0000009000027945 */ /* 0x000fe80003800000 */
        /* <DEDUP_REMOVED lines=8> */
.L_x_1883:
[----:B------:R-:W-:Y:S05]  /*26e20*/  BSYNC B2 ;  /* 0x0000000000027941 */ /* 0x000fea0003800000 */
.L_x_1882:
[----:B------:R-:W-:Y:S01]  /*26e30*/  IMAD.MOV.U32 R15, RZ, RZ, RZ ;  /* 0x000000ffff0f7224 */ /* 0x000fe200078e00ff */
[----:B0-----:R-:W-:Y:S01]  /*26e40*/  LEA R8, R2, R0, 0x6 ;  /* 0x0000000002087211 */ /* 0x001fe200078e30ff */
[C---:B------:R-:W-:Y:S01]  /*26e50*/  IMAD R7, R28.reuse, 0x8000, R17 ;  /* 0x000080001c077824 */ /* 0x040fe200078e0211 */
[----:B------:R-:W-:Y:S01]  /*26e60*/  UIADD3 UR4, UP0, UR36, 0x570, URZ ;  /* 0x0000057024047890 */ /* 0x000fe2000ff1e03f */
[----:B------:R-:W-:Y:S01]  /*26e70*/  PLOP3.LUT P0, PT, PT, PT, PT, 0x80, 0x0 ;  /* 0x000000000000781c */ /* 0x000fe20003f0f070 */
[----:B------:R-:W-:Y:S01]  /*26e80*/  IMAD.SHL.U32 R14, R28, 0x4000, RZ ;  /* 0x000040001c0e7824 */ /* 0x000fe200078e00ff */
[----:B------:R-:W-:Y:S01]  /*26e90*/  R2UR UR10, R15 ;  /* 0x000000000f0a72ca */ /* 0x000fe200000e0000 */
[----:B------:R-:W-:Y:S01]  /*26ea0*/  VIADD R8, R8, 0xffffffc0 ;  /* 0xffffffc008087836 */ /* 0x000fe20000000000 */
[----:B------:R-:W-:Y:S01]  /*26eb0*/  IADD3 R13, R7, 0x20400, RZ ;  /* 0x00020400070d7810 */ /* 0x000fe20007ffe0ff */
[----:B------:R-:W-:Y:S01]  /*26ec0*/  VIADD R3, R12, 0x30890 ;  /* 0x000308900c037836 */ /* 0x000fe20000000000 */
[----:B------:R-:W-:Y:S01]  /*26ed0*/  UIADD3.X UR5, URZ, UR37, URZ, UP0, !UPT ;  /* 0x000000253f057290 */ /* 0x000fe200087fe43f */
[----:B------:R-:W-:Y:S01]  /*26ee0*/  UMOV UR6, 0x0 ;  /* 0x0000000000067882 */ /* 0x000fe20000000000 */
[----:B------:R-:W-:-:S10]  /*26ef0*/  UMOV UR7, 0x12f00000 ;  /* 0x12f0000000077882 */ /* 0x000fd40000000000 */
.L_x_1884:
        /* <DEDUP_REMOVED lines=16> */
.L_x_1885:
        /* <DEDUP_REMOVED lines=16> */
.L_x_1886:
        /* <DEDUP_REMOVED lines=16> */
.L_x_1887:
        /* <DEDUP_REMOVED lines=13> */
.L_x_2081:
[----:B------:R-:W-:Y:S05]  /*272d0*/  BSYNC B2 ;  /* 0x0000000000027941 */ /* 0x000fea0003800000 */
.L_x_1888:
[----:B------:R-:W-:Y:S01]  /*272e0*/  BSSY B2, `(.L_x_1890) ;  /* 0x000000b000027945 */ /* 0x000fe20003800000 */
[----:B------:R-:W-:Y:S02]  /*272f0*/  IMAD.MOV.U32 R20, RZ, RZ, 0x0 ;  /* 0x00000000ff147424 */ /* 0x000fe400078e00ff */
[----:B------:R-:W-:Y:S01]  /*27300*/  IMAD.MOV.U32 R21, RZ, RZ, 0x12f00000 ;  /* 0x12f00000ff157424 */ /* 0x000fe200078e00ff */
[----:B------:R-:W-:Y:S06]  /*27310*/  @P1 BRA `(.L_x_1891) ;  /* 0x00000000001c1947 */ /* 0x000fec0003800000 */
[----:B------:R-:W2:Y:S01]  /*27320*/  S2R R7, SR_TID.X ;  /* 0x0000000000077919 */ /* 0x000ea20000002100 */
[----:B------:R-:W-:-:S04]  /*27330*/  IMAD.MOV.U32 R3, RZ, RZ, 0x8000 ;  /* 0x00008000ff037424 */ /* 0x000fc800078e00ff */
[----:B------:R3:W-:Y:S01]  /*27340*/  SYNCS.ARRIVE.TRANS64 RZ, [R12+URZ+0x308b0], R3 ;  /* 0x0308b0030cff79a7 */ /* 0x0007e2000800003f */
[----:B--2---:R-:W-:-:S04]  /*27350*/  LOP3.LUT R7, R7, 0x1f, RZ, 0xc0, !PT ;  /* 0x0000001f07077812 */ /* 0x004fc800078ec0ff */
[----:B------:R-:W-:-:S13]  /*27360*/  ISETP.NE.AND P0, PT, R7, RZ, PT ;  /* 0x000000ff0700720c */ /* 0x000fda0003f05270 */
[----:B---3--:R-:W-:Y:S05]  /*27370*/  @!P0 BRA `(.L_x_1891) ;  /* 0x0000000000048947 */ /* 0x008fea0003800000 */
[----:B------:R-:W-:Y:S01]  /*27380*/  BPT.TRAP 0x1 ;  /* 0x000000040000795c */ /* 0x000fe20000300000 */
.L_x_1891:
[----:B------:R-:W-:Y:S05]  /*27390*/  BSYNC B2 ;  /* 0x0000000000027941 */ /* 0x000fea0003800000 */
.L_x_1890:
[----:B------:R-:W-:Y:S01]  /*273a0*/  R2UR UR10, R15 ;  /* 0x000000000f0a72ca */ /* 0x000fe200000e0000 */
[----:B------:R-:W-:Y:S01]  /*273b0*/  UIADD3 UR4, UP0, UR36, 0x670, URZ ;  /* 0x0000067024047890 */ /* 0x000fe2000ff1e03f */
[----:B------:R-:W-:Y:S01]  /*273c0*/  R2UR UR6, R20 ;  /* 0x00000000140672ca */ /* 0x000fe200000e0000 */
[----:B01----:R-:W-:Y:S01]  /*273d0*/  VIADD R12, R12, 0x308b0 ;  /* 0x000308b00c0c7836 */ /* 0x003fe20000000000 */
[----:B------:R-:W-:Y:S01]  /*273e0*/  R2UR UR7, R21 ;  /* 0x00000000150772ca */ /* 0x000fe200000e0000 */
[----:B------:R-:W-:Y:S01]  /*273f0*/  UIADD3.X UR5, URZ, UR37, URZ, UP0, !UPT ;  /* 0x000000253f057290 */ /* 0x000fe200087fe43f */
[----:B------:R-:W-:Y:S02]  /*27400*/  LEA R14, R14, R17, 0x1 ;  /* 0x000000110e0e7211 */ /* 0x000fe400078e08ff */
[----:B------:R-:W-:-:S03]  /*27410*/  PLOP3.LUT P0, PT, PT, PT, PT, 0x80, 0x0 ;  /* 0x000000000000781c */ /* 0x000fc60003f0f070 */
[----:B------:R-:W-:-:S10]  /*27420*/  VIADD R3, R14, 0x400 ;  /* 0x000004000e037836 */ /* 0x000fd40000000000 */
.L_x_1892:
        /* <DEDUP_REMOVED lines=15> */
.L_x_1893:
        /* <DEDUP_REMOVED lines=15> */
.L_x_1894:
        /* <DEDUP_REMOVED lines=15> */
.L_x_1895:
        /* <DEDUP_REMOVED lines=10> */
.L_x_1879:
[----:B------:R-:W-:Y:S05]  /*277a0*/  BSYNC B1 ;  /* 0x0000000000017941 */ /* 0x000fea0003800000 */
.L_x_1878:
[----:B0-----:R-:W-:Y:S01]  /*277b0*/  VIADD R8, R2, 0xfffffffe ;  /* 0xfffffffe02087836 */ /* 0x001fe20000000000 */
        /* <DEDUP_REMOVED lines=8> */
.L_x_1914:
[----:B------:R-:W-:Y:S05]  /*27840*/  YIELD ;  /* 0x0000000000007946 */ /* 0x000fea0003800000 */
[----:B------:R-:W-:Y:S04]  /*27850*/  BSSY B1, `(.L_x_1896) ;  /* 0x00000a9000017945 */ /* 0x000fe80003800000 */
[----:B------:R-:W-:Y:S05]  /*27860*/  @!P6 BRA `(.L_x_1897) ;  /* 0x00000008009ce947 */ /* 0x000fea0003800000 */
[----:B------:R-:W-:Y:S01]  /*27870*/  IMAD R7, R28, 0x8, R17 ;  /* 0x000000081c077824 */ /* 0x000fe200078e0211 */
[----:B------:R-:W-:Y:S01]  /*27880*/  SHF.L.U32 R3, R30, 0x1f, RZ ;  /* 0x0000001f1e037819 */ /* 0x000fe200000006ff */
[----:B------:R-:W0:Y:S01]  /*27890*/  S2R R2, SR_TID.X ;  /* 0x0000000000027919 */ /* 0x000e220000002100 */
[----:B------:R-:W-:Y:S02]  /*278a0*/  BSSY B2, `(.L_x_1898) ;  /* 0x0000005000027945 */ /* 0x000fe40003800000 */
[----:B------:R-:W1:Y:S01]  /*278b0*/  SYNCS.PHASECHK.TRANS64.TRYWAIT P1, [R7+URZ+0x308a0], R3 ;  /* 0x0308a003070075a7 */ /* 0x000e62000802017f */
[----:B0-----:R-:W-:-:S04]  /*278c0*/  LOP3.LUT R2, R2, 0x7f, RZ, 0xc0, !PT ;  /* 0x0000007f02027812 */ /* 0x001fc800078ec0ff */
[----:B------:R-:W-:Y:S01]  /*278d0*/  ISETP.NE.AND P2, PT, R2, RZ, PT ;  /* 0x000000ff0200720c */ /* 0x000fe20003f45270 */
[----:B-1----:R-:W-:-:S12]  /*278e0*/  @!P1 BRA `(.L_x_1899) ;  /* 0x00000074007c9947 */ /* 0x002fd80003800000 */
.L_x_2082:
[----:B------:R-:W-:Y:S05]  /*278f0*/  BSYNC B2 ;  /* 0x0000000000027941 */ /* 0x000fea0003800000 */
.L_x_1898:
[----:B------:R-:W-:Y:S04]  /*27900*/  BSSY B2, `(.L_x_1900) ;  /* 0x0000009000027945 */ /* 0x000fe80003800000 */
[----:B------:R-:W-:Y:S05]  /*27910*/  @P2 BRA `(.L_x_1901) ;  /* 0x00000000001c2947 */ /* 0x000fea0003800000 */
[----:B------:R-:W1:Y:S01]  /*27920*/  S2R R11, SR_TID.X ;  /* 0x00000000000b7919 */ /* 0x000e620000002100 */
[----:B------:R-:W-:-:S04]  /*27930*/  IMAD.MOV.U32 R2, RZ, RZ, 0x8000 ;  /* 0x00008000ff027424 */ /* 0x000fc800078e00ff */
[----:B------:R2:W-:Y:S01]  /*27940*/  SYNCS.ARRIVE.TRANS64 RZ, [R7+URZ+0x30890], R2 ;  /* 0x0308900207ff79a7 */ /* 0x0005e2000800003f */
[----:B-1----:R-:W-:-:S04]  /*27950*/  LOP3.LUT R11, R11, 0x1f, RZ, 0xc0, !PT ;  /* 0x0000001f0b0b7812 */ /* 0x002fc800078ec0ff */
[----:B------:R-:W-:-:S13]  /*27960*/  ISETP.NE.AND P1, PT, R11, RZ, PT ;  /* 0x000000ff0b00720c */ /* 0x000fda0003f25270 */
[----:B--2---:R-:W-:Y:S05]  /*27970*/  @!P1 BRA `(.L_x_1901) ;  /* 0x0000000000049947 */ /* 0x004fea0003800000 */
[----:B------:R-:W-:Y:S01]  /*27980*/  BPT.TRAP 0x1 ;  /* 0x000000040000795c */ /* 0x000fe20000300000 */
.L_x_1901:
[----:B------:R-:W-:Y:S05]  /*27990*/  BSYNC B2 ;  /* 0x0000000000027941 */ /* 0x000fea0003800000 */
.L_x_1900:
[----:B------:R-:W-:Y:S01]  /*279a0*/  MOV R14, RZ ;  /* 0x000000ff000e7202 */ /* 0x000fe20000000f00 */
[----:B------:R-:W-:Y:S01]  /*279b0*/  IMAD R11, R28, 0x8000, R17 ;  /* 0x000080001c0b7824 */ /* 0x000fe200078e0211 */
[----:B------:R-:W-:Y:S01]  /*279c0*/  UIADD3 UR4, UP0, UR36, 0x570, URZ ;  /* 0x0000057024047890 */ /* 0x000fe2000ff1e03f */
[----:B------:R-:W-:Y:S01]  /*279d0*/  PLOP3.LUT P1, PT, PT, PT, PT, 0x80, 0x0 ;  /* 0x000000000000781c */ /* 0x000fe20003f2f070 */
[----:B------:R-:W-:Y:S01]  /*279e0*/  IMAD R12, R8, 0x40, R0 ;  /* 0x00000040080c7824 */ /* 0x000fe200078e0200 */
[----:B------:R-:W-:Y:S01]  /*279f0*/  R2UR UR10, R14 ;  /* 0x000000000e0a72ca */ /* 0x000fe200000e0000 */
[----:B------:R-:W-:Y:S01]  /*27a00*/  VIADD R2, R7, 0x30890 ;  /* 0x0003089007027836 */ /* 0x000fe20000000000 */
[----:B------:R-:W-:Y:S01]  /*27a10*/  UIADD3.X UR5, URZ, UR37, URZ, UP0, !UPT ;  /* 0x000000253f057290 */ /* 0x000fe200087fe43f */
[----:B------:R-:W-:Y:S01]  /*27a20*/  VIADD R13, R11, 0x20400 ;  /* 0x000204000b0d7836 */ /* 0x000fe20000000000 */
[----:B------:R-:W-:Y:S01]  /*27a30*/  UMOV UR6, 0x0 ;  /* 0x0000000000067882 */ /* 0x000fe20000000000 */
[----:B------:R-:W-:-:S10]  /*27a40*/  UMOV UR7, 0x12f00000 ;  /* 0x12f0000000077882 */ /* 0x000fd40000000000 */
.L_x_1902:
        /* <DEDUP_REMOVED lines=10> */
[----:B------:R-:W-:Y:S01]  /*27af0*/  MOV R21, 0x40 ;  /* 0x0000004000157802 */ /* 0x000fe20000000f00 */
[----:B------:R-:W-:Y:S01]  /*27b00*/  VIADD R13, R11, 0x22400 ;  /* 0x000224000b0d7836 */ /* 0x000fe20000000000 */
[----:B------:R-:W-:Y:S01]  /*27b10*/  PLOP3.LUT P1, PT, PT, PT, PT, 0x80, 0x0 ;  /* 0x000000000000781c */ /* 0x000fe20003f2f070 */
[----:B------:R-:W-:Y:S01]  /*27b20*/  UMOV UR6, 0x0 ;  /* 0x0000000000067882 */ /* 0x000fe20000000000 */
[----:B------:R-:W-:Y:S01]  /*27b30*/  R2UR UR10, R21 ;  /* 0x00000000150a72ca */ /* 0x000fe200000e0000 */
[----:B------:R-:W-:-:S14]  /*27b40*/  UMOV UR7, 0x12f00000 ;  /* 0x12f0000000077882 */ /* 0x000fdc0000000000 */
.L_x_1903:
        /* <DEDUP_REMOVED lines=10> */
[----:B------:R-:W-:Y:S01]  /*27bf0*/  IMAD.MOV.U32 R20, RZ, RZ, 0x80 ;  /* 0x00000080ff147424 */ /* 0x000fe200078e00ff */
[----:B------:R-:W-:Y:S01]  /*27c00*/  PLOP3.LUT P1, PT, PT, PT, PT, 0x80, 0x0 ;  /* 0x000000000000781c */ /* 0x000fe20003f2f070 */
[----:B------:R-:W-:Y:S01]  /*27c10*/  VIADD R13, R11, 0x24400 ;  /* 0x000244000b0d7836 */ /* 0x000fe20000000000 */
[----:B------:R-:W-:Y:S01]  /*27c20*/  UMOV UR6, 0x0 ;  /* 0x0000000000067882 */ /* 0x000fe20000000000 */
[----:B------:R-:W-:Y:S01]  /*27c30*/  UMOV UR7, 0x12f00000 ;  /* 0x12f0000000077882 */ /* 0x000fe20000000000 */
[----:B------:R-:W-:-:S15]  /*27c40*/  R2UR UR10, R20 ;  /* 0x00000000140a72ca */ /* 0x000fde00000e0000 */
.L_x_1904:
        /* <DEDUP_REMOVED lines=12> */
[----:B------:R-:W-:Y:S01]  /*27d10*/  UMOV UR6, 0x0 ;  /* 0x0000000000067882 */ /* 0x000fe20000000000 */
[----:B------:R-:W-:Y:S01]  /*27d20*/  IADD3 R13, R11, 0x26400, RZ ;  /* 0x000264000b0d7810 */ /* 0x000fe20007ffe0ff */
[----:B------:R-:W-:Y:S01]  /*27d30*/  UMOV UR7, 0x12f00000 ;  /* 0x12f0000000077882 */ /* 0x000fe20000000000 */
[----:B------:R-:W-:-:S15]  /*27d40*/  R2UR UR10, R15 ;  /* 0x000000000f0a72ca */ /* 0x000fde00000e0000 */
.L_x_1905:
        /* <DEDUP_REMOVED lines=10> */
[----:B------:R-:W1:Y:S01]  /*27df0*/  SYNCS.PHASECHK.TRANS64.TRYWAIT P1, [R7+URZ+0x308c0], R3 ;  /* 0x0308c003070075a7 */ /* 0x000e62000802017f */
[----:B------:R-:W-:Y:S04]  /*27e00*/  BSSY B2, `(.L_x_1906) ;  /* 0x0000002000027945 */ /* 0x000fe80003800000 */
[----:B-1----:R-:W-:Y:S05]  /*27e10*/  @!P1 BRA `(.L_x_1907) ;  /* 0x0000007000449947 */ /* 0x002fea0003800000 */
.L_x_2083:
[----:B------:R-:W-:Y:S05]  /*27e20*/  BSYNC B2 ;  /* 0x0000000000027941 */ /* 0x000fea0003800000 */
.L_x_1906:
[----:B------:R-:W-:Y:S01]  /*27e30*/  BSSY B2, `(.L_x_1908) ;  /* 0x000000b000027945 */ /* 0x000fe20003800000 */
[----:B------:R-:W-:Y:S02]  /*27e40*/  IMAD.MOV.U32 R2, RZ, RZ, 0x0 ;  /* 0x00000000ff027424 */ /* 0x000fe400078e00ff */
[----:B01----:R-:W-:Y:S01]  /*27e50*/  IMAD.MOV.U32 R3, RZ, RZ, 0x12f00000 ;  /* 0x12f00000ff037424 */ /* 0x003fe200078e00ff */
[----:B------:R-:W-:Y:S06]  /*27e60*/  @P2 BRA `(.L_x_1909) ;  /* 0x00000000001c2947 */ /* 0x000fec0003800000 */
[----:B------:R-:W0:Y:S01]  /*27e70*/  S2R R23, SR_TID.X ;  /* 0x0000000000177919 */ /* 0x000e220000002100 */
[----:B------:R-:W-:-:S04]  /*27e80*/  IMAD.MOV.U32 R13, RZ, RZ, 0x8000 ;  /* 0x00008000ff0d7424 */ /* 0x000fc800078e00ff */
[----:B------:R1:W-:Y:S01]  /*27e90*/  SYNCS.ARRIVE.TRANS64 RZ, [R7+URZ+0x308b0], R13 ;  /* 0x0308b00d07ff79a7 */ /* 0x0003e2000800003f */
[----:B0-----:R-:W-:-:S04]  /*27ea0*/  LOP3.LUT R23, R23, 0x1f, RZ, 0xc0, !PT ;  /* 0x0000001f17177812 */ /* 0x001fc800078ec0ff */
[----:B------:R-:W-:-:S13]  /*27eb0*/  ISETP.NE.AND P1, PT, R23, RZ, PT ;  /* 0x000000ff1700720c */ /* 0x000fda0003f25270 */
[----:B-1----:R-:W-:Y:S05]  /*27ec0*/  @!P1 BRA `(.L_x_1909) ;  /* 0x0000000000049947 */ /* 0x002fea0003800000 */
[----:B------:R-:W-:Y:S01]  /*27ed0*/  BPT.TRAP 0x1 ;  /* 0x000000040000795c */ /* 0x000fe20000300000 */
.L_x_1909:
[----:B------:R-:W-:Y:S05]  /*27ee0*/  BSYNC B2 ;  /* 0x0000000000027941 */ /* 0x000fea0003800000 */
.L_x_1908:
[----:B------:R-:W-:Y:S01]  /*27ef0*/  R2UR UR10, R14 ;  /* 0x000000000e0a72ca */ /* 0x000fe200000e0000 */
[----:B------:R-:W-:Y:S01]  /*27f00*/  UIADD3 UR4, UP0, UR36, 0x670, URZ ;  /* 0x0000067024047890 */ /* 0x000fe2000ff1e03f */
[----:B------:R-:W-:Y:S01]  /*27f10*/  R2UR UR6, R2 ;  /* 0x00000000020672ca */ /* 0x000fe200000e0000 */
[----:B------:R-:W-:Y:S01]  /*27f20*/  VIADD R7, R7, 0x308b0 ;  /* 0x000308b007077836 */ /* 0x000fe20000000000 */
[----:B------:R-:W-:Y:S01]  /*27f30*/  R2UR UR7, R3 ;  /* 0x00000000030772ca */ /* 0x000fe200000e0000 */
[----:B------:R-:W-:Y:S01]  /*27f40*/  UIADD3.X UR5, URZ, UR37, URZ, UP0, !UPT ;  /* 0x000000253f057290 */ /* 0x000fe200087fe43f */
[----:B------:R-:W-:Y:S02]  /*27f50*/  PLOP3.LUT P1, PT, PT, PT, PT, 0x80, 0x0 ;  /* 0x000000000000781c */ /* 0x000fe40003f2f070 */
[----:B------:R-:W-:-:S11]  /*27f60*/  IADD3 R13, R11, 0x400, RZ ;  /* 0x000004000b0d7810 */ /* 0x000fd60007ffe0ff */
.L_x_1910:
        /* <DEDUP_REMOVED lines=15> */
.L_x_1911:
        /* <DEDUP_REMOVED lines=15> */
.L_x_1912:
        /* <DEDUP_REMOVED lines=15> */
.L_x_1913:
        /* <DEDUP_REMOVED lines=10> */
.L_x_1897:
[----:B------:R-:W-:Y:S05]  /*282e0*/  BSYNC B1 ;  /* 0x0000000000017941 */ /* 0x000fea0003800000 */
.L_x_1896:
        /* <DEDUP_REMOVED lines=8> */
.L_x_1872:
[----:B------:R-:W-:Y:S05]  /*28370*/  BSYNC B0 ;  /* 0x0000000000007941 */ /* 0x000fea0003800000 */
.L_x_1871:
[----:B------:R-:W0:Y:S01]  /*28380*/  LDC R0, c[0x0][0x448] ;  /* 0x00011200ff007b82 */ /* 0x000e220000000800 */
[----:B------:R-:W-:Y:S01]  /*28390*/  VIADD R7, R25, 0x7f ;  /* 0x0000007f19077836 */ /* 0x000fe20000000000 */
[----:B------:R-:W-:Y:S06]  /*283a0*/  @!P0 WARPSYNC.ALL ;  /* 0x0000000000008948 */ /* 0x000fec0003800000 */
[----:B------:R-:W-:Y:S01]  /*283b0*/  @!P0 BAR.SYNC.DEFER_BLOCKING 0xc, 0x180 ;  /* 0x0306000000008b1d */ /* 0x000fe20000010000 */
[----:B0-----:R-:W-:-:S13]  /*283c0*/  ISETP.NE.AND P1, PT, R0, 0x1, PT ;  /* 0x000000010000780c */ /* 0x001fda0003f25270 */
[----:B------:R-:W0:Y:S08]  /*283d0*/  @P1 LDC R0, c[0x0][0x44c] ;  /* 0x00011300ff001b82 */ /* 0x000e300000000800 */
[----:B------:R-:W1:Y:S01]  /*283e0*/  @P1 LDC R3, c[0x0][0x450] ;  /* 0x00011400ff031b82 */ /* 0x000e620000000800 */
[----:B0-----:R-:W-:-:S05]  /*283f0*/  @P1 IMAD.HI.U32 R0, R7, R0, RZ ;  /* 0x0000000007001227 */ /* 0x001fca00078e00ff */
[----:B-1----:R-:W-:Y:S02]  /*28400*/  @P1 SHF.R.U32.HI R7, RZ, R3, R0 ;  /* 0x00000003ff071219 */ /* 0x002fe40000011600 */
[----:B------:R-:W0:Y:S03]  /*28410*/  LDC.64 R2, c[0x0][0x9e0] ;  /* 0x00027800ff027b82 */ /* 0x000e260000000a00 */
[----:B------:R-:W-:Y:S01]  /*28420*/  IMAD.IADD R7, R18, 0x1, R7 ;  /* 0x0000000112077824 */ /* 0x000fe200078e0207 */
[----:B0-----:R-:W-:-:S03]  /*28430*/  ISETP.GE.AND P2, PT, R3, 0x1, PT ;  /* 0x000000010300780c */ /* 0x001fc60003f46270 */
[----:B------:R-:W-:-:S10]  /*28440*/  IMAD.IADD R2, R7, 0x1, R2 ;  /* 0x0000000107027824 */ /* 0x000fd400078e0202 */
[----:B------:R-:W-:Y:S05]  /*28450*/  @!P2 BRA `(.L_x_1915) ;  /* 0x000000000048a947 */ /* 0x000fea0003800000 */
        /* <DEDUP_REMOVED lines=11> */
.L_x_1917:
[----:B------:R-:W-:-:S13]  /*28510*/  ISETP.NE.AND P0, PT, R3, 0x1, PT ;  /* 0x000000010300780c */ /* 0x000fda0003f05270 */
[----:B------:R-:W0:Y:S02]  /*28520*/  @P0 LDC.64 R4, c[0x0][0x9e8] ;  /* 0x00027a00ff040b82 */ /* 0x000e240000000a00 */
[----:B0-----:R-:W-:-:S05]  /*28530*/  @P0 IMAD.HI.U32 R4, R0, R4, RZ ;  /* 0x0000000400040227 */ /* 0x001fca00078e00ff */
[----:B------:R-:W-:-:S07]  /*28540*/  @P0 SHF.R.U32.HI R0, RZ, R5, R4 ;  /* 0x00000005ff000219 */ /* 0x000fce0000011604 */
.L_x_1918:
[----:B------:R-:W-:Y:S05]  /*28550*/  BSYNC B0 ;  /* 0x0000000000007941 */ /* 0x000fea0003800000 */
.L_x_1916:
[----:B------:R-:W-:-:S05]  /*28560*/  IMAD R5, R0, R3, R3 ;  /* 0x0000000300057224 */ /* 0x000fca00078e0203 */
[----:B------:R-:W-:-:S07]  /*28570*/  VIMNMX R2, R2, R5, PT ;  /* 0x0000000502027248 */ /* 0x000fce0003fe0100 */
.L_x_1915:
[----:B------:R-:W0:Y:S01]  /*28580*/  @P1 LDC R4, c[0x0][0x44c] ;  /* 0x00011300ff041b82 */ /* 0x000e220000000800 */
[----:B------:R-:W-:Y:S01]  /*28590*/  VIADD R2, R2, 0x3f ;  /* 0x0000003f02027836 */ /* 0x000fe20000000000 */
[----:B------:R-:W-:-:S04]  /*285a0*/  ULDC UR4, c[0x0][0x9dc] ;  /* 0x0002770000047ab9 */ /* 0x000fc80000000800 */
[----:B------:R-:W-:Y:S02]  /*285b0*/  SHF.R.S32.HI R5, RZ, 0x1f, R2 ;  /* 0x0000001fff057819 */ /* 0x000fe40000011402 */
[----:B------:R-:W1:Y:S02]  /*285c0*/  @P1 LDC R0, c[0x0][0x450] ;  /* 0x00011400ff001b82 */ /* 0x000e640000000800 */
[----:B------:R-:W-:Y:S01]  /*285d0*/  LEA.HI R5, R5, R2, RZ, 0x6 ;  /* 0x0000000205057211 */ /* 0x000fe200078f30ff */
[----:B------:R-:W-:Y:S02]  /*285e0*/  IMAD.MOV.U32 R2, RZ, RZ, R25 ;  /* 0x000000ffff027224 */ /* 0x000fe400078e0019 */
        /* <DEDUP_REMOVED lines=17> */
.L_x_1921:
[----:B------:R-:W-:-:S13]  /*28700*/  ISETP.NE.AND P0, PT, R3, 0x1, PT ;  /* 0x000000010300780c */ /* 0x000fda0003f05270 */
[----:B------:R-:W0:Y:S02]  /*28710*/  @P0 LDC.64 R4, c[0x0][0x9e8] ;  /* 0x00027a00ff040b82 */ /* 0x000e240000000a00 */
[----:B0-----:R-:W-:-:S05]  /*28720*/  @P0 IMAD.HI.U32 R4, R2, R4, RZ ;  /* 0x0000000402040227 */ /* 0x001fca00078e00ff */
[----:B------:R-:W-:-:S07]  /*28730*/  @P0 SHF.R.U32.HI R2, RZ, R5, R4 ;  /* 0x00000005ff020219 */ /* 0x000fce0000011604 */
.L_x_1922:
[----:B------:R-:W-:Y:S05]  /*28740*/  BSYNC B0 ;  /* 0x0000000000007941 */ /* 0x000fea0003800000 */
.L_x_1920:
[----:B------:R-:W-:-:S05]  /*28750*/  IMAD R3, R2, R3, RZ ;  /* 0x0000000302037224 */ /* 0x000fca00078e02ff */
[----:B------:R-:W-:-:S07]  /*28760*/  VIMNMX R0, R0, R3, !PT ;  /* 0x0000000300007248 */ /* 0x000fce0007fe0100 */
.L_x_1919:
[----:B------:R-:W-:Y:S01]  /*28770*/  ISETP.NE.AND P1, PT, R6, RZ, PT ;  /* 0x000000ff0600720c */ /* 0x000fe20003f25270 */
[----:B------:R-:W-:Y:S01]  /*28780*/  BSSY B0, `(.L_x_1923) ;  /* 0x0000024000007945 */ /* 0x000fe20003800000 */
[----:B------:R-:W-:-:S04]  /*28790*/  SHF.R.S32.HI R3, RZ, 0x1f, R0 ;  /* 0x0000001fff037819 */ /* 0x000fc80000011400 */
[----:B------:R-:W-:-:S04]  /*287a0*/  LEA.HI R3, R3, R0, RZ, 0x6 ;  /* 0x0000000003037211 */ /* 0x000fc800078f30ff */
[----:B------:R-:W-:Y:S02]  /*287b0*/  SHF.R.S32.HI R0, RZ, 0x6, R3 ;  /* 0x00000006ff007819 */ /* 0x000fe40000011403 */
[----:B------:R-:W-:Y:S01]  /*287c0*/  MOV R3, RZ ;  /* 0x000000ff00037202 */ /* 0x000fe20000000f00 */
[----:B------:R-:W0:Y:S01]  /*287d0*/  @!P1 LDC R6, c[0x0][0x9f0] ;  /* 0x00027c00ff069b82 */ /* 0x000e220000000800 */
[----:B------:R-:W-:-:S04]  /*287e0*/  VIMNMX R0, RZ, R0, !PT ;  /* 0x00000000ff007248 */ /* 0x000fc80007fe0100 */
[----:B------:R-:W-:-:S13]  /*287f0*/  ISETP.GT.AND P0, PT, R19, R0, PT ;  /* 0x000000001300720c */ /* 0x000fda0003f04270 */
[----:B------:R-:W-:Y:S05]  /*28800*/  @!P0 BRA `(.L_x_1924) ;  /* 0x00000000006c8947 */ /* 0x000fea0003800000 */
[-C--:B0-----:R-:W-:Y:S01]  /*28810*/  IABS R4, R6.reuse ;  /* 0x0000000600047213 */ /* 0x081fe20000000000 */
[----:B------:R-:W-:Y:S01]  /*28820*/  IMAD.MOV.U32 R2, RZ, RZ, RZ ;  /* 0x000000ffff027224 */ /* 0x000fe200078e00ff */
[----:B------:R-:W-:Y:S02]  /*28830*/  IABS R8, R6 ;  /* 0x0000000600087213 */ /* 0x000fe40000000000 */
[----:B------:R-:W0:Y:S08]  /*28840*/  I2F.RP R5, R4 ;  /* 0x0000000400057306 */ /* 0x000e300000209400 */
[----:B0-----:R-:W0:Y:S02]  /*28850*/  MUFU.RCP R5, R5 ;  /* 0x0000000500057308 */ /* 0x001e240000001000 */
[----:B0-----:R-:W-:-:S06]  /*28860*/  VIADD R7, R5, 0xffffffe ;  /* 0x0ffffffe05077836 */ /* 0x001fcc0000000000 */
[----:B------:R0:W1:Y:S02]  /*28870*/  F2I.FTZ.U32.TRUNC.NTZ R3, R7 ;  /* 0x0000000700037305 */ /* 0x000064000021f000 */
[----:B0-----:R-:W-:Y:S01]  /*28880*/  IADD3 R7, RZ, -R8, RZ ;  /* 0x80000008ff077210 */ /* 0x001fe20007ffe0ff */
[----:B-1----:R-:W-:-:S04]  /*28890*/  IMAD.MOV R9, RZ, RZ, -R3 ;  /* 0x000000ffff097224 */ /* 0x002fc800078e0a03 */
[----:B------:R-:W-:-:S04]  /*288a0*/  IMAD R9, R9, R4, RZ ;  /* 0x0000000409097224 */ /* 0x000fc800078e02ff */
[----:B------:R-:W-:Y:S01]  /*288b0*/  IMAD.HI.U32 R2, R3, R9, R2 ;  /* 0x0000000903027227 */ /* 0x000fe200078e0002 */
[----:B------:R-:W-:-:S05]  /*288c0*/  IADD3 R3, R6, -0x1, R19 ;  /* 0xffffffff06037810 */ /* 0x000fca0007ffe013 */
[----:B------:R-:W-:-:S05]  /*288d0*/  IMAD.IADD R3, R3, 0x1, -R0 ;  /* 0x0000000103037824 */ /* 0x000fca00078e0a00 */
[----:B------:R-:W-:Y:S02]  /*288e0*/  IABS R5, R3 ;  /* 0x0000000300057213 */ /* 0x000fe40000000000 */
[----:B------:R-:W-:-:S03]  /*288f0*/  LOP3.LUT R3, R3, R6, RZ, 0x3c, !PT ;  /* 0x0000000603037212 */ /* 0x000fc600078e3cff */
[----:B------:R-:W-:Y:S01]  /*28900*/  IMAD.HI.U32 R2, R2, R5, RZ ;  /* 0x0000000502027227 */ /* 0x000fe200078e00ff */
[----:B------:R-:W-:-:S03]  /*28910*/  ISETP.GE.AND P2, PT, R3, RZ, PT ;  /* 0x000000ff0300720c */ /* 0x000fc60003f46270 */
        /* <DEDUP_REMOVED lines=8> */
[----:B------:R-:W-:-:S04]  /*289a0*/  @!P1 LOP3.LUT R2, RZ, R6, RZ, 0x33, !PT ;  /* 0x00000006ff029212 */ /* 0x000fc800078e33ff */
[----:B------:R-:W-:-:S07]  /*289b0*/  MOV R3, R2 ;  /* 0x0000000200037202 */ /* 0x000fce0000000f00 */
.L_x_1924:
[----:B------:R-:W-:Y:S05]  /*289c0*/  BSYNC B0 ;  /* 0x0000000000007941 */ /* 0x000fea0003800000 */
.L_x_1923:
[-C--:B------:R-:W-:Y:S01]  /*289d0*/  IMAD R0, R10, R3.reuse, R0 ;  /* 0x000000030a007224 */ /* 0x080fe200078e0200 */
        /* <DEDUP_REMOVED lines=13> */
[----:B------:R-:W1:Y:S02]  /*28ab0*/  FLO.U32 R0, UR4 ;  /* 0x0000000400007d00 */ /* 0x000e6400080e0000 */
        /* <DEDUP_REMOVED lines=9> */
.L_x_1926:
        /* <DEDUP_REMOVED lines=9> */
[----:B------:R-:W-:Y:S01]  /*28be0*/  MOV R7, UR9 ;  /* 0x0000000900077c02 */ /* 0x000fe20008000f00 */
[----:B------:R-:W1:Y:S01]  /*28bf0*/  LDC.64 R2, c[0x4][R2] ;  /* 0x0100000002027b82 */ /* 0x000e620000000a00 */
[----:B------:R-:W-:Y:S01]  /*28c00*/  IMAD.U32 R5, RZ, RZ, UR7 ;  /* 0x00000007ff057e24 */ /* 0x000fe2000f8e00ff */
[----:B------:R-:W-:Y:S01]  /*28c10*/  MOV R13, RZ ;  /* 0x000000ff000d7202 */ /* 0x000fe20000000f00 */
[----:B0-----:R-:W-:Y:S02]  /*28c20*/  IMAD.U32 R6, RZ, RZ, UR8 ;  /* 0x00000008ff067e24 */ /* 0x001fe4000f8e00ff */
[----:B------:R-:W-:-:S02]  /*28c30*/  IMAD.U32 R10, RZ, RZ, UR4 ;  /* 0x00000004ff0a7e24 */ /* 0x000fc4000f8e00ff */
[----:B------:R-:W-:Y:S02]  /*28c40*/  IMAD.U32 R11, RZ, RZ, UR5 ;  /* 0x00000005ff0b7e24 */ /* 0x000fe4000f8e00ff */
[----:B------:R-:W-:Y:S02]  /*28c50*/  IMAD.MOV.U32 R8, RZ, RZ, 0x70 ;  /* 0x00000070ff087424 */ /* 0x000fe400078e00ff */
[----:B------:R-:W-:-:S07]  /*28c60*/  IMAD.MOV.U32 R12, RZ, RZ, 0x1 ;  /* 0x00000001ff0c7424 */ /* 0x000fce00078e00ff */
[----:B------:R-:W-:-:S07]  /*28c70*/  LEPC R20, `(.L_x_1929) ;  /* 0x000000001014794e */ /* 0x000fce0000000000 */
[----:B-1----:R-:W-:Y:S05]  /*28c80*/  CALL.ABS.NOINC R2 ;  /* 0x0000000002007343 */ /* 0x002fea0003c00000 */
.L_x_1929:
[----:B------:R-:W-:Y:S05]  /*28c90*/  BSYNC B6 ;  /* 0x0000000000067941 */ /* 0x000fea0003800000 */
.L_x_1928:
        /* <DEDUP_REMOVED lines=12> */
[----:B------:R-:W-:Y:S01]  /*28d60*/  MOV R13, RZ ;  /* 0x000000ff000d7202 */ /* 0x000fe20000000f00 */
[----:B0-----:R-:W-:Y:S02]  /*28d70*/  IMAD.U32 R6, RZ, RZ, UR8 ;  /* 0x00000008ff067e24 */ /* 0x001fe4000f8e00ff */
[----:B------:R-:W-:-:S02]  /*28d80*/  IMAD.U32 R10, RZ, RZ, UR4 ;  /* 0x00000004ff0a7e24 */ /* 0x000fc4000f8e00ff */
[----:B------:R-:W-:Y:S02]  /*28d90*/  IMAD.U32 R11, RZ, RZ, UR5 ;  /* 0x00000005ff0b7e24 */ /* 0x000fe4000f8e00ff */
[----:B------:R-:W-:Y:S02]  /*28da0*/  IMAD.MOV.U32 R8, RZ, RZ, 0x70 ;  /* 0x00000070ff087424 */ /* 0x000fe400078e00ff */
[----:B-1----:R-:W-:-:S07]  /*28db0*/  IMAD.MOV.U32 R12, RZ, RZ, 0x1 ;  /* 0x00000001ff0c7424 */ /* 0x002fce00078e00ff */
[----:B------:R-:W-:-:S07]  /*28dc0*/  LEPC R20, `(.L_x_1932) ;  /* 0x000000001014794e */ /* 0x000fce0000000000 */
[----:B--2---:R-:W-:Y:S05]  /*28dd0*/  CALL.ABS.NOINC R2 ;  /* 0x0000000002007343 */ /* 0x004fea0003c00000 */
.L_x_1932:
        /* <DEDUP_REMOVED lines=15> */
.L_x_1931:
[----:B------:R-:W-:Y:S05]  /*28ed0*/  BSYNC B6 ;  /* 0x0000000000067941 */ /* 0x000fea0003800000 */
.L_x_1930:
[----:B------:R-:W-:Y:S01]  /*28ee0*/  ULDC.64 UR4, c[0x0][0x9f8] ;  /* 0x00027e0000047ab9 */ /* 0x000fe20000000a00 */
[----:B------:R-:W2:Y:S01]  /*28ef0*/  LDL R20, [R1+0x8] ;  /* 0x0000080001147983 */ /* 0x000ea20000100800 */
[----:B------:R-:W-:Y:S01]  /*28f00*/  ISETP.NE.U32.AND P0, PT, RZ, UR4, PT ;  /* 0x00000004ff007c0c */ /* 0x000fe2000bf05070 */
[----:B------:R-:W1:Y:S02]  /*28f10*/  LDC R5, c[0x0][0x430] ;  /* 0x00010c00ff057b82 */ /* 0x000e640000000800 */
[----:B------:R-:W3:Y:S01]  /*28f20*/  LDL R19, [R1+0x10] ;  /* 0x0000100001137983 */ /* 0x000ee20000100800 */
[----:B------:R-:W-:Y:S02]  /*28f30*/  ISETP.NE.AND.EX P0, PT, RZ, UR5, PT, P0 ;  /* 0x00000005ff007c0c */ /* 0x000fe4000bf05300 */
[----:B------:R-:W-:Y:S01]  /*28f40*/  MOV R32, R27 ;  /* 0x0000001b00207202 */ /* 0x000fe20000000f00 */
[----:B------:R-:W4:Y:S01]  /*28f50*/  S2R R18, SR_TID.X ;  /* 0x0000000000127919 */ /* 0x000f220000002100 */
[----:B------:R-:W-:Y:S01]  /*28f60*/  VIADD R7, R23, 0xffffffff ;  /* 0xffffffff17077836 */ /* 0x000fe20000000000 */
[----:B------:R-:W-:Y:S01]  /*28f70*/  LOP3.LUT R16, R16, 0xfffffffe, RZ, 0xc0, !PT ;  /* 0xfffffffe10107812 */ /* 0x000fe200078ec0ff */
[----:B------:R-:W-:-:S07]  /*28f80*/  ULDC UR4, c[0x0][0x2f4] ;  /* 0x0000bd0000047ab9 */ /* 0x000fce0000000800 */
[----:B------:R-:W0:Y:S01]  /*28f90*/  @P0 LDC.64 R2, c[0x0][0x9f8] ;  /* 0x00027e00ff020b82 */ /* 0x000e220000000a00 */
[----:B----4-:R-:W-:Y:S01]  /*28fa0*/  LOP3.LUT R18, R18, 0x7f, RZ, 0xc0, !PT ;  /* 0x0000007f12127812 */ /* 0x010fe200078ec0ff */
[----:B0-----:R-:W-:-:S05]  /*28fb0*/  @P0 IMAD.WIDE R2, R27, 0x4, R2 ;  /* 0x000000041b020825 */ /* 0x001fca00078e0202 */
[----:B------:R0:W4:Y:S01]  /*28fc0*/  @P0 LDG.E R32, desc[UR60][R2.64] ;  /* 0x0000003c02200981 */ /* 0x000122000c1e1900 */
[----:B------:R-:W-:Y:S02]  /*28fd0*/  SHF.R.U32.HI R21, RZ, 0x3, R18 ;  /* 0x00000003ff157819 */ /* 0x000fe40000011612 */
[----:B-1----:R-:W-:Y:S01]  /*28fe0*/  ISETP.NE.AND P1, PT, R5, 0x1, PT ;  /* 0x000000010500780c */ /* 0x002fe20003f25270 */
[----:B------:R-:W1:-:S12]  /*28ff0*/  S2R R18, SR_TID.X ;  /* 0x0000000000127919 */ /* 0x000e580000002100 */
[----:B------:R-:W0:Y:S08]  /*29000*/  @P1 LDC R9, c[0x0][0x434] ;  /* 0x00010d00ff091b82 */ /* 0x000e300000000800 */
[----:B------:R-:W0:Y:S01]  /*29010*/  @P1 LDC R6, c[0x0][0x438] ;  /* 0x00010e00ff061b82 */ /* 0x000e220000000800 */
[----:B-1----:R-:W-:-:S05]  /*29020*/  IMAD.SHL.U32 R18, R18, 0x10, RZ ;  /* 0x0000001012127824 */ /* 0x002fca00078e00ff */
[----:B------:R-:W-:-:S05]  /*29030*/  LOP3.LUT R18, R21, 0x70, R18, 0xf8, !PT ;  /* 0x0000007015127812 */ /* 0x000fca00078ef812 */
[----:B------:R-:W-:Y:S01]  /*29040*/  IMAD R0, R7, 0x40, R18 ;  /* 0x0000004007007824 */ /* 0x000fe200078e0212 */
[----:B------:R-:W-:-:S04]  /*29050*/  LOP3.LUT R10, R36, 0x40, RZ, 0xfc, !PT ;  /* 0x00000040240a7812 */ /* 0x000fc800078efcff */
[----:B------:R-:W-:Y:S01]  /*29060*/  ISETP.GE.AND P3, PT, R10, UR4, PT ;  /* 0x000000040a007c0c */ /* 0x000fe2000bf66270 */
[----:B------:R-:W-:Y:S01]  /*29070*/  UMOV UR5, 0xffffffff ;  /* 0xffffffff00057882 */ /* 0x000fe20000000000 */
[----:B--2---:R-:W-:-:S04]  /*29080*/  ISETP.GE.AND P0, PT, R0, R20, PT ;  /* 0x000000140000720c */ /* 0x004fc80003f06270 */
[----:B------:R-:W-:Y:S01]  /*29090*/  ISETP.GT.U32.OR P0, PT, R18, 0x3f, P0 ;  /* 0x0000003f1200780c */ /* 0x000fe20000704470 */
[----:B---3--:R-:W-:-:S04]  /*290a0*/  IMAD.IADD R0, R0, 0x1, R19 ;  /* 0x0000000100007824 */ /* 0x008fc800078e0213 */
[----:B0-----:R-:W-:Y:S01]  /*290b0*/  @P1 IMAD.HI.U32 R9, R0, R9, RZ ;  /* 0x0000000900091227 */ /* 0x001fe200078e00ff */
[----:B------:R-:W-:-:S04]  /*290c0*/  MOV R4, R0 ;  /* 0x0000000000047202 */ /* 0x000fc80000000f00 */
[----:B------:R-:W-:-:S03]  /*290d0*/  @P1 SHF.R.U32.HI R4, RZ, R6, R9 ;  /* 0x00000006ff041219 */ /* 0x000fc60000011609 */
[----:B------:R-:W0:Y:S02]  /*290e0*/  @!P0 LDC.64 R2, c[0x0][0x428] ;  /* 0x00010a00ff028b82 */ /* 0x000e240000000a00 */
[----:B------:R-:W-:-:S04]  /*290f0*/  IMAD.MOV R6, RZ, RZ, -R4 ;  /* 0x000000ffff067224 */ /* 0x000fc800078e0a04 */
[----:B------:R-:W-:Y:S01]  /*29100*/  IMAD R0, R5, R6, R0 ;  /* 0x0000000605007224 */ /* 0x000fe200078e0200 */
[----:B------:R-:W-:Y:S02]  /*29110*/  @!P0 SHF.R.S32.HI R5, RZ, 0x1f, R4 ;  /* 0x0000001fff058819 */ /* 0x000fe40000011404 */
[----:B----4-:R-:W-:Y:S01]  /*29120*/  SHF.R.S32.HI R8, RZ, 0x1f, R32 ;  /* 0x0000001fff087819 */ /* 0x010fe20000011420 */
[----:B0-----:R-:W-:-:S04]  /*29130*/  @!P0 IMAD.WIDE.U32 R4, R32, R2, R4 ;  /* 0x0000000220048225 */ /* 0x001fc800078e0004 */
[----:B------:R-:W-:Y:S01]  /*29140*/  @!P0 IMAD R6, R8, R2, RZ ;  /* 0x0000000208068224 */ /* 0x000fe200078e02ff */
[----:B------:R0:W-:Y:S03]  /*29150*/  STL [R1+0x14], R8 ;  /* 0x0000140801007387 */ /* 0x0001e60000100800 */
[----:B------:R-:W-:Y:S02]  /*29160*/  @!P0 IMAD R6, R32, R3, R6 ;  /* 0x0000000320068224 */ /* 0x000fe400078e0206 */
[----:B------:R-:W1:Y:S02]  /*29170*/  @!P0 LDC.64 R2, c[0x0][0x418] ;  /* 0x00010600ff028b82 */ /* 0x000e640000000a00 */
[----:B------:R-:W-:Y:S02]  /*29180*/  @!P0 IMAD.IADD R6, R5, 0x1, R6 ;  /* 0x0000000105068824 */ /* 0x000fe400078e0206 */
[----:B------:R-:W-:Y:S01]  /*29190*/  IMAD.MOV.U32 R5, RZ, RZ, RZ ;  /* 0x000000ffff057224 */ /* 0x000fe200078e00ff */
[----:B-1----:R-:W-:-:S04]  /*291a0*/  @!P0 LEA R2, P1, R4, R2, 0x2 ;  /* 0x0000000204028211 */ /* 0x002fc800078210ff */
[----:B------:R-:W-:Y:S01]  /*291b0*/  @!P0 LEA.HI.X R3, R4, R3, R6, 0x2, P1 ;  /* 0x0000000304038211 */ /* 0x000fe200008f1406 */
[----:B------:R-:W-:-:S04]  /*291c0*/  IMAD.U32 R4, RZ, RZ, UR39 ;  /* 0x00000027ff047e24 */ /* 0x000fc8000f8e00ff */
[----:B------:R1:W5:Y:S01]  /*291d0*/  @!P0 LDG.E R5, desc[UR60][R2.64] ;  /* 0x0000003c02058981 */ /* 0x000362000c1e1900 */
[----:B------:R-:W-:Y:S02]  /*291e0*/  ISETP.GT.U32.AND P0, PT, R18, 0x3f, PT ;  /* 0x0000003f1200780c */ /* 0x000fe40003f04070 */
[----:B------:R-:W-:Y:S02]  /*291f0*/  ISETP.NE.AND P2, PT, R4, 0x3, PT ;  /* 0x000000030400780c */ /* 0x000fe40003f45270 */
[----:B0-----:R-:W-:-:S04]  /*29200*/  LOP3.LUT R8, R36, 0x80, RZ, 0xfc, !PT ;  /* 0x0000008024087812 */ /* 0x001fc800078efcff */
[----:B------:R-:W-:-:S05]  /*29210*/  ISETP.GE.AND P1, PT, R8, UR4, PT ;  /* 0x0000000408007c0c */ /* 0x000fca000bf26270 */
[----:B------:R-:W-:Y:S02]  /*29220*/  @P0 LOP3.LUT R16, R16, 0x1, RZ, 0xfc, !PT ;  /* 0x0000000110100812 */ /* 0x000fe400078efcff */
[----:B------:R-:W-:Y:S02]  /*29230*/  ISETP.GE.AND P0, PT, R36, UR4, PT ;  /* 0x0000000424007c0c */ /* 0x000fe4000bf06270 */
[----:B------:R-:W-:-:S04]  /*29240*/  LOP3.LUT R16, R16, 0xffffffdf, RZ, 0xc0, !PT ;  /* 0xffffffdf10107812 */ /* 0x000fc800078ec0ff */
[----:B------:R-:W-:-:S04]  /*29250*/  @P2 LOP3.LUT R16, R16, 0x20, RZ, 0xfc, !PT ;  /* 0x0000002010102812 */ /* 0x000fc800078efcff */
[----:B------:R-:W-:-:S04]  /*29260*/  LOP3.LUT R16, R16, 0xffffffef, RZ, 0xc0, !PT ;  /* 0xffffffef10107812 */ /* 0x000fc800078ec0ff */
        /* <DEDUP_REMOVED lines=8> */
[----:B-1----:R-:W-:Y:S06]  /*292f0*/  BRA.DIV UR5, `(.L_x_1933) ;  /* 0x0000005e05207947 */ /* 0x002fec000b800000 */
.L_x_2086:
[----:B------:R-:W-:Y:S01]  /*29300*/  MOV R23, R7 ;  /* 0x0000000700177202 */ /* 0x000fe20000000f00 */
[----:B------:R-:W-:Y:S06]  /*29310*/  @!P2 BRA `(.L_x_1934) ;  /* 0x000000000004a947 */ /* 0x000fec0003800000 */
[----:B------:R-:W-:Y:S01]  /*29320*/  BPT.TRAP 0x1 ;  /* 0x000000040000795c */ /* 0x000fe20000300000 */
.L_x_1934:
[----:B------:R-:W-:Y:S01]  /*29330*/  SHF.R.S32.HI R6, RZ, 0x1f, R0 ;  /* 0x0000001fff067819 */ /* 0x000fe20000011400 */
[----:B------:R-:W-:Y:S01]  /*29340*/  ULDC.64 UR4, c[0x0][0x328] ;  /* 0x0000ca0000047ab9 */ /* 0x000fe20000000a00 */
[----:B-----5:R-:W-:Y:S01]  /*29350*/  SHF.R.S32.HI R8, RZ, 0x1f, R5 ;  /* 0x0000001fff087819 */ /* 0x020fe20000011405 */
[----:B------:R-:W-:Y:S01]  /*29360*/  ULDC.64 UR6, c[0x0][0x318] ;  /* 0x0000c60000067ab9 */ /* 0x000fe20000000a00 */
[----:B------:R-:W-:Y:S01]  /*29370*/  BSSY B0, `(.L_x_1935) ;  /* 0x0000013000007945 */ /* 0x000fe20003800000 */
        /* <DEDUP_REMOVED lines=18> */
.L_x_2087:
[----:B------:R-:W-:Y:S05]  /*294a0*/  BSYNC B0 ;  /* 0x0000000000007941 */ /* 0x000fea0003800000 */
.L_x_1935:
[----:B------:R-:W2:Y:S01]  /*294b0*/  LDL R10, [R1+0x8] ;  /* 0x00000800010a7983 */ /* 0x000ea20000100800 */
[----:B------:R-:W-:Y:S01]  /*294c0*/  ULDC.64 UR4, c[0x0][0x300] ;  /* 0x0000c00000047ab9 */ /* 0x000fe20000000a00 */
[----:B------:R-:W-:Y:S01]  /*294d0*/  ULDC.64 UR6, c[0x0][0x2e8] ;  /* 0x0000ba0000067ab9 */ /* 0x000fe20000000a00 */
[----:B------:R-:W-:Y:S01]  /*294e0*/  IMAD R6, R6, UR4, RZ ;  /* 0x0000000406067c24 */ /* 0x000fe2000f8e02ff */
[----:B------:R-:W1:Y:S01]  /*294f0*/  S2R R9, SR_TID.X ;  /* 0x0000000000097919 */ /* 0x000e620000002100 */
[----:B0-----:R-:W-:Y:S01]  /*29500*/  IMAD.WIDE.U32 R2, R0, UR4, RZ ;  /* 0x0000000400027c25 */ /* 0x001fe2000f8e00ff */
[C---:B------:R-:W-:Y:S02]  /*29510*/  LOP3.LUT P5, RZ, R16.reuse, 0x10, RZ, 0xc0, !PT ;  /* 0x0000001010ff7812 */ /* 0x040fe400078ac0ff */
[----:B------:R-:W-:Y:S01]  /*29520*/  LOP3.LUT P4, RZ, R16, 0x8, RZ, 0xc0, !PT ;  /* 0x0000000810ff7812 */ /* 0x000fe2000788c0ff */
        /* <DEDUP_REMOVED lines=8> */
[----:B------:R-:W-:-:S04]  /*295b0*/  ULDC.64 UR4, c[0x0][0x308] ;  /* 0x0000c20000047ab9 */ /* 0x000fc80000000a00 */
[----:B------:R-:W-:-:S03]  /*295c0*/  IADD3 R3, R3, R8, RZ ;  /* 0x0000000803037210 */ /* 0x000fc60007ffe0ff */
[----:B------:R-:W-:Y:S01]  /*295d0*/  IMAD.WIDE.U32 R2, R26, UR4, R2 ;  /* 0x000000041a027c25 */ /* 0x000fe2000f8e0002 */
[----:B------:R-:W-:-:S03]  /*295e0*/  UMOV UR4, 0xffffffff ;  /* 0xffffffff00047882 */ /* 0x000fc60000000000 */
[----:B------:R-:W-:Y:S01]  /*295f0*/  IMAD R6, R26, UR5, R3 ;  /* 0x000000051a067c24 */ /* 0x000fe2000f8e0203 */
[C---:B------:R-:W-:Y:S02]  /*29600*/  LEA R0, P0, R2.reuse, UR6, 0x1 ;  /* 0x0000000602007c11 */ /* 0x040fe4000f8008ff */
[----:B-1----:R-:W-:Y:S02]  /*29610*/  LOP3.LUT R9, R9, 0x7f, RZ, 0xc0, !PT ;  /* 0x0000007f09097812 */ /* 0x002fe400078ec0ff */
[----:B------:R-:W-:Y:S02]  /*29620*/  LEA.HI.X R6, R2, UR7, R6, 0x1, P0 ;  /* 0x0000000702067c11 */ /* 0x000fe400080f0c06 */
[----:B------:R-:W-:Y:S01]  /*29630*/  SHF.R.U32.HI R9, RZ, 0x3, R9 ;  /* 0x00000003ff097819 */ /* 0x000fe20000011609 */
[----:B--2---:R-:W-:Y:S02]  /*29640*/  IMAD R5, R7, -0x40, R10 ;  /* 0xffffffc007057824 */ /* 0x004fe400078e020a */
[----:B------:R-:W-:-:S02]  /*29650*/  IMAD R7, R22, 0x4000, R33 ;  /* 0x0000400016077824 */ /* 0x000fc400078e0221 */
        /* <DEDUP_REMOVED lines=19> */
[----:B0-----:R-:W-:-:S04]  /*29790*/  @P0 LEA R2, P1, R36, R2, 0x1 ;  /* 0x0000000224020211 */ /* 0x001fc800078208ff */
[----:B------:R-:W-:Y:S02]  /*297a0*/  @P0 IADD3.X R3, RZ, R8, RZ, P1, !PT ;  /* 0x00000008ff030210 */ /* 0x000fe40000ffe4ff */
        /* <DEDUP_REMOVED lines=16> */
.L_x_2097:
[----:B------:R-:W-:-:S13]  /*298b0*/  ISETP.GE.AND P0, PT, R5, 0x31, PT ;  /* 0x000000310500780c */ /* 0x000fda0003f06270 */
[----:B0-----:R-:W-:Y:S02]  /*298c0*/  @P0 LEA R2, P1, R36, R0, 0x1 ;  /* 0x0000000024020211 */ /* 0x001fe400078208ff */
[----:B------:R-:W-:-:S03]  /*298d0*/  @P0 LEA R7, R7, R17, 0x1 ;  /* 0x0000001107070211 */ /* 0x000fc600078e08ff */
        /* <DEDUP_REMOVED lines=10> */
.L_x_1938:
        /* <DEDUP_REMOVED lines=10> */
.L_x_1939:
[----:B------:R1:W-:Y:S02]  /*29a20*/  SYNCS.ARRIVE.TRANS64.A1T0 RZ, [R4+URZ+0x30830], RZ ;  /* 0x030830ff04ff79a7 */ /* 0x0003e4000810003f */
[----:B------:R-:W-:Y:S05]  /*29a30*/  WARPSYNC.ALL ;  /* 0x0000000000007948 */ /* 0x000fea0003800000 */
[----:B------:R-:W-:Y:S01]  /*29a40*/  ULDC.64 UR4, c[0x0][0xa00] ;  /* 0x0002800000047ab9 */ /* 0x000fe20000000a00 */
[----:B0-----:R-:W-:Y:S01]  /*29a50*/  VIADD R2, R17, 0x10400 ;  /* 0x0001040011027836 */ /* 0x001fe20000000000 */
[----:B------:R-:W-:Y:S01]  /*29a60*/  BAR.SYNC.DEFER_BLOCKING 0x8, 0x180 ;  /* 0x0206000000007b1d */ /* 0x000fe20000010000 */
[----:B------:R-:W-:Y:S02]  /*29a70*/  ISETP.NE.U32.AND P0, PT, RZ, UR4, PT ;  /* 0x00000004ff007c0c */ /* 0x000fe4000bf05070 */
[----:B------:R-:W-:-:S02]  /*29a80*/  SHF.R.S32.HI R0, RZ, 0x1f, R27 ;  /* 0x0000001fff007819 */ /* 0x000fc4000001141b */
[----:B------:R-:W-:Y:S01]  /*29a90*/  ISETP.NE.AND.EX P0, PT, RZ, UR5, PT, P0 ;  /* 0x00000005ff007c0c */ /* 0x000fe2000bf05300 */
[----:B------:R-:W-:Y:S01]  /*29aa0*/  ULDC.64 UR4, c[0x0][0x298] ;  /* 0x0000a60000047ab9 */ /* 0x000fe20000000a00 */
[----:B------:R-:W-:Y:S01]  /*29ab0*/  LOP3.LUT P1, RZ, R2, 0x3ff, RZ, 0xc0, !PT ;  /* 0x000003ff02ff7812 */ /* 0x000fe2000782c0ff */
[----:B------:R-:W-:Y:S01]  /*29ac0*/  BSSY B6, `(.L_x_1940) ;  /* 0x000001c000067945 */ /* 0x000fe20003800000 */
[----:B------:R-:W-:Y:S02]  /*29ad0*/  SEL R0, R0, RZ, !P0 ;  /* 0x000000ff00007207 */ /* 0x000fe40004000000 */
[----:B------:R-:W-:-:S03]  /*29ae0*/  SEL R2, R27, RZ, !P0 ;  /* 0x000000ff1b027207 */ /* 0x000fc60004000000 */
[----:B------:R0:W-:Y:S04]  /*29af0*/  STL [R1+0x30], R0 ;  /* 0x0000300001007387 */ /* 0x0001e80000100800 */
[----:B------:R2:W-:Y:S01]  /*29b00*/  STL [R1+0x18], R2 ;  /* 0x0000180201007387 */ /* 0x0005e20000100800 */
[----:B0-----:R-:W-:Y:S01]  /*29b10*/  SHF.R.S32.HI R0, RZ, 0x1f, R35 ;  /* 0x0000001fff007819 */ /* 0x001fe20000011423 */
[----:B--2---:R-:W-:-:S04]  /*29b20*/  IMAD.WIDE.U32 R2, R35, UR4, RZ ;  /* 0x0000000423027c25 */ /* 0x004fc8000f8e00ff */
[----:B------:R-:W-:Y:S01]  /*29b30*/  IMAD R0, R0, UR4, RZ ;  /* 0x0000000400007c24 */ /* 0x000fe2000f8e02ff */
[----:B------:R0:W-:Y:S03]  /*29b40*/  STL.64 [R1+0x20], R2 ;  /* 0x0000200201007387 */ /* 0x0001e60000100a00 */
[----:B------:R-:W-:-:S04]  /*29b50*/  IMAD R0, R35, UR5, R0 ;  /* 0x0000000523007c24 */ /* 0x000fc8000f8e0200 */
[----:B------:R-:W-:Y:S01]  /*29b60*/  IMAD.IADD R35, R3, 0x1, R0 ;  /* 0x0000000103237824 */ /* 0x000fe200078e0200 */
[----:B------:R-:W-:Y:S06]  /*29b70*/  @!P1 BRA `(.L_x_1941) ;  /* 0x0000000000409947 */ /* 0x000fec0003800000 */
[----:B0-----:R-:W-:Y:S01]  /*29b80*/  MOV R2, 0x0 ;  /* 0x0000000000027802 */ /* 0x001fe20000000f00 */
[----:B------:R-:W-:Y:S01]  /*29b90*/  ULDC.64 UR4, c[0x4][0xa8] ;  /* 0x01002a0000047ab9 */ /* 0x000fe20000000a00 */
[----:B------:R-:W-:Y:S01]  /*29ba0*/  ULDC.64 UR6, c[0x4][0xb0] ;  /* 0x01002c0000067ab9 */ /* 0x000fe20000000a00 */
[----:B------:R-:W-:Y:S01]  /*29bb0*/  ULDC.64 UR8, c[0x4][0x20] ;  /* 0x0100080000087ab9 */ /* 0x000fe20000000a00 */
[----:B-1----:R-:W-:Y:S01]  /*29bc0*/  IMAD.U32 R4, RZ, RZ, UR4 ;  /* 0x00000004ff047e24 */ /* 0x002fe2000f8e00ff */
[----:B------:R-:W-:Y:S01]  /*29bd0*/  MOV R6, UR6 ;  /* 0x0000000600067c02 */ /* 0x000fe20008000f00 */
        /* <DEDUP_REMOVED lines=10> */
.L_x_1941:
[----:B------:R-:W-:Y:S05]  /*29c80*/  BSYNC B6 ;  /* 0x0000000000067941 */ /* 0x000fea0003800000 */
.L_x_1940:
[----:B------:R-:W2:Y:S01]  /*29c90*/  LDL.LU R20, [R1+0x30] ;  /* 0x0000300001147983 */ /* 0x000ea20000300800 */
[----:B------:R-:W-:Y:S01]  /*29ca0*/  ULDC.64 UR4, c[0x0][0x2d8] ;  /* 0x0000b60000047ab9 */ /* 0x000fe20000000a00 */
[----:B------:R-:W3:Y:S02]  /*29cb0*/  LDC R7, c[0x0][0x448] ;  /* 0x00011200ff077b82 */ /* 0x000ee40000000800 */
[----:B------:R-:W4:Y:S04]  /*29cc0*/  LDL.LU R21, [R1+0x18] ;  /* 0x0000180001157983 */ /* 0x000f280000300800 */
[----:B0-----:R-:W5:Y:S01]  /*29cd0*/  LDL.LU.64 R2, [R1+0x20] ;  /* 0x0000200001027983 */ /* 0x001f620000300a00 */
[C---:B------:R-:W-:Y:S02]  /*29ce0*/  LOP3.LUT R9, R36.reuse, 0x40, RZ, 0xfc, !PT ;  /* 0x0000004024097812 */ /* 0x040fe400078efcff */
[----:B------:R-:W-:-:S02]  /*29cf0*/  LOP3.LUT R8, R36, 0x80, RZ, 0xfc, !PT ;  /* 0x0000008024087812 */ /* 0x000fc400078efcff */
[----:B---3--:R-:W-:-:S13]  /*29d00*/  ISETP.NE.AND P0, PT, R7, 0x1, PT ;  /* 0x000000010700780c */ /* 0x008fda0003f05270 */
[----:B------:R-:W0:Y:S01]  /*29d10*/  @P0 LDC R6, c[0x0][0x44c] ;  /* 0x00011300ff060b82 */ /* 0x000e220000000800 */
[----:B-----5:R-:W-:Y:S02]  /*29d20*/  IMAD.MOV.U32 R3, RZ, RZ, R35 ;  /* 0x000000ffff037224 */ /* 0x020fe400078e0023 */
[----:B------:R-:W-:-:S04]  /*29d30*/  IMAD.WIDE.U32 R2, R26, UR4, R2 ;  /* 0x000000041a027c25 */ /* 0x000fc8000f8e0002 */
[----:B------:R-:W-:Y:S01]  /*29d40*/  IMAD R3, R26, UR5, R3 ;  /* 0x000000051a037c24 */ /* 0x000fe2000f8e0203 */
[----:B------:R-:W-:Y:S02]  /*29d50*/  ULDC.64 UR4, c[0x0][0x2e0] ;  /* 0x0000b80000047ab9 */ /* 0x000fe40000000a00 */
[----:B--2---:R-:W-:Y:S02]  /*29d60*/  IMAD R0, R20, UR4, RZ ;  /* 0x0000000414007c24 */ /* 0x004fe4000f8e02ff */
[----:B------:R-:W2:Y:S01]  /*29d70*/  S2R R20, SR_TID.X ;  /* 0x0000000000147919 */ /* 0x000ea20000002100 */
[----:B----4-:R-:W-:-:S04]  /*29d80*/  IMAD.WIDE.U32 R2, R21, UR4, R2 ;  /* 0x0000000415027c25 */ /* 0x010fc8000f8e0002 */
[----:B------:R-:W-:Y:S01]  /*29d90*/  IMAD R0, R21, UR5, R0 ;  /* 0x0000000515007c24 */ /* 0x000fe2000f8e0200 */
[----:B------:R-:W-:-:S03]  /*29da0*/  ULDC.64 UR4, c[0x0][0x2d0] ;  /* 0x0000b40000047ab9 */ /* 0x000fc60000000a00 */
[----:B------:R-:W-:Y:S02]  /*29db0*/  IMAD.IADD R3, R3, 0x1, R0 ;  /* 0x0000000103037824 */ /* 0x000fe400078e0200 */
[----:B------:R-:W3:Y:S01]  /*29dc0*/  @P0 LDC R0, c[0x0][0x450] ;  /* 0x00011400ff000b82 */ /* 0x000ee20000000800 */
[----:B--2---:R-:W-:-:S04]  /*29dd0*/  LOP3.LUT R20, R20, 0x7f, RZ, 0xc0, !PT ;  /* 0x0000007f14147812 */ /* 0x004fc800078ec0ff */
[----:B------:R-:W-:Y:S02]  /*29de0*/  SHF.R.U32.HI R21, RZ, 0x3, R20 ;  /* 0x00000003ff157819 */ /* 0x000fe40000011614 */
[----:B------:R-:W2:Y:S02]  /*29df0*/  S2R R20, SR_TID.X ;  /* 0x0000000000147919 */ /* 0x000ea40000002100 */
[----:B--2---:R-:W-:-:S05]  /*29e00*/  IMAD.SHL.U32 R20, R20, 0x10, RZ ;  /* 0x0000001014147824 */ /* 0x004fca00078e00ff */
[----:B------:R-:W-:-:S04]  /*29e10*/  LOP3.LUT R20, R21, 0x70, R20, 0xf8, !PT ;  /* 0x0000007015147812 */ /* 0x000fc800078ef814 */
[----:B------:R-:W-:Y:S02]  /*29e20*/  IADD3 R5, R20, R25, RZ ;  /* 0x0000001914057210 */ /* 0x000fe40007ffe0ff */
[----:B------:R-:W2:Y:S03]  /*29e30*/  S2R R20, SR_TID.X ;  /* 0x0000000000147919 */ /* 0x000ea60000002100 */
[----:B0-----:R-:W-:-:S04]  /*29e40*/  @P0 IMAD.HI.U32 R6, R5, R6, RZ ;  /* 0x0000000605060227 */ /* 0x001fc800078e00ff */
[----:B-1----:R-:W-:Y:S01]  /*29e50*/  IMAD.MOV.U32 R4, RZ, RZ, R5 ;  /* 0x000000ffff047224 */ /* 0x002fe200078e0005 */
[----:B---3--:R-:W-:-:S05]  /*29e60*/  @P0 SHF.R.U32.HI R4, RZ, R0, R6 ;  /* 0x00000000ff040219 */ /* 0x008fca0000011606 */
[----:B------:R-:W-:Y:S02]  /*29e70*/  IMAD.MOV R0, RZ, RZ, -R4 ;  /* 0x000000ffff007224 */ /* 0x000fe400078e0a04 */
[----:B------:R-:W-:-:S04]  /*29e80*/  IMAD.WIDE.U32 R2, R4, UR4, R2 ;  /* 0x0000000404027c25 */ /* 0x000fc8000f8e0002 */
[----:B------:R-:W-:Y:S01]  /*29e90*/  IMAD R0, R7, R0, R5 ;  /* 0x0000000007007224 */ /* 0x000fe200078e0205 */
[----:B------:R-:W-:-:S05]  /*29ea0*/  SHF.R.S32.HI R5, RZ, 0x1f, R4 ;  /* 0x0000001fff057819 */ /* 0x000fca0000011404 */
[----:B------:R-:W-:-:S04]  /*29eb0*/  IMAD R5, R5, UR4, RZ ;  /* 0x0000000405057c24 */ /* 0x000fc8000f8e02ff */
[----:B------:R-:W-:Y:S01]  /*29ec0*/  IMAD R5, R4, UR5, R5 ;  /* 0x0000000504057c24 */ /* 0x000fe2000f8e0205 */
[----:B------:R-:W-:Y:S01]  /*29ed0*/  SHF.R.S32.HI R4, RZ, 0x1f, R0 ;  /* 0x0000001fff047819 */ /* 0x000fe20000011400 */
[----:B------:R-:W-:Y:S01]  /*29ee0*/  ULDC.64 UR4, c[0x0][0x2c8] ;  /* 0x0000b20000047ab9 */ /* 0x000fe20000000a00 */
[----:B--2---:R-:W-:Y:S01]  /*29ef0*/  LOP3.LUT R20, R20, 0x7f, RZ, 0xc0, !PT ;  /* 0x0000007f14147812 */ /* 0x004fe200078ec0ff */
[----:B------:R-:W-:Y:S02]  /*29f00*/  IMAD.IADD R3, R3, 0x1, R5 ;  /* 0x0000000103037824 */ /* 0x000fe400078e0205 */
[----:B------:R-:W-:Y:S02]  /*29f10*/  IMAD R4, R4, UR4, RZ ;  /* 0x0000000404047c24 */ /* 0x000fe4000f8e02ff */
[----:B------:R-:W-:-:S04]  /*29f20*/  IMAD.WIDE.U32 R2, R0, UR4, R2 ;  /* 0x0000000400027c25 */ /* 0x000fc8000f8e0002 */
[----:B------:R-:W-:Y:S01]  /*29f30*/  IMAD R5, R0, UR5, R4 ;  /* 0x0000000500057c24 */ /* 0x000fe2000f8e0204 */
[----:B------:R-:W-:Y:S02]  /*29f40*/  ULDC.64 UR4, c[0x0][0x280] ;  /* 0x0000a00000047ab9 */ /* 0x000fe40000000a00 */
[----:B------:R-:W-:Y:S01]  /*29f50*/  LEA R4, P0, R2, UR4, 0x1 ;  /* 0x0000000402047c11 */ /* 0x000fe2000f8008ff */
[----:B------:R-:W-:Y:S01]  /*29f60*/  IMAD.IADD R0, R3, 0x1, R5 ;  /* 0x0000000103007824 */ /* 0x000fe200078e0205 */
[----:B------:R-:W-:Y:S02]  /*29f70*/  ULDC UR4, c[0x0][0x2b8] ;  /* 0x0000ae0000047ab9 */ /* 0x000fe40000000800 */
[----:B------:R-:W-:Y:S02]  /*29f80*/  ISETP.GE.AND P4, PT, R36, UR4, PT ;  /* 0x0000000424007c0c */ /* 0x000fe4000bf86270 */
[----:B------:R-:W-:Y:S01]  /*29f90*/  LEA.HI.X R0, R2, UR5, R0, 0x1, P0 ;  /* 0x0000000502007c11 */ /* 0x000fe200080f0c00 */
[----:B------:R-:W-:Y:S01]  /*29fa0*/  UMOV UR5, 0xffffffff ;  /* 0xffffffff00057882 */ /* 0x000fe20000000000 */
[----:B------:R-:W-:-:S02]  /*29fb0*/  ISETP.GE.AND P3, PT, R9, UR4, PT ;  /* 0x0000000409007c0c */ /* 0x000fc4000bf66270 */
[----:B------:R-:W-:Y:S02]  /*29fc0*/  ISETP.GE.AND P2, PT, R8, UR4, PT ;  /* 0x0000000408007c0c */ /* 0x000fe4000bf46270 */
[----:B------:R-:W-:Y:S02]  /*29fd0*/  ISETP.GE.AND P1, PT, R37, UR4, PT ;  /* 0x0000000425007c0c */ /* 0x000fe4000bf26270 */
[----:B------:R-:W-:Y:S01]  /*29fe0*/  SHF.R.U32.HI R8, RZ, 0x3, R20 ;  /* 0x00000003ff087819 */ /* 0x000fe20000011614 */
[----:B------:R-:W-:Y:S10]  /*29ff0*/  BRA.DIV UR5, `(.L_x_1942) ;  /* 0x0000005605907947 */ /* 0x000ff4000b800000 */
[----:B------:R-:W0:Y:S01]  /*2a000*/  SHFL.IDX PT, R3, R4, RZ, 0x181f ;  /* 0x00181fff04037589 */ /* 0x000e2200000e0000 */
[----:B------:R-:W-:Y:S01]  /*2a010*/  IMAD R5, R31, R7, RZ ;  /* 0x000000071f057224 */ /* 0x000fe200078e02ff */
[----:B------:R-:W-:Y:S02]  /*2a020*/  IADD3 R25, R8, R25, RZ ;  /* 0x0000001908197210 */ /* 0x000fe40007ffe0ff */
[----:B------:R-:W1:Y:S02]  /*2a030*/  SHFL.IDX PT, R2, R0, RZ, 0x181f ;  /* 0x00181fff00027589 */ /* 0x000e6400000e0000 */
[----:B------:R-:W-:Y:S02]  /*2a040*/  ISETP.GE.AND P0, PT, R25, R5, PT ;  /* 0x000000051900720c */ /* 0x000fe40003f06270 */
[----:B------:R-:W-:Y:S11]  /*2a050*/  SHFL.IDX PT, R14, R4, 0x7, 0x181f ;  /* 0x00f81f00040e7f89 */ /* 0x000ff600000e0000 */
[----:B0-----:R-:W-:-:S05]  /*2a060*/  @!P0 LEA R6, P5, R36, R3, 0x1 ;  /* 0x0000000324068211 */ /* 0x001fca00078a08ff */
[----:B-1----:R-:W-:Y:S02]  /*2a070*/  @!P0 IMAD.X R3, RZ, RZ, R2, P5 ;  /* 0x000000ffff038224 */ /* 0x002fe400028e0602 */
[----:B------:R-:W-:Y:S02]  /*2a080*/  @!P0 IMAD.MOV.U32 R2, RZ, RZ, R6 ;  /* 0x000000ffff028224 */ /* 0x000fe400078e0006 */
[----:B------:R-:W-:-:S03]  /*2a090*/  VIADD R6, R25, 0x10 ;  /* 0x0000001019067836 */ /* 0x000fc60000000000 */
        /* <DEDUP_REMOVED lines=33> */
[----:B------:R-:W-:Y:S01]  /*2a2b0*/  @!P0 IMAD.MOV.U32 R2, RZ, RZ, R6 ;  /* 0x000000ffff028224 */ /* 0x000fe200078e0006 */
[----:B------:R-:W-:Y:S01]  /*2a2c0*/  IADD3 R6, R25, 0x40, RZ ;  /* 0x0000004019067810 */ /* 0x000fe20007ffe0ff */
        /* <DEDUP_REMOVED lines=34> */
[----:B------:R-:W-:Y:S02]  /*2a4f0*/  @!P0 MOV R2, R6 ;  /* 0x0000000600028202 */ /* 0x000fe40000000f00 */
[----:B------:R0:W1:Y:S01]  /*2a500*/  SHFL.IDX PT, R6, R0, 0x7, 0x181f ;  /* 0x00f81f0000067f89 */ /* 0x00006200000e0000 */
[----:B------:R-:W-:-:S05]  /*2a510*/  @!P0 IMAD.MOV.U32 R3, RZ, RZ, R7 ;  /* 0x000000ffff038224 */ /* 0x000fca00078e0007 */
[----:B------:R0:W-:Y:S04]  /*2a520*/  @!P0 LDGSTS.E.BYPASS.LTC128B.128 [R34+0x13400], desc[UR60][R2.64], !P4 ;  /* 0x1340000002228fae */ /* 0x0001e8000e101d7c */
[----:B------:R0:W-:Y:S04]  /*2a530*/  @!P0 LDGSTS.E.BYPASS.LTC128B.128 [R34+0x17400], desc[UR60][R2.64+0x80], !P3 ;  /* 0x1740008002228fae */ /* 0x0001e8000d901d7c */
[----:B------:R0:W-:Y:S04]  /*2a540*/  @!P0 LDGSTS.E.BYPASS.LTC128B.128 [R34+0x1b400], desc[UR60][R2.64+0x100], !P2 ;  /* 0x1b40010002228fae */ /* 0x0001e8000d101d7c */
[----:B------:R0:W-:Y:S02]  /*2a550*/  @!P0 LDGSTS.E.BYPASS.LTC128B.128 [R34+0x1f400], desc[UR60][R2.64+0x180], !P1 ;  /* 0x1f40018002228fae */ /* 0x0001e4000c901d7c */
.L_x_2114:
[----:B0-----:R-:W-:Y:S01]  /*2a560*/  VIADD R0, R25, 0x70 ;  /* 0x0000007019007836 */ /* 0x001fe20000000000 */
[----:B------:R-:W-:Y:S04]  /*2a570*/  BSSY B0, `(.L_x_1943) ;  /* 0x000000c000007945 */ /* 0x000fe80003800000 */
[----:B------:R-:W-:-:S13]  /*2a580*/  ISETP.GE.AND P0, PT, R0, R5, PT ;  /* 0x000000050000720c */ /* 0x000fda0003f06270 */
[----:B------:R-:W-:Y:S05]  /*2a590*/  @P0 BRA `(.L_x_1944) ;  /* 0x0000000000240947 */ /* 0x000fea0003800000 */
[----:B------:R-:W-:-:S05]  /*2a5a0*/  LEA R2, P0, R36, R14, 0x1 ;  /* 0x0000000e24027211 */ /* 0x000fca00078008ff */
        /* <DEDUP_REMOVED lines=8> */
.L_x_1944:
[----:B------:R-:W-:Y:S05]  /*2a630*/  BSYNC B0 ;  /* 0x0000000000007941 */ /* 0x000fea0003800000 */
.L_x_1943:
[----:B------:R-:W-:Y:S01]  /*2a640*/  NOP ;  /* 0x0000000000007918 */ /* 0x000fe20000000000 */
[----:B------:R-:W-:-:S13]  /*2a650*/  PLOP3.LUT P0, PT, PT, PT, PT, 0x80, 0x0 ;  /* 0x000000000000781c */ /* 0x000fda0003f0f070 */
.L_x_1945:
        /* <DEDUP_REMOVED lines=8> */
[----:B--2---:R-:W-:Y:S02]  /*2a6e0*/  VIADD R3, R3, 0x1 ;  /* 0x0000000103037836 */ /* 0x004fe40000000000 */
[----:B---3--:R-:W-:-:S03]  /*2a6f0*/  VIADD R7, R2, 0xfffffffe ;  /* 0xfffffffe02077836 */ /* 0x008fc60000000000 */
[----:B------:R0:W-:Y:S01]  /*2a700*/  STL [R1+0x2c], R3 ;  /* 0x00002c0301007387 */ /* 0x0001e20000100800 */
[----:B------:R-:W-:-:S04]  /*2a710*/  LEA.HI R0, R3, R3, RZ, 0x1 ;  /* 0x0000000303007211 */ /* 0x000fc800078f08ff */
[----:B------:R-:W-:-:S04]  /*2a720*/  LOP3.LUT R0, R0, 0xfffffffe, RZ, 0xc0, !PT ;  /* 0xfffffffe00007812 */ /* 0x000fc800078ec0ff */
[----:B------:R-:W-:-:S04]  /*2a730*/  IADD3 R0, R3, -R0, RZ ;  /* 0x8000000003007210 */ /* 0x000fc80007ffe0ff */
[----:B------:R-:W-:Y:S01]  /*2a740*/  SHF.L.U32 R0, R0, 0x1f, RZ ;  /* 0x0000001f00007819 */ /* 0x000fe200000006ff */
[----:B------:R-:W-:Y:S01]  /*2a750*/  NOP ;  /* 0x0000000000007918 */ /* 0x000fe20000000000 */
[----:B------:R0:W-:Y:S01]  /*2a760*/  SYNCS.ARRIVE.TRANS64.A1T0 RZ, [R17+URZ+0x30800], RZ ;  /* 0x030800ff11ff79a7 */ /* 0x0001e2000810003f */
[----:B------:R-:W-:Y:S01]  /*2a770*/  BSSY B0, `(.L_x_1946) ;  /* 0x0000003000007945 */ /* 0x000fe20003800000 */
[----:B------:R-:W2:Y:S03]  /*2a780*/  SYNCS.PHASECHK.TRANS64.TRYWAIT P0, [R17+URZ+0x30820], R0 ;  /* 0x03082000110075a7 */ /* 0x000ea6000800017f */
[----:B0-2---:R-:W-:Y:S05]  /*2a790*/  @!P0 BRA `(.L_x_1947) ;  /* 0x00000058007c8947 */ /* 0x005fea0003800000 */
.L_x_2115:
[----:B------:R-:W-:Y:S05]  /*2a7a0*/  BSYNC B0 ;  /* 0x0000000000007941 */ /* 0x000fea0003800000 */
.L_x_1946:
        /* <DEDUP_REMOVED lines=8> */
[----:B------:R-:W-:Y:S01]  /*2a830*/  ISETP.GE.AND P4, PT, R36, UR4, PT ;  /* 0x0000000424007c0c */ /* 0x000fe2000bf86270 */
[----:B------:R-:W-:Y:S01]  /*2a840*/  IMAD.MOV.U32 R10, RZ, RZ, R29 ;  /* 0x000000ffff0a7224 */ /* 0x000fe200078e001d */
[----:B------:R-:W-:Y:S01]  /*2a850*/  ISETP.GE.AND P3, PT, R3, UR4, PT ;  /* 0x0000000403007c0c */ /* 0x000fe2000bf66270 */
[----:B------:R-:W-:Y:S01]  /*2a860*/  IMAD.MOV.U32 R31, RZ, RZ, R23 ;  /* 0x000000ffff1f7224 */ /* 0x000fe200078e0017 */
[----:B------:R-:W-:Y:S02]  /*2a870*/  ISETP.GE.AND P2, PT, R2, UR4, PT ;  /* 0x0000000402007c0c */ /* 0x000fe4000bf46270 */
[----:B------:R-:W-:-:S13]  /*2a880*/  ISETP.GE.AND P1, PT, R37, UR4, PT ;  /* 0x0000000425007c0c */ /* 0x000fda000bf26270 */
.L_x_1962:
[----:B0-----:R-:W2:Y:S01]  /*2a890*/  LDL R0, [R1+0x10] ;  /* 0x0000100001007983 */ /* 0x001ea20000100800 */
[----:B------:R-:W0:Y:S03]  /*2a8a0*/  LDC R12, c[0x0][0x430] ;  /* 0x00010c00ff0c7b82 */ /* 0x000e260000000800 */
[----:B------:R-:W3:Y:S01]  /*2a8b0*/  LDL R8, [R1+0x14] ;  /* 0x0000140001087983 */ /* 0x000ee20000100800 */
[----:B------:R-:W1:Y:S01]  /*2a8c0*/  S2R R2, SR_TID.X ;  /* 0x0000000000027919 */ /* 0x000e620000002100 */
[----:B------:R-:W4:Y:S01]  /*2a8d0*/  S2R R4, SR_TID.X ;  /* 0x0000000000047919 */ /* 0x000f220000002100 */
[----:B0-----:R-:W-:-:S13]  /*2a8e0*/  ISETP.NE.AND P0, PT, R12, 0x1, PT ;  /* 0x000000010c00780c */ /* 0x001fda0003f05270 */
[----:B------:R-:W0:Y:S01]  /*2a8f0*/  @P0 LDC R3, c[0x0][0x434] ;  /* 0x00010d00ff030b82 */ /* 0x000e220000000800 */
[----:B-1----:R-:W-:-:S04]  /*2a900*/  LOP3.LUT R2, R2, 0x7f, RZ, 0xc0, !PT ;  /* 0x0000007f02027812 */ /* 0x002fc800078ec0ff */
[----:B------:R-:W-:Y:S02]  /*2a910*/  SHF.R.U32.HI R2, RZ, 0x3, R2 ;  /* 0x00000003ff027819 */ /* 0x000fe40000011602 */
[----:B----4-:R-:W-:-:S04]  /*2a920*/  SHF.L.U32 R4, R4, 0x4, RZ ;  /* 0x0000000404047819 */ /* 0x010fc800000006ff */
[----:B------:R-:W-:Y:S02]  /*2a930*/  LOP3.LUT R4, R2, 0x70, R4, 0xf8, !PT ;  /* 0x0000007002047812 */ /* 0x000fe400078ef804 */
[----:B------:R-:W1:Y:S02]  /*2a940*/  @P0 LDC R2, c[0x0][0x438] ;  /* 0x00010e00ff020b82 */ /* 0x000e640000000800 */
[----:B------:R-:W-:Y:S01]  /*2a950*/  ISETP.GT.U32.AND P6, PT, R4, 0x3f, PT ;  /* 0x0000003f0400780c */ /* 0x000fe20003fc4070 */
[----:B--2---:R-:W-:-:S04]  /*2a960*/  IMAD R0, R7, 0x40, R0 ;  /* 0x0000004007007824 */ /* 0x004fc800078e0200 */
[----:B------:R-:W-:-:S08]  /*2a970*/  IMAD.IADD R0, R4, 0x1, R0 ;  /* 0x0000000104007824 */ /* 0x000fd000078e0200 */
[----:B------:R-:W2:Y:S01]  /*2a980*/  @!P6 LDC.64 R4, c[0x0][0x428] ;  /* 0x00010a00ff04eb82 */ /* 0x000ea20000000a00 */
        /* <DEDUP_REMOVED lines=8> */
[----:B------:R-:W-:-:S05]  /*2aa10*/  @!P6 IMAD R5, R32, R5, R4 ;  /* 0x000000052005e224 */ /* 0x000fca00078e0204 */
[----:B------:R-:W-:Y:S01]  /*2aa20*/  @!P6 IADD3 R3, R5, R3, RZ ;  /* 0x000000030503e210 */ /* 0x000fe20007ffe0ff */
[----:B------:R-:W-:-:S04]  /*2aa30*/  IMAD.MOV R5, RZ, RZ, -R11 ;  /* 0x000000ffff057224 */ /* 0x000fc800078e0a0b */
[----:B------:R-:W-:Y:S02]  /*2aa40*/  IMAD R5, R12, R5, R0 ;  /* 0x000000050c057224 */ /* 0x000fe400078e0200 */
[----:B------:R-:W-:Y:S01]  /*2aa50*/  IMAD.MOV.U32 R0, RZ, RZ, RZ ;  /* 0x000000ffff007224 */ /* 0x000fe200078e00ff */
[----:B0-----:R-:W-:-:S04]  /*2aa60*/  @!P6 LEA R8, P0, R2, R8, 0x2 ;  /* 0x000000080208e211 */ /* 0x001fc800078010ff */
[----:B------:R-:W-:-:S05]  /*2aa70*/  @!P6 LEA.HI.X R9, R2, R9, R3, 0x2, P0 ;  /* 0x000000090209e211 */ /* 0x000fca00000f1403 */
[----:B------:R0:W5:Y:S01]  /*2aa80*/  @!P6 LDG.E R0, desc[UR60][R8.64] ;  /* 0x0000003c0800e981 */ /* 0x000162000c1e1900 */
[----:B------:R-:W-:Y:S01]  /*2aa90*/  LOP3.LUT P5, RZ, R16, 0x20, RZ, 0xc0, !PT ;  /* 0x0000002010ff7812 */ /* 0x000fe200078ac0ff */
[----:B------:R-:W-:-:S05]  /*2aaa0*/  VIADD R22, R6, 0x1 ;  /* 0x0000000106167836 */ /* 0x000fca0000000000 */
[C---:B------:R-:W-:Y:S01]  /*2aab0*/  ISETP.NE.AND P0, PT, R22.reuse, 0x2, PT ;  /* 0x000000021600780c */ /* 0x040fe20003f05270 */
[----:B------:R-:W-:Y:S05]  /*2aac0*/  YIELD ;  /* 0x0000000000007946 */ /* 0x000fea0003800000 */
[----:B------:R-:W-:Y:S01]  /*2aad0*/  SEL R29, RZ, 0x1, P0 ;  /* 0x00000001ff1d7807 */ /* 0x000fe20000000000 */
[----:B------:R-:W-:Y:S01]  /*2aae0*/  IMAD.MOV.U32 R23, RZ, RZ, R7 ;  /* 0x000000ffff177224 */ /* 0x000fe200078e0007 */
[----:B------:R-:W-:Y:S02]  /*2aaf0*/  SEL R22, R22, RZ, P0 ;  /* 0x000000ff16167207 */ /* 0x000fe40000000000 */
[----:B------:R-:W-:Y:S01]  /*2ab00*/  LOP3.LUT R29, R10, R29, RZ, 0x3c, !PT ;  /* 0x0000001d0a1d7212 */ /* 0x000fe200078e3cff */
[----:B0-----:R-:W-:Y:S06]  /*2ab10*/  @!P5 BRA `(.L_x_1950) ;  /* 0x000000000004d947 */ /* 0x001fec0003800000 */
[----:B------:R-:W-:Y:S01]  /*2ab20*/  BPT.TRAP 0x1 ;  /* 0x000000040000795c */ /* 0x000fe20000300000 */
.L_x_1950:
[----:B------:R-:W-:Y:S01]  /*2ab30*/  LEA R7, R22, R17, 0x3 ;  /* 0x0000001116077211 */ /* 0x000fe200078e18ff */
[----:B------:R-:W-:Y:S01]  /*2ab40*/  BSSY B1, `(.L_x_1951) ;  /* 0x0000004000017945 */ /* 0x000fe20003800000 */
[----:B------:R-:W-:-:S04]  /*2ab50*/  SHF.L.U32 R2, R29, 0x1f, RZ ;  /* 0x0000001f1d027819 */ /* 0x000fc800000006ff */
[----:B------:R-:W0:Y:S02]  /*2ab60*/  SYNCS.PHASECHK.TRANS64.TRYWAIT P0, [R7+URZ+0x30840], R2 ;  /* 0x03084002070075a7 */ /* 0x000e24000800017f */
[----:B0-----:R-:W-:Y:S05]  /*2ab70*/  @!P0 BRA `(.L_x_1952) ;  /* 0x0000005400988947 */ /* 0x001fea0003800000 */
.L_x_2116:
[----:B------:R-:W-:Y:S05]  /*2ab80*/  BSYNC B1 ;  /* 0x0000000000017941 */ /* 0x000fea0003800000 */
.L_x_1951:
[----:B------:R-:W-:Y:S01]  /*2ab90*/  SHF.R.S32.HI R20, RZ, 0x1f, R5 ;  /* 0x0000001fff147819 */ /* 0x000fe20000011405 */
[----:B------:R-:W-:Y:S01]  /*2aba0*/  ULDC.64 UR4, c[0x0][0x300] ;  /* 0x0000c00000047ab9 */ /* 0x000fe20000000a00 */
[----:B-----5:R-:W-:Y:S01]  /*2abb0*/  SHF.R.S32.HI R25, RZ, 0x1f, R0 ;  /* 0x0000001fff197819 */ /* 0x020fe20000011400 */
[C---:B0-----:R-:W-:Y:S01]  /*2abc0*/  IMAD.WIDE.U32 R2, R5.reuse, UR4, RZ ;  /* 0x0000000405027c25 */ /* 0x041fe2000f8e00ff */
        /* <DEDUP_REMOVED lines=21> */
[----:B------:R-:W1:Y:S01]  /*2ad20*/  SHFL.IDX PT, R3, R21, RZ, 0x181f ;  /* 0x00181fff15037589 */ /* 0x000e6200000e0000 */
        /* <DEDUP_REMOVED lines=8> */
[----:B0-----:R-:W-:-:S04]  /*2adb0*/  IADD3 R2, P0, R2, R4, RZ ;  /* 0x0000000402027210 */ /* 0x001fc80007f1e0ff */
[----:B-1----:R-:W-:-:S05]  /*2adc0*/  IADD3.X R3, RZ, R3, RZ, P0, !PT ;  /* 0x00000003ff037210 */ /* 0x002fca00007fe4ff */
        /* <DEDUP_REMOVED lines=23> */
.L_x_2126:
        /* <DEDUP_REMOVED lines=17> */
.L_x_1954:
        /* <DEDUP_REMOVED lines=10> */
.L_x_1955:
[----:B------:R2:W-:Y:S01]  /*2b0f0*/  SYNCS.ARRIVE.TRANS64.A1T0 RZ, [R7+URZ+0x30830], RZ ;  /* 0x030830ff07ff79a7 */ /* 0x0005e2000810003f */
[----:B------:R-:W-:Y:S05]  /*2b100*/  @!P6 BRA `(.L_x_1956) ;  /* 0x000000000004e947 */ /* 0x000fea0003800000 */
[----:B------:R-:W-:Y:S01]  /*2b110*/  BPT.TRAP 0x1 ;  /* 0x000000040000795c */ /* 0x000fe20000300000 */
.L_x_1956:
[----:B-1----:R-:W-:Y:S01]  /*2b120*/  SHF.L.U32 R2, R10, 0x1f, RZ ;  /* 0x0000001f0a027819 */ /* 0x002fe200000006ff */
[----:B------:R-:W-:Y:S01]  /*2b130*/  BSSY B1, `(.L_x_1957) ;  /* 0x0000004000017945 */ /* 0x000fe20003800000 */
[----:B--2---:R-:W-:-:S04]  /*2b140*/  LEA R7, R6, R17, 0x3 ;  /* 0x0000001106077211 */ /* 0x004fc800078e18ff */
[----:B------:R-:W1:Y:S02]  /*2b150*/  SYNCS.PHASECHK.TRANS64.TRYWAIT P0, [R7+URZ+0x30860], R2 ;  /* 0x03086002070075a7 */ /* 0x000e64000800017f */
[----:B-1----:R-:W-:Y:S05]  /*2b160*/  @!P0 BRA `(.L_x_1958) ;  /* 0x0000005400a48947 */ /* 0x002fea0003800000 */
.L_x_2127:
[----:B------:R-:W-:Y:S05]  /*2b170*/  BSYNC B1 ;  /* 0x0000000000017941 */ /* 0x000fea0003800000 */
.L_x_1957:
[----:B0-----:R-:W2:Y:S01]  /*2b180*/  LDL R8, [R1+0x8] ;  /* 0x0000080001087983 */ /* 0x001ea20000100800 */
        /* <DEDUP_REMOVED lines=48> */
.L_x_2137:
[----:B-1----:R-:W-:Y:S01]  /*2b490*/  IADD3 R2, P0, R2, R4, RZ ;  /* 0x0000000402027210 */ /* 0x002fe20007f1e0ff */
        /* <DEDUP_REMOVED lines=27> */
[----:B0-----:R-:W-:-:S04]  /*2b650*/  LEA R18, P0, R2, UR6, 0x1 ;  /* 0x0000000602127c11 */ /* 0x001fc8000f8008ff */
[----:B------:R-:W-:Y:S02]  /*2b660*/  LEA.HI.X R19, R2, UR7, R3, 0x1, P0 ;  /* 0x0000000702137c11 */ /* 0x000fe400080f0c03 */
[----:B------:R-:W-:-:S13]  /*2b670*/  PLOP3.LUT P0, PT, PT, PT, PT, 0x80, 0x0 ;  /* 0x000000000000781c */ /* 0x000fda0003f0f070 */
.L_x_1960:
        /* <DEDUP_REMOVED lines=10> */
.L_x_1961:
[----:B------:R-:W2:Y:S01]  /*2b720*/  LDL R0, [R1+0xc] ;  /* 0x00000c0001007983 */ /* 0x000ea20000100800 */
[----:B------:R0:W-:Y:S01]  /*2b730*/  SYNCS.ARRIVE.TRANS64.A1T0 RZ, [R7+URZ+0x30850], RZ ;  /* 0x030850ff07ff79a7 */ /* 0x0001e2000810003f */
[----:B------:R-:W-:Y:S02]  /*2b740*/  IMAD.MOV.U32 R6, RZ, RZ, R22 ;  /* 0x000000ffff067224 */ /* 0x000fe400078e0016 */
[----:B------:R-:W-:Y:S02]  /*2b750*/  IMAD.MOV.U32 R10, RZ, RZ, R29 ;  /* 0x000000ffff0a7224 */ /* 0x000fe400078e001d */
[----:B------:R-:W-:Y:S01]  /*2b760*/  IMAD.MOV.U32 R31, RZ, RZ, R23 ;  /* 0x000000ffff1f7224 */ /* 0x000fe200078e0017 */
[C---:B0-----:R-:W-:Y:S02]  /*2b770*/  IADD3 R7, R23.reuse, -0x1, RZ ;  /* 0xffffffff17077810 */ /* 0x041fe40007ffe0ff */
[----:B--2---:R-:W-:-:S13]  /*2b780*/  ISETP.GT.AND P0, PT, R23, R0, PT ;  /* 0x000000001700720c */ /* 0x004fda0003f04270 */
[----:B------:R-:W-:Y:S05]  /*2b790*/  @P0 BRA `(.L_x_1962) ;  /* 0xfffffff0003c0947 */ /* 0x000fea000383ffff */
.L_x_1949:
[----:B------:R-:W-:Y:S05]  /*2b7a0*/  BSYNC B0 ;  /* 0x0000000000007941 */ /* 0x000fea0003800000 */
.L_x_1948:
        /* <DEDUP_REMOVED lines=17> */
.L_x_1964:
[----:B------:R-:W-:Y:S05]  /*2b8c0*/  BSYNC B0 ;  /* 0x0000000000007941 */ /* 0x000fea0003800000 */
.L_x_1963:
[----:B------:R-:W-:-:S13]  /*2b8d0*/  LOP3.LUT P0, RZ, R16, 0x20, RZ, 0xc0, !PT ;  /* 0x0000002010ff7812 */ /* 0x000fda000780c0ff */
[----:B------:R-:W-:Y:S05]  /*2b8e0*/  @!P0 BRA `(.L_x_1965) ;  /* 0x0000000000048947 */ /* 0x000fea0003800000 */
[----:B------:R-:W-:Y:S01]  /*2b8f0*/  BPT.TRAP 0x1 ;  /* 0x000000040000795c */ /* 0x000fe20000300000 */
.L_x_1965:
[----:B------:R-:W2:Y:S01]  /*2b900*/  LDL.LU R0, [R1+0x8] ;  /* 0x0000080001007983 */ /* 0x000ea20000300800 */
[----:B------:R-:W-:Y:S01]  /*2b910*/  IMAD R4, R22, 0x8, R17 ;  /* 0x0000000816047824 */ /* 0x000fe200078e0211 */
[----:B------:R-:W-:Y:S01]  /*2b920*/  SHF.L.U32 R3, R29, 0x1f, RZ ;  /* 0x0000001f1d037819 */ /* 0x000fe200000006ff */
[----:B------:R-:W-:Y:S03]  /*2b930*/  BSSY B0, `(.L_x_1966) ;  /* 0x0000004000007945 */ /* 0x000fe60003800000 */
[----:B------:R-:W0:Y:S01]  /*2b940*/  SYNCS.PHASECHK.TRANS64.TRYWAIT P0, [R4+URZ+0x30860], R3 ;  /* 0x03086003040075a7 */ /* 0x000e22000800017f */
[----:B--2---:R-:W-:Y:S01]  /*2b950*/  IMAD R5, R23, -0x40, R0 ;  /* 0xffffffc017057824 */ /* 0x004fe200078e0200 */
[----:B0-----:R-:W-:Y:S06]  /*2b960*/  @!P0 BRA `(.L_x_1967) ;  /* 0x0000005400348947 */ /* 0x001fec0003800000 */
.L_x_2138:
[----:B------:R-:W-:Y:S05]  /*2b970*/  BSYNC B0 ;  /* 0x0000000000007941 */ /* 0x000fea0003800000 */
.L_x_1966:
[----:B------:R-:W2:Y:S01]  /*2b980*/  S2R R0, SR_TID.X ;  /* 0x0000000000007919 */ /* 0x000ea20000002100 */
[----:B------:R-:W-:Y:S01]  /*2b990*/  UMOV UR4, 0xffffffff ;  /* 0xffffffff00047882 */ /* 0x000fe20000000000 */
[----:B--2---:R-:W-:-:S04]  /*2b9a0*/  LOP3.LUT R0, R0, 0x7f, RZ, 0xc0, !PT ;  /* 0x0000007f00007812 */ /* 0x004fc800078ec0ff */
[----:B------:R-:W-:-:S04]  /*2b9b0*/  SHF.R.U32.HI R0, RZ, 0x3, R0 ;  /* 0x00000003ff007819 */ /* 0x000fc80000011600 */
[----:B------:R-:W-:Y:S01]  /*2b9c0*/  IADD3 R5, -R0, R5, RZ ;  /* 0x0000000500057210 */ /* 0x000fe20007ffe1ff */
[----:B------:R-:W-:Y:S01]  /*2b9d0*/  IMAD R0, R22, 0x4000, R33 ;  /* 0x0000400016007824 */ /* 0x000fe200078e0221 */
[----:B------:R-:W-:Y:S06]  /*2b9e0*/  BRA.DIV UR4, `(.L_x_1968) ;  /* 0x0000005604287947 */ /* 0x000fec000b800000 */
[----:B------:R-:W1:Y:S01]  /*2b9f0*/  SHFL.IDX PT, R14, R18, RZ, 0x181f ;  /* 0x00181fff120e7589 */ /* 0x000e6200000e0000 */
[----:B------:R-:W-:Y:S01]  /*2ba00*/  ULDC UR4, c[0x0][0x2f4] ;  /* 0x0000bd0000047ab9 */ /* 0x000fe20000000800 */
[C---:B------:R-:W-:Y:S01]  /*2ba10*/  IMAD.SHL.U32 R8, R36.reuse, 0x2, RZ ;  /* 0x0000000224087824 */ /* 0x040fe200078e00ff */
[C---:B------:R-:W-:Y:S01]  /*2ba20*/  ISETP.GE.AND P3, PT, R36.reuse, UR4, PT ;  /* 0x0000000424007c0c */ /* 0x040fe2000bf66270 */
[----:B0-----:R-:W0:Y:S01]  /*2ba30*/  SHFL.IDX PT, R3, R19, RZ, 0x181f ;  /* 0x00181fff13037589 */ /* 0x001e2200000e0000 */
[----:B------:R-:W-:Y:S01]  /*2ba40*/  LOP3.LUT R2, R36, 0x40, RZ, 0xfc, !PT ;  /* 0x0000004024027812 */ /* 0x000fe200078efcff */
[----:B------:R-:W-:Y:S01]  /*2ba50*/  IMAD R0, R0, 0x2, R17 ;  /* 0x0000000200007824 */ /* 0x000fe200078e0211 */
[----:B------:R-:W-:Y:S02]  /*2ba60*/  ISETP.LT.OR P4, PT, R5, 0x1, P3 ;  /* 0x000000010500780c */ /* 0x000fe40001f81670 */
[----:B------:R-:W-:Y:S02]  /*2ba70*/  ISETP.GE.AND P2, PT, R2, UR4, PT ;  /* 0x0000000402007c0c */ /* 0x000fe4000bf46270 */
[----:B------:R-:W-:-:S04]  /*2ba80*/  LOP3.LUT R2, R36, 0x80, RZ, 0xfc, !PT ;  /* 0x0000008024027812 */ /* 0x000fc800078efcff */
        /* <DEDUP_REMOVED lines=26> */
[----:B-1----:R-:W-:Y:S02]  /*2bc30*/  IADD3 R2, P4, R14, R8, RZ ;  /* 0x000000080e027210 */ /* 0x002fe40007f9e0ff */
[----:B------:R1:W3:Y:S03]  /*2bc40*/  SHFL.IDX PT, R14, R18, 0x3, 0x181f ;  /* 0x00781f00120e7f89 */ /* 0x0002e600000e0000 */
        /* <DEDUP_REMOVED lines=9> */
.L_x_2148:
        /* <DEDUP_REMOVED lines=15> */
.L_x_1969:
        /* <DEDUP_REMOVED lines=10> */
.L_x_1970:
[----:B------:R1:W-:Y:S01]  /*2be70*/  SYNCS.ARRIVE.TRANS64.A1T0 RZ, [R4+URZ+0x30850], RZ ;  /* 0x030850ff04ff79a7 */ /* 0x0003e2000810003f */
[----:B------:R-:W-:-:S05]  /*2be80*/  VIADD R22, R22, 0x1 ;  /* 0x0000000116167836 */ /* 0x000fca0000000000 */
[----:B------:R-:W-:-:S04]  /*2be90*/  ISETP.NE.AND P0, PT, R22, 0x2, PT ;  /* 0x000000021600780c */ /* 0x000fc80003f05270 */
[----:B0-----:R-:W-:Y:S02]  /*2bea0*/  SEL R0, RZ, 0x1, P0 ;  /* 0x00000001ff007807 */ /* 0x001fe40000000000 */
[----:B------:R-:W-:Y:S02]  /*2beb0*/  SEL R22, R22, RZ, P0 ;  /* 0x000000ff16167207 */ /* 0x000fe40000000000 */
[----:B-1----:R-:W-:-:S07]  /*2bec0*/  LOP3.LUT R29, R29, R0, RZ, 0x3c, !PT ;  /* 0x000000001d1d7212 */ /* 0x002fce00078e3cff */
.L_x_1927:
[----:B------:R-:W-:Y:S05]  /*2bed0*/  BSYNC B7 ;  /* 0x0000000000077941 */ /* 0x000fea0003800000 */
.L_x_1925:
[----:B------:R-:W-:-:S13]  /*2bee0*/  LOP3.LUT P0, RZ, R16, 0x40, RZ, 0xc0, !PT ;  /* 0x0000004010ff7812 */ /* 0x000fda000780c0ff */
[----:B------:R-:W-:Y:S05]  /*2bef0*/  @!P0 BRA `(.L_x_1971) ;  /* 0x0000000000248947 */ /* 0x000fea0003800000 */
[----:B------:R-:W-:Y:S05]  /*2bf00*/  WARPSYNC.ALL ;  /* 0x0000000000007948 */ /* 0x000fea0003800000 */
[----:B------:R-:W1:Y:S08]  /*2bf10*/  S2UR UR5, SR_CgaCtaId ;  /* 0x00000000000579c3 */ /* 0x000e700000008800 */
[----:B------:R-:W-:Y:S06]  /*2bf20*/  BAR.SYNC.DEFER_BLOCKING 0x5, 0x180 ;  /* 0x0146000000007b1d */ /* 0x000fec0000010000 */
[----:B------:R-:W-:-:S02]  /*2bf30*/  UMOV UR4, 0x400 ;  /* 0x0000040000047882 */ /* 0x000fc40000000000 */
[----:B-1----:R-:W-:-:S06]  /*2bf40*/  ULEA UR4, UR5, UR4, 0x18 ;  /* 0x0000000405047291 */ /* 0x002fcc000f8ec03f */
[----:B------:R-:W-:-:S05]  /*2bf50*/  IMAD.U32 R17, RZ, RZ, UR4 ;  /* 0x00000004ff117e24 */ /* 0x000fca000f8e00ff */
[----:B------:R1:W2:Y:S01]  /*2bf60*/  LDS.128 R24, [R17+0x308d0] ;  /* 0x0308d00011187984 */ /* 0x0002a20000000c00 */
[----:B------:R-:W-:Y:S06]  /*2bf70*/  BAR.ARV 0x4, 0x180 ;  /* 0x0106000000007b1d */ /* 0x000fec0000002000 */
[----:B------:R-:W-:Y:S05]  /*2bf80*/  BRA `(.L_x_1972) ;  /* 0x0000000c00d47947 */ /* 0x000fea0003800000 */
.L_x_1971:
[----:B------:R-:W1:Y:S01]  /*2bf90*/  S2R R10, SR_TID.X ;  /* 0x00000000000a7919 */ /* 0x000e620000002100 */
[----:B------:R-:W-:Y:S01]  /*2bfa0*/  UMOV UR4, 0xffffffff ;  /* 0xffffffff00047882 */ /* 0x000fe20000000000 */
[----:B-1----:R-:W-:-:S04]  /*2bfb0*/  LOP3.LUT R10, R10, 0x1f, RZ, 0xc0, !PT ;  /* 0x0000001f0a0a7812 */ /* 0x002fc800078ec0ff */
[----:B------:R-:W-:Y:S01]  /*2bfc0*/  ISETP.NE.AND P0, PT, R10, 0x1f, PT ;  /* 0x0000001f0a00780c */ /* 0x000fe20003f05270 */
[----:B------:R-:W-:-:S12]  /*2bfd0*/  BRA.DIV UR4, `(.L_x_1973) ;  /* 0x0000005604507947 */ /* 0x000fd8000b800000 */
[----:B------:R-:W-:Y:S01]  /*2bfe0*/  IADD3 R9, R27, R10, RZ ;  /* 0x0000000a1b097210 */ /* 0x000fe20007ffe0ff */
[----:B------:R-:W-:-:S03]  /*2bff0*/  ULDC UR4, c[0x0][0xc3c] ;  /* 0x00030f0000047ab9 */ /* 0x000fc60000000800 */
        /* <DEDUP_REMOVED lines=8> */
[C---:B------:R-:W-:Y:S01]  /*2c080*/  ISETP.GE.U32.AND P2, PT, R10.reuse, 0x2, PT ;  /* 0x000000020a00780c */ /* 0x040fe20003f46070 */
[----:B------:R-:W-:Y:S01]  /*2c090*/  IMAD.MOV.U32 R8, RZ, RZ, RZ ;  /* 0x000000ffff087224 */ /* 0x000fe200078e00ff */
[C---:B------:R-:W-:Y:S01]  /*2c0a0*/  ISETP.GE.U32.AND P3, PT, R10.reuse, 0x4, PT ;  /* 0x000000040a00780c */ /* 0x040fe20003f66070 */
[----:B------:R-:W-:Y:S01]  /*2c0b0*/  SHFL.IDX PT, R0, R24, RZ, 0x1f ;  /* 0x00001fff18007589 */ /* 0x000fe200000e0000 */
[C---:B------:R-:W-:Y:S02]  /*2c0c0*/  ISETP.GE.U32.AND P4, PT, R10.reuse, 0x8, PT ;  /* 0x000000080a00780c */ /* 0x040fe40003f86070 */
[----:B------:R-:W-:Y:S01]  /*2c0d0*/  ISETP.GE.U32.AND P5, PT, R10, 0x10, PT ;  /* 0x000000100a00780c */ /* 0x000fe20003fa6070 */
[----:B0-----:R0:W-:Y:S02]  /*2c0e0*/  SHFL.IDX PT, R6, R24, 0x1, 0x1f ;  /* 0x00201f0018067f89 */ /* 0x0011e400000e0000 */
[----:B0-----:R-:W-:Y:S01]  /*2c0f0*/  MOV R24, RZ ;  /* 0x000000ff00187202 */ /* 0x001fe20000000f00 */
[----:B---3--:R-:W-:-:S02]  /*2c100*/  @!P1 IMAD.MOV.U32 R25, RZ, RZ, R7 ;  /* 0x000000ffff199224 */ /* 0x008fc400078e0007 */
[----:B--2---:R-:W-:Y:S01]  /*2c110*/  @!P1 IMAD.MOV.U32 R8, RZ, RZ, R4 ;  /* 0x000000ffff089224 */ /* 0x004fe200078e0004 */
[----:B------:R-:W-:-:S03]  /*2c120*/  ISETP.NE.AND P1, PT, R10, RZ, PT ;  /* 0x000000ff0a00720c */ /* 0x000fc60003f25270 */
[----:B------:R-:W-:-:S05]  /*2c130*/  IMAD R13, R8, R25, RZ ;  /* 0x00000019080d7224 */ /* 0x000fca00078e02ff */
        /* <DEDUP_REMOVED lines=16> */
.L_x_2158:
[----:B------:R-:W-:Y:S02]  /*2c240*/  ULDC UR4, c[0x0][0xc38] ;  /* 0x00030e0000047ab9 */ /* 0x000fe40000000800 */
[----:B------:R-:W-:-:S04]  /*2c250*/  IMAD.U32 R4, RZ, RZ, UR4 ;  /* 0x00000004ff047e24 */ /* 0x000fc8000f8e00ff */
[----:B-1----:R-:W-:-:S04]  /*2c260*/  IMAD R5, R14, R4, RZ ;  /* 0x000000040e057224 */ /* 0x002fc800078e02ff */
[----:B------:R-:W-:-:S05]  /*2c270*/  IMAD.IADD R6, R6, 0x1, R5 ;  /* 0x0000000106067824 */ /* 0x000fca00078e0205 */
[----:B------:R-:W-:-:S13]  /*2c280*/  ISETP.GT.AND P6, PT, R6, R0, PT ;  /* 0x000000000600720c */ /* 0x000fda0003fc4270 */
[----:B------:R-:W-:Y:S05]  /*2c290*/  @P6 BRA `(.L_x_1974) ;  /* 0x0000000000a46947 */ /* 0x000fea0003800000 */
.L_x_1977:
[----:B------:R-:W1:Y:S01]  /*2c2a0*/  LDC R2, c[0x0][0xc3c] ;  /* 0x00030f00ff027b82 */ /* 0x000e620000000800 */
[----:B------:R-:W-:-:S05]  /*2c2b0*/  VIADD R27, R27, 0x1f ;  /* 0x0000001f1b1b7836 */ /* 0x000fca0000000000 */
[----:B-1----:R-:W-:-:S13]  /*2c2c0*/  ISETP.GE.AND P6, PT, R27, R2, PT ;  /* 0x000000021b00720c */ /* 0x002fda0003fc6270 */
[----:B------:R-:W-:Y:S05]  /*2c2d0*/  @P6 BRA `(.L_x_1975) ;  /* 0x0000000800bc6947 */ /* 0x000fea0003800000 */
[----:B0-----:R-:W0:Y:S01]  /*2c2e0*/  S2R R3, SR_TID.X ;  /* 0x0000000000037919 */ /* 0x001e220000002100 */
[----:B------:R-:W-:Y:S02]  /*2c2f0*/  MOV R25, RZ ;  /* 0x000000ff00197202 */ /* 0x000fe40000000f00 */
[----:B0-----:R-:W-:-:S05]  /*2c300*/  LOP3.LUT R3, R3, 0x1f, RZ, 0xc0, !PT ;  /* 0x0000001f03037812 */ /* 0x001fca00078ec0ff */
[----:B------:R-:W-:-:S05]  /*2c310*/  IMAD.IADD R7, R27, 0x1, R3 ;  /* 0x000000011b077824 */ /* 0x000fca00078e0203 */
[----:B------:R-:W-:-:S13]  /*2c320*/  ISETP.GE.OR P6, PT, R7, R2, !P0 ;  /* 0x000000020700720c */ /* 0x000fda00047c6670 */
[----:B------:R-:W0:Y:S08]  /*2c330*/  @!P6 LDC.64 R2, c[0x0][0xc80] ;  /* 0x00032000ff02eb82 */ /* 0x000e300000000a00 */
[----:B------:R-:W1:Y:S01]  /*2c340*/  @!P6 LDC.64 R4, c[0x0][0xc78] ;  /* 0x00031e00ff04eb82 */ /* 0x000e620000000a00 */
[----:B------:R-:W-:Y:S02]  /*2c350*/  IMAD.MOV.U32 R8, RZ, RZ, RZ ;  /* 0x000000ffff087224 */ /* 0x000fe400078e00ff */
[----:B0-----:R-:W-:-:S05]  /*2c360*/  @!P6 IMAD.WIDE R2, R7, 0x4, R2 ;  /* 0x000000040702e825 */ /* 0x001fca00078e0202 */
[----:B------:R1:W2:Y:S02]  /*2c370*/  @!P6 LDG.E R25, desc[UR60][R2.64] ;  /* 0x0000003c0219e981 */ /* 0x0002a4000c1e1900 */
[----:B-1----:R-:W-:-:S05]  /*2c380*/  @!P6 IMAD.WIDE R2, R7, 0x4, R4 ;  /* 0x000000040702e825 */ /* 0x002fca00078e0204 */
        /* <DEDUP_REMOVED lines=19> */
[----:B------:R0:W1:Y:S02]  /*2c4c0*/  SHFL.IDX PT, R14, R3, 0x1f, 0x1f ;  /* 0x03e01f00030e7f89 */ /* 0x00006400000e0000 */
.L_x_2166:
[----:B------:R-:W-:Y:S02]  /*2c4d0*/  ULDC UR4, c[0x0][0xc38] ;  /* 0x00030e0000047ab9 */ /* 0x000fe40000000800 */
[----:B------:R-:W-:-:S04]  /*2c4e0*/  IMAD.U32 R4, RZ, RZ, UR4 ;  /* 0x00000004ff047e24 */ /* 0x000fc8000f8e00ff */
[----:B-1----:R-:W-:-:S04]  /*2c4f0*/  IMAD R5, R14, R4, RZ ;  /* 0x000000040e057224 */ /* 0x002fc800078e02ff */
[----:B------:R-:W-:-:S05]  /*2c500*/  IMAD.IADD R6, R5, 0x1, R6 ;  /* 0x0000000105067824 */ /* 0x000fca00078e0206 */
[----:B------:R-:W-:-:S13]  /*2c510*/  ISETP.GT.AND P6, PT, R6, R0, PT ;  /* 0x000000000600720c */ /* 0x000fda0003fc4270 */
[----:B------:R-:W-:Y:S05]  /*2c520*/  @!P6 BRA `(.L_x_1977) ;  /* 0xfffffffc005ce947 */ /* 0x000fea000383ffff */
.L_x_1974:
        /* <DEDUP_REMOVED lines=8> */
[----:B------:R-:W-:-:S03]  /*2c5b0*/  IADD3 R27, R12, R27, RZ ;  /* 0x0000001b0c1b7210 */ /* 0x000fc60007ffe0ff */
[----:B------:R1:W3:Y:S04]  /*2c5c0*/  SHFL.IDX PT, R8, R8, R12, 0x1f ;  /* 0x00001f0c08087589 */ /* 0x0002e800000e0000 */
.L_x_2171:
[----:B------:R-:W-:-:S13]  /*2c5d0*/  ISETP.NE.AND P0, PT, R2, RZ, PT ;  /* 0x000000ff0200720c */ /* 0x000fda0003f05270 */
[----:B------:R-:W-:Y:S05]  /*2c5e0*/  @!P0 BRA `(.L_x_1979) ;  /* 0x0000000000108947 */ /* 0x000fea0003800000 */
[----:B------:R-:W-:Y:S01]  /*2c5f0*/  UMOV UR4, 0xffffffff ;  /* 0xffffffff00047882 */ /* 0x000fe20000000000 */
[----:B-1----:R-:W-:Y:S02]  /*2c600*/  VIADD R12, R12, 0xffffffff ;  /* 0xffffffff0c0c7836 */ /* 0x002fe40000000000 */
[----:B------:R-:W-:Y:S05]  /*2c610*/  BRA.DIV UR4, `(.L_x_1980) ;  /* 0x0000005a040c7947 */ /* 0x000fea000b800000 */
[----:B------:R4:W1:Y:S02]  /*2c620*/  SHFL.IDX PT, R24, R3, R12, 0x1f ;  /* 0x00001f0c03187589 */ /* 0x00086400000e0000 */
.L_x_1979:
[----:B---3--:R-:W-:Y:S01]  /*2c630*/  ISETP.NE.AND P0, PT, R8, 0x1, PT ;  /* 0x000000010800780c */ /* 0x008fe20003f05270 */
[----:B-1----:R-:W-:-:S04]  /*2c640*/  IMAD R24, R24, R4, R5 ;  /* 0x0000000418187224 */ /* 0x002fc800078e0205 */
[----:B------:R-:W-:-:S08]  /*2c650*/  IMAD.IADD R0, R0, 0x1, -R24 ;  /* 0x0000000100007824 */ /* 0x000fd000078e0a18 */
[----:B------:R-:W-:Y:S05]  /*2c660*/  @!P0 BRA `(.L_x_1981) ;  /* 0x0000000000dc8947 */ /* 0x000fea0003800000 */
[----:B--2---:R-:W-:Y:S02]  /*2c670*/  IABS R4, R25 ;  /* 0x0000001900047213 */ /* 0x004fe40000000000 */
[----:B------:R-:W-:Y:S02]  /*2c680*/  IABS R5, R8 ;  /* 0x0000000800057213 */ /* 0x000fe40000000000 */
[----:B------:R-:W1:Y:S08]  /*2c690*/  I2F.RP R6, R4 ;  /* 0x0000000400067306 */ /* 0x000e700000209400 */
[----:B------:R-:W2:Y:S08]  /*2c6a0*/  I2F.RP R9, R5 ;  /* 0x0000000500097306 */ /* 0x000eb00000209400 */
[----:B-1----:R-:W1:Y:S08]  /*2c6b0*/  MUFU.RCP R6, R6 ;  /* 0x0000000600067308 */ /* 0x002e700000001000 */
[----:B--2---:R-:W-:Y:S01]  /*2c6c0*/  MUFU.RCP R9, R9 ;  /* 0x0000000900097308 */ /* 0x004fe20000001000 */
[----:B-1----:R-:W-:-:S07]  /*2c6d0*/  VIADD R2, R6, 0xffffffe ;  /* 0x0ffffffe06027836 */ /* 0x002fce0000000000 */
[----:B0---4-:R0:W1:Y:S02]  /*2c6e0*/  F2I.FTZ.U32.TRUNC.NTZ R3, R2 ;  /* 0x0000000200037305 */ /* 0x011064000021f000 */
[----:B0-----:R-:W-:Y:S01]  /*2c6f0*/  MOV R2, RZ ;  /* 0x000000ff00027202 */ /* 0x001fe20000000f00 */
[----:B-1----:R-:W-:-:S04]  /*2c700*/  IMAD.MOV R7, RZ, RZ, -R3 ;  /* 0x000000ffff077224 */ /* 0x002fc800078e0a03 */
[----:B------:R-:W-:-:S04]  /*2c710*/  IMAD R7, R7, R4, RZ ;  /* 0x0000000407077224 */ /* 0x000fc800078e02ff */
[----:B------:R-:W-:Y:S01]  /*2c720*/  IMAD.HI.U32 R3, R3, R7, R2 ;  /* 0x0000000703037227 */ /* 0x000fe200078e0002 */
[----:B------:R-:W-:Y:S02]  /*2c730*/  IABS R7, R0 ;  /* 0x0000000000077213 */ /* 0x000fe40000000000 */
[----:B------:R-:W-:-:S03]  /*2c740*/  IABS R2, R25 ;  /* 0x0000001900027213 */ /* 0x000fc60000000000 */
[----:B------:R-:W-:-:S04]  /*2c750*/  IMAD.HI.U32 R6, R3, R7, RZ ;  /* 0x0000000703067227 */ /* 0x000fc800078e00ff */
[----:B------:R-:W-:Y:S02]  /*2c760*/  IMAD.MOV R2, RZ, RZ, -R2 ;  /* 0x000000ffff027224 */ /* 0x000fe400078e0a02 */
        /* <DEDUP_REMOVED lines=9> */
[----:B------:R-:W-:Y:S02]  /*2c800*/  MOV R2, RZ ;  /* 0x000000ff00027202 */ /* 0x000fe40000000f00 */
[----:B------:R-:W-:-:S03]  /*2c810*/  ISETP.NE.AND P1, PT, R25, RZ, PT ;  /* 0x000000ff1900720c */ /* 0x000fc60003f25270 */
        /* <DEDUP_REMOVED lines=12> */
[-C--:B------:R-:W-:Y:S01]  /*2c8e0*/  @!P1 IADD3 R2, R2, -R5.reuse, RZ ;  /* 0x8000000502029210 */ /* 0x080fe20007ffe0ff */
        /* <DEDUP_REMOVED lines=9> */
[----:B------:R-:W-:-:S04]  /*2c980*/  @!P1 LOP3.LUT R4, RZ, R8, RZ, 0x33, !PT ;  /* 0x00000008ff049212 */ /* 0x000fc800078e33ff */
[----:B------:R-:W-:Y:S01]  /*2c990*/  LEA R3, R8, R4, 0x18 ;  /* 0x0000000408037211 */ /* 0x000fe200078ec0ff */
[----:B------:R-:W-:-:S04]  /*2c9a0*/  IMAD.MOV R5, RZ, RZ, -R4 ;  /* 0x000000ffff057224 */ /* 0x000fc800078e0a04 */
[----:B------:R-:W-:-:S04]  /*2c9b0*/  IMAD R8, R8, R5, R6 ;  /* 0x0000000508087224 */ /* 0x000fc800078e0206 */
[----:B------:R-:W-:Y:S01]  /*2c9c0*/  IMAD R26, R8, 0x10000, R3 ;  /* 0x00010000081a7824 */ /* 0x000fe200078e0203 */
[----:B------:R-:W-:Y:S06]  /*2c9d0*/  BRA `(.L_x_1982) ;  /* 0x0000000000f07947 */ /* 0x000fec0003800000 */
.L_x_1981:
[----:B0---4-:R-:W0:Y:S02]  /*2c9e0*/  LDC.64 R2, c[0x0][0xc90] ;  /* 0x00032400ff027b82 */ /* 0x011e240000000a00 */
[----:B0-----:R-:W-:-:S05]  /*2c9f0*/  IMAD.WIDE R2, R27, 0x4, R2 ;  /* 0x000000041b027825 */ /* 0x001fca00078e0202 */
[----:B------:R0:W2:Y:S02]  /*2ca00*/  LDG.E R7, desc[UR60][R2.64] ;  /* 0x0000003c02077981 */ /* 0x0000a4000c1e1900 */
[----:B0-----:R-:W-:Y:S01]  /*2ca10*/  MOV R2, RZ ;  /* 0x000000ff00027202 */ /* 0x001fe20000000f00 */
        /* <DEDUP_REMOVED lines=27> */
[----:B------:R-:W-:Y:S01]  /*2cbd0*/  IMAD R5, R5, R2, R0 ;  /* 0x0000000205057224 */ /* 0x000fe200078e0200 */
[----:B------:R-:W-:Y:S02]  /*2cbe0*/  MOV R2, RZ ;  /* 0x000000ff00027202 */ /* 0x000fe40000000f00 */
[----:B------:R-:W-:-:S04]  /*2cbf0*/  VIADDMNMX R4, R3, R4, R7, PT ;  /* 0x0000000403047246 */ /* 0x000fc80003800107 */
[----:B------:R-:W-:-:S04]  /*2cc00*/  IABS R7, R4 ;  /* 0x0000000400077213 */ /* 0x000fc80000000000 */
[----:B------:R-:W0:Y:S08]  /*2cc10*/  I2F.RP R8, R7 ;  /* 0x0000000700087306 */ /* 0x000e300000209400 */
[----:B0-----:R-:W0:Y:S02]  /*2cc20*/  MUFU.RCP R8, R8 ;  /* 0x0000000800087308 */ /* 0x001e240000001000 */
[----:B0-----:R-:W-:-:S06]  /*2cc30*/  VIADD R3, R8, 0xffffffe ;  /* 0x0ffffffe08037836 */ /* 0x001fcc0000000000 */
[----:B------:R-:W0:Y:S02]  /*2cc40*/  F2I.FTZ.U32.TRUNC.NTZ R3, R3 ;  /* 0x0000000300037305 */ /* 0x000e24000021f000 */
[----:B0-----:R-:W-:-:S04]  /*2cc50*/  IMAD.MOV R0, RZ, RZ, -R3 ;  /* 0x000000ffff007224 */ /* 0x001fc800078e0a03 */
[----:B------:R-:W-:Y:S01]  /*2cc60*/  IMAD R9, R0, R7, RZ ;  /* 0x0000000700097224 */ /* 0x000fe200078e02ff */
[----:B------:R-:W-:-:S03]  /*2cc70*/  IABS R0, R4 ;  /* 0x0000000400007213 */ /* 0x000fc60000000000 */
        /* <DEDUP_REMOVED lines=10> */
[----:B------:R-:W-:Y:S02]  /*2cd20*/  LOP3.LUT R0, R5, R4, RZ, 0x3c, !PT ;  /* 0x0000000405007212 */ /* 0x000fe400078e3cff */
[----:B------:R-:W-:Y:S02]  /*2cd30*/  IADD3 R5, R6, 0x1000000, R5 ;  /* 0x0100000006057810 */ /* 0x000fe40007ffe005 */
[----:B------:R-:W-:-:S07]  /*2cd40*/  ISETP.GE.AND P2, PT, R0, RZ, PT ;  /* 0x000000ff0000720c */ /* 0x000fce0003f46270 */
[----:B------:R-:W-:-:S06]  /*2cd50*/  @P0 VIADD R2, R2, 0x1 ;  /* 0x0000000102020836 */ /* 0x000fcc0000000000 */
[----:B------:R-:W-:Y:S02]  /*2cd60*/  @!P2 IADD3 R2, -R2, RZ, RZ ;  /* 0x000000ff0202a210 */ /* 0x000fe40007ffe1ff */
[----:B------:R-:W-:Y:S01]  /*2cd70*/  @!P1 LOP3.LUT R2, RZ, R4, RZ, 0x33, !PT ;  /* 0x00000004ff029212 */ /* 0x000fe200078e33ff */
[----:B------:R-:W-:-:S04]  /*2cd80*/  IMAD.MOV R4, RZ, RZ, -R4 ;  /* 0x000000ffff047224 */ /* 0x000fc800078e0a04 */
[----:B------:R-:W-:-:S07]  /*2cd90*/  IMAD R26, R2, R4, R5 ;  /* 0x00000004021a7224 */ /* 0x000fce00078e0205 */
.L_x_1982:
[----:B------:R-:W-:-:S05]  /*2cda0*/  LOP3.LUT R2, RZ, R2, RZ, 0x33, !PT ;  /* 0x00000002ff027212 */ /* 0x000fca00078e33ff */
[----:B------:R-:W-:Y:S01]  /*2cdb0*/  IMAD.IADD R25, R25, 0x1, R2 ;  /* 0x0000000119197824 */ /* 0x000fe200078e0202 */
[----:B------:R-:W-:Y:S06]  /*2cdc0*/  BRA `(.L_x_1983) ;  /* 0x00000000001c7947 */ /* 0x000fec0003800000 */
.L_x_1975:
[----:B------:R-:W-:Y:S01]  /*2cdd0*/  UMOV UR4, URZ ;  /* 0x0000003f00047c82 */ /* 0x000fe20008000000 */
[----:B------:R-:W-:Y:S01]  /*2cde0*/  UMOV UR5, URZ ;  /* 0x0000003f00057c82 */ /* 0x000fe20008000000 */
[----:B------:R-:W-:Y:S01]  /*2cdf0*/  ULDC UR6, c[0x0][0xc3c] ;  /* 0x00030f0000067ab9 */ /* 0x000fe20000000800 */
[----:B------:R-:W-:Y:S01]  /*2ce00*/  IMAD.MOV.U32 R24, RZ, RZ, R0 ;  /* 0x000000ffff187224 */ /* 0x000fe200078e0000 */
[----:B------:R-:W-:Y:S01]  /*2ce10*/  MOV R26, UR5 ;  /* 0x00000005001a7c02 */ /* 0x000fe20008000f00 */
[----:B------:R-:W-:Y:S02]  /*2ce20*/  IMAD.U32 R25, RZ, RZ, UR4 ;  /* 0x00000004ff197e24 */ /* 0x000fe4000f8e00ff */
[----:B------:R-:W-:-:S07]  /*2ce30*/  IMAD.U32 R27, RZ, RZ, UR6 ;  /* 0x00000006ff1b7e24 */ /* 0x000fce000f8e00ff */
.L_x_1983:
[----:B------:R-:W1:Y:S01]  /*2ce40*/  S2R R0, SR_TID.X ;  /* 0x0000000000007919 */ /* 0x000e620000002100 */
[----:B------:R-:W-:Y:S05]  /*2ce50*/  WARPSYNC.ALL ;  /* 0x0000000000007948 */ /* 0x000fea0003800000 */
[----:B------:R-:W-:Y:S01]  /*2ce60*/  BAR.SYNC.DEFER_BLOCKING 0x4, 0x180 ;  /* 0x0106000000007b1d */ /* 0x000fe20000010000 */
[----:B-1----:R-:W-:-:S04]  /*2ce70*/  LOP3.LUT R0, R0, 0x1f, RZ, 0xc0, !PT ;  /* 0x0000001f00007812 */ /* 0x002fc800078ec0ff */
[----:B------:R-:W-:-:S13]  /*2ce80*/  ISETP.NE.AND P0, PT, R0, RZ, PT ;  /* 0x000000ff0000720c */ /* 0x000fda0003f05270 */
[----:B0-----:R-:W0:Y:S01]  /*2ce90*/  @!P0 S2R R3, SR_CgaCtaId ;  /* 0x0000000000038919 */ /* 0x001e220000008800 */
[----:B------:R-:W-:-:S04]  /*2cea0*/  @!P0 MOV R0, 0x400 ;  /* 0x0000040000008802 */ /* 0x000fc80000000f00 */
[----:B0-----:R-:W-:-:S05]  /*2ceb0*/  @!P0 LEA R17, R3, R0, 0x18 ;  /* 0x0000000003118211 */ /* 0x001fca00078ec0ff */
[----:B------:R3:W-:Y:S01]  /*2cec0*/  @!P0 STS.128 [R17+0x308d0], R24 ;  /* 0x0308d01811008388 */ /* 0x0007e20000000c00 */
[----:B------:R-:W-:Y:S06]  /*2ced0*/  BAR.ARV 0x5, 0x180 ;  /* 0x0146000000007b1d */ /* 0x000fec0000002000 */
.L_x_1972:
[----:B------:R-:W-:Y:S02]  /*2cee0*/  ULDC UR4, c[0x0][0xc3c] ;  /* 0x00030f0000047ab9 */ /* 0x000fe40000000800 */
[----:B--2---:R-:W-:-:S13]  /*2cef0*/  ISETP.GE.AND P0, PT, R27, UR4, PT ;  /* 0x000000041b007c0c */ /* 0x004fda000bf06270 */
[----:B------:R-:W-:Y:S05]  /*2cf00*/  @!P0 BRA `(.L_x_1984) ;  /* 0xffffff8c00fc8947 */ /* 0x000fea000383ffff */
[----:B------:R-:W-:Y:S05]  /*2cf10*/  BSYNC B8 ;  /* 0x0000000000087941 */ /* 0x000fea0003800000 */
.L_x_1857:
[----:B------:R-:W2:Y:S01]  /*2cf20*/  LDL.LU R0, [R1+0x2c] ;  /* 0x00002c0001007983 */ /* 0x000ea20000300800 */
[----:B------:R-:W-:Y:S01]  /*2cf30*/  BSSY B0, `(.L_x_1985) ;  /* 0x000000b000007945 */ /* 0x000fe20003800000 */
[----:B------:R-:W4:Y:S01]  /*2cf40*/  S2R R5, SR_CgaCtaId ;  /* 0x0000000000057919 */ /* 0x000f220000008800 */
[----:B--2---:R-:W-:-:S05]  /*2cf50*/  VIADD R0, R0, 0x1 ;  /* 0x0000000100007836 */ /* 0x004fca0000000000 */
        /* <DEDUP_REMOVED lines=8> */
.L_x_2174:
[----:B------:R-:W-:Y:S05]  /*2cfe0*/  BSYNC B0 ;  /* 0x0000000000007941 */ /* 0x000fea0003800000 */
.L_x_1985:
[----:B------:R-:W-:-:S03]  /*2cff0*/  UMOV UR4, 0xffffffff ;  /* 0xffffffff00047882 */ /* 0x000fc60000000000 */
[----:B------:R-:W-:Y:S05]  /*2d000*/  BRA.DIV UR4, `(.L_x_1987) ;  /* 0x0000004e04cc7947 */ /* 0x000fea000b800000 */
[----:B-1----:R-:W1:Y:S02]  /*2d010*/  S2R R0, SR_TID.X ;  /* 0x0000000000007919 */ /* 0x002e640000002100 */
[----:B-1----:R-:W-:-:S04]  /*2d020*/  SHF.R.U32.HI R0, RZ, 0x5, R0 ;  /* 0x00000005ff007819 */ /* 0x002fc80000011600 */
[----:B------:R-:W-:-:S05]  /*2d030*/  LOP3.LUT R0, R0, 0x3, RZ, 0xc0, !PT ;  /* 0x0000000300007812 */ /* 0x000fca00078ec0ff */
[----:B------:R1:W2:Y:S02]  /*2d040*/  SHFL.IDX PT, R14, R0, RZ, 0x1f ;  /* 0x00001fff000e7589 */ /* 0x0002a400000e0000 */
.L_x_2177:
[----:B--2---:R-:W-:-:S13]  /*2d050*/  ISETP.NE.AND P0, PT, R14, RZ, PT ;  /* 0x000000ff0e00720c */ /* 0x004fda0003f05270 */
[----:B------:R-:W-:Y:S05]  /*2d060*/  @P0 BRA `(.L_x_1537) ;  /* 0x0000000000900947 */ /* 0x000fea0003800000 */
[----:B------:R-:W-:-:S03]  /*2d070*/  UMOV UR4, 0xffffffff ;  /* 0xffffffff00047882 */ /* 0x000fc60000000000 */
[----:B------:R-:W-:Y:S05]  /*2d080*/  BRA.DIV UR4, `(.L_x_1988) ;  /* 0x0000004e04e07947 */ /* 0x000fea000b800000 */
[----:B------:R-:W-:-:S13]  /*2d090*/  ELECT P6, URZ, PT ;  /* 0x00000000003f782f */ /* 0x000fda00038c0000 */
.L_x_2180:
        /* <DEDUP_REMOVED lines=8> */
.L_x_1989:
[C---:B------:R-:W-:Y:S01]  /*2d120*/  LEA R3, R22.reuse, R5, 0x3 ;  /* 0x0000000516037211 */ /* 0x040fe200078e18ff */
[----:B------:R-:W-:Y:S01]  /*2d130*/  VIADD R22, R22, 0x1 ;  /* 0x0000000116167836 */ /* 0x000fe20000000000 */
[----:B------:R-:W-:-:S04]  /*2d140*/  SHF.L.U32 R2, R29, 0x1f, RZ ;  /* 0x0000001f1d027819 */ /* 0x000fc800000006ff */
[----:B------:R-:W1:Y:S01]  /*2d150*/  SYNCS.PHASECHK.TRANS64.TRYWAIT P1, [R3+URZ+0x30840], R2 ;  /* 0x03084002030075a7 */ /* 0x000e62000802017f */
[----:B------:R-:W-:-:S04]  /*2d160*/  ISETP.NE.AND P2, PT, R22, 0x2, PT ;  /* 0x000000021600780c */ /* 0x000fc80003f45270 */
[----:B------:R-:W-:Y:S01]  /*2d170*/  SEL R0, RZ, 0x1, P2 ;  /* 0x00000001ff007807 */ /* 0x000fe20001000000 */
[----:B-1----:R-:W-:Y:S08]  /*2d180*/  @!P1 BRA `(.L_x_1990) ;  /* 0x0000004c00c09947 */ /* 0x002ff00003800000 */
.L_x_2181:
[----:B------:R-:W-:Y:S02]  /*2d190*/  SEL R22, R22, RZ, P2 ;  /* 0x000000ff16167207 */ /* 0x000fe40001000000 */
[----:B------:R-:W-:Y:S01]  /*2d1a0*/  LOP3.LUT R0, R29, R0, RZ, 0x3c, !PT ;  /* 0x000000001d007212 */ /* 0x000fe200078e3cff */
[----:B------:R-:W-:Y:S06]  /*2d1b0*/  @!P0 BRA `(.L_x_1991) ;  /* 0x0000000000048947 */ /* 0x000fec0003800000 */
[----:B------:R-:W-:Y:S01]  /*2d1c0*/  BPT.TRAP 0x1 ;  /* 0x000000040000795c */ /* 0x000fe20000300000 */
.L_x_1991:
[----:B------:R-:W-:Y:S01]  /*2d1d0*/  IMAD R5, R22, 0x8, R5 ;  /* 0x0000000816057824 */ /* 0x000fe200078e0205 */
[----:B------:R-:W-:-:S04]  /*2d1e0*/  SHF.L.U32 R0, R0, 0x1f, RZ ;  /* 0x0000001f00007819 */ /* 0x000fc800000006ff */
[----:B------:R-:W2:Y:S02]  /*2d1f0*/  SYNCS.PHASECHK.TRANS64.TRYWAIT P1, [R5+URZ+0x30840], R0 ;  /* 0x03084000050075a7 */ /* 0x000ea4000802017f */
[----:B--2---:R-:W-:Y:S05]  /*2d200*/  @!P1 BRA `(.L_x_1992) ;  /* 0x0000004c00b49947 */ /* 0x004fea0003800000 */
.L_x_2182:
[----:B------:R-:W-:Y:S05]  /*2d210*/  @!P0 BRA `(.L_x_1993) ;  /* 0x0000000000048947 */ /* 0x000fea0003800000 */
[----:B------:R-:W-:Y:S01]  /*2d220*/  BPT.TRAP 0x1 ;  /* 0x000000040000795c */ /* 0x000fe20000300000 */
.L_x_1993:
[----:B------:R-:W4:Y:S02]  /*2d230*/  SYNCS.PHASECHK.TRANS64.TRYWAIT P1, [R3+URZ+0x30860], R2 ;  /* 0x03086002030075a7 */ /* 0x000f24000802017f */
[----:B----4-:R-:W-:Y:S05]  /*2d240*/  @!P1 BRA `(.L_x_1994) ;  /* 0x0000004c00b89947 */ /* 0x010fea0003800000 */
.L_x_2183:
[----:B------:R-:W-:Y:S05]  /*2d250*/  @!P0 BRA `(.L_x_1995) ;  /* 0x0000000000048947 */ /* 0x000fea0003800000 */
[----:B------:R-:W-:Y:S01]  /*2d260*/  BPT.TRAP 0x1 ;  /* 0x000000040000795c */ /* 0x000fe20000300000 */
.L_x_1995:
[----:B------:R0:W0:Y:S02]  /*2d270*/  SYNCS.PHASECHK.TRANS64.TRYWAIT P0, [R5+URZ+0x30860], R0 ;  /* 0x03086000050075a7 */ /* 0x000024000800017f */
[----:B0-----:R-:W-:Y:S05]  /*2d280*/  @!P0 NANOSLEEP.SYNCS 0x989680 ;  /* 0x009896800000895d */ /* 0x001fea0003900000 */
[----:B------:R-:W0:Y:S02]  /*2d290*/  @!P0 SYNCS.PHASECHK.TRANS64 P0, [R5+URZ+0x30860], R0 ;  /* 0x03086000050085a7 */ /* 0x000e24000800007f */
[----:B0-----:R-:W-:Y:S05]  /*2d2a0*/  @!P0 BRA `(.L_x_1995) ;  /* 0xfffffffc00f08947 */ /* 0x001fea000383ffff */
.L_x_1537:
[----:B------:R-:W-:Y:S05]  /*2d2b0*/  BSYNC B9 ;  /* 0x0000000000097941 */ /* 0x000fea0003800000 */
.L_x_1534:
[----:B------:R-:W-:Y:S05]  /*2d2c0*/  EXIT ;  /* 0x000000000000794d */ /* 0x000fea0003800000 */
.L_x_1565:
[----:B0-----:R0:W1:Y:S02]  /*2d2d0*/  SYNCS.PHASECHK.TRANS64.TRYWAIT P6, [R88+URZ+0x30890], R100 ;  /* 0x03089064580075a7 */ /* 0x00106400080c017f */
[----:B-1----:R-:W-:Y:S05]  /*2d2e0*/  @!P6 NANOSLEEP.SYNCS 0x989680 ;  /* 0x009896800000e95d */ /* 0x002fea0003900000 */
[----:B------:R-:W1:Y:S02]  /*2d2f0*/  @!P6 SYNCS.PHASECHK.TRANS64 P6, [R88+URZ+0x30890], R100 ;  /* 0x030890645800e5a7 */ /* 0x000e6400080c007f */
[----:B-1----:R-:W-:Y:S05]  /*2d300*/  @!P6 BRA `(.L_x_1565) ;  /* 0xfffffffc00f0e947 */ /* 0x002fea000383ffff */
[----:B------:R-:W-:Y:S05]  /*2d310*/  BRA `(.L_x_1996) ;  /* 0xfffffd6800807947 */ /* 0x000fea000383ffff */
.L_x_1566:
        /* <DEDUP_REMOVED lines=8> */
.L_x_1998:
[----:B------:R-:W-:Y:S05]  /*2d3a0*/  BSYNC B1 ;  /* 0x0000000000017941 */ /* 0x000fea0003800000 */
.L_x_1997:
[----:B------:R-:W-:Y:S01]  /*2d3b0*/  IMAD.MOV.U32 R13, RZ, RZ, R104 ;  /* 0x000000ffff0d7224 */ /* 0x000fe200078e0068 */
[----:B------:R-:W-:Y:S01]  /*2d3c0*/  MOV R11, 0x181f ;  /* 0x0000181f000b7802 */ /* 0x000fe20000000f00 */
[----:B------:R-:W-:Y:S02]  /*2d3d0*/  IMAD.MOV.U32 R12, RZ, RZ, RZ ;  /* 0x000000ffff0c7224 */ /* 0x000fe400078e00ff */
[----:B------:R-:W-:Y:S02]  /*2d3e0*/  IMAD.MOV.U32 R15, RZ, RZ, -0x1 ;  /* 0xffffffffff0f7424 */ /* 0x000fe400078e00ff */
[----:B------:R-:W-:-:S07]  /*2d3f0*/  IMAD.MOV.U32 R72, RZ, RZ, R14 ;  /* 0x000000ffff487224 */ /* 0x000fce00078e000e */
[----:B------:R-:W-:Y:S05]  /*2d400*/  WARPSYNC.COLLECTIVE R15, `(.L_x_1999) ;  /* 0x000000000f087348 */ /* 0x000fea0003c00000 */
[----:B------:R0:W1:Y:S02]  /*2d410*/  SHFL.IDX P6, R14, R13, R12, R11 ;  /* 0x0000000c0d0e7389 */ /* 0x00006400000c000b */
[----:B01----:R-:W-:Y:S01]  /*2d420*/  ENDCOLLECTIVE ;  /* 0x000000000000791b */ /* 0x003fe20003800000 */
.L_x_1999:
[----:B------:R-:W-:Y:S01]  /*2d430*/  IMAD.MOV.U32 R11, RZ, RZ, R14 ;  /* 0x000000ffff0b7224 */ /* 0x000fe200078e000e */
[----:B------:R-:W-:Y:S06]  /*2d440*/  BRA `(.L_x_2000) ;  /* 0xfffffd6800487947 */ /* 0x000fec000383ffff */
.L_x_1583:
[----:B------:R-:W-:Y:S01]  /*2d450*/  BSSY B1, `(.L_x_2001) ;  /* 0x0000008000017945 */ /* 0x000fe20003800000 */
[----:B0---4-:R-:W-:Y:S01]  /*2d460*/  IMAD.MOV.U32 R13, RZ, RZ, R105 ;  /* 0x000000ffff0d7224 */ /* 0x011fe200078e0069 */
[----:B---3--:R-:W-:Y:S01]  /*2d470*/  MOV R11, 0x181f ;  /* 0x0000181f000b7802 */ /* 0x008fe20000000f00 */
[----:B------:R-:W-:Y:S02]  /*2d480*/  IMAD.MOV.U32 R12, RZ, RZ, 0x1 ;  /* 0x00000001ff0c7424 */ /* 0x000fe400078e00ff */
[----:B------:R-:W-:-:S07]  /*2d490*/  IMAD.MOV.U32 R15, RZ, RZ, -0x1 ;  /* 0xffffffffff0f7424 */ /* 0x000fce00078e00ff */
[----:B-12---:R-:W-:Y:S05]  /*2d4a0*/  WARPSYNC.COLLECTIVE R15, `(.L_x_2002) ;  /* 0x000000000f087348 */ /* 0x006fea0003c00000 */
[----:B------:R0:W3:Y:S02]  /*2d4b0*/  SHFL.IDX P6, R14, R13, R12, R11 ;  /* 0x0000000c0d0e7389 */ /* 0x0000e400000c000b */
[----:B0123--:R-:W-:Y:S01]  /*2d4c0*/  ENDCOLLECTIVE ;  /* 0x000000000000791b */ /* 0x00ffe20003800000 */
.L_x_2002:
[----:B------:R-:W-:Y:S05]  /*2d4d0*/  BSYNC B1 ;  /* 0x0000000000017941 */ /* 0x000fea0003800000 */
.L_x_2001:
        /* <DEDUP_REMOVED lines=8> */
.L_x_2003:
[----:B------:R-:W-:Y:S01]  /*2d560*/  IMAD.MOV.U32 R104, RZ, RZ, R14 ;  /* 0x000000ffff687224 */ /* 0x000fe200078e000e */
[----:B------:R-:W-:Y:S06]  /*2d570*/  BRA `(.L_x_2004) ;  /* 0xfffffd74008c7947 */ /* 0x000fec000383ffff */
.L_x_1605:
[----:B0-----:R0:W1:Y:S02]  /*2d580*/  SYNCS.PHASECHK.TRANS64.TRYWAIT P6, [R88+URZ+0x30890], R100 ;  /* 0x03089064580075a7 */ /* 0x00106400080c017f */
[----:B-1----:R-:W-:Y:S05]  /*2d590*/  @!P6 NANOSLEEP.SYNCS 0x989680 ;  /* 0x009896800000e95d */ /* 0x002fea0003900000 */
[----:B------:R-:W1:Y:S02]  /*2d5a0*/  @!P6 SYNCS.PHASECHK.TRANS64 P6, [R88+URZ+0x30890], R100 ;  /* 0x030890645800e5a7 */ /* 0x000e6400080c007f */
[----:B-1----:R-:W-:Y:S05]  /*2d5b0*/  @!P6 BRA `(.L_x_1605) ;  /* 0xfffffffc00f0e947 */ /* 0x002fea000383ffff */
[----:B------:R-:W-:Y:S05]  /*2d5c0*/  BRA `(.L_x_2005) ;  /* 0xfffffd8c00107947 */ /* 0x000fea000383ffff */
.L_x_1606:
        /* <DEDUP_REMOVED lines=8> */
.L_x_2007:
[----:B------:R-:W-:Y:S05]  /*2d650*/  BSYNC B1 ;  /* 0x0000000000017941 */ /* 0x000fea0003800000 */
.L_x_2006:
        /* <DEDUP_REMOVED lines=8> */
.L_x_2008:
[----:B------:R-:W-:Y:S01]  /*2d6e0*/  IMAD.MOV.U32 R11, RZ, RZ, R14 ;  /* 0x000000ffff0b7224 */ /* 0x000fe200078e000e */
[----:B------:R-:W-:Y:S06]  /*2d6f0*/  BRA `(.L_x_2009) ;  /* 0xfffffd8800dc7947 */ /* 0x000fec000383ffff */
.L_x_1615:
        /* <DEDUP_REMOVED lines=8> */
.L_x_2011:
[----:B------:R-:W-:Y:S05]  /*2d780*/  BSYNC B1 ;  /* 0x0000000000017941 */ /* 0x000fea0003800000 */
.L_x_2010:
        /* <DEDUP_REMOVED lines=8> */
.L_x_2012:
[----:B------:R-:W-:Y:S01]  /*2d810*/  IMAD.MOV.U32 R104, RZ, RZ, R14 ;  /* 0x000000ffff687224 */ /* 0x000fe200078e000e */
[----:B------:R-:W-:Y:S06]  /*2d820*/  BRA `(.L_x_2013) ;  /* 0xfffffd9800887947 */ /* 0x000fec000383ffff */
.L_x_1624:
[----:B0-----:R0:W1:Y:S02]  /*2d830*/  SYNCS.PHASECHK.TRANS64.TRYWAIT P0, [R88+URZ+0x30890], R100 ;  /* 0x03089064580075a7 */ /* 0x001064000800017f */
[----:B-1----:R-:W-:Y:S05]  /*2d840*/  @!P0 NANOSLEEP.SYNCS 0x989680 ;  /* 0x009896800000895d */ /* 0x002fea0003900000 */
[----:B------:R-:W1:Y:S02]  /*2d850*/  @!P0 SYNCS.PHASECHK.TRANS64 P0, [R88+URZ+0x30890], R100 ;  /* 0x03089064580085a7 */ /* 0x000e64000800007f */
[----:B-1----:R-:W-:Y:S05]  /*2d860*/  @!P0 BRA `(.L_x_1624) ;  /* 0xfffffffc00f08947 */ /* 0x002fea000383ffff */
[----:B------:R-:W-:Y:S05]  /*2d870*/  BRA `(.L_x_2014) ;  /* 0xfffffda8007c7947 */ /* 0x000fea000383ffff */
.L_x_1625:
        /* <DEDUP_REMOVED lines=8> */
.L_x_2016:
[----:B------:R-:W-:Y:S05]  /*2d900*/  BSYNC B1 ;  /* 0x0000000000017941 */ /* 0x000fea0003800000 */
.L_x_2015:
        /* <DEDUP_REMOVED lines=8> */
.L_x_2017:
[----:B------:R-:W-:Y:S01]  /*2d990*/  IMAD.MOV.U32 R39, RZ, RZ, R14 ;  /* 0x000000ffff277224 */ /* 0x000fe200078e000e */
[----:B------:R-:W-:Y:S06]  /*2d9a0*/  BRA `(.L_x_2018) ;  /* 0xfffffda8009c7947 */ /* 0x000fec000383ffff */
.L_x_1628:
[----:B------:R-:W-:Y:S01]  /*2d9b0*/  BSSY B1, `(.L_x_2019) ;  /* 0x0000008000017945 */ /* 0x000fe20003800000 */
[----:B----4-:R-:W-:Y:S01]  /*2d9c0*/  IMAD.MOV.U32 R13, RZ, RZ, R41 ;  /* 0x000000ffff0d7224 */ /* 0x010fe200078e0029 */
[----:B------:R-:W-:Y:S01]  /*2d9d0*/  MOV R11, 0x181f ;  /* 0x0000181f000b7802 */ /* 0x000fe20000000f00 */
[----:B------:R-:W-:Y:S02]  /*2d9e0*/  IMAD.MOV.U32 R12, RZ, RZ, 0x1 ;  /* 0x00000001ff0c7424 */ /* 0x000fe400078e00ff */
[----:B------:R-:W-:-:S07]  /*2d9f0*/  IMAD.MOV.U32 R15, RZ, RZ, -0x1 ;  /* 0xffffffffff0f7424 */ /* 0x000fce00078e00ff */
[----:B0123--:R-:W-:Y:S05]  /*2da00*/  WARPSYNC.COLLECTIVE R15, `(.L_x_2020) ;  /* 0x000000000f087348 */ /* 0x00ffea0003c00000 */
[----:B------:R4:W0:Y:S02]  /*2da10*/  SHFL.IDX P6, R14, R13, R12, R11 ;  /* 0x0000000c0d0e7389 */ /* 0x00082400000c000b */
[----:B01234-:R-:W-:Y:S01]  /*2da20*/  ENDCOLLECTIVE ;  /* 0x000000000000791b */ /* 0x01ffe20003800000 */
.L_x_2020:
[----:B------:R-:W-:Y:S05]  /*2da30*/  BSYNC B1 ;  /* 0x0000000000017941 */ /* 0x000fea0003800000 */
.L_x_2019:
        /* <DEDUP_REMOVED lines=8> */
.L_x_2021:
[----:B------:R-:W-:Y:S01]  /*2dac0*/  IMAD.MOV.U32 R39, RZ, RZ, R14 ;  /* 0x000000ffff277224 */ /* 0x000fe200078e000e */
[----:B------:R-:W-:Y:S06]  /*2dad0*/  BRA `(.L_x_2022) ;  /* 0xfffffda800c47947 */ /* 0x000fec000383ffff */
.L_x_1632:
[----:B------:R0:W0:Y:S02]  /*2dae0*/  SYNCS.PHASECHK.TRANS64.TRYWAIT P4, [R88+URZ+0x308b0], R100 ;  /* 0x0308b064580075a7 */ /* 0x000024000808017f */
[----:B0-----:R-:W-:Y:S05]  /*2daf0*/  @!P4 NANOSLEEP.SYNCS 0x989680 ;  /* 0x009896800000c95d */ /* 0x001fea0003900000 */
[----:B------:R-:W0:Y:S02]  /*2db00*/  @!P4 SYNCS.PHASECHK.TRANS64 P4, [R88+URZ+0x308b0], R100 ;  /* 0x0308b0645800c5a7 */ /* 0x000e24000808007f */
[----:B0-----:R-:W-:Y:S05]  /*2db10*/  @!P4 BRA `(.L_x_1632) ;  /* 0xfffffffc00f0c947 */ /* 0x001fea000383ffff */
[----:B------:R-:W-:Y:S05]  /*2db20*/  BRA `(.L_x_2023) ;  /* 0xfffffdac00687947 */ /* 0x000fea000383ffff */
.L_x_1662:
        /* <DEDUP_REMOVED lines=8> */
.L_x_2025:
[----:B------:R-:W-:Y:S05]  /*2dbb0*/  BSYNC B1 ;  /* 0x0000000000017941 */ /* 0x000fea0003800000 */
.L_x_2024:
        /* <DEDUP_REMOVED lines=8> */
.L_x_2026:
[----:B------:R-:W-:Y:S02]  /*2dc40*/  IMAD.MOV.U32 R13, RZ, RZ, R33 ;  /* 0x000000ffff0d7224 */ /* 0x000fe400078e0021 */
[----:B------:R-:W-:-:S07]  /*2dc50*/  IMAD.MOV.U32 R8, RZ, RZ, R14 ;  /* 0x000000ffff087224 */ /* 0x000fce00078e000e */
[----:B------:R-:W-:Y:S05]  /*2dc60*/  WARPSYNC.COLLECTIVE R15, `(.L_x_2027) ;  /* 0x000000000f087348 */ /* 0x000fea0003c00000 */
[----:B------:R0:W1:Y:S02]  /*2dc70*/  SHFL.IDX P6, R14, R13, R12, R11 ;  /* 0x0000000c0d0e7389 */ /* 0x00006400000c000b */
[----:B01----:R-:W-:Y:S01]  /*2dc80*/  ENDCOLLECTIVE ;  /* 0x000000000000791b */ /* 0x003fe20003800000 */
.L_x_2027:
[----:B------:R-:W-:Y:S01]  /*2dc90*/  MOV R13, R31 ;  /* 0x0000001f000d7202 */ /* 0x000fe20000000f00 */
[----:B------:R-:W-:-:S07]  /*2dca0*/  IMAD.MOV.U32 R26, RZ, RZ, R14 ;  /* 0x000000ffff1a7224 */ /* 0x000fce00078e000e */
[----:B------:R-:W-:Y:S05]  /*2dcb0*/  WARPSYNC.COLLECTIVE R15, `(.L_x_2028) ;  /* 0x000000000f087348 */ /* 0x000fea0003c00000 */
[----:B------:R0:W1:Y:S02]  /*2dcc0*/  SHFL.IDX P6, R14, R13, R12, R11 ;  /* 0x0000000c0d0e7389 */ /* 0x00006400000c000b */
[----:B01----:R-:W-:Y:S01]  /*2dcd0*/  ENDCOLLECTIVE ;  /* 0x000000000000791b */ /* 0x003fe20003800000 */
.L_x_2028:
[----:B------:R-:W-:Y:S01]  /*2dce0*/  IMAD.MOV.U32 R5, RZ, RZ, R14 ;  /* 0x000000ffff057224 */ /* 0x000fe200078e000e */
[----:B------:R-:W-:Y:S06]  /*2dcf0*/  BRA `(.L_x_2029) ;  /* 0xfffffdc400307947 */ /* 0x000fec000383ffff */
.L_x_1665:
[----:B------:R-:W-:Y:S01]  /*2dd00*/  BSSY B1, `(.L_x_2030) ;  /* 0x0000008000017945 */ /* 0x000fe20003800000 */
[----:B------:R-:W-:Y:S01]  /*2dd10*/  IMAD.MOV.U32 R13, RZ, RZ, R32 ;  /* 0x000000ffff0d7224 */ /* 0x000fe200078e0020 */
[----:B------:R-:W-:Y:S01]  /*2dd20*/  MOV R15, 0xffffffff ;  /* 0xffffffff000f7802 */ /* 0x000fe20000000f00 */
[----:B------:R-:W-:Y:S02]  /*2dd30*/  IMAD.MOV.U32 R12, RZ, RZ, 0x1 ;  /* 0x00000001ff0c7424 */ /* 0x000fe400078e00ff */
[----:B------:R-:W-:-:S07]  /*2dd40*/  IMAD.MOV.U32 R11, RZ, RZ, 0x181f ;  /* 0x0000181fff0b7424 */ /* 0x000fce00078e00ff */
[----:B0-23--:R-:W-:Y:S05]  /*2dd50*/  WARPSYNC.COLLECTIVE R15, `(.L_x_2031) ;  /* 0x000000000f087348 */ /* 0x00dfea0003c00000 */
[----:B------:R1:W4:Y:S02]  /*2dd60*/  SHFL.IDX P6, R14, R13, R12, R11 ;  /* 0x0000000c0d0e7389 */ /* 0x00032400000c000b */
[----:B01234-:R-:W-:Y:S01]  /*2dd70*/  ENDCOLLECTIVE ;  /* 0x000000000000791b */ /* 0x01ffe20003800000 */
.L_x_2031:
[----:B------:R-:W-:Y:S05]  /*2dd80*/  BSYNC B1 ;  /* 0x0000000000017941 */ /* 0x000fea0003800000 */
.L_x_2030:
[----:B------:R-:W-:Y:S01]  /*2dd90*/  IMAD.MOV.U32 R13, RZ, RZ, R30 ;  /* 0x000000ffff0d7224 */ /* 0x000fe200078e001e */
[----:B------:R-:W-:Y:S01]  /*2dda0*/  MOV R15, 0xffffffff ;  /* 0xffffffff000f7802 */ /* 0x000fe20000000f00 */
[----:B------:R-:W-:Y:S02]  /*2ddb0*/  IMAD.MOV.U32 R12, RZ, RZ, 0x1 ;  /* 0x00000001ff0c7424 */ /* 0x000fe400078e00ff */
[----:B------:R-:W-:Y:S02]  /*2ddc0*/  IMAD.MOV.U32 R11, RZ, RZ, 0x181f ;  /* 0x0000181fff0b7424 */ /* 0x000fe400078e00ff */
[----:B------:R-:W-:-:S07]  /*2ddd0*/  IMAD.MOV.U32 R9, RZ, RZ, R14 ;  /* 0x000000ffff097224 */ /* 0x000fce00078e000e */
[----:B------:R-:W-:Y:S05]  /*2dde0*/  WARPSYNC.COLLECTIVE R15, `(.L_x_2032) ;  /* 0x000000000f087348 */ /* 0x000fea0003c00000 */
[----:B------:R0:W1:Y:S02]  /*2ddf0*/  SHFL.IDX P6, R14, R13, R12, R11 ;  /* 0x0000000c0d0e7389 */ /* 0x00006400000c000b */
[----:B01----:R-:W-:Y:S01]  /*2de00*/  ENDCOLLECTIVE ;  /* 0x000000000000791b */ /* 0x003fe20003800000 */
.L_x_2032:
[----:B------:R-:W-:Y:S02]  /*2de10*/  IMAD.MOV.U32 R13, RZ, RZ, R33 ;  /* 0x000000ffff0d7224 */ /* 0x000fe400078e0021 */
[----:B------:R-:W-:-:S07]  /*2de20*/  IMAD.MOV.U32 R8, RZ, RZ, R14 ;  /* 0x000000ffff087224 */ /* 0x000fce00078e000e */
[----:B------:R-:W-:Y:S05]  /*2de30*/  WARPSYNC.COLLECTIVE R15, `(.L_x_2033) ;  /* 0x000000000f087348 */ /* 0x000fea0003c00000 */
[----:B------:R0:W1:Y:S02]  /*2de40*/  SHFL.IDX P6, R14, R13, R12, R11 ;  /* 0x0000000c0d0e7389 */ /* 0x00006400000c000b */
[----:B01----:R-:W-:Y:S01]  /*2de50*/  ENDCOLLECTIVE ;  /* 0x000000000000791b */ /* 0x003fe20003800000 */
.L_x_2033:
[----:B------:R-:W-:Y:S02]  /*2de60*/  IMAD.MOV.U32 R13, RZ, RZ, R31 ;  /* 0x000000ffff0d7224 */ /* 0x000fe400078e001f */
[----:B------:R-:W-:-:S07]  /*2de70*/  IMAD.MOV.U32 R26, RZ, RZ, R14 ;  /* 0x000000ffff1a7224 */ /* 0x000fce00078e000e */
[----:B------:R-:W-:Y:S05]  /*2de80*/  WARPSYNC.COLLECTIVE R15, `(.L_x_2034) ;  /* 0x000000000f087348 */ /* 0x000fea0003c00000 */
[----:B------:R0:W1:Y:S02]  /*2de90*/  SHFL.IDX P6, R14, R13, R12, R11 ;  /* 0x0000000c0d0e7389 */ /* 0x00006400000c000b */
[----:B01----:R-:W-:Y:S01]  /*2dea0*/  ENDCOLLECTIVE ;  /* 0x000000000000791b */ /* 0x003fe20003800000 */
.L_x_2034:
[----:B------:R-:W-:Y:S01]  /*2deb0*/  MOV R5, R14 ;  /* 0x0000000e00057202 */ /* 0x000fe20000000f00 */
[----:B------:R-:W-:Y:S06]  /*2dec0*/  BRA `(.L_x_2035) ;  /* 0xfffffdc800507947 */ /* 0x000fec000383ffff */
.L_x_1668:
[----:B------:R-:W-:Y:S01]  /*2ded0*/  BSSY B1, `(.L_x_2036) ;  /* 0x0000008000017945 */ /* 0x000fe20003800000 */
[----:B------:R-:W-:Y:S02]  /*2dee0*/  IMAD.MOV.U32 R13, RZ, RZ, R32 ;  /* 0x000000ffff0d7224 */ /* 0x000fe400078e0020 */
[----:B------:R-:W-:Y:S02]  /*2def0*/  IMAD.MOV.U32 R12, RZ, RZ, 0x2 ;  /* 0x00000002ff0c7424 */ /* 0x000fe400078e00ff */
[----:B------:R-:W-:Y:S02]  /*2df00*/  IMAD.MOV.U32 R11, RZ, RZ, 0x181f ;  /* 0x0000181fff0b7424 */ /* 0x000fe400078e00ff */
[----:B------:R-:W-:-:S07]  /*2df10*/  IMAD.MOV.U32 R15, RZ, RZ, -0x1 ;  /* 0xffffffffff0f7424 */ /* 0x000fce00078e00ff */
[----:B-1-34-:R-:W-:Y:S05]  /*2df20*/  WARPSYNC.COLLECTIVE R15, `(.L_x_2037) ;  /* 0x000000000f087348 */ /* 0x01afea0003c00000 */
[----:B------:R0:W2:Y:S02]  /*2df30*/  SHFL.IDX P6, R14, R13, R12, R11 ;  /* 0x0000000c0d0e7389 */ /* 0x0000a400000c000b */
[----:B01234-:R-:W-:Y:S01]  /*2df40*/  ENDCOLLECTIVE ;  /* 0x000000000000791b */ /* 0x01ffe20003800000 */
.L_x_2037:
[----:B------:R-:W-:Y:S05]  /*2df50*/  BSYNC B1 ;  /* 0x0000000000017941 */ /* 0x000fea0003800000 */
.L_x_2036:
[----:B------:R-:W-:Y:S01]  /*2df60*/  IMAD.MOV.U32 R13, RZ, RZ, R30 ;  /* 0x000000ffff0d7224 */ /* 0x000fe200078e001e */
[----:B------:R-:W-:Y:S01]  /*2df70*/  MOV R9, R14 ;  /* 0x0000000e00097202 */ /* 0x000fe20000000f00 */
[----:B------:R-:W-:Y:S02]  /*2df80*/  IMAD.MOV.U32 R12, RZ, RZ, 0x2 ;  /* 0x00000002ff0c7424 */ /* 0x000fe400078e00ff */
[----:B------:R-:W-:Y:S02]  /*2df90*/  IMAD.MOV.U32 R11, RZ, RZ, 0x181f ;  /* 0x0000181fff0b7424 */ /* 0x000fe400078e00ff */
[----:B------:R-:W-:-:S07]  /*2dfa0*/  IMAD.MOV.U32 R15, RZ, RZ, -0x1 ;  /* 0xffffffffff0f7424 */ /* 0x000fce00078e00ff */
[----:B------:R-:W-:Y:S05]  /*2dfb0*/  WARPSYNC.COLLECTIVE R15, `(.L_x_2038) ;  /* 0x000000000f087348 */ /* 0x000fea0003c00000 */
[----:B------:R0:W1:Y:S02]  /*2dfc0*/  SHFL.IDX P6, R14, R13, R12, R11 ;  /* 0x0000000c0d0e7389 */ /* 0x00006400000c000b */
[----:B01----:R-:W-:Y:S01]  /*2dfd0*/  ENDCOLLECTIVE ;  /* 0x000000000000791b */ /* 0x003fe20003800000 */
.L_x_2038:
[----:B------:R-:W-:Y:S01]  /*2dfe0*/  IMAD.MOV.U32 R13, RZ, RZ, R33 ;  /* 0x000000ffff0d7224 */ /* 0x000fe200078e0021 */
[----:B------:R-:W-:-:S07]  /*2dff0*/  MOV R8, R14 ;  /* 0x0000000e00087202 */ /* 0x000fce0000000f00 */
[----:B------:R-:W-:Y:S05]  /*2e000*/  WARPSYNC.COLLECTIVE R15, `(.L_x_2039) ;  /* 0x000000000f087348 */ /* 0x000fea0003c00000 */
[----:B------:R0:W1:Y:S02]  /*2e010*/  SHFL.IDX P6, R14, R13, R12, R11 ;  /* 0x0000000c0d0e7389 */ /* 0x00006400000c000b */
[----:B01----:R-:W-:Y:S01]  /*2e020*/  ENDCOLLECTIVE ;  /* 0x000000000000791b */ /* 0x003fe20003800000 */
.L_x_2039:
[----:B------:R-:W-:Y:S02]  /*2e030*/  IMAD.MOV.U32 R13, RZ, RZ, R31 ;  /* 0x000000ffff0d7224 */ /* 0x000fe400078e001f */
[----:B------:R-:W-:-:S07]  /*2e040*/  IMAD.MOV.U32 R78, RZ, RZ, R14 ;  /* 0x000000ffff4e7224 */ /* 0x000fce00078e000e */
[----:B------:R-:W-:Y:S05]  /*2e050*/  WARPSYNC.COLLECTIVE R15, `(.L_x_2040) ;  /* 0x000000000f087348 */ /* 0x000fea0003c00000 */
[----:B------:R0:W1:Y:S02]  /*2e060*/  SHFL.IDX P6, R14, R13, R12, R11 ;  /* 0x0000000c0d0e7389 */ /* 0x00006400000c000b */
[----:B01----:R-:W-:Y:S01]  /*2e070*/  ENDCOLLECTIVE ;  /* 0x000000000000791b */ /* 0x003fe20003800000 */
.L_x_2040:
[----:B------:R-:W-:Y:S01]  /*2e080*/  IMAD.MOV.U32 R5, RZ, RZ, R14 ;  /* 0x000000ffff057224 */ /* 0x000fe200078e000e */
[----:B------:R-:W-:Y:S06]  /*2e090*/  BRA `(.L_x_2041) ;  /* 0xfffffdcc00487947 */ /* 0x000fec000383ffff */
.L_x_1671:
[----:B------:R-:W-:Y:S01]  /*2e0a0*/  BSSY B1, `(.L_x_2042) ;  /* 0x0000008000017945 */ /* 0x000fe20003800000 */
[----:B------:R-:W-:Y:S01]  /*2e0b0*/  MOV R13, R32 ;  /* 0x00000020000d7202 */ /* 0x000fe20000000f00 */
[----:B------:R-:W-:Y:S02]  /*2e0c0*/  IMAD.MOV.U32 R12, RZ, RZ, 0x3 ;  /* 0x00000003ff0c7424 */ /* 0x000fe400078e00ff */
[----:B------:R-:W-:Y:S02]  /*2e0d0*/  IMAD.MOV.U32 R11, RZ, RZ, 0x181f ;  /* 0x0000181fff0b7424 */ /* 0x000fe400078e00ff */
[----:B------:R-:W-:-:S07]  /*2e0e0*/  IMAD.MOV.U32 R15, RZ, RZ, -0x1 ;  /* 0xffffffffff0f7424 */ /* 0x000fce00078e00ff */
[----:B-1--4-:R-:W-:Y:S05]  /*2e0f0*/  WARPSYNC.COLLECTIVE R15, `(.L_x_2043) ;  /* 0x000000000f087348 */ /* 0x012fea0003c00000 */
[----:B------:R0:W2:Y:S02]  /*2e100*/  SHFL.IDX P6, R14, R13, R12, R11 ;  /* 0x0000000c0d0e7389 */ /* 0x0000a400000c000b */
[----:B012-4-:R-:W-:Y:S01]  /*2e110*/  ENDCOLLECTIVE ;  /* 0x000000000000791b */ /* 0x017fe20003800000 */
.L_x_2043:
[----:B------:R-:W-:Y:S05]  /*2e120*/  BSYNC B1 ;  /* 0x0000000000017941 */ /* 0x000fea0003800000 */
.L_x_2042:
[----:B------:R-:W-:Y:S01]  /*2e130*/  MOV R13, R30 ;  /* 0x0000001e000d7202 */ /* 0x000fe20000000f00 */
[----:B------:R-:W-:Y:S02]  /*2e140*/  IMAD.MOV.U32 R12, RZ, RZ, 0x3 ;  /* 0x00000003ff0c7424 */ /* 0x000fe400078e00ff */
[----:B------:R-:W-:Y:S02]  /*2e150*/  IMAD.MOV.U32 R11, RZ, RZ, 0x181f ;  /* 0x0000181fff0b7424 */ /* 0x000fe400078e00ff */
[----:B------:R-:W-:Y:S02]  /*2e160*/  IMAD.MOV.U32 R15, RZ, RZ, -0x1 ;  /* 0xffffffffff0f7424 */ /* 0x000fe400078e00ff */
[----:B------:R-:W-:-:S07]  /*2e170*/  IMAD.MOV.U32 R78, RZ, RZ, R14 ;  /* 0x000000ffff4e7224 */ /* 0x000fce00078e000e */
[----:B------:R-:W-:Y:S05]  /*2e180*/  WARPSYNC.COLLECTIVE R15, `(.L_x_2044) ;  /* 0x000000000f087348 */ /* 0x000fea0003c00000 */
[----:B------:R0:W1:Y:S02]  /*2e190*/  SHFL.IDX P6, R14, R13, R12, R11 ;  /* 0x0000000c0d0e7389 */ /* 0x00006400000c000b */
[----:B01----:R-:W-:Y:S01]  /*2e1a0*/  ENDCOLLECTIVE ;  /* 0x000000000000791b */ /* 0x003fe20003800000 */
.L_x_2044:
[----:B------:R-:W-:Y:S01]  /*2e1b0*/  MOV R13, R33 ;  /* 0x00000021000d7202 */ /* 0x000fe20000000f00 */
[----:B------:R-:W-:-:S07]  /*2e1c0*/  IMAD.MOV.U32 R80, RZ, RZ, R14 ;  /* 0x000000ffff507224 */ /* 0x000fce00078e000e */
[----:B------:R-:W-:Y:S05]  /*2e1d0*/  WARPSYNC.COLLECTIVE R15, `(.L_x_2045) ;  /* 0x000000000f087348 */ /* 0x000fea0003c00000 */
[----:B------:R0:W1:Y:S02]  /*2e1e0*/  SHFL.IDX P6, R14, R13, R12, R11 ;  /* 0x0000000c0d0e7389 */ /* 0x00006400000c000b */
[----:B01----:R-:W-:Y:S01]  /*2e1f0*/  ENDCOLLECTIVE ;  /* 0x000000000000791b */ /* 0x003fe20003800000 */
.L_x_2045:
[----:B------:R-:W-:Y:S02]  /*2e200*/  IMAD.MOV.U32 R13, RZ, RZ, R31 ;  /* 0x000000ffff0d7224 */ /* 0x000fe400078e001f */
[----:B------:R-:W-:-:S07]  /*2e210*/  IMAD.MOV.U32 R79, RZ, RZ, R14 ;  /* 0x000000ffff4f7224 */ /* 0x000fce00078e000e */
[----:B------:R-:W-:Y:S05]  /*2e220*/  WARPSYNC.COLLECTIVE R15, `(.L_x_2046) ;  /* 0x000000000f087348 */ /* 0x000fea0003c00000 */
[----:B------:R0:W1:Y:S02]  /*2e230*/  SHFL.IDX P6, R14, R13, R12, R11 ;  /* 0x0000000c0d0e7389 */ /* 0x00006400000c000b */
[----:B01----:R-:W-:Y:S01]  /*2e240*/  ENDCOLLECTIVE ;  /* 0x000000000000791b */ /* 0x003fe20003800000 */
.L_x_2046:
[----:B------:R-:W-:Y:S01]  /*2e250*/  IMAD.MOV.U32 R12, RZ, RZ, R14 ;  /* 0x000000ffff0c7224 */ /* 0x000fe200078e000e */
[----:B------:R-:W-:Y:S06]  /*2e260*/  BRA `(.L_x_2047) ;  /* 0xfffffdd000487947 */ /* 0x000fec000383ffff */
.L_x_1675:
[----:B0-----:R0:W1:Y:S02]  /*2e270*/  SYNCS.PHASECHK.TRANS64.TRYWAIT P0, [R17+URZ+0x30800], R0 ;  /* 0x03080000110075a7 */ /* 0x001064000800017f */
[----:B-1----:R-:W-:Y:S05]  /*2e280*/  @!P0 NANOSLEEP.SYNCS 0x989680 ;  /* 0x009896800000895d */ /* 0x002fea0003900000 */
[----:B------:R-:W1:Y:S02]  /*2e290*/  @!P0 SYNCS.PHASECHK.TRANS64 P0, [R17+URZ+0x30800], R0 ;  /* 0x03080000110085a7 */ /* 0x000e64000800007f */
[----:B-1----:R-:W-:Y:S05]  /*2e2a0*/  @!P0 BRA `(.L_x_1675) ;  /* 0xfffffffc00f08947 */ /* 0x002fea000383ffff */
[----:B------:R-:W-:Y:S05]  /*2e2b0*/  BRA `(.L_x_2048) ;  /* 0xfffffdd400507947 */ /* 0x000fea000383ffff */
.L_x_1707:
        /* <DEDUP_REMOVED lines=8> */
.L_x_2050:
[----:B------:R-:W-:Y:S05]  /*2e340*/  BSYNC B1 ;  /* 0x0000000000017941 */ /* 0x000fea0003800000 */
.L_x_2049:
        /* <DEDUP_REMOVED lines=8> */
.L_x_2051:
[----:B------:R-:W-:Y:S02]  /*2e3d0*/  IMAD.MOV.U32 R13, RZ, RZ, R72 ;  /* 0x000000ffff0d7224 */ /* 0x000fe400078e0048 */
[----:B------:R-:W-:-:S07]  /*2e3e0*/  IMAD.MOV.U32 R6, RZ, RZ, R14 ;  /* 0x000000ffff067224 */ /* 0x000fce00078e000e */
[----:B------:R-:W-:Y:S05]  /*2e3f0*/  WARPSYNC.COLLECTIVE R15, `(.L_x_2052) ;  /* 0x000000000f087348 */ /* 0x000fea0003c00000 */
[----:B------:R0:W1:Y:S02]  /*2e400*/  SHFL.IDX P6, R14, R13, R12, R11 ;  /* 0x0000000c0d0e7389 */ /* 0x00006400000c000b */
[----:B01----:R-:W-:Y:S01]  /*2e410*/  ENDCOLLECTIVE ;  /* 0x000000000000791b */ /* 0x003fe20003800000 */
.L_x_2052:
[----:B------:R-:W-:Y:S01]  /*2e420*/  IMAD.MOV.U32 R13, RZ, RZ, R3 ;  /* 0x000000ffff0d7224 */ /* 0x000fe200078e0003 */
[----:B------:R-:W-:-:S07]  /*2e430*/  MOV R9, R14 ;  /* 0x0000000e00097202 */ /* 0x000fce0000000f00 */
[----:B------:R-:W-:Y:S05]  /*2e440*/  WARPSYNC.COLLECTIVE R15, `(.L_x_2053) ;  /* 0x000000000f087348 */ /* 0x000fea0003c00000 */
[----:B------:R0:W1:Y:S02]  /*2e450*/  SHFL.IDX P6, R14, R13, R12, R11 ;  /* 0x0000000c0d0e7389 */ /* 0x00006400000c000b */
[----:B01----:R-:W-:Y:S01]  /*2e460*/  ENDCOLLECTIVE ;  /* 0x000000000000791b */ /* 0x003fe20003800000 */
.L_x_2053:
[----:B------:R-:W-:Y:S05]  /*2e470*/  BRA `(.L_x_2054) ;  /* 0xfffffe0400c87947 */ /* 0x000fea000383ffff */
.L_x_1710:
[----:B------:R-:W-:Y:S01]  /*2e480*/  BSSY B1, `(.L_x_2055) ;  /* 0x0000008000017945 */ /* 0x000fe20003800000 */
[----:B------:R-:W-:Y:S01]  /*2e490*/  IMAD.MOV.U32 R13, RZ, RZ, R21 ;  /* 0x000000ffff0d7224 */ /* 0x000fe200078e0015 */
[----:B------:R-:W-:Y:S01]  /*2e4a0*/  MOV R15, 0xffffffff ;  /* 0xffffffff000f7802 */ /* 0x000fe20000000f00 */
[----:B------:R-:W-:Y:S02]  /*2e4b0*/  IMAD.MOV.U32 R12, RZ, RZ, 0x1 ;  /* 0x00000001ff0c7424 */ /* 0x000fe400078e00ff */
[----:B------:R-:W-:-:S07]  /*2e4c0*/  IMAD.MOV.U32 R11, RZ, RZ, 0x181f ;  /* 0x0000181fff0b7424 */ /* 0x000fce00078e00ff */
[----:B0--34-:R-:W-:Y:S05]  /*2e4d0*/  WARPSYNC.COLLECTIVE R15, `(.L_x_2056) ;  /* 0x000000000f087348 */ /* 0x019fea0003c00000 */
[----:B----4-:R1:W2:Y:S02]  /*2e4e0*/  SHFL.IDX P6, R14, R13, R12, R11 ;  /* 0x0000000c0d0e7389 */ /* 0x0102a400000c000b */
[----:B0123--:R-:W-:Y:S01]  /*2e4f0*/  ENDCOLLECTIVE ;  /* 0x000000000000791b */ /* 0x00ffe20003800000 */
.L_x_2056:
[----:B------:R-:W-:Y:S05]  /*2e500*/  BSYNC B1 ;  /* 0x0000000000017941 */ /* 0x000fea0003800000 */
.L_x_2055:
        /* <DEDUP_REMOVED lines=8> */
.L_x_2057:
[----:B------:R-:W-:Y:S02]  /*2e590*/  IMAD.MOV.U32 R13, RZ, RZ, R72 ;  /* 0x000000ffff0d7224 */ /* 0x000fe400078e0048 */
[----:B------:R-:W-:-:S07]  /*2e5a0*/  IMAD.MOV.U32 R6, RZ, RZ, R14 ;  /* 0x000000ffff067224 */ /* 0x000fce00078e000e */
[----:B------:R-:W-:Y:S05]  /*2e5b0*/  WARPSYNC.COLLECTIVE R15, `(.L_x_2058) ;  /* 0x000000000f087348 */ /* 0x000fea0003c00000 */
[----:B------:R0:W1:Y:S02]  /*2e5c0*/  SHFL.IDX P6, R14, R13, R12, R11 ;  /* 0x0000000c0d0e7389 */ /* 0x00006400000c000b */
[----:B01----:R-:W-:Y:S01]  /*2e5d0*/  ENDCOLLECTIVE ;  /* 0x000000000000791b */ /* 0x003fe20003800000 */
.L_x_2058:
[----:B------:R-:W-:Y:S02]  /*2e5e0*/  IMAD.MOV.U32 R13, RZ, RZ, R3 ;  /* 0x000000ffff0d7224 */ /* 0x000fe400078e0003 */
[----:B------:R-:W-:-:S07]  /*2e5f0*/  IMAD.MOV.U32 R9, RZ, RZ, R14 ;  /* 0x000000ffff097224 */ /* 0x000fce00078e000e */
[----:B------:R-:W-:Y:S05]  /*2e600*/  WARPSYNC.COLLECTIVE R15, `(.L_x_2059) ;  /* 0x000000000f087348 */ /* 0x000fea0003c00000 */
[----:B------:R0:W1:Y:S02]  /*2e610*/  SHFL.IDX P6, R14, R13, R12, R11 ;  /* 0x0000000c0d0e7389 */ /* 0x00006400000c000b */
[----:B01----:R-:W-:Y:S01]  /*2e620*/  ENDCOLLECTIVE ;  /* 0x000000000000791b */ /* 0x003fe20003800000 */
.L_x_2059:
[----:B------:R-:W-:Y:S05]  /*2e630*/  BRA `(.L_x_2060) ;  /* 0xfffffe08008c7947 */ /* 0x000fea000383ffff */
.L_x_1713:
[----:B------:R-:W-:Y:S01]  /*2e640*/  BSSY B1, `(.L_x_2061) ;  /* 0x0000008000017945 */ /* 0x000fe20003800000 */
[----:B------:R-:W-:Y:S01]  /*2e650*/  MOV R13, R21 ;  /* 0x00000015000d7202 */ /* 0x000fe20000000f00 */
[----:B------:R-:W-:Y:S02]  /*2e660*/  IMAD.MOV.U32 R12, RZ, RZ, 0x2 ;  /* 0x00000002ff0c7424 */ /* 0x000fe400078e00ff */
[----:B------:R-:W-:Y:S02]  /*2e670*/  IMAD.MOV.U32 R11, RZ, RZ, 0x181f ;  /* 0x0000181fff0b7424 */ /* 0x000fe400078e00ff */
[----:B------:R-:W-:-:S07]  /*2e680*/  IMAD.MOV.U32 R15, RZ, RZ, -0x1 ;  /* 0xffffffffff0f7424 */ /* 0x000fce00078e00ff */
[----:B-1-34-:R-:W-:Y:S05]  /*2e690*/  WARPSYNC.COLLECTIVE R15, `(.L_x_2062) ;  /* 0x000000000f087348 */ /* 0x01afea0003c00000 */
[----:B----4-:R0:W2:Y:S02]  /*2e6a0*/  SHFL.IDX P6, R14, R13, R12, R11 ;  /* 0x0000000c0d0e7389 */ /* 0x0100a400000c000b */
[----:B0123--:R-:W-:Y:S01]  /*2e6b0*/  ENDCOLLECTIVE ;  /* 0x000000000000791b */ /* 0x00ffe20003800000 */
.L_x_2062:
[----:B------:R-:W-:Y:S05]  /*2e6c0*/  BSYNC B1 ;  /* 0x0000000000017941 */ /* 0x000fea0003800000 */
.L_x_2061:
        /* <DEDUP_REMOVED lines=8> */
.L_x_2063:
[----:B------:R-:W-:Y:S01]  /*2e750*/  MOV R13, R72 ;  /* 0x00000048000d7202 */ /* 0x000fe20000000f00 */
[----:B------:R-:W-:-:S07]  /*2e760*/  IMAD.MOV.U32 R6, RZ, RZ, R14 ;  /* 0x000000ffff067224 */ /* 0x000fce00078e000e */
[----:B------:R-:W-:Y:S05]  /*2e770*/  WARPSYNC.COLLECTIVE R15, `(.L_x_2064) ;  /* 0x000000000f087348 */ /* 0x000fea0003c00000 */
[----:B------:R0:W1:Y:S02]  /*2e780*/  SHFL.IDX P6, R14, R13, R12, R11 ;  /* 0x0000000c0d0e7389 */ /* 0x00006400000c000b */
[----:B01----:R-:W-:Y:S01]  /*2e790*/  ENDCOLLECTIVE ;  /* 0x000000000000791b */ /* 0x003fe20003800000 */
.L_x_2064:
[----:B------:R-:W-:Y:S02]  /*2e7a0*/  IMAD.MOV.U32 R13, RZ, RZ, R3 ;  /* 0x000000ffff0d7224 */ /* 0x000fe400078e0003 */
[----:B------:R-:W-:-:S07]  /*2e7b0*/  IMAD.MOV.U32 R9, RZ, RZ, R14 ;  /* 0x000000ffff097224 */ /* 0x000fce00078e000e */
[----:B------:R-:W-:Y:S05]  /*2e7c0*/  WARPSYNC.COLLECTIVE R15, `(.L_x_2065) ;  /* 0x000000000f087348 */ /* 0x000fea0003c00000 */
[----:B------:R0:W1:Y:S02]  /*2e7d0*/  SHFL.IDX P6, R14, R13, R12, R11 ;  /* 0x0000000c0d0e7389 */ /* 0x00006400000c000b */
[----:B01----:R-:W-:Y:S01]  /*2e7e0*/  ENDCOLLECTIVE ;  /* 0x000000000000791b */ /* 0x003fe20003800000 */
.L_x_2065:
[----:B------:R-:W-:Y:S05]  /*2e7f0*/  BRA `(.L_x_2066) ;  /* 0xfffffe0c00307947 */ /* 0x000fea000383ffff */
.L_x_1716:
[----:B------:R-:W-:Y:S01]  /*2e800*/  BSSY B1, `(.L_x_2067) ;  /* 0x0000008000017945 */ /* 0x000fe20003800000 */
[----:B------:R-:W-:Y:S01]  /*2e810*/  IMAD.MOV.U32 R13, RZ, RZ, R21 ;  /* 0x000000ffff0d7224 */ /* 0x000fe200078e0015 */
[----:B------:R-:W-:Y:S01]  /*2e820*/  MOV R11, 0x181f ;  /* 0x0000181f000b7802 */ /* 0x000fe20000000f00 */
[----:B------:R-:W-:Y:S02]  /*2e830*/  IMAD.MOV.U32 R12, RZ, RZ, 0x3 ;  /* 0x00000003ff0c7424 */ /* 0x000fe400078e00ff */
[----:B------:R-:W-:-:S07]  /*2e840*/  IMAD.MOV.U32 R15, RZ, RZ, -0x1 ;  /* 0xffffffffff0f7424 */ /* 0x000fce00078e00ff */
[----:B-1-34-:R-:W-:Y:S05]  /*2e850*/  WARPSYNC.COLLECTIVE R15, `(.L_x_2068) ;  /* 0x000000000f087348 */ /* 0x01afea0003c00000 */
[----:B----4-:R0:W2:Y:S02]  /*2e860*/  SHFL.IDX P6, R14, R13, R12, R11 ;  /* 0x0000000c0d0e7389 */ /* 0x0100a400000c000b */
[----:B0123--:R-:W-:Y:S01]  /*2e870*/  ENDCOLLECTIVE ;  /* 0x000000000000791b */ /* 0x00ffe20003800000 */
.L_x_2068:
[----:B------:R-:W-:Y:S05]  /*2e880*/  BSYNC B1 ;  /* 0x0000000000017941 */ /* 0x000fea0003800000 */
.L_x_2067:
        /* <DEDUP_REMOVED lines=8> */
.L_x_2069:
[----:B------:R-:W-:Y:S02]  /*2e910*/  IMAD.MOV.U32 R13, RZ, RZ, R72 ;  /* 0x000000ffff0d7224 */ /* 0x000fe400078e0048 */
[----:B------:R-:W-:-:S07]  /*2e920*/  IMAD.MOV.U32 R20, RZ, RZ, R14 ;  /* 0x000000ffff147224 */ /* 0x000fce00078e000e */
[----:B------:R-:W-:Y:S05]  /*2e930*/  WARPSYNC.COLLECTIVE R15, `(.L_x_2070) ;  /* 0x000000000f087348 */ /* 0x000fea0003c00000 */
[----:B------:R0:W1:Y:S02]  /*2e940*/  SHFL.IDX P6, R14, R13, R12, R11 ;  /* 0x0000000c0d0e7389 */ /* 0x00006400000c000b */
[----:B01----:R-:W-:Y:S01]  /*2e950*/  ENDCOLLECTIVE ;  /* 0x000000000000791b */ /* 0x003fe20003800000 */
.L_x_2070:
[----:B------:R-:W-:Y:S01]  /*2e960*/  MOV R13, R3 ;  /* 0x00000003000d7202 */ /* 0x000fe20000000f00 */
[----:B------:R-:W-:-:S07]  /*2e970*/  IMAD.MOV.U32 R77, RZ, RZ, R14 ;  /* 0x000000ffff4d7224 */ /* 0x000fce00078e000e */
[----:B------:R-:W-:Y:S05]  /*2e980*/  WARPSYNC.COLLECTIVE R15, `(.L_x_2071) ;  /* 0x000000000f087348 */ /* 0x000fea0003c00000 */
[----:B------:R0:W1:Y:S02]  /*2e990*/  SHFL.IDX P6, R14, R13, R12, R11 ;  /* 0x0000000c0d0e7389 */ /* 0x00006400000c000b */
[----:B01----:R-:W-:Y:S01]  /*2e9a0*/  ENDCOLLECTIVE ;  /* 0x000000000000791b */ /* 0x003fe20003800000 */
.L_x_2071:
[----:B------:R-:W-:Y:S01]  /*2e9b0*/  IMAD.MOV.U32 R3, RZ, RZ, R14 ;  /* 0x000000ffff037224 */ /* 0x000fe200078e000e */
[----:B------:R-:W-:Y:S06]  /*2e9c0*/  BRA `(.L_x_2072) ;  /* 0xfffffe0c00d87947 */ /* 0x000fec000383ffff */
.L_x_1720:
[----:B---3--:R3:W4:Y:S02]  /*2e9d0*/  SYNCS.PHASECHK.TRANS64.TRYWAIT P0, [R17+URZ+0x30800], R0 ;  /* 0x03080000110075a7 */ /* 0x008724000800017f */
[----:B----4-:R-:W-:Y:S05]  /*2e9e0*/  @!P0 NANOSLEEP.SYNCS 0x989680 ;  /* 0x009896800000895d */ /* 0x010fea0003900000 */
[----:B------:R-:W4:Y:S02]  /*2e9f0*/  @!P0 SYNCS.PHASECHK.TRANS64 P0, [R17+URZ+0x30800], R0 ;  /* 0x03080000110085a7 */ /* 0x000f24000800007f */
[----:B----4-:R-:W-:Y:S05]  /*2ea00*/  @!P0 BRA `(.L_x_1720) ;  /* 0xfffffffc00f08947 */ /* 0x010fea000383ffff */
[----:B------:R-:W-:Y:S05]  /*2ea10*/  BRA `(.L_x_2073) ;  /* 0xfffffe1000807947 */ /* 0x000fea000383ffff */
.L_x_1738:
[----:B-1----:R1:W3:Y:S02]  /*2ea20*/  SYNCS.PHASECHK.TRANS64.TRYWAIT P1, [R0+URZ+0x30830], R5 ;  /* 0x03083005000075a7 */ /* 0x0022e4000802017f */
[----:B---3--:R-:W-:Y:S05]  /*2ea30*/  @!P1 NANOSLEEP.SYNCS 0x989680 ;  /* 0x009896800000995d */ /* 0x008fea0003900000 */
[----:B------:R-:W3:Y:S02]  /*2ea40*/  @!P1 SYNCS.PHASECHK.TRANS64 P1, [R0+URZ+0x30830], R5 ;  /* 0x03083005000095a7 */ /* 0x000ee4000802007f */
[----:B---3--:R-:W-:Y:S05]  /*2ea50*/  @!P1 BRA `(.L_x_1738) ;  /* 0xfffffffc00f09947 */ /* 0x008fea000383ffff */
[----:B------:R-:W-:Y:S05]  /*2ea60*/  BRA `(.L_x_1737) ;  /* 0xfffffe4800907947 */ /* 0x000fea000383ffff */
.L_x_1759:
[----:B-1----:R1:W2:Y:S02]  /*2ea70*/  SYNCS.PHASECHK.TRANS64.TRYWAIT P1, [R2+URZ+0x30830], R152 ;  /* 0x03083098020075a7 */ /* 0x0022a4000802017f */
[----:B--2---:R-:W-:Y:S05]  /*2ea80*/  @!P1 NANOSLEEP.SYNCS 0x989680 ;  /* 0x009896800000995d */ /* 0x004fea0003900000 */
[----:B------:R-:W2:Y:S02]  /*2ea90*/  @!P1 SYNCS.PHASECHK.TRANS64 P1, [R2+URZ+0x30830], R152 ;  /* 0x03083098020095a7 */ /* 0x000ea4000802007f */
[----:B--2---:R-:W-:Y:S05]  /*2eaa0*/  @!P1 BRA `(.L_x_1759) ;  /* 0xfffffffc00f09947 */ /* 0x004fea000383ffff */
[----:B------:R-:W-:Y:S05]  /*2eab0*/  BRA `(.L_x_1758) ;  /* 0xfffffe7800207947 */ /* 0x000fea000383ffff */
.L_x_1764:
[----:B-1----:R1:W2:Y:S02]  /*2eac0*/  SYNCS.PHASECHK.TRANS64.TRYWAIT P1, [R218+URZ+0x30850], R0 ;  /* 0x03085000da0075a7 */ /* 0x0022a4000802017f */
[----:B--2---:R-:W-:Y:S05]  /*2ead0*/  @!P1 NANOSLEEP.SYNCS 0x989680 ;  /* 0x009896800000995d */ /* 0x004fea0003900000 */
[----:B------:R-:W2:Y:S02]  /*2eae0*/  @!P1 SYNCS.PHASECHK.TRANS64 P1, [R218+URZ+0x30850], R0 ;  /* 0x03085000da0095a7 */ /* 0x000ea4000802007f */
[----:B--2---:R-:W-:Y:S05]  /*2eaf0*/  @!P1 BRA `(.L_x_1764) ;  /* 0xfffffffc00f09947 */ /* 0x004fea000383ffff */
[----:B------:R-:W-:Y:S05]  /*2eb00*/  BRA `(.L_x_1763) ;  /* 0xfffffe8800a47947 */ /* 0x000fea000383ffff */
.L_x_1787:
[----:B-1----:R1:W2:Y:S02]  /*2eb10*/  SYNCS.PHASECHK.TRANS64.TRYWAIT P1, [R222+URZ+0x30830], R2 ;  /* 0x03083002de0075a7 */ /* 0x0022a4000802017f */
[----:B--2---:R-:W-:Y:S05]  /*2eb20*/  @!P1 NANOSLEEP.SYNCS 0x989680 ;  /* 0x009896800000995d */ /* 0x004fea0003900000 */
[----:B------:R-:W2:Y:S02]  /*2eb30*/  @!P1 SYNCS.PHASECHK.TRANS64 P1, [R222+URZ+0x30830], R2 ;  /* 0x03083002de0095a7 */ /* 0x000ea4000802007f */
[----:B--2---:R-:W-:Y:S05]  /*2eb40*/  @!P1 BRA `(.L_x_1787) ;  /* 0xfffffffc00f09947 */ /* 0x004fea000383ffff */
[----:B------:R-:W-:Y:S05]  /*2eb50*/  BRA `(.L_x_1786) ;  /* 0xfffffeac00507947 */ /* 0x000fea000383ffff */
.L_x_1792:
[----:B-1----:R1:W2:Y:S02]  /*2eb60*/  SYNCS.PHASECHK.TRANS64.TRYWAIT P1, [R11+URZ+0x30850], R0 ;  /* 0x030850000b0075a7 */ /* 0x0022a4000802017f */
[----:B--2---:R-:W-:Y:S05]  /*2eb70*/  @!P1 NANOSLEEP.SYNCS 0x989680 ;  /* 0x009896800000995d */ /* 0x004fea0003900000 */
[----:B------:R-:W2:Y:S02]  /*2eb80*/  @!P1 SYNCS.PHASECHK.TRANS64 P1, [R11+URZ+0x30850], R0 ;  /* 0x030850000b0095a7 */ /* 0x000ea4000802007f */
[----:B--2---:R-:W-:Y:S05]  /*2eb90*/  @!P1 BRA `(.L_x_1792) ;  /* 0xfffffffc00f09947 */ /* 0x004fea000383ffff */
[----:B------:R-:W-:Y:S05]  /*2eba0*/  BRA `(.L_x_1791) ;  /* 0xfffffebc00d87947 */ /* 0x000fea000383ffff */
.L_x_1802:
[----:B-1----:R1:W2:Y:S02]  /*2ebb0*/  SYNCS.PHASECHK.TRANS64.TRYWAIT P1, [R4+URZ+0x30830], R2 ;  /* 0x03083002040075a7 */ /* 0x0022a4000802017f */
[----:B--2---:R-:W-:Y:S05]  /*2ebc0*/  @!P1 NANOSLEEP.SYNCS 0x989680 ;  /* 0x009896800000995d */ /* 0x004fea0003900000 */
[----:B------:R-:W2:Y:S02]  /*2ebd0*/  @!P1 SYNCS.PHASECHK.TRANS64 P1, [R4+URZ+0x30830], R2 ;  /* 0x03083002040095a7 */ /* 0x000ea4000802007f */
[----:B--2---:R-:W-:Y:S05]  /*2ebe0*/  @!P1 BRA `(.L_x_1802) ;  /* 0xfffffffc00f09947 */ /* 0x004fea000383ffff */
[----:B------:R-:W-:Y:S05]  /*2ebf0*/  BRA `(.L_x_1801) ;  /* 0xfffffed000b47947 */ /* 0x000fea000383ffff */
.L_x_1807:
[----:B-1----:R1:W2:Y:S02]  /*2ec00*/  SYNCS.PHASECHK.TRANS64.TRYWAIT P1, [R222+URZ+0x30850], R0 ;  /* 0x03085000de0075a7 */ /* 0x0022a4000802017f */
[----:B--2---:R-:W-:Y:S05]  /*2ec10*/  @!P1 NANOSLEEP.SYNCS 0x989680 ;  /* 0x009896800000995d */ /* 0x004fea0003900000 */
[----:B------:R-:W2:Y:S02]  /*2ec20*/  @!P1 SYNCS.PHASECHK.TRANS64 P1, [R222+URZ+0x30850], R0 ;  /* 0x03085000de0095a7 */ /* 0x000ea4000802007f */
[----:B--2---:R-:W-:Y:S05]  /*2ec30*/  @!P1 BRA `(.L_x_1807) ;  /* 0xfffffffc00f09947 */ /* 0x004fea000383ffff */
[----:B------:R-:W-:Y:S05]  /*2ec40*/  BRA `(.L_x_1806) ;  /* 0xfffffee400407947 */ /* 0x000fea000383ffff */
.L_x_1823:
[----:B-1----:R1:W2:Y:S02]  /*2ec50*/  SYNCS.PHASECHK.TRANS64.TRYWAIT P1, [R5+URZ+0x30850], R0 ;  /* 0x03085000050075a7 */ /* 0x0022a4000802017f */
[----:B--2---:R-:W-:Y:S05]  /*2ec60*/  @!P1 NANOSLEEP.SYNCS 0x989680 ;  /* 0x009896800000995d */ /* 0x004fea0003900000 */
[----:B------:R-:W2:Y:S02]  /*2ec70*/  @!P1 SYNCS.PHASECHK.TRANS64 P1, [R5+URZ+0x30850], R0 ;  /* 0x03085000050095a7 */ /* 0x000ea4000802007f */
[----:B--2---:R-:W-:Y:S05]  /*2ec80*/  @!P1 BRA `(.L_x_1823) ;  /* 0xfffffffc00f09947 */ /* 0x004fea000383ffff */
[----:B------:R-:W-:Y:S05]  /*2ec90*/  BRA `(.L_x_1822) ;  /* 0xffffff0800e47947 */ /* 0x000fea000383ffff */
.L_x_1873:
[----:B------:R-:W0:Y:S01]  /*2eca0*/  S2R R12, SR_TID.X ;  /* 0x00000000000c7919 */ /* 0x000e220000002100 */
[----:B------:R-:W-:Y:S01]  /*2ecb0*/  BSSY B1, `(.L_x_2074) ;  /* 0x000000a000017945 */ /* 0x000fe20003800000 */
[----:B------:R-:W-:Y:S01]  /*2ecc0*/  IMAD.MOV.U32 R11, RZ, RZ, 0x1f ;  /* 0x0000001fff0b7424 */ /* 0x000fe200078e00ff */
[----:B------:R-:W-:Y:S02]  /*2ecd0*/  MOV R15, 0xffffffff ;  /* 0xffffffff000f7802 */ /* 0x000fe40000000f00 */
[----:B0-----:R-:W-:-:S04]  /*2ece0*/  SHF.R.U32.HI R12, RZ, 0x5, R12 ;  /* 0x00000005ff0c7819 */ /* 0x001fc8000001160c */
[----:B------:R-:W-:-:S05]  /*2ecf0*/  LOP3.LUT R12, R12, 0x3, RZ, 0xc0, !PT ;  /* 0x000000030c0c7812 */ /* 0x000fca00078ec0ff */
[----:B------:R-:W-:Y:S02]  /*2ed00*/  IMAD.MOV.U32 R13, RZ, RZ, R12 ;  /* 0x000000ffff0d7224 */ /* 0x000fe400078e000c */
[----:B------:R-:W-:-:S07]  /*2ed10*/  IMAD.MOV.U32 R12, RZ, RZ, RZ ;  /* 0x000000ffff0c7224 */ /* 0x000fce00078e00ff */
[----:B------:R-:W-:Y:S05]  /*2ed20*/  WARPSYNC.COLLECTIVE R15, `(.L_x_2075) ;  /* 0x000000000f087348 */ /* 0x000fea0003c00000 */
[----:B------:R0:W1:Y:S02]  /*2ed30*/  SHFL.IDX P6, R14, R13, R12, R11 ;  /* 0x0000000c0d0e7389 */ /* 0x00006400000c000b */
[----:B01----:R-:W-:Y:S01]  /*2ed40*/  ENDCOLLECTIVE ;  /* 0x000000000000791b */ /* 0x003fe20003800000 */
.L_x_2075:
[----:B------:R-:W-:Y:S05]  /*2ed50*/  BSYNC B1 ;  /* 0x0000000000017941 */ /* 0x000fea0003800000 */
.L_x_2074:
[----:B------:R-:W-:Y:S05]  /*2ed60*/  BRA `(.L_x_2076) ;  /* 0xffffff7c009c7947 */ /* 0x000fea000383ffff */
.L_x_1875:
[----:B------:R-:W-:Y:S01]  /*2ed70*/  BSSY B1, `(.L_x_2077) ;  /* 0x0000006000017945 */ /* 0x000fe20003800000 */
[----:B------:R-:W-:-:S07]  /*2ed80*/  IMAD.MOV.U32 R15, RZ, RZ, -0x1 ;  /* 0xffffffffff0f7424 */ /* 0x000fce00078e00ff */
[----:B0-----:R-:W-:Y:S05]  /*2ed90*/  WARPSYNC.COLLECTIVE R15, `(.L_x_2078) ;  /* 0x000000000f0c7348 */ /* 0x001fea0003c00000 */
[----:B------:R-:W-:Y:S02]  /*2eda0*/  ELECT P6, UR62, PT ;  /* 0x00000000003e782f */ /* 0x000fe400038c0000 */
[----:B------:R-:W-:Y:S01]  /*2edb0*/  MOV R14, UR62 ;  /* 0x0000003e000e7c02 */ /* 0x000fe20008000f00 */
[----:B0-----:R-:W-:Y:S10]  /*2edc0*/  ENDCOLLECTIVE ;  /* 0x000000000000791b */ /* 0x001ff40003800000 */
.L_x_2078:
[----:B------:R-:W-:Y:S05]  /*2edd0*/  BSYNC B1 ;  /* 0x0000000000017941 */ /* 0x000fea0003800000 */
.L_x_2077:
[----:B------:R-:W-:Y:S05]  /*2ede0*/  BRA `(.L_x_1874) ;  /* 0xffffff7c00947947 */ /* 0x000fea000383ffff */
.L_x_1877:
[----:B0-----:R0:W1:Y:S02]  /*2edf0*/  SYNCS.PHASECHK.TRANS64.TRYWAIT P0, [R17+URZ+0x30820], R8 ;  /* 0x03082008110075a7 */ /* 0x001064000800017f */
[----:B-1----:R-:W-:Y:S05]  /*2ee00*/  @!P0 NANOSLEEP.SYNCS 0x989680 ;  /* 0x009896800000895d */ /* 0x002fea0003900000 */
[----:B------:R-:W1:Y:S02]  /*2ee10*/  @!P0 SYNCS.PHASECHK.TRANS64 P0, [R17+URZ+0x30820], R8 ;  /* 0x03082008110085a7 */ /* 0x000e64000800007f */
[----:B-1----:R-:W-:Y:S05]  /*2ee20*/  @!P0 BRA `(.L_x_1877) ;  /* 0xfffffffc00f08947 */ /* 0x002fea000383ffff */
[----:B------:R-:W-:Y:S05]  /*2ee30*/  BRA `(.L_x_2079) ;  /* 0xffffff7c00a47947 */ /* 0x000fea000383ffff */
.L_x_1881:
[----:B-1----:R1:W2:Y:S02]  /*2ee40*/  SYNCS.PHASECHK.TRANS64.TRYWAIT P0, [R12+URZ+0x308a0], R11 ;  /* 0x0308a00b0c0075a7 */ /* 0x0022a4000800017f */
[----:B--2---:R-:W-:Y:S05]  /*2ee50*/  @!P0 NANOSLEEP.SYNCS 0x989680 ;  /* 0x009896800000895d */ /* 0x004fea0003900000 */
[----:B------:R-:W2:Y:S02]  /*2ee60*/  @!P0 SYNCS.PHASECHK.TRANS64 P0, [R12+URZ+0x308a0], R11 ;  /* 0x0308a00b0c0085a7 */ /* 0x000ea4000800007f */
[----:B--2---:R-:W-:Y:S05]  /*2ee70*/  @!P0 BRA `(.L_x_1881) ;  /* 0xfffffffc00f08947 */ /* 0x004fea000383ffff */
[----:B------:R-:W-:Y:S05]  /*2ee80*/  BRA `(.L_x_2080) ;  /* 0xffffff7c00bc7947 */ /* 0x000fea000383ffff */
.L_x_1889:
[----:B0-----:R0:W2:Y:S02]  /*2ee90*/  SYNCS.PHASECHK.TRANS64.TRYWAIT P0, [R12+URZ+0x308c0], R11 ;  /* 0x0308c00b0c0075a7 */ /* 0x0010a4000800017f */
[----:B--2---:R-:W-:Y:S05]  /*2eea0*/  @!P0 NANOSLEEP.SYNCS 0x989680 ;  /* 0x009896800000895d */ /* 0x004fea0003900000 */
[----:B------:R-:W2:Y:S02]  /*2eeb0*/  @!P0 SYNCS.PHASECHK.TRANS64 P0, [R12+URZ+0x308c0], R11 ;  /* 0x0308c00b0c0085a7 */ /* 0x000ea4000800007f */
[----:B--2---:R-:W-:Y:S05]  /*2eec0*/  @!P0 BRA `(.L_x_1889) ;  /* 0xfffffffc00f08947 */ /* 0x004fea000383ffff */
[----:B------:R-:W-:Y:S05]  /*2eed0*/  BRA `(.L_x_2081) ;  /* 0xffffff8000fc7947 */ /* 0x000fea000383ffff */
.L_x_1899:
[----:B0-----:R0:W1:Y:S02]  /*2eee0*/  SYNCS.PHASECHK.TRANS64.TRYWAIT P1, [R7+URZ+0x308a0], R3 ;  /* 0x0308a003070075a7 */ /* 0x001064000802017f */
[----:B-1----:R-:W-:Y:S05]  /*2eef0*/  @!P1 NANOSLEEP.SYNCS 0x989680 ;  /* 0x009896800000995d */ /* 0x002fea0003900000 */
[----:B------:R-:W1:Y:S02]  /*2ef00*/  @!P1 SYNCS.PHASECHK.TRANS64 P1, [R7+URZ+0x308a0], R3 ;  /* 0x0308a003070095a7 */ /* 0x000e64000802007f */
[----:B-1----:R-:W-:Y:S05]  /*2ef10*/  @!P1 BRA `(.L_x_1899) ;  /* 0xfffffffc00f09947 */ /* 0x002fea000383ffff */
[----:B------:R-:W-:Y:S05]  /*2ef20*/  BRA `(.L_x_2082) ;  /* 0xffffff8800707947 */ /* 0x000fea000383ffff */
.L_x_1907:
[----:B-1----:R1:W2:Y:S02]  /*2ef30*/  SYNCS.PHASECHK.TRANS64.TRYWAIT P1, [R7+URZ+0x308c0], R3 ;  /* 0x0308c003070075a7 */ /* 0x0022a4000802017f */
[----:B--2---:R-:W-:Y:S05]  /*2ef40*/  @!P1 NANOSLEEP.SYNCS 0x989680 ;  /* 0x009896800000995d */ /* 0x004fea0003900000 */
[----:B------:R-:W2:Y:S02]  /*2ef50*/  @!P1 SYNCS.PHASECHK.TRANS64 P1, [R7+URZ+0x308c0], R3 ;  /* 0x0308c003070095a7 */ /* 0x000ea4000802007f */
[----:B--2---:R-:W-:Y:S05]  /*2ef60*/  @!P1 BRA `(.L_x_1907) ;  /* 0xfffffffc00f09947 */ /* 0x004fea000383ffff */
[----:B------:R-:W-:Y:S05]  /*2ef70*/  BRA `(.L_x_2083) ;  /* 0xffffff8c00a87947 */ /* 0x000fea000383ffff */
.L_x_1933:
[----:B------:R-:W0:Y:S01]  /*2ef80*/  S2R R8, SR_TID.X ;  /* 0x0000000000087919 */ /* 0x000e220000002100 */
[----:B------:R-:W-:Y:S01]  /*2ef90*/  BSSY B0, `(.L_x_2084) ;  /* 0x000000a000007945 */ /* 0x000fe20003800000 */
[----:B------:R-:W-:Y:S01]  /*2efa0*/  IMAD.MOV.U32 R12, RZ, RZ, RZ ;  /* 0x000000ffff0c7224 */ /* 0x000fe200078e00ff */
[----:B------:R-:W-:Y:S01]  /*2efb0*/  MOV R15, 0xffffffff ;  /* 0xffffffff000f7802 */ /* 0x000fe20000000f00 */
[----:B------:R-:W-:Y:S01]  /*2efc0*/  IMAD.MOV.U32 R11, RZ, RZ, 0x1f ;  /* 0x0000001fff0b7424 */ /* 0x000fe200078e00ff */
[----:B0-----:R-:W-:-:S04]  /*2efd0*/  SHF.R.U32.HI R8, RZ, 0x5, R8 ;  /* 0x00000005ff087819 */ /* 0x001fc80000011608 */
[----:B------:R-:W-:-:S05]  /*2efe0*/  LOP3.LUT R8, R8, 0x3, RZ, 0xc0, !PT ;  /* 0x0000000308087812 */ /* 0x000fca00078ec0ff */
[----:B------:R-:W-:-:S07]  /*2eff0*/  IMAD.MOV.U32 R13, RZ, RZ, R8 ;  /* 0x000000ffff0d7224 */ /* 0x000fce00078e0008 */
[----:B-----5:R-:W-:Y:S05]  /*2f000*/  WARPSYNC.COLLECTIVE R15, `(.L_x_2085) ;  /* 0x000000000f087348 */ /* 0x020fea0003c00000 */
[----:B------:R0:W1:Y:S02]  /*2f010*/  SHFL.IDX P6, R14, R13, R12, R11 ;  /* 0x0000000c0d0e7389 */ /* 0x00006400000c000b */
[----:B01---5:R-:W-:Y:S01]  /*2f020*/  ENDCOLLECTIVE ;  /* 0x000000000000791b */ /* 0x023fe20003800000 */
.L_x_2085:
[----:B------:R-:W-:Y:S05]  /*2f030*/  BSYNC B0 ;  /* 0x0000000000007941 */ /* 0x000fea0003800000 */
.L_x_2084:
[----:B------:R-:W-:Y:S05]  /*2f040*/  BRA `(.L_x_2086) ;  /* 0xffffffa000ac7947 */ /* 0x000fea000383ffff */
.L_x_1936:
[----:B0-----:R0:W1:Y:S02]  /*2f050*/  SYNCS.PHASECHK.TRANS64.TRYWAIT P0, [R4+URZ+0x30840], R2 ;  /* 0x03084002040075a7 */ /* 0x001064000800017f */
[----:B-1----:R-:W-:Y:S05]  /*2f060*/  @!P0 NANOSLEEP.SYNCS 0x989680 ;  /* 0x009896800000895d */ /* 0x002fea0003900000 */
[----:B------:R-:W1:Y:S02]  /*2f070*/  @!P0 SYNCS.PHASECHK.TRANS64 P0, [R4+URZ+0x30840], R2 ;  /* 0x03084002040085a7 */ /* 0x000e64000800007f */
[----:B-1----:R-:W-:Y:S05]  /*2f080*/  @!P0 BRA `(.L_x_1936) ;  /* 0xfffffffc00f08947 */ /* 0x002fea000383ffff */
[----:B------:R-:W-:Y:S05]  /*2f090*/  BRA `(.L_x_2087) ;  /* 0xffffffa400007947 */ /* 0x000fea000383ffff */
.L_x_1937:
        /* <DEDUP_REMOVED lines=8> */
.L_x_2089:
[----:B------:R-:W-:Y:S05]  /*2f120*/  BSYNC B0 ;  /* 0x0000000000007941 */ /* 0x000fea0003800000 */
.L_x_2088:
[----:B------:R-:W-:Y:S01]  /*2f130*/  IMAD.MOV.U32 R13, RZ, RZ, R0 ;  /* 0x000000ffff0d7224 */ /* 0x000fe200078e0000 */
[----:B------:R-:W-:Y:S01]  /*2f140*/  MOV R2, R14 ;  /* 0x0000000e00027202 */ /* 0x000fe20000000f00 */
[----:B------:R-:W-:Y:S02]  /*2f150*/  IMAD.MOV.U32 R12, RZ, RZ, RZ ;  /* 0x000000ffff0c7224 */ /* 0x000fe400078e00ff */
[----:B------:R-:W-:Y:S02]  /*2f160*/  IMAD.MOV.U32 R11, RZ, RZ, 0x181f ;  /* 0x0000181fff0b7424 */ /* 0x000fe400078e00ff */
[----:B------:R-:W-:Y:S02]  /*2f170*/  IMAD.MOV.U32 R15, RZ, RZ, -0x1 ;  /* 0xffffffffff0f7424 */ /* 0x000fe400078e00ff */
[----:B------:R-:W-:-:S07]  /*2f180*/  @P0 IMAD R9, R7, 0x2, R17 ;  /* 0x0000000207090824 */ /* 0x000fce00078e0211 */
[----:B------:R-:W-:Y:S05]  /*2f190*/  WARPSYNC.COLLECTIVE R15, `(.L_x_2090) ;  /* 0x000000000f087348 */ /* 0x000fea0003c00000 */
[----:B------:R0:W1:Y:S02]  /*2f1a0*/  SHFL.IDX P6, R14, R13, R12, R11 ;  /* 0x0000000c0d0e7389 */ /* 0x00006400000c000b */
[----:B01----:R-:W-:Y:S01]  /*2f1b0*/  ENDCOLLECTIVE ;  /* 0x000000000000791b */ /* 0x003fe20003800000 */
.L_x_2090:
[----:B------:R-:W-:Y:S02]  /*2f1c0*/  IMAD.MOV.U32 R13, RZ, RZ, R6 ;  /* 0x000000ffff0d7224 */ /* 0x000fe400078e0006 */
[----:B------:R-:W-:Y:S01]  /*2f1d0*/  IMAD.MOV.U32 R12, RZ, RZ, 0x1 ;  /* 0x00000001ff0c7424 */ /* 0x000fe200078e00ff */
[----:B------:R-:W-:-:S07]  /*2f1e0*/  MOV R3, R14 ;  /* 0x0000000e00037202 */ /* 0x000fce0000000f00 */
[----:B------:R-:W-:Y:S05]  /*2f1f0*/  WARPSYNC.COLLECTIVE R15, `(.L_x_2091) ;  /* 0x000000000f087348 */ /* 0x000fea0003c00000 */
[----:B------:R0:W1:Y:S02]  /*2f200*/  SHFL.IDX P6, R14, R13, R12, R11 ;  /* 0x0000000c0d0e7389 */ /* 0x00006400000c000b */
[----:B01----:R-:W-:Y:S01]  /*2f210*/  ENDCOLLECTIVE ;  /* 0x000000000000791b */ /* 0x003fe20003800000 */
.L_x_2091:
[----:B------:R-:W-:-:S05]  /*2f220*/  @P0 LEA R3, P1, R36, R3, 0x1 ;  /* 0x0000000324030211 */ /* 0x000fca00078208ff */
[----:B------:R-:W-:-:S05]  /*2f230*/  @P0 IMAD.X R2, RZ, RZ, R2, P1 ;  /* 0x000000ffff020224 */ /* 0x000fca00008e0602 */
[----:B------:R-:W-:Y:S01]  /*2f240*/  @P0 LOP3.LUT R3, R3, R2, RZ, 0x3c, !PT ;  /* 0x0000000203030212 */ /* 0x000fe200078e3cff */
[----:B------:R-:W-:-:S03]  /*2f250*/  IMAD.MOV.U32 R13, RZ, RZ, R0 ;  /* 0x000000ffff0d7224 */ /* 0x000fc600078e0000 */
[----:B------:R-:W-:-:S04]  /*2f260*/  @P0 LOP3.LUT R2, R3, R2, RZ, 0x3c, !PT ;  /* 0x0000000203020212 */ /* 0x000fc800078e3cff */
[----:B------:R-:W-:Y:S02]  /*2f270*/  @P0 LOP3.LUT R3, R3, R2, RZ, 0x3c, !PT ;  /* 0x0000000203030212 */ /* 0x000fe400078e3cff */
[----:B------:R-:W-:-:S03]  /*2f280*/  MOV R8, R14 ;  /* 0x0000000e00087202 */ /* 0x000fc60000000f00 */
[----:B------:R-:W-:Y:S01]  /*2f290*/  @!PT LDS RZ, [RZ] ;  /* 0x00000000fffff984 */ /* 0x000fe20000000800 */
[----:B------:R-:W-:Y:S01]  /*2f2a0*/  @!PT LDS RZ, [RZ] ;  /* 0x00000000fffff984 */ /* 0x000fe20000000800 */
[----:B------:R-:W-:Y:S01]  /*2f2b0*/  @!PT LDS RZ, [RZ] ;  /* 0x00000000fffff984 */ /* 0x000fe20000000800 */
[----:B------:R0:W-:Y:S04]  /*2f2c0*/  @P0 LDGSTS.E.BYPASS.LTC128B.128 [R9+0x20400], desc[UR60][R2.64], !P5 ;  /* 0x2040000002090fae */ /* 0x0001e8000e901d7c */
[----:B0-----:R-:W-:Y:S05]  /*2f2d0*/  WARPSYNC.COLLECTIVE R15, `(.L_x_2092) ;  /* 0x000000000f087348 */ /* 0x001fea0003c00000 */
[----:B------:R1:W2:Y:S02]  /*2f2e0*/  SHFL.IDX P6, R14, R13, R12, R11 ;  /* 0x0000000c0d0e7389 */ /* 0x0002a400000c000b */
[----:B012---:R-:W-:Y:S01]  /*2f2f0*/  ENDCOLLECTIVE ;  /* 0x000000000000791b */ /* 0x007fe20003800000 */
.L_x_2092:
[----:B------:R-:W-:Y:S01]  /*2f300*/  @!PT LDS RZ, [RZ] ;  /* 0x00000000fffff984 */ /* 0x000fe20000000800 */
[----:B------:R-:W-:Y:S01]  /*2f310*/  @!PT LDS RZ, [RZ] ;  /* 0x00000000fffff984 */ /* 0x000fe20000000800 */
[----:B------:R-:W-:Y:S01]  /*2f320*/  @!PT LDS RZ, [RZ] ;  /* 0x00000000fffff984 */ /* 0x000fe20000000800 */
[----:B------:R-:W-:Y:S04]  /*2f330*/  @P0 LDGSTS.E.BYPASS.LTC128B.128 [R9+0x22400], desc[UR60][R2.64+0x80], !P4 ;  /* 0x2240008002090fae */ /* 0x000fe8000e101d7c */
[----:B------:R-:W-:Y:S04]  /*2f340*/  @P0 LDGSTS.E.BYPASS.LTC128B.128 [R9+0x24400], desc[UR60][R2.64+0x100], !P3 ;  /* 0x2440010002090fae */ /* 0x000fe8000d901d7c */
[----:B------:R0:W-:Y:S01]  /*2f350*/  @P0 LDGSTS.E.BYPASS.LTC128B.128 [R9+0x26400], desc[UR60][R2.64+0x180], !P2 ;  /* 0x2640018002090fae */ /* 0x0001e2000d101d7c */
[----:B------:R-:W-:Y:S01]  /*2f360*/  ISETP.GE.AND P0, PT, R5, 0x11, PT ;  /* 0x000000110500780c */ /* 0x000fe20003f06270 */
[----:B------:R-:W-:Y:S01]  /*2f370*/  IMAD.MOV.U32 R12, RZ, RZ, 0x2 ;  /* 0x00000002ff0c7424 */ /* 0x000fe200078e00ff */
[----:B------:R-:W-:Y:S01]  /*2f380*/  MOV R13, R6 ;  /* 0x00000006000d7202 */ /* 0x000fe20000000f00 */
[----:B0-----:R-:W-:-:S10]  /*2f390*/  IMAD.MOV.U32 R2, RZ, RZ, R14 ;  /* 0x000000ffff027224 */ /* 0x001fd400078e000e */
[----:B------:R-:W-:Y:S05]  /*2f3a0*/  WARPSYNC.COLLECTIVE R15, `(.L_x_2093) ;  /* 0x000000000f087348 */ /* 0x000fea0003c00000 */
[----:B------:R0:W1:Y:S02]  /*2f3b0*/  SHFL.IDX P6, R14, R13, R12, R11 ;  /* 0x0000000c0d0e7389 */ /* 0x00006400000c000b */
[----:B01----:R-:W-:Y:S01]  /*2f3c0*/  ENDCOLLECTIVE ;  /* 0x000000000000791b */ /* 0x003fe20003800000 */
.L_x_2093:
        /* <DEDUP_REMOVED lines=16> */
.L_x_2094:
[----:B------:R-:W-:Y:S02]  /*2f4d0*/  @P0 IMAD R9, R7, 0x2, R17 ;  /* 0x0000000207090824 */ /* 0x000fe400078e0211 */
[----:B------:R-:W-:Y:S02]  /*2f4e0*/  IMAD.MOV.U32 R13, RZ, RZ, R6 ;  /* 0x000000ffff0d7224 */ /* 0x000fe400078e0006 */
[----:B------:R-:W-:Y:S02]  /*2f4f0*/  IMAD.MOV.U32 R12, RZ, RZ, 0x3 ;  /* 0x00000003ff0c7424 */ /* 0x000fe400078e00ff */
[----:B------:R-:W-:-:S07]  /*2f500*/  IMAD.MOV.U32 R2, RZ, RZ, R14 ;  /* 0x000000ffff027224 */ /* 0x000fce00078e000e */
[----:B------:R-:W-:Y:S05]  /*2f510*/  WARPSYNC.COLLECTIVE R15, `(.L_x_2095) ;  /* 0x000000000f087348 */ /* 0x000fea0003c00000 */
[----:B------:R0:W1:Y:S02]  /*2f520*/  SHFL.IDX P6, R14, R13, R12, R11 ;  /* 0x0000000c0d0e7389 */ /* 0x00006400000c000b */
[----:B01----:R-:W-:Y:S01]  /*2f530*/  ENDCOLLECTIVE ;  /* 0x000000000000791b */ /* 0x003fe20003800000 */
.L_x_2095:
[----:B------:R-:W-:-:S04]  /*2f540*/  @P0 LEA R2, P1, R36, R2, 0x1 ;  /* 0x0000000224020211 */ /* 0x000fc800078208ff */
[----:B------:R-:W-:-:S05]  /*2f550*/  @P0 IADD3.X R3, RZ, R8, RZ, P1, !PT ;  /* 0x00000008ff030210 */ /* 0x000fca0000ffe4ff */
[----:B------:R-:W-:Y:S01]  /*2f560*/  @!PT LDS RZ, [RZ] ;  /* 0x00000000fffff984 */ /* 0x000fe20000000800 */
[----:B------:R-:W-:Y:S01]  /*2f570*/  @!PT LDS RZ, [RZ] ;  /* 0x00000000fffff984 */ /* 0x000fe20000000800 */
[----:B------:R-:W-:Y:S01]  /*2f580*/  @!PT LDS RZ, [RZ] ;  /* 0x00000000fffff984 */ /* 0x000fe20000000800 */
[----:B------:R0:W-:Y:S01]  /*2f590*/  @P0 LDGSTS.E.BYPASS.LTC128B.128 [R9+0x21400], desc[UR60][R2.64], !P5 ;  /* 0x2140000002090fae */ /* 0x0001e2000e901d7c */
[----:B------:R-:W-:-:S03]  /*2f5a0*/  MOV R13, R0 ;  /* 0x00000000000d7202 */ /* 0x000fc60000000f00 */
[----:B------:R0:W-:Y:S04]  /*2f5b0*/  @P0 LDGSTS.E.BYPASS.LTC128B.128 [R9+0x23400], desc[UR60][R2.64+0x80], !P4 ;  /* 0x2340008002090fae */ /* 0x0001e8000e101d7c */
[----:B------:R0:W-:Y:S01]  /*2f5c0*/  @P0 LDGSTS.E.BYPASS.LTC128B.128 [R9+0x25400], desc[UR60][R2.64+0x100], !P3 ;  /* 0x2540010002090fae */ /* 0x0001e2000d901d7c */
[----:B------:R-:W-:-:S03]  /*2f5d0*/  IMAD.MOV.U32 R8, RZ, RZ, R14 ;  /* 0x000000ffff087224 */ /* 0x000fc600078e000e */
[----:B------:R0:W-:Y:S04]  /*2f5e0*/  @P0 LDGSTS.E.BYPASS.LTC128B.128 [R9+0x27400], desc[UR60][R2.64+0x180], !P2 ;  /* 0x2740018002090fae */ /* 0x0001e8000d101d7c */
[----:B0-----:R-:W-:Y:S05]  /*2f5f0*/  WARPSYNC.COLLECTIVE R15, `(.L_x_2096) ;  /* 0x000000000f087348 */ /* 0x001fea0003c00000 */
[----:B------:R1:W2:Y:S02]  /*2f600*/  SHFL.IDX P6, R14, R13, R12, R11 ;  /* 0x0000000c0d0e7389 */ /* 0x0002a400000c000b */
[----:B012---:R-:W-:Y:S01]  /*2f610*/  ENDCOLLECTIVE ;  /* 0x000000000000791b */ /* 0x007fe20003800000 */
.L_x_2096:
[----:B------:R-:W-:Y:S01]  /*2f620*/  IMAD.MOV.U32 R0, RZ, RZ, R14 ;  /* 0x000000ffff007224 */ /* 0x000fe200078e000e */
[----:B------:R-:W-:Y:S06]  /*2f630*/  BRA `(.L_x_2097) ;  /* 0xffffffa0009c7947 */ /* 0x000fec000383ffff */
.L_x_1942:
[----:B------:R-:W-:Y:S01]  /*2f640*/  IMAD.MOV.U32 R13, RZ, RZ, R0 ;  /* 0x000000ffff0d7224 */ /* 0x000fe200078e0000 */
[----:B------:R-:W-:Y:S01]  /*2f650*/  MOV R15, 0xffffffff ;  /* 0xffffffff000f7802 */ /* 0x000fe20000000f00 */
[----:B------:R-:W-:Y:S02]  /*2f660*/  IMAD.MOV.U32 R12, RZ, RZ, RZ ;  /* 0x000000ffff0c7224 */ /* 0x000fe400078e00ff */
[----:B------:R-:W-:Y:S02]  /*2f670*/  IMAD.MOV.U32 R11, RZ, RZ, 0x181f ;  /* 0x0000181fff0b7424 */ /* 0x000fe400078e00ff */
[----:B------:R-:W-:Y:S02]  /*2f680*/  IMAD R5, R31, R7, RZ ;  /* 0x000000071f057224 */ /* 0x000fe400078e02ff */
[----:B------:R-:W-:-:S07]  /*2f690*/  IMAD.IADD R25, R8, 0x1, R25 ;  /* 0x0000000108197824 */ /* 0x000fce00078e0219 */
[----:B------:R-:W-:Y:S05]  /*2f6a0*/  WARPSYNC.COLLECTIVE R15, `(.L_x_2098) ;  /* 0x000000000f087348 */ /* 0x000fea0003c00000 */
[----:B------:R0:W1:Y:S02]  /*2f6b0*/  SHFL.IDX P6, R14, R13, R12, R11 ;  /* 0x0000000c0d0e7389 */ /* 0x00006400000c000b */
[----:B01----:R-:W-:Y:S01]  /*2f6c0*/  ENDCOLLECTIVE ;  /* 0x000000000000791b */ /* 0x003fe20003800000 */
.L_x_2098:
[----:B------:R-:W-:Y:S01]  /*2f6d0*/  ISETP.GE.AND P0, PT, R25, R5, PT ;  /* 0x000000051900720c */ /* 0x000fe20003f06270 */
[----:B------:R-:W-:Y:S02]  /*2f6e0*/  IMAD.MOV.U32 R13, RZ, RZ, R4 ;  /* 0x000000ffff0d7224 */ /* 0x000fe400078e0004 */
[----:B------:R-:W-:-:S10]  /*2f6f0*/  IMAD.MOV.U32 R2, RZ, RZ, R14 ;  /* 0x000000ffff027224 */ /* 0x000fd400078e000e */
[----:B------:R-:W-:Y:S05]  /*2f700*/  WARPSYNC.COLLECTIVE R15, `(.L_x_2099) ;  /* 0x000000000f087348 */ /* 0x000fea0003c00000 */
[----:B------:R0:W1:Y:S02]  /*2f710*/  SHFL.IDX P6, R14, R13, R12, R11 ;  /* 0x0000000c0d0e7389 */ /* 0x00006400000c000b */
[----:B01----:R-:W-:Y:S01]  /*2f720*/  ENDCOLLECTIVE ;  /* 0x000000000000791b */ /* 0x003fe20003800000 */
.L_x_2099:
[----:B------:R-:W-:Y:S02]  /*2f730*/  IMAD.MOV.U32 R13, RZ, RZ, R0 ;  /* 0x000000ffff0d7224 */ /* 0x000fe400078e0000 */
[----:B------:R-:W-:Y:S02]  /*2f740*/  IMAD.MOV.U32 R12, RZ, RZ, 0x1 ;  /* 0x00000001ff0c7424 */ /* 0x000fe400078e00ff */
[----:B------:R-:W-:-:S07]  /*2f750*/  IMAD.MOV.U32 R3, RZ, RZ, R14 ;  /* 0x000000ffff037224 */ /* 0x000fce00078e000e */
[----:B------:R-:W-:Y:S05]  /*2f760*/  WARPSYNC.COLLECTIVE R15, `(.L_x_2100) ;  /* 0x000000000f087348 */ /* 0x000fea0003c00000 */
[----:B------:R0:W1:Y:S02]  /*2f770*/  SHFL.IDX P6, R14, R13, R12, R11 ;  /* 0x0000000c0d0e7389 */ /* 0x00006400000c000b */
[----:B01----:R-:W-:Y:S01]  /*2f780*/  ENDCOLLECTIVE ;  /* 0x000000000000791b */ /* 0x003fe20003800000 */
.L_x_2100:
[----:B------:R-:W-:-:S04]  /*2f790*/  @!P0 LEA R6, P5, R36, R3, 0x1 ;  /* 0x0000000324068211 */ /* 0x000fc800078a08ff */
[----:B------:R-:W-:Y:S01]  /*2f7a0*/  @!P0 IADD3.X R3, RZ, R2, RZ, P5, !PT ;  /* 0x00000002ff038210 */ /* 0x000fe20002ffe4ff */
[----:B------:R-:W-:Y:S02]  /*2f7b0*/  @!P0 IMAD.MOV.U32 R2, RZ, RZ, R6 ;  /* 0x000000ffff028224 */ /* 0x000fe400078e0006 */
[----:B------:R-:W-:-:S03]  /*2f7c0*/  VIADD R6, R25, 0x10 ;  /* 0x0000001019067836 */ /* 0x000fc60000000000 */
[----:B------:R-:W-:Y:S01]  /*2f7d0*/  @!PT LDS RZ, [RZ] ;  /* 0x00000000fffff984 */ /* 0x000fe20000000800 */
[----:B------:R-:W-:Y:S01]  /*2f7e0*/  @!PT LDS RZ, [RZ] ;  /* 0x00000000fffff984 */ /* 0x000fe20000000800 */
[----:B------:R-:W-:Y:S01]  /*2f7f0*/  @!PT LDS RZ, [RZ] ;  /* 0x00000000fffff984 */ /* 0x000fe20000000800 */
[----:B------:R-:W-:Y:S01]  /*2f800*/  @!P0 LDGSTS.E.BYPASS.LTC128B.128 [R34+0x10400], desc[UR60][R2.64], !P4 ;  /* 0x1040000002228fae */ /* 0x000fe2000e101d7c */
[----:B------:R-:W-:-:S03]  /*2f810*/  IMAD.MOV.U32 R13, RZ, RZ, R4 ;  /* 0x000000ffff0d7224 */ /* 0x000fc600078e0004 */
[----:B------:R-:W-:Y:S04]  /*2f820*/  @!P0 LDGSTS.E.BYPASS.LTC128B.128 [R34+0x14400], desc[UR60][R2.64+0x80], !P3 ;  /* 0x1440008002228fae */ /* 0x000fe8000d901d7c */
[----:B------:R-:W-:Y:S04]  /*2f830*/  @!P0 LDGSTS.E.BYPASS.LTC128B.128 [R34+0x18400], desc[UR60][R2.64+0x100], !P2 ;  /* 0x1840010002228fae */ /* 0x000fe8000d101d7c */
[----:B------:R0:W-:Y:S01]  /*2f840*/  @!P0 LDGSTS.E.BYPASS.LTC128B.128 [R34+0x1c400], desc[UR60][R2.64+0x180], !P1 ;  /* 0x1c40018002228fae */ /* 0x0001e2000c901d7c */
[----:B------:R-:W-:Y:S02]  /*2f850*/  ISETP.GE.AND P0, PT, R6, R5, PT ;  /* 0x000000050600720c */ /* 0x000fe40003f06270 */
[----:B0-----:R-:W-:-:S11]  /*2f860*/  MOV R2, R14 ;  /* 0x0000000e00027202 */ /* 0x001fd60000000f00 */
[----:B------:R-:W-:Y:S05]  /*2f870*/  WARPSYNC.COLLECTIVE R15, `(.L_x_2101) ;  /* 0x000000000f087348 */ /* 0x000fea0003c00000 */
[----:B------:R0:W1:Y:S02]  /*2f880*/  SHFL.IDX P6, R14, R13, R12, R11 ;  /* 0x0000000c0d0e7389 */ /* 0x00006400000c000b */
[----:B01----:R-:W-:Y:S01]  /*2f890*/  ENDCOLLECTIVE ;  /* 0x000000000000791b */ /* 0x003fe20003800000 */
.L_x_2101:
[----:B------:R-:W-:Y:S02]  /*2f8a0*/  IMAD.MOV.U32 R13, RZ, RZ, R0 ;  /* 0x000000ffff0d7224 */ /* 0x000fe400078e0000 */
[----:B------:R-:W-:Y:S02]  /*2f8b0*/  IMAD.MOV.U32 R12, RZ, RZ, 0x2 ;  /* 0x00000002ff0c7424 */ /* 0x000fe400078e00ff */
[----:B------:R-:W-:-:S07]  /*2f8c0*/  IMAD.MOV.U32 R3, RZ, RZ, R14 ;  /* 0x000000ffff037224 */ /* 0x000fce00078e000e */
[----:B------:R-:W-:Y:S05]  /*2f8d0*/  WARPSYNC.COLLECTIVE R15, `(.L_x_2102) ;  /* 0x000000000f087348 */ /* 0x000fea0003c00000 */
[----:B------:R0:W1:Y:S02]  /*2f8e0*/  SHFL.IDX P6, R14, R13, R12, R11 ;  /* 0x0000000c0d0e7389 */ /* 0x00006400000c000b */
[----:B01----:R-:W-:Y:S01]  /*2f8f0*/  ENDCOLLECTIVE ;  /* 0x000000000000791b */ /* 0x003fe20003800000 */
.L_x_2102:
[----:B------:R-:W-:-:S05]  /*2f900*/  @!P0 LEA R6, P5, R36, R3, 0x1 ;  /* 0x0000000324068211 */ /* 0x000fca00078a08ff */
[----:B------:R-:W-:Y:S02]  /*2f910*/  @!P0 IMAD.X R7, RZ, RZ, R2, P5 ;  /* 0x000000ffff078224 */ /* 0x000fe400028e0602 */
[----:B------:R-:W-:Y:S02]  /*2f920*/  @!P0 IMAD.MOV.U32 R2, RZ, RZ, R6 ;  /* 0x000000ffff028224 */ /* 0x000fe400078e0006 */
[----:B------:R-:W-:Y:S01]  /*2f930*/  VIADD R6, R25, 0x20 ;  /* 0x0000002019067836 */ /* 0x000fe20000000000 */
[----:B------:R-:W-:Y:S02]  /*2f940*/  @!P0 MOV R3, R7 ;  /* 0x0000000700038202 */ /* 0x000fe40000000f00 */
[----:B------:R-:W-:-:S03]  /*2f950*/  MOV R13, R4 ;  /* 0x00000004000d7202 */ /* 0x000fc60000000f00 */
[----:B------:R-:W-:Y:S01]  /*2f960*/  @!PT LDS RZ, [RZ] ;  /* 0x00000000fffff984 */ /* 0x000fe20000000800 */
[----:B------:R-:W-:Y:S01]  /*2f970*/  @!PT LDS RZ, [RZ] ;  /* 0x00000000fffff984 */ /* 0x000fe20000000800 */
[----:B------:R-:W-:Y:S01]  /*2f980*/  @!PT LDS RZ, [RZ] ;  /* 0x00000000fffff984 */ /* 0x000fe20000000800 */
[----:B------:R-:W-:Y:S04]  /*2f990*/  @!P0 LDGSTS.E.BYPASS.LTC128B.128 [R34+0x10c00], desc[UR60][R2.64], !P4 ;  /* 0x10c0000002228fae */ /* 0x000fe8000e101d7c */
[----:B------:R-:W-:Y:S04]  /*2f9a0*/  @!P0 LDGSTS.E.BYPASS.LTC128B.128 [R34+0x14c00], desc[UR60][R2.64+0x80], !P3 ;  /* 0x14c0008002228fae */ /* 0x000fe8000d901d7c */
[----:B------:R-:W-:Y:S04]  /*2f9b0*/  @!P0 LDGSTS.E.BYPASS.LTC128B.128 [R34+0x18c00], desc[UR60][R2.64+0x100], !P2 ;  /* 0x18c0010002228fae */ /* 0x000fe8000d101d7c */
[----:B------:R0:W-:Y:S01]  /*2f9c0*/  @!P0 LDGSTS.E.BYPASS.LTC128B.128 [R34+0x1cc00], desc[UR60][R2.64+0x180], !P1 ;  /* 0x1cc0018002228fae */ /* 0x0001e2000c901d7c */
[----:B------:R-:W-:Y:S01]  /*2f9d0*/  ISETP.GE.AND P0, PT, R6, R5, PT ;  /* 0x000000050600720c */ /* 0x000fe20003f06270 */
[----:B0-----:R-:W-:-:S12]  /*2f9e0*/  IMAD.MOV.U32 R2, RZ, RZ, R14 ;  /* 0x000000ffff027224 */ /* 0x001fd800078e000e */
[----:B------:R-:W-:Y:S05]  /*2f9f0*/  WARPSYNC.COLLECTIVE R15, `(.L_x_2103) ;  /* 0x000000000f087348 */ /* 0x000fea0003c00000 */
[----:B------:R0:W1:Y:S02]  /*2fa00*/  SHFL.IDX P6, R14, R13, R12, R11 ;  /* 0x0000000c0d0e7389 */ /* 0x00006400000c000b */
[----:B01----:R-:W-:Y:S01]  /*2fa10*/  ENDCOLLECTIVE ;  /* 0x000000000000791b */ /* 0x003fe20003800000 */
.L_x_2103:
[----:B------:R-:W-:Y:S02]  /*2fa20*/  IMAD.MOV.U32 R13, RZ, RZ, R0 ;  /* 0x000000ffff0d7224 */ /* 0x000fe400078e0000 */
[----:B------:R-:W-:Y:S02]  /*2fa30*/  IMAD.MOV.U32 R12, RZ, RZ, 0x3 ;  /* 0x00000003ff0c7424 */ /* 0x000fe400078e00ff */
[----:B------:R-:W-:-:S07]  /*2fa40*/  IMAD.MOV.U32 R3, RZ, RZ, R14 ;  /* 0x000000ffff037224 */ /* 0x000fce00078e000e */
[----:B------:R-:W-:Y:S05]  /*2fa50*/  WARPSYNC.COLLECTIVE R15, `(.L_x_2104) ;  /* 0x000000000f087348 */ /* 0x000fea0003c00000 */
[----:B------:R0:W1:Y:S02]  /*2fa60*/  SHFL.IDX P6, R14, R13, R12, R11 ;  /* 0x0000000c0d0e7389 */ /* 0x00006400000c000b */
[----:B01----:R-:W-:Y:S01]  /*2fa70*/  ENDCOLLECTIVE ;  /* 0x000000000000791b */ /* 0x003fe20003800000 */
.L_x_2104:
[----:B------:R-:W-:-:S05]  /*2fa80*/  @!P0 LEA R6, P5, R36, R3, 0x1 ;  /* 0x0000000324068211 */ /* 0x000fca00078a08ff */
[----:B------:R-:W-:Y:S02]  /*2fa90*/  @!P0 IMAD.X R7, RZ, RZ, R2, P5 ;  /* 0x000000ffff078224 */ /* 0x000fe400028e0602 */
[----:B------:R-:W-:Y:S01]  /*2faa0*/  @!P0 IMAD.MOV.U32 R2, RZ, RZ, R6 ;  /* 0x000000ffff028224 */ /* 0x000fe200078e0006 */
[----:B------:R-:W-:Y:S01]  /*2fab0*/  IADD3 R6, R25, 0x30, RZ ;  /* 0x0000003019067810 */ /* 0x000fe20007ffe0ff */
[----:B------:R-:W-:Y:S02]  /*2fac0*/  @!P0 IMAD.MOV.U32 R3, RZ, RZ, R7 ;  /* 0x000000ffff038224 */ /* 0x000fe400078e0007 */
[----:B------:R-:W-:-:S03]  /*2fad0*/  IMAD.MOV.U32 R13, RZ, RZ, R4 ;  /* 0x000000ffff0d7224 */ /* 0x000fc600078e0004 */
        /* <DEDUP_REMOVED lines=12> */
.L_x_2105:
[----:B------:R-:W-:Y:S01]  /*2fba0*/  MOV R13, R0 ;  /* 0x00000000000d7202 */ /* 0x000fe20000000f00 */
[----:B------:R-:W-:Y:S01]  /*2fbb0*/  IMAD.MOV.U32 R12, RZ, RZ, 0x4 ;  /* 0x00000004ff0c7424 */ /* 0x000fe200078e00ff */
[----:B------:R-:W-:-:S07]  /*2fbc0*/  MOV R3, R14 ;  /* 0x0000000e00037202 */ /* 0x000fce0000000f00 */
[----:B------:R-:W-:Y:S05]  /*2fbd0*/  WARPSYNC.COLLECTIVE R15, `(.L_x_2106) ;  /* 0x000000000f087348 */ /* 0x000fea0003c00000 */
[----:B------:R0:W1:Y:S02]  /*2fbe0*/  SHFL.IDX P6, R14, R13, R12, R11 ;  /* 0x0000000c0d0e7389 */ /* 0x00006400000c000b */
[----:B01----:R-:W-:Y:S01]  /*2fbf0*/  ENDCOLLECTIVE ;  /* 0x000000000000791b */ /* 0x003fe20003800000 */
.L_x_2106:
[----:B------:R-:W-:-:S05]  /*2fc00*/  @!P0 LEA R6, P5, R36, R3, 0x1 ;  /* 0x0000000324068211 */ /* 0x000fca00078a08ff */
[----:B------:R-:W-:Y:S02]  /*2fc10*/  @!P0 IMAD.X R7, RZ, RZ, R2, P5 ;  /* 0x000000ffff078224 */ /* 0x000fe400028e0602 */
[----:B------:R-:W-:Y:S02]  /*2fc20*/  @!P0 IMAD.MOV.U32 R2, RZ, RZ, R6 ;  /* 0x000000ffff028224 */ /* 0x000fe400078e0006 */
[----:B------:R-:W-:Y:S02]  /*2fc30*/  @!P0 IMAD.MOV.U32 R3, RZ, RZ, R7 ;  /* 0x000000ffff038224 */ /* 0x000fe400078e0007 */
[----:B------:R-:W-:Y:S02]  /*2fc40*/  VIADD R6, R25, 0x40 ;  /* 0x0000004019067836 */ /* 0x000fe40000000000 */
[----:B------:R-:W-:Y:S01]  /*2fc50*/  IMAD.MOV.U32 R13, RZ, RZ, R4 ;  /* 0x000000ffff0d7224 */ /* 0x000fe200078e0004 */
        /* <DEDUP_REMOVED lines=12> */
.L_x_2107:
[----:B------:R-:W-:Y:S01]  /*2fd20*/  IMAD.MOV.U32 R13, RZ, RZ, R0 ;  /* 0x000000ffff0d7224 */ /* 0x000fe200078e0000 */
[----:B------:R-:W-:Y:S01]  /*2fd30*/  MOV R12, 0x5 ;  /* 0x00000005000c7802 */ /* 0x000fe20000000f00 */
[----:B------:R-:W-:-:S07]  /*2fd40*/  IMAD.MOV.U32 R3, RZ, RZ, R14 ;  /* 0x000000ffff037224 */ /* 0x000fce00078e000e */
[----:B------:R-:W-:Y:S05]  /*2fd50*/  WARPSYNC.COLLECTIVE R15, `(.L_x_2108) ;  /* 0x000000000f087348 */ /* 0x000fea0003c00000 */
[----:B------:R0:W1:Y:S02]  /*2fd60*/  SHFL.IDX P6, R14, R13, R12, R11 ;  /* 0x0000000c0d0e7389 */ /* 0x00006400000c000b */
[----:B01----:R-:W-:Y:S01]  /*2fd70*/  ENDCOLLECTIVE ;  /* 0x000000000000791b */ /* 0x003fe20003800000 */
.L_x_2108:
[----:B------:R-:W-:-:S04]  /*2fd80*/  @!P0 LEA R6, P5, R36, R3, 0x1 ;  /* 0x0000000324068211 */ /* 0x000fc800078a08ff */
[----:B------:R-:W-:Y:S01]  /*2fd90*/  @!P0 IADD3.X R7, RZ, R2, RZ, P5, !PT ;  /* 0x00000002ff078210 */ /* 0x000fe20002ffe4ff */
[----:B------:R-:W-:Y:S02]  /*2fda0*/  @!P0 IMAD.MOV.U32 R2, RZ, RZ, R6 ;  /* 0x000000ffff028224 */ /* 0x000fe400078e0006 */
[----:B------:R-:W-:Y:S02]  /*2fdb0*/  VIADD R6, R25, 0x50 ;  /* 0x0000005019067836 */ /* 0x000fe40000000000 */
        /* <DEDUP_REMOVED lines=14> */
.L_x_2109:
[----:B------:R-:W-:Y:S02]  /*2fea0*/  IMAD.MOV.U32 R13, RZ, RZ, R0 ;  /* 0x000000ffff0d7224 */ /* 0x000fe400078e0000 */
[----:B------:R-:W-:Y:S02]  /*2feb0*/  IMAD.MOV.U32 R12, RZ, RZ, 0x6 ;  /* 0x00000006ff0c7424 */ /* 0x000fe400078e00ff */
[----:B------:R-:W-:-:S07]  /*2fec0*/  IMAD.MOV.U32 R3, RZ, RZ, R14 ;  /* 0x000000ffff037224 */ /* 0x000fce00078e000e */
[----:B------:R-:W-:Y:S05]  /*2fed0*/  WARPSYNC.COLLECTIVE R15, `(.L_x_2110) ;  /* 0x000000000f087348 */ /* 0x000fea0003c00000 */
[----:B------:R0:W1:Y:S02]  /*2fee0*/  SHFL.IDX P6, R14, R13, R12, R11 ;  /* 0x0000000c0d0e7389 */ /* 0x00006400000c000b */
[----:B01----:R-:W-:Y:S01]  /*2fef0*/  ENDCOLLECTIVE ;  /* 0x000000000000791b */ /* 0x003fe20003800000 */
.L_x_2110:
[----:B------:R-:W-:-:S05]  /*2ff00*/  @!P0 LEA R6, P5, R36, R3, 0x1 ;  /* 0x0000000324068211 */ /* 0x000fca00078a08ff */
[----:B------:R-:W-:Y:S01]  /*2ff10*/  @!P0 IMAD.X R7, RZ, RZ, R2, P5 ;  /* 0x000000ffff078224 */ /* 0x000fe200028e0602 */
[----:B------:R-:W-:Y:S01]  /*2ff20*/  @!P0 MOV R2, R6 ;  /* 0x0000000600028202 */ /* 0x000fe20000000f00 */
        /* <DEDUP_REMOVED lines=10> */
[----:B------:R-:W-:-:S02]  /*2ffd0*/  ISETP.GE.AND P0, PT, R6, R5, PT ;  /* 0x000000050600720c */ /* 0x000fc40003f06270 */
[----:B0-----:R-:W-:-:S11]  /*2ffe0*/  MOV R2, R14 ;  /* 0x0000000e00027202 */ /* 0x001fd60000000f00 */
[----:B------:R-:W-:Y:S05]  /*2fff0*/  WARPSYNC.COLLECTIVE R15, `(.L_x_2111) ;  /* 0x000000000f087348 */ /* 0x000fea0003c00000 */
[----:B------:R0:W1:Y:S02]  /*30000*/  SHFL.IDX P6, R14, R13, R12, R11 ;  /* 0x0000000c0d0e7389 */ /* 0x00006400000c000b */
[----:B01----:R-:W-:Y:S01]  /*30010*/  ENDCOLLECTIVE ;  /* 0x000000000000791b */ /* 0x003fe20003800000 */
.L_x_2111:
[----:B------:R-:W-:Y:S02]  /*30020*/  IMAD.MOV.U32 R13, RZ, RZ, R0 ;  /* 0x000000ffff0d7224 */ /* 0x000fe400078e0000 */
[----:B------:R-:W-:Y:S02]  /*30030*/  IMAD.MOV.U32 R12, RZ, RZ, 0x7 ;  /* 0x00000007ff0c7424 */ /* 0x000fe400078e00ff */
[----:B------:R-:W-:-:S07]  /*30040*/  IMAD.MOV.U32 R3, RZ, RZ, R14 ;  /* 0x000000ffff037224 */ /* 0x000fce00078e000e */
[----:B------:R-:W-:Y:S05]  /*30050*/  WARPSYNC.COLLECTIVE R15, `(.L_x_2112) ;  /* 0x000000000f087348 */ /* 0x000fea0003c00000 */
[----:B------:R0:W1:Y:S02]  /*30060*/  SHFL.IDX P6, R14, R13, R12, R11 ;  /* 0x0000000c0d0e7389 */ /* 0x00006400000c000b */
[----:B01----:R-:W-:Y:S01]  /*30070*/  ENDCOLLECTIVE ;  /* 0x000000000000791b */ /* 0x003fe20003800000 */
.L_x_2112:
[----:B------:R-:W-:-:S05]  /*30080*/  @!P0 LEA R6, P5, R36, R3, 0x1 ;  /* 0x0000000324068211 */ /* 0x000fca00078a08ff */
[----:B------:R-:W-:Y:S02]  /*30090*/  @!P0 IMAD.X R7, RZ, RZ, R2, P5 ;  /* 0x000000ffff078224 */ /* 0x000fe400028e0602 */
[----:B------:R-:W-:-:S03]  /*300a0*/  @!P0 IMAD.MOV.U32 R2, RZ, RZ, R6 ;  /* 0x000000ffff028224 */ /* 0x000fc600078e0006 */
[----:B------:R-:W-:Y:S01]  /*300b0*/  @!P0 MOV R3, R7 ;  /* 0x0000000700038202 */ /* 0x000fe20000000f00 */
[----:B------:R-:W-:-:S04]  /*300c0*/  IMAD.MOV.U32 R13, RZ, RZ, R4 ;  /* 0x000000ffff0d7224 */ /* 0x000fc800078e0004 */
[----:B------:R-:W-:Y:S01]  /*300d0*/  @!PT LDS RZ, [RZ] ;  /* 0x00000000fffff984 */ /* 0x000fe20000000800 */
[----:B------:R-:W-:Y:S01]  /*300e0*/  @!PT LDS RZ, [RZ] ;  /* 0x00000000fffff984 */ /* 0x000fe20000000800 */
[----:B------:R-:W-:Y:S01]  /*300f0*/  @!PT LDS RZ, [RZ] ;  /* 0x00000000fffff984 */ /* 0x000fe20000000800 */
[----:B------:R0:W-:Y:S04]  /*30100*/  @!P0 LDGSTS.E.BYPASS.LTC128B.128 [R34+0x13400], desc[UR60][R2.64], !P4 ;  /* 0x1340000002228fae */ /* 0x0001e8000e101d7c */
[----:B------:R0:W-:Y:S01]  /*30110*/  @!P0 LDGSTS.E.BYPASS.LTC128B.128 [R34+0x17400], desc[UR60][R2.64+0x80], !P3 ;  /* 0x1740008002228fae */ /* 0x0001e2000d901d7c */
[----:B------:R-:W-:-:S03]  /*30120*/  IMAD.MOV.U32 R6, RZ, RZ, R14 ;  /* 0x000000ffff067224 */ /* 0x000fc600078e000e */
[----:B------:R0:W-:Y:S04]  /*30130*/  @!P0 LDGSTS.E.BYPASS.LTC128B.128 [R34+0x1b400], desc[UR60][R2.64+0x100], !P2 ;  /* 0x1b40010002228fae */ /* 0x0001e8000d101d7c */
[----:B------:R0:W-:Y:S02]  /*30140*/  @!P0 LDGSTS.E.BYPASS.LTC128B.128 [R34+0x1f400], desc[UR60][R2.64+0x180], !P1 ;  /* 0x1f40018002228fae */ /* 0x0001e4000c901d7c */
[----:B0-----:R-:W-:Y:S05]  /*30150*/  WARPSYNC.COLLECTIVE R15, `(.L_x_2113) ;  /* 0x000000000f087348 */ /* 0x001fea0003c00000 */
[----:B------:R1:W2:Y:S02]  /*30160*/  SHFL.IDX P6, R14, R13, R12, R11 ;  /* 0x0000000c0d0e7389 */ /* 0x0002a400000c000b */
[----:B012---:R-:W-:Y:S01]  /*30170*/  ENDCOLLECTIVE ;  /* 0x000000000000791b */ /* 0x007fe20003800000 */
.L_x_2113:
[----:B------:R-:W-:Y:S05]  /*30180*/  BRA `(.L_x_2114) ;  /* 0xffffffa000f47947 */ /* 0x000fea000383ffff */
.L_x_1947:
[----:B0-----:R0:W2:Y:S02]  /*30190*/  SYNCS.PHASECHK.TRANS64.TRYWAIT P0, [R17+URZ+0x30820], R0 ;  /* 0x03082000110075a7 */ /* 0x0010a4000800017f */
[----:B--2---:R-:W-:Y:S05]  /*301a0*/  @!P0 NANOSLEEP.SYNCS 0x989680 ;  /* 0x009896800000895d */ /* 0x004fea0003900000 */
[----:B------:R-:W2:Y:S02]  /*301b0*/  @!P0 SYNCS.PHASECHK.TRANS64 P0, [R17+URZ+0x30820], R0 ;  /* 0x03082000110085a7 */ /* 0x000ea4000800007f */
[----:B--2---:R-:W-:Y:S05]  /*301c0*/  @!P0 BRA `(.L_x_1947) ;  /* 0xfffffffc00f08947 */ /* 0x004fea000383ffff */
[----:B------:R-:W-:Y:S05]  /*301d0*/  BRA `(.L_x_2115) ;  /* 0xffffffa400707947 */ /* 0x000fea000383ffff */
.L_x_1952:
[----:B0-----:R0:W1:Y:S02]  /*301e0*/  SYNCS.PHASECHK.TRANS64.TRYWAIT P0, [R7+URZ+0x30840], R2 ;  /* 0x03084002070075a7 */ /* 0x001064000800017f */
[----:B-1----:R-:W-:Y:S05]  /*301f0*/  @!P0 NANOSLEEP.SYNCS 0x989680 ;  /* 0x009896800000895d */ /* 0x002fea0003900000 */
[----:B------:R-:W1:Y:S02]  /*30200*/  @!P0 SYNCS.PHASECHK.TRANS64 P0, [R7+URZ+0x30840], R2 ;  /* 0x03084002070085a7 */ /* 0x000e64000800007f */
[----:B-1----:R-:W-:Y:S05]  /*30210*/  @!P0 BRA `(.L_x_1952) ;  /* 0xfffffffc00f08947 */ /* 0x002fea000383ffff */
[----:B------:R-:W-:Y:S05]  /*30220*/  BRA `(.L_x_2116) ;  /* 0xffffffa800547947 */ /* 0x000fea000383ffff */
.L_x_1953:
        /* <DEDUP_REMOVED lines=8> */
.L_x_2118:
[----:B------:R-:W-:Y:S05]  /*302b0*/  BSYNC B1 ;  /* 0x0000000000017941 */ /* 0x000fea0003800000 */
.L_x_2117:
[----:B------:R-:W-:Y:S01]  /*302c0*/  MOV R13, R8 ;  /* 0x00000008000d7202 */ /* 0x000fe20000000f00 */
[----:B------:R-:W-:Y:S01]  /*302d0*/  IMAD.MOV.U32 R12, RZ, RZ, RZ ;  /* 0x000000ffff0c7224 */ /* 0x000fe200078e00ff */
[----:B------:R-:W-:Y:S01]  /*302e0*/  LOP3.LUT R16, R16, 0xffff7fff, RZ, 0xc0, !PT ;  /* 0xffff7fff10107812 */ /* 0x000fe200078ec0ff */
[----:B------:R-:W-:Y:S01]  /*302f0*/  IMAD.MOV.U32 R11, RZ, RZ, 0x181f ;  /* 0x0000181fff0b7424 */ /* 0x000fe200078e00ff */
[----:B------:R-:W-:Y:S01]  /*30300*/  SHF.L.U32 R4, R36, 0x1, RZ ;  /* 0x0000000124047819 */ /* 0x000fe200000006ff */
[----:B------:R-:W-:Y:S01]  /*30310*/  IMAD.MOV.U32 R15, RZ, RZ, -0x1 ;  /* 0xffffffffff0f7424 */ /* 0x000fe200078e00ff */
[----:B------:R-:W-:Y:S01]  /*30320*/  @P3 LOP3.LUT R16, R16, 0x8000, RZ, 0xfc, !PT ;  /* 0x0000800010103812 */ /* 0x000fe200078efcff */
[----:B------:R-:W-:Y:S02]  /*30330*/  IMAD.MOV.U32 R3, RZ, RZ, R14 ;  /* 0x000000ffff037224 */ /* 0x000fe400078e000e */
[----:B------:R-:W-:-:S07]  /*30340*/  IMAD R9, R9, 0x2, R17 ;  /* 0x0000000209097824 */ /* 0x000fce00078e0211 */
[----:B------:R-:W-:Y:S05]  /*30350*/  WARPSYNC.COLLECTIVE R15, `(.L_x_2119) ;  /* 0x000000000f087348 */ /* 0x000fea0003c00000 */
[----:B------:R0:W1:Y:S02]  /*30360*/  SHFL.IDX P6, R14, R13, R12, R11 ;  /* 0x0000000c0d0e7389 */ /* 0x00006400000c000b */
[----:B01----:R-:W-:Y:S01]  /*30370*/  ENDCOLLECTIVE ;  /* 0x000000000000791b */ /* 0x003fe20003800000 */
.L_x_2119:
        /* <DEDUP_REMOVED lines=8> */
[----:B------:R-:W-:Y:S01]  /*30400*/  LOP3.LUT P1, RZ, R16, 0x4, RZ, 0xc0, !PT ;  /* 0x0000000410ff7812 */ /* 0x000fe2000782c0ff */
[----:B------:R-:W-:-:S12]  /*30410*/  IMAD.MOV.U32 R2, RZ, RZ, R14 ;  /* 0x000000ffff027224 */ /* 0x000fd800078e000e */
[----:B------:R-:W-:Y:S05]  /*30420*/  WARPSYNC.COLLECTIVE R15, `(.L_x_2120) ;  /* 0x000000000f087348 */ /* 0x000fea0003c00000 */
[----:B------:R0:W1:Y:S02]  /*30430*/  SHFL.IDX P6, R14, R13, R12, R11 ;  /* 0x0000000c0d0e7389 */ /* 0x00006400000c000b */
[----:B01----:R-:W-:Y:S01]  /*30440*/  ENDCOLLECTIVE ;  /* 0x000000000000791b */ /* 0x003fe20003800000 */
.L_x_2120:
        /* <DEDUP_REMOVED lines=9> */
[----:B------:R-:W-:-:S03]  /*304e0*/  MOV R35, R14 ;  /* 0x0000000e00237202 */ /* 0x000fc60000000f00 */
[----:B------:R0:W-:Y:S04]  /*304f0*/  LDGSTS.E.BYPASS.LTC128B.128 [R9+0x26400], desc[UR60][R2.64+0x180], !P5 ;  /* 0x2640018002097fae */ /* 0x0001e8000e901d7c */
[----:B0-----:R-:W-:Y:S05]  /*30500*/  WARPSYNC.COLLECTIVE R15, `(.L_x_2121) ;  /* 0x000000000f087348 */ /* 0x001fea0003c00000 */
[----:B------:R1:W2:Y:S02]  /*30510*/  SHFL.IDX P6, R14, R13, R12, R11 ;  /* 0x0000000c0d0e7389 */ /* 0x0002a400000c000b */
[----:B012---:R-:W-:Y:S01]  /*30520*/  ENDCOLLECTIVE ;  /* 0x000000000000791b */ /* 0x007fe20003800000 */
.L_x_2121:
[----:B------:R-:W-:Y:S01]  /*30530*/  IMAD.MOV.U32 R13, RZ, RZ, R21 ;  /* 0x000000ffff0d7224 */ /* 0x000fe200078e0015 */
[----:B------:R-:W-:Y:S01]  /*30540*/  MOV R12, 0x2 ;  /* 0x00000002000c7802 */ /* 0x000fe20000000f00 */
[----:B------:R-:W-:-:S07]  /*30550*/  IMAD.MOV.U32 R2, RZ, RZ, R14 ;  /* 0x000000ffff027224 */ /* 0x000fce00078e000e */
[----:B------:R-:W-:Y:S05]  /*30560*/  WARPSYNC.COLLECTIVE R15, `(.L_x_2122) ;  /* 0x000000000f087348 */ /* 0x000fea0003c00000 */
[----:B------:R0:W1:Y:S02]  /*30570*/  SHFL.IDX P6, R14, R13, R12, R11 ;  /* 0x0000000c0d0e7389 */ /* 0x00006400000c000b */
[----:B01----:R-:W-:Y:S01]  /*30580*/  ENDCOLLECTIVE ;  /* 0x000000000000791b */ /* 0x003fe20003800000 */
.L_x_2122:
        /* <DEDUP_REMOVED lines=14> */
.L_x_2123:
[----:B------:R-:W-:Y:S01]  /*30670*/  MOV R13, R21 ;  /* 0x00000015000d7202 */ /* 0x000fe20000000f00 */
[----:B------:R-:W-:Y:S02]  /*30680*/  IMAD.MOV.U32 R12, RZ, RZ, 0x3 ;  /* 0x00000003ff0c7424 */ /* 0x000fe400078e00ff */
[----:B------:R-:W-:-:S07]  /*30690*/  IMAD.MOV.U32 R2, RZ, RZ, R14 ;  /* 0x000000ffff027224 */ /* 0x000fce00078e000e */
[----:B------:R-:W-:Y:S05]  /*306a0*/  WARPSYNC.COLLECTIVE R15, `(.L_x_2124) ;  /* 0x000000000f087348 */ /* 0x000fea0003c00000 */
[----:B------:R0:W1:Y:S02]  /*306b0*/  SHFL.IDX P6, R14, R13, R12, R11 ;  /* 0x0000000c0d0e7389 */ /* 0x00006400000c000b */
[----:B01----:R-:W-:Y:S01]  /*306c0*/  ENDCOLLECTIVE ;  /* 0x000000000000791b */ /* 0x003fe20003800000 */
.L_x_2124:
        /* <DEDUP_REMOVED lines=17> */
.L_x_2125:
[----:B------:R-:W-:Y:S01]  /*307e0*/  IMAD.MOV.U32 R2, RZ, RZ, R14 ;  /* 0x000000ffff027224 */ /* 0x000fe200078e000e */
[----:B------:R-:W-:Y:S06]  /*307f0*/  BRA `(.L_x_2126) ;  /* 0xffffffa400d07947 */ /* 0x000fec000383ffff */
.L_x_1958:
[----:B-1----:R1:W2:Y:S02]  /*30800*/  SYNCS.PHASECHK.TRANS64.TRYWAIT P0, [R7+URZ+0x30860], R2 ;  /* 0x03086002070075a7 */ /* 0x0022a4000800017f */
[----:B--2---:R-:W-:Y:S05]  /*30810*/  @!P0 NANOSLEEP.SYNCS 0x989680 ;  /* 0x009896800000895d */ /* 0x004fea0003900000 */
[----:B------:R-:W2:Y:S02]  /*30820*/  @!P0 SYNCS.PHASECHK.TRANS64 P0, [R7+URZ+0x30860], R2 ;  /* 0x03086002070085a7 */ /* 0x000ea4000800007f */
[----:B--2---:R-:W-:Y:S05]  /*30830*/  @!P0 BRA `(.L_x_1958) ;  /* 0xfffffffc00f08947 */ /* 0x004fea000383ffff */
[----:B------:R-:W-:Y:S05]  /*30840*/  BRA `(.L_x_2127) ;  /* 0xffffffa800487947 */ /* 0x000fea000383ffff */
.L_x_1959:
[----:B------:R-:W-:Y:S01]  /*30850*/  BSSY B1, `(.L_x_2128) ;  /* 0x0000008000017945 */ /* 0x000fe20003800000 */
[----:B------:R-:W-:Y:S01]  /*30860*/  MOV R13, R19 ;  /* 0x00000013000d7202 */ /* 0x000fe20000000f00 */
[----:B------:R-:W-:Y:S02]  /*30870*/  IMAD.MOV.U32 R12, RZ, RZ, RZ ;  /* 0x000000ffff0c7224 */ /* 0x000fe400078e00ff */
[----:B------:R-:W-:Y:S02]  /*30880*/  IMAD.MOV.U32 R11, RZ, RZ, 0x181f ;  /* 0x0000181fff0b7424 */ /* 0x000fe400078e00ff */
[----:B------:R-:W-:-:S07]  /*30890*/  IMAD.MOV.U32 R15, RZ, RZ, -0x1 ;  /* 0xffffffffff0f7424 */ /* 0x000fce00078e00ff */
[----:B-1----:R-:W-:Y:S05]  /*308a0*/  WARPSYNC.COLLECTIVE R15, `(.L_x_2129) ;  /* 0x000000000f087348 */ /* 0x002fea0003c00000 */
[----:B------:R0:W2:Y:S02]  /*308b0*/  SHFL.IDX P6, R14, R13, R12, R11 ;  /* 0x0000000c0d0e7389 */ /* 0x0000a400000c000b */
[----:B012---:R-:W-:Y:S01]  /*308c0*/  ENDCOLLECTIVE ;  /* 0x000000000000791b */ /* 0x007fe20003800000 */
.L_x_2129:
[----:B------:R-:W-:Y:S05]  /*308d0*/  BSYNC B1 ;  /* 0x0000000000017941 */ /* 0x000fea0003800000 */
.L_x_2128:
[----:B------:R-:W-:Y:S01]  /*308e0*/  MOV R13, R18 ;  /* 0x00000012000d7202 */ /* 0x000fe20000000f00 */
        /* <DEDUP_REMOVED lines=8> */
.L_x_2130:
[----:B------:R-:W-:Y:S02]  /*30970*/  IMAD.MOV.U32 R13, RZ, RZ, R19 ;  /* 0x000000ffff0d7224 */ /* 0x000fe400078e0013 */
[----:B------:R-:W-:Y:S02]  /*30980*/  IMAD.MOV.U32 R12, RZ, RZ, 0x1 ;  /* 0x00000001ff0c7424 */ /* 0x000fe400078e00ff */
[----:B------:R-:W-:-:S07]  /*30990*/  IMAD.MOV.U32 R2, RZ, RZ, R14 ;  /* 0x000000ffff027224 */ /* 0x000fce00078e000e */
[----:B------:R-:W-:Y:S05]  /*309a0*/  WARPSYNC.COLLECTIVE R15, `(.L_x_2131) ;  /* 0x000000000f087348 */ /* 0x000fea0003c00000 */
[----:B------:R0:W1:Y:S02]  /*309b0*/  SHFL.IDX P6, R14, R13, R12, R11 ;  /* 0x0000000c0d0e7389 */ /* 0x00006400000c000b */
[----:B01----:R-:W-:Y:S01]  /*309c0*/  ENDCOLLECTIVE ;  /* 0x000000000000791b */ /* 0x003fe20003800000 */
.L_x_2131:
[----:B------:R-:W-:-:S04]  /*309d0*/  IADD3 R2, P0, R2, R4, RZ ;  /* 0x0000000402027210 */ /* 0x000fc80007f1e0ff */
[----:B------:R-:W-:Y:S02]  /*309e0*/  IADD3.X R3, RZ, R3, RZ, P0, !PT ;  /* 0x00000003ff037210 */ /* 0x000fe400007fe4ff */
        /* <DEDUP_REMOVED lines=16> */
.L_x_2132:
[----:B------:R-:W-:Y:S02]  /*30af0*/  IMAD.MOV.U32 R13, RZ, RZ, R19 ;  /* 0x000000ffff0d7224 */ /* 0x000fe400078e0013 */
[----:B------:R-:W-:Y:S02]  /*30b00*/  IMAD.MOV.U32 R12, RZ, RZ, 0x2 ;  /* 0x00000002ff0c7424 */ /* 0x000fe400078e00ff */
[----:B------:R-:W-:-:S07]  /*30b10*/  IMAD.MOV.U32 R2, RZ, RZ, R14 ;  /* 0x000000ffff027224 */ /* 0x000fce00078e000e */
[----:B------:R-:W-:Y:S05]  /*30b20*/  WARPSYNC.COLLECTIVE R15, `(.L_x_2133) ;  /* 0x000000000f087348 */ /* 0x000fea0003c00000 */
[----:B------:R0:W1:Y:S02]  /*30b30*/  SHFL.IDX P6, R14, R13, R12, R11 ;  /* 0x0000000c0d0e7389 */ /* 0x00006400000c000b */
[----:B01----:R-:W-:Y:S01]  /*30b40*/  ENDCOLLECTIVE ;  /* 0x000000000000791b */ /* 0x003fe20003800000 */
.L_x_2133:
        /* <DEDUP_REMOVED lines=18> */
.L_x_2134:
[----:B------:R-:W-:Y:S01]  /*30c70*/  IMAD.MOV.U32 R13, RZ, RZ, R19 ;  /* 0x000000ffff0d7224 */ /* 0x000fe200078e0013 */
[----:B------:R-:W-:Y:S01]  /*30c80*/  MOV R12, 0x3 ;  /* 0x00000003000c7802 */ /* 0x000fe20000000f00 */
[----:B------:R-:W-:-:S07]  /*30c90*/  IMAD.MOV.U32 R2, RZ, RZ, R14 ;  /* 0x000000ffff027224 */ /* 0x000fce00078e000e */
[----:B------:R-:W-:Y:S05]  /*30ca0*/  WARPSYNC.COLLECTIVE R15, `(.L_x_2135) ;  /* 0x000000000f087348 */ /* 0x000fea0003c00000 */
[----:B------:R0:W1:Y:S02]  /*30cb0*/  SHFL.IDX P6, R14, R13, R12, R11 ;  /* 0x0000000c0d0e7389 */ /* 0x00006400000c000b */
[----:B01----:R-:W-:Y:S01]  /*30cc0*/  ENDCOLLECTIVE ;  /* 0x000000000000791b */ /* 0x003fe20003800000 */
.L_x_2135:
        /* <DEDUP_REMOVED lines=13> */
.L_x_2136:
[----:B------:R-:W-:Y:S01]  /*30da0*/  @!PT LDS RZ, [RZ] ;  /* 0x00000000fffff984 */ /* 0x000fe20000000800 */
[----:B------:R-:W-:Y:S01]  /*30db0*/  @!PT LDS RZ, [RZ] ;  /* 0x00000000fffff984 */ /* 0x000fe20000000800 */
[----:B------:R-:W-:Y:S01]  /*30dc0*/  @!PT LDS RZ, [RZ] ;  /* 0x00000000fffff984 */ /* 0x000fe20000000800 */
[----:B------:R-:W-:Y:S01]  /*30dd0*/  LDGSTS.E.BYPASS.LTC128B.128 [R6+0x3400], desc[UR60][R2.64+0x80], !P0 ;  /* 0x0340008002067fae */ /* 0x000fe2000c101d7c */
[----:B------:R-:W-:-:S13]  /*30de0*/  ISETP.LT.OR P0, PT, R8, 0x21, P2 ;  /* 0x000000210800780c */ /* 0x000fda0001701670 */
[----:B------:R-:W-:Y:S01]  /*30df0*/  LDGSTS.E.BYPASS.LTC128B.128 [R6+0x5400], desc[UR60][R2.64+0x100], !P0 ;  /* 0x0540010002067fae */ /* 0x000fe2000c101d7c */
[----:B------:R-:W-:-:S13]  /*30e00*/  ISETP.LT.OR P0, PT, R8, 0x21, P1 ;  /* 0x000000210800780c */ /* 0x000fda0000f01670 */
[----:B------:R0:W-:Y:S02]  /*30e10*/  LDGSTS.E.BYPASS.LTC128B.128 [R6+0x7400], desc[UR60][R2.64+0x180], !P0 ;  /* 0x0740018002067fae */ /* 0x0001e4000c101d7c */
[----:B0-----:R-:W-:Y:S01]  /*30e20*/  IMAD.MOV.U32 R2, RZ, RZ, R14 ;  /* 0x000000ffff027224 */ /* 0x001fe200078e000e */
[----:B------:R-:W-:Y:S06]  /*30e30*/  BRA `(.L_x_2137) ;  /* 0xffffffa400947947 */ /* 0x000fec000383ffff */
.L_x_1967:
[----:B0-----:R0:W2:Y:S02]  /*30e40*/  SYNCS.PHASECHK.TRANS64.TRYWAIT P0, [R4+URZ+0x30860], R3 ;  /* 0x03086003040075a7 */ /* 0x0010a4000800017f */
[----:B--2---:R-:W-:Y:S05]  /*30e50*/  @!P0 NANOSLEEP.SYNCS 0x989680 ;  /* 0x009896800000895d */ /* 0x004fea0003900000 */
[----:B------:R-:W2:Y:S02]  /*30e60*/  @!P0 SYNCS.PHASECHK.TRANS64 P0, [R4+URZ+0x30860], R3 ;  /* 0x03086003040085a7 */ /* 0x000ea4000800007f */
[----:B--2---:R-:W-:Y:S05]  /*30e70*/  @!P0 BRA `(.L_x_1967) ;  /* 0xfffffffc00f08947 */ /* 0x004fea000383ffff */
[----:B------:R-:W-:Y:S05]  /*30e80*/  BRA `(.L_x_2138) ;  /* 0xffffffa800b87947 */ /* 0x000fea000383ffff */
.L_x_1968:
[----:B------:R-:W-:Y:S01]  /*30e90*/  BSSY B0, `(.L_x_2139) ;  /* 0x0000008000007945 */ /* 0x000fe20003800000 */
[----:B------:R-:W-:Y:S01]  /*30ea0*/  IMAD.MOV.U32 R13, RZ, RZ, R19 ;  /* 0x000000ffff0d7224 */ /* 0x000fe200078e0013 */
[----:B------:R-:W-:Y:S01]  /*30eb0*/  MOV R12, RZ ;  /* 0x000000ff000c7202 */ /* 0x000fe20000000f00 */
[----:B------:R-:W-:Y:S02]  /*30ec0*/  IMAD.MOV.U32 R11, RZ, RZ, 0x181f ;  /* 0x0000181fff0b7424 */ /* 0x000fe400078e00ff */
[----:B------:R-:W-:-:S07]  /*30ed0*/  IMAD.MOV.U32 R15, RZ, RZ, -0x1 ;  /* 0xffffffffff0f7424 */ /* 0x000fce00078e00ff */
[----:B01----:R-:W-:Y:S05]  /*30ee0*/  WARPSYNC.COLLECTIVE R15, `(.L_x_2140) ;  /* 0x000000000f087348 */ /* 0x003fea0003c00000 */
[----:B------:R2:W3:Y:S02]  /*30ef0*/  SHFL.IDX P6, R14, R13, R12, R11 ;  /* 0x0000000c0d0e7389 */ /* 0x0004e400000c000b */
[----:B0123--:R-:W-:Y:S01]  /*30f00*/  ENDCOLLECTIVE ;  /* 0x000000000000791b */ /* 0x00ffe20003800000 */
.L_x_2140:
[----:B------:R-:W-:Y:S05]  /*30f10*/  BSYNC B0 ;  /* 0x0000000000007941 */ /* 0x000fea0003800000 */
.L_x_2139:
[----:B------:R-:W-:Y:S01]  /*30f20*/  IMAD.MOV.U32 R13, RZ, RZ, R18 ;  /* 0x000000ffff0d7224 */ /* 0x000fe200078e0012 */
[----:B------:R-:W-:Y:S01]  /*30f30*/  MOV R12, RZ ;  /* 0x000000ff000c7202 */ /* 0x000fe20000000f00 */
[----:B------:R-:W-:Y:S01]  /*30f40*/  IMAD.MOV.U32 R11, RZ, RZ, 0x181f ;  /* 0x0000181fff0b7424 */ /* 0x000fe200078e00ff */
[C---:B------:R-:W-:Y:S01]  /*30f50*/  LOP3.LUT R7, R36.reuse, 0x40, RZ, 0xfc, !PT ;  /* 0x0000004024077812 */ /* 0x040fe200078efcff */
[----:B------:R-:W-:Y:S01]  /*30f60*/  IMAD.MOV.U32 R15, RZ, RZ, -0x1 ;  /* 0xffffffffff0f7424 */ /* 0x000fe200078e00ff */
[----:B------:R-:W-:Y:S01]  /*30f70*/  LOP3.LUT R6, R36, 0x80, RZ, 0xfc, !PT ;  /* 0x0000008024067812 */ /* 0x000fe200078efcff */
[----:B------:R-:W-:Y:S01]  /*30f80*/  IMAD.MOV.U32 R3, RZ, RZ, R14 ;  /* 0x000000ffff037224 */ /* 0x000fe200078e000e */
[----:B------:R-:W-:Y:S01]  /*30f90*/  LEA R0, R0, R17, 0x1 ;  /* 0x0000001100007211 */ /* 0x000fe200078e08ff */
[----:B------:R-:W-:-:S07]  /*30fa0*/  IMAD.SHL.U32 R8, R36, 0x2, RZ ;  /* 0x0000000224087824 */ /* 0x000fce00078e00ff */
[----:B------:R-:W-:Y:S05]  /*30fb0*/  WARPSYNC.COLLECTIVE R15, `(.L_x_2141) ;  /* 0x000000000f087348 */ /* 0x000fea0003c00000 */
[----:B------:R0:W1:Y:S02]  /*30fc0*/  SHFL.IDX P6, R14, R13, R12, R11 ;  /* 0x0000000c0d0e7389 */ /* 0x00006400000c000b */
[----:B01----:R-:W-:Y:S01]  /*30fd0*/  ENDCOLLECTIVE ;  /* 0x000000000000791b */ /* 0x003fe20003800000 */
.L_x_2141:
[----:B------:R-:W-:Y:S02]  /*30fe0*/  ULDC UR4, c[0x0][0x2f4] ;  /* 0x0000bd0000047ab9 */ /* 0x000fe40000000800 */
        /* <DEDUP_REMOVED lines=19> */
.L_x_2142:
[----:B------:R-:W-:Y:S01]  /*31120*/  @!PT LDS RZ, [RZ] ;  /* 0x00000000fffff984 */ /* 0x000fe20000000800 */
[----:B------:R-:W-:Y:S01]  /*31130*/  @!PT LDS RZ, [RZ] ;  /* 0x00000000fffff984 */ /* 0x000fe20000000800 */
[----:B------:R-:W-:Y:S01]  /*31140*/  @!PT LDS RZ, [RZ] ;  /* 0x00000000fffff984 */ /* 0x000fe20000000800 */
[----:B------:R-:W-:Y:S01]  /*31150*/  LDGSTS.E.BYPASS.LTC128B.128 [R0+0x4400], desc[UR60][R2.64+0x100], !P4 ;  /* 0x0440010002007fae */ /* 0x000fe2000e101d7c */
[----:B------:R-:W-:Y:S01]  /*31160*/  ISETP.LT.OR P4, PT, R5, 0x1, P0 ;  /* 0x000000010500780c */ /* 0x000fe20000781670 */
[----:B------:R-:W-:-:S12]  /*31170*/  IMAD.MOV.U32 R13, RZ, RZ, R18 ;  /* 0x000000ffff0d7224 */ /* 0x000fd800078e0012 */
[----:B------:R0:W-:Y:S02]  /*31180*/  LDGSTS.E.BYPASS.LTC128B.128 [R0+0x6400], desc[UR60][R2.64+0x180], !P4 ;  /* 0x0640018002007fae */ /* 0x0001e4000e101d7c */
[----:B0-----:R-:W-:-:S07]  /*31190*/  IMAD.MOV.U32 R3, RZ, RZ, R14 ;  /* 0x000000ffff037224 */ /* 0x001fce00078e000e */
[----:B------:R-:W-:Y:S05]  /*311a0*/  WARPSYNC.COLLECTIVE R15, `(.L_x_2143) ;  /* 0x000000000f087348 */ /* 0x000fea0003c00000 */
[----:B------:R0:W1:Y:S02]  /*311b0*/  SHFL.IDX P6, R14, R13, R12, R11 ;  /* 0x0000000c0d0e7389 */ /* 0x00006400000c000b */
[----:B01----:R-:W-:Y:S01]  /*311c0*/  ENDCOLLECTIVE ;  /* 0x000000000000791b */ /* 0x003fe20003800000 */
.L_x_2143:
[----:B------:R-:W-:Y:S02]  /*311d0*/  IMAD.MOV.U32 R13, RZ, RZ, R19 ;  /* 0x000000ffff0d7224 */ /* 0x000fe400078e0013 */
[----:B------:R-:W-:Y:S01]  /*311e0*/  IMAD.MOV.U32 R12, RZ, RZ, 0x2 ;  /* 0x00000002ff0c7424 */ /* 0x000fe200078e00ff */
[----:B------:R-:W-:-:S13]  /*311f0*/  IADD3 R2, P4, R14, R8, RZ ;  /* 0x000000080e027210 */ /* 0x000fda0007f9e0ff */
[----:B------:R-:W-:Y:S05]  /*31200*/  WARPSYNC.COLLECTIVE R15, `(.L_x_2144) ;  /* 0x000000000f087348 */ /* 0x000fea0003c00000 */
[----:B------:R0:W1:Y:S02]  /*31210*/  SHFL.IDX P6, R14, R13, R12, R11 ;  /* 0x0000000c0d0e7389 */ /* 0x00006400000c000b */
[----:B01----:R-:W-:Y:S01]  /*31220*/  ENDCOLLECTIVE ;  /* 0x000000000000791b */ /* 0x003fe20003800000 */
.L_x_2144:
[----:B------:R-:W-:Y:S02]  /*31230*/  IADD3.X R3, RZ, R3, RZ, P4, !PT ;  /* 0x00000003ff037210 */ /* 0x000fe400027fe4ff */
        /* <DEDUP_REMOVED lines=11> */
.L_x_2145:
        /* <DEDUP_REMOVED lines=14> */
.L_x_2146:
        /* <DEDUP_REMOVED lines=12> */
.L_x_2147:
        /* <DEDUP_REMOVED lines=9> */
.L_x_1973:
[----:B------:R-:W-:Y:S01]  /*31520*/  BSSY B0, `(.L_x_2149) ;  /* 0x0000008000007945 */ /* 0x000fe20003800000 */
[----:B------:R-:W-:Y:S01]  /*31530*/  MOV R13, R24 ;  /* 0x00000018000d7202 */ /* 0x000fe20000000f00 */
[----:B------:R-:W-:Y:S02]  /*31540*/  IMAD.MOV.U32 R12, RZ, RZ, RZ ;  /* 0x000000ffff0c7224 */ /* 0x000fe400078e00ff */
[----:B------:R-:W-:Y:S02]  /*31550*/  IMAD.MOV.U32 R11, RZ, RZ, 0x1f ;  /* 0x0000001fff0b7424 */ /* 0x000fe400078e00ff */
[----:B------:R-:W-:-:S07]  /*31560*/  IMAD.MOV.U32 R15, RZ, RZ, -0x1 ;  /* 0xffffffffff0f7424 */ /* 0x000fce00078e00ff */
[----:B0-----:R-:W-:Y:S05]  /*31570*/  WARPSYNC.COLLECTIVE R15, `(.L_x_2150) ;  /* 0x000000000f087348 */ /* 0x001fea0003c00000 */
[----:B------:R1:W2:Y:S02]  /*31580*/  SHFL.IDX P6, R14, R13, R12, R11 ;  /* 0x0000000c0d0e7389 */ /* 0x0002a400000c000b */
[----:B012---:R-:W-:Y:S01]  /*31590*/  ENDCOLLECTIVE ;  /* 0x000000000000791b */ /* 0x007fe20003800000 */
.L_x_2150:
[----:B------:R-:W-:Y:S05]  /*315a0*/  BSYNC B0 ;  /* 0x0000000000007941 */ /* 0x000fea0003800000 */
.L_x_2149:
[----:B------:R-:W-:Y:S01]  /*315b0*/  MOV R13, R24 ;  /* 0x00000018000d7202 */ /* 0x000fe20000000f00 */
[----:B------:R-:W-:Y:S01]  /*315c0*/  IMAD.MOV.U32 R12, RZ, RZ, 0x1 ;  /* 0x00000001ff0c7424 */ /* 0x000fe200078e00ff */
[----:B------:R-:W-:Y:S01]  /*315d0*/  IADD3 R9, R27, R10, RZ ;  /* 0x0000000a1b097210 */ /* 0x000fe20007ffe0ff */
[----:B------:R-:W-:Y:S02]  /*315e0*/  IMAD.MOV.U32 R11, RZ, RZ, 0x1f ;  /* 0x0000001fff0b7424 */ /* 0x000fe400078e00ff */
[----:B------:R-:W-:Y:S02]  /*315f0*/  IMAD.MOV.U32 R15, RZ, RZ, -0x1 ;  /* 0xffffffffff0f7424 */ /* 0x000fe400078e00ff */
[----:B------:R-:W-:-:S07]  /*31600*/  IMAD.MOV.U32 R0, RZ, RZ, R14 ;  /* 0x000000ffff007224 */ /* 0x000fce00078e000e */
[----:B------:R-:W-:Y:S05]  /*31610*/  WARPSYNC.COLLECTIVE R15, `(.L_x_2151) ;  /* 0x000000000f087348 */ /* 0x000fea0003c00000 */
[----:B------:R0:W1:Y:S02]  /*31620*/  SHFL.IDX P6, R14, R13, R12, R11 ;  /* 0x0000000c0d0e7389 */ /* 0x00006400000c000b */
[----:B01----:R-:W-:Y:S01]  /*31630*/  ENDCOLLECTIVE ;  /* 0x000000000000791b */ /* 0x003fe20003800000 */
.L_x_2151:
[----:B------:R-:W-:Y:S02]  /*31640*/  ULDC UR4, c[0x0][0xc3c] ;  /* 0x00030f0000047ab9 */ /* 0x000fe40000000800 */
[----:B------:R-:W-:-:S13]  /*31650*/  ISETP.GE.OR P1, PT, R9, UR4, !P0 ;  /* 0x0000000409007c0c */ /* 0x000fda000c726670 */
[----:B------:R-:W0:Y:S08]  /*31660*/  @!P1 LDC.64 R2, c[0x0][0xc80] ;  /* 0x00032000ff029b82 */ /* 0x000e300000000a00 */
[----:B------:R-:W1:Y:S01]  /*31670*/  @!P1 LDC.64 R4, c[0x0][0xc78] ;  /* 0x00031e00ff049b82 */ /* 0x000e620000000a00 */
[----:B------:R-:W-:Y:S01]  /*31680*/  CS2R R24, SRZ ;  /* 0x0000000000187805 */ /* 0x000fe2000001ff00 */
[----:B------:R-:W-:-:S02]  /*31690*/  IMAD.MOV.U32 R8, RZ, RZ, RZ ;  /* 0x000000ffff087224 */ /* 0x000fc400078e00ff */
[----:B------:R-:W-:Y:S02]  /*316a0*/  IMAD.MOV.U32 R11, RZ, RZ, RZ ;  /* 0x000000ffff0b7224 */ /* 0x000fe400078e00ff */
[----:B------:R-:W-:Y:S02]  /*316b0*/  IMAD.MOV.U32 R6, RZ, RZ, R14 ;  /* 0x000000ffff067224 */ /* 0x000fe400078e000e */
[----:B0-----:R-:W-:-:S05]  /*316c0*/  @!P1 IMAD.WIDE R2, R9, 0x4, R2 ;  /* 0x0000000409029825 */ /* 0x001fca00078e0202 */
[----:B------:R1:W2:Y:S02]  /*316d0*/  @!P1 LDG.E R7, desc[UR60][R2.64] ;  /* 0x0000003c02079981 */ /* 0x0002a4000c1e1900 */
[----:B-1----:R-:W-:-:S05]  /*316e0*/  @!P1 IMAD.WIDE R2, R9, 0x4, R4 ;  /* 0x0000000409029825 */ /* 0x002fca00078e0204 */
[----:B------:R-:W3:Y:S01]  /*316f0*/  @!P1 LDG.E R4, desc[UR60][R2.64] ;  /* 0x0000003c02049981 */ /* 0x000ee2000c1e1900 */
[C---:B------:R-:W-:Y:S02]  /*31700*/  ISETP.GE.U32.AND P2, PT, R10.reuse, 0x2, PT ;  /* 0x000000020a00780c */ /* 0x040fe40003f46070 */
[C---:B------:R-:W-:Y:S02]  /*31710*/  ISETP.GE.U32.AND P3, PT, R10.reuse, 0x4, PT ;  /* 0x000000040a00780c */ /* 0x040fe40003f66070 */
[C---:B------:R-:W-:Y:S02]  /*31720*/  ISETP.GE.U32.AND P4, PT, R10.reuse, 0x8, PT ;  /* 0x000000080a00780c */ /* 0x040fe40003f86070 */
[C---:B------:R-:W-:Y:S01]  /*31730*/  ISETP.GE.U32.AND P5, PT, R10.reuse, 0x10, PT ;  /* 0x000000100a00780c */ /* 0x040fe20003fa6070 */
[----:B--2---:R-:W-:Y:S02]  /*31740*/  @!P1 IMAD.MOV.U32 R25, RZ, RZ, R7 ;  /* 0x000000ffff199224 */ /* 0x004fe400078e0007 */
[----:B---3--:R-:W-:Y:S01]  /*31750*/  @!P1 IMAD.MOV.U32 R8, RZ, RZ, R4 ;  /* 0x000000ffff089224 */ /* 0x008fe200078e0004 */
[----:B------:R-:W-:-:S03]  /*31760*/  ISETP.NE.AND P1, PT, R10, RZ, PT ;  /* 0x000000ff0a00720c */ /* 0x000fc60003f25270 */
[----:B------:R-:W-:-:S10]  /*31770*/  IMAD R13, R8, R25, RZ ;  /* 0x00000019080d7224 */ /* 0x000fd400078e02ff */
[----:B------:R-:W-:Y:S05]  /*31780*/  WARPSYNC.COLLECTIVE R15, `(.L_x_2152) ;  /* 0x000000000f087348 */ /* 0x000fea0003c00000 */
[----:B------:R0:W1:Y:S02]  /*31790*/  SHFL.UP P6, R14, R13, R12, R11 ;  /* 0x0400000c0d0e7389 */ /* 0x00006400000c000b */
[----:B01----:R-:W-:Y:S01]  /*317a0*/  ENDCOLLECTIVE ;  /* 0x000000000000791b */ /* 0x003fe20003800000 */
.L_x_2152:
[----:B------:R-:W-:Y:S01]  /*317b0*/  IMAD.MOV.U32 R12, RZ, RZ, 0x2 ;  /* 0x00000002ff0c7424 */ /* 0x000fe200078e00ff */
[----:B------:R-:W-:-:S04]  /*317c0*/  SEL R4, R14, RZ, P1 ;  /* 0x000000ff0e047207 */ /* 0x000fc80000800000 */
[----:B------:R-:W-:-:S05]  /*317d0*/  IADD3 R4, R13, R4, RZ ;  /* 0x000000040d047210 */ /* 0x000fca0007ffe0ff */
[----:B------:R-:W-:-:S07]  /*317e0*/  IMAD.MOV.U32 R13, RZ, RZ, R4 ;  /* 0x000000ffff0d7224 */ /* 0x000fce00078e0004 */
[----:B------:R-:W-:Y:S05]  /*317f0*/  WARPSYNC.COLLECTIVE R15, `(.L_x_2153) ;  /* 0x000000000f087348 */ /* 0x000fea0003c00000 */
[----:B------:R0:W1:Y:S02]  /*31800*/  SHFL.UP P6, R14, R13, R12, R11 ;  /* 0x0400000c0d0e7389 */ /* 0x00006400000c000b */
[----:B01----:R-:W-:Y:S01]  /*31810*/  ENDCOLLECTIVE ;  /* 0x000000000000791b */ /* 0x003fe20003800000 */
.L_x_2153:
[----:B------:R-:W-:Y:S02]  /*31820*/  MOV R12, 0x4 ;  /* 0x00000004000c7802 */ /* 0x000fe40000000f00 */
[----:B------:R-:W-:-:S05]  /*31830*/  SEL R3, R14, RZ, P2 ;  /* 0x000000ff0e037207 */ /* 0x000fca0001000000 */
[----:B------:R-:W-:-:S04]  /*31840*/  IMAD.IADD R2, R4, 0x1, R3 ;  /* 0x0000000104027824 */ /* 0x000fc800078e0203 */
[----:B------:R-:W-:-:S07]  /*31850*/  IMAD.MOV.U32 R13, RZ, RZ, R2 ;  /* 0x000000ffff0d7224 */ /* 0x000fce00078e0002 */
[----:B------:R-:W-:Y:S05]  /*31860*/  WARPSYNC.COLLECTIVE R15, `(.L_x_2154) ;  /* 0x000000000f087348 */ /* 0x000fea0003c00000 */
[----:B------:R0:W1:Y:S02]  /*31870*/  SHFL.UP P6, R14, R13, R12, R11 ;  /* 0x0400000c0d0e7389 */ /* 0x00006400000c000b */
[----:B01----:R-:W-:Y:S01]  /*31880*/  ENDCOLLECTIVE ;  /* 0x000000000000791b */ /* 0x003fe20003800000 */
.L_x_2154:
[----:B------:R-:W-:Y:S01]  /*31890*/  IMAD.MOV.U32 R12, RZ, RZ, 0x8 ;  /* 0x00000008ff0c7424 */ /* 0x000fe200078e00ff */
[----:B------:R-:W-:-:S05]  /*318a0*/  SEL R3, R14, RZ, P3 ;  /* 0x000000ff0e037207 */ /* 0x000fca0001800000 */
[----:B------:R-:W-:-:S04]  /*318b0*/  IMAD.IADD R3, R2, 0x1, R3 ;  /* 0x0000000102037824 */ /* 0x000fc800078e0203 */
[----:B------:R-:W-:-:S07]  /*318c0*/  IMAD.MOV.U32 R13, RZ, RZ, R3 ;  /* 0x000000ffff0d7224 */ /* 0x000fce00078e0003 */
[----:B------:R-:W-:Y:S05]  /*318d0*/  WARPSYNC.COLLECTIVE R15, `(.L_x_2155) ;  /* 0x000000000f087348 */ /* 0x000fea0003c00000 */
[----:B------:R0:W1:Y:S02]  /*318e0*/  SHFL.UP P6, R14, R13, R12, R11 ;  /* 0x0400000c0d0e7389 */ /* 0x00006400000c000b */
[----:B01----:R-:W-:Y:S01]  /*318f0*/  ENDCOLLECTIVE ;  /* 0x000000000000791b */ /* 0x003fe20003800000 */
.L_x_2155:
[----:B------:R-:W-:Y:S01]  /*31900*/  IMAD.MOV.U32 R12, RZ, RZ, 0x10 ;  /* 0x00000010ff0c7424 */ /* 0x000fe200078e00ff */
[----:B------:R-:W-:-:S05]  /*31910*/  SEL R4, R14, RZ, P4 ;  /* 0x000000ff0e047207 */ /* 0x000fca0002000000 */
[----:B------:R-:W-:-:S05]  /*31920*/  IMAD.IADD R4, R3, 0x1, R4 ;  /* 0x0000000103047824 */ /* 0x000fca00078e0204 */
[----:B------:R-:W-:-:S07]  /*31930*/  MOV R13, R4 ;  /* 0x00000004000d7202 */ /* 0x000fce0000000f00 */
[----:B------:R-:W-:Y:S05]  /*31940*/  WARPSYNC.COLLECTIVE R15, `(.L_x_2156) ;  /* 0x000000000f087348 */ /* 0x000fea0003c00000 */
[----:B------:R0:W1:Y:S02]  /*31950*/  SHFL.UP P6, R14, R13, R12, R11 ;  /* 0x0400000c0d0e7389 */ /* 0x00006400000c000b */
[----:B01----:R-:W-:Y:S01]  /*31960*/  ENDCOLLECTIVE ;  /* 0x000000000000791b */ /* 0x003fe20003800000 */
.L_x_2156:
[----:B------:R-:W-:Y:S01]  /*31970*/  IMAD.MOV.U32 R12, RZ, RZ, 0x1f ;  /* 0x0000001fff0c7424 */ /* 0x000fe200078e00ff */
[----:B------:R-:W-:Y:S02]  /*31980*/  MOV R11, 0x1f ;  /* 0x0000001f000b7802 */ /* 0x000fe40000000f00 */
[----:B------:R-:W-:-:S05]  /*31990*/  SEL R3, R14, RZ, P5 ;  /* 0x000000ff0e037207 */ /* 0x000fca0002800000 */
[----:B------:R-:W-:-:S04]  /*319a0*/  IMAD.IADD R3, R4, 0x1, R3 ;  /* 0x0000000104037824 */ /* 0x000fc800078e0203 */
[----:B------:R-:W-:-:S07]  /*319b0*/  IMAD.MOV.U32 R13, RZ, RZ, R3 ;  /* 0x000000ffff0d7224 */ /* 0x000fce00078e0003 */
[----:B------:R-:W-:Y:S05]  /*319c0*/  WARPSYNC.COLLECTIVE R15, `(.L_x_2157) ;  /* 0x000000000f087348 */ /* 0x000fea0003c00000 */
[----:B------:R0:W1:Y:S02]  /*319d0*/  SHFL.IDX P6, R14, R13, R12, R11 ;  /* 0x0000000c0d0e7389 */ /* 0x00006400000c000b */
[----:B01----:R-:W-:Y:S01]  /*319e0*/  ENDCOLLECTIVE ;  /* 0x000000000000791b */ /* 0x003fe20003800000 */
.L_x_2157:
[----:B------:R-:W-:Y:S05]  /*319f0*/  BRA `(.L_x_2158) ;  /* 0xffffffa800107947 */ /* 0x000fea000383ffff */
.L_x_1976:
[----:B------:R-:W-:Y:S01]  /*31a00*/  BSSY B0, `(.L_x_2159) ;  /* 0x0000007000007945 */ /* 0x000fe20003800000 */
[----:B------:R-:W-:Y:S02]  /*31a10*/  IMAD.MOV.U32 R12, RZ, RZ, 0x1 ;  /* 0x00000001ff0c7424 */ /* 0x000fe400078e00ff */
[----:B------:R-:W-:Y:S02]  /*31a20*/  IMAD.MOV.U32 R11, RZ, RZ, RZ ;  /* 0x000000ffff0b7224 */ /* 0x000fe400078e00ff */
[----:B------:R-:W-:-:S07]  /*31a30*/  IMAD.MOV.U32 R15, RZ, RZ, -0x1 ;  /* 0xffffffffff0f7424 */ /* 0x000fce00078e00ff */
[----:B------:R-:W-:Y:S05]  /*31a40*/  WARPSYNC.COLLECTIVE R15, `(.L_x_2160) ;  /* 0x000000000f087348 */ /* 0x000fea0003c00000 */
[----:B------:R0:W1:Y:S02]  /*31a50*/  SHFL.UP P6, R14, R13, R12, R11 ;  /* 0x0400000c0d0e7389 */ /* 0x00006400000c000b */
[----:B01----:R-:W-:Y:S01]  /*31a60*/  ENDCOLLECTIVE ;  /* 0x000000000000791b */ /* 0x003fe20003800000 */
.L_x_2160:
[----:B------:R-:W-:Y:S05]  /*31a70*/  BSYNC B0 ;  /* 0x0000000000007941 */ /* 0x000fea0003800000 */
.L_x_2159:
[----:B------:R-:W-:Y:S01]  /*31a80*/  SEL R14, R14, RZ, P1 ;  /* 0x000000ff0e0e7207 */ /* 0x000fe20000800000 */
[----:B------:R-:W-:Y:S01]  /*31a90*/  IMAD.MOV.U32 R11, RZ, RZ, RZ ;  /* 0x000000ffff0b7224 */ /* 0x000fe200078e00ff */
[----:B------:R-:W-:Y:S01]  /*31aa0*/  MOV R12, 0x2 ;  /* 0x00000002000c7802 */ /* 0x000fe20000000f00 */
[----:B------:R-:W-:Y:S02]  /*31ab0*/  IMAD.MOV.U32 R15, RZ, RZ, -0x1 ;  /* 0xffffffffff0f7424 */ /* 0x000fe400078e00ff */
[----:B------:R-:W-:-:S07]  /*31ac0*/  IMAD.IADD R13, R13, 0x1, R14 ;  /* 0x000000010d0d7824 */ /* 0x000fce00078e020e */
[----:B------:R-:W-:Y:S05]  /*31ad0*/  WARPSYNC.COLLECTIVE R15, `(.L_x_2161) ;  /* 0x000000000f087348 */ /* 0x000fea0003c00000 */
[----:B------:R0:W1:Y:S02]  /*31ae0*/  SHFL.UP P6, R14, R13, R12, R11 ;  /* 0x0400000c0d0e7389 */ /* 0x00006400000c000b */
[----:B01----:R-:W-:Y:S01]  /*31af0*/  ENDCOLLECTIVE ;  /* 0x000000000000791b */ /* 0x003fe20003800000 */
.L_x_2161:
[----:B------:R-:W-:Y:S02]  /*31b00*/  MOV R12, 0x4 ;  /* 0x00000004000c7802 */ /* 0x000fe40000000f00 */
[----:B------:R-:W-:-:S05]  /*31b10*/  SEL R2, R14, RZ, P2 ;  /* 0x000000ff0e027207 */ /* 0x000fca0001000000 */
[----:B------:R-:W-:-:S04]  /*31b20*/  IMAD.IADD R2, R13, 0x1, R2 ;  /* 0x000000010d027824 */ /* 0x000fc800078e0202 */
[----:B------:R-:W-:-:S07]  /*31b30*/  IMAD.MOV.U32 R13, RZ, RZ, R2 ;  /* 0x000000ffff0d7224 */ /* 0x000fce00078e0002 */
[----:B------:R-:W-:Y:S05]  /*31b40*/  WARPSYNC.COLLECTIVE R15, `(.L_x_2162) ;  /* 0x000000000f087348 */ /* 0x000fea0003c00000 */
[----:B------:R0:W1:Y:S02]  /*31b50*/  SHFL.UP P6, R14, R13, R12, R11 ;  /* 0x0400000c0d0e7389 */ /* 0x00006400000c000b */
[----:B01----:R-:W-:Y:S01]  /*31b60*/  ENDCOLLECTIVE ;  /* 0x000000000000791b */ /* 0x003fe20003800000 */
.L_x_2162:
[----:B------:R-:W-:Y:S01]  /*31b70*/  IMAD.MOV.U32 R12, RZ, RZ, 0x8 ;  /* 0x00000008ff0c7424 */ /* 0x000fe200078e00ff */
[----:B------:R-:W-:-:S05]  /*31b80*/  SEL R3, R14, RZ, P3 ;  /* 0x000000ff0e037207 */ /* 0x000fca0001800000 */
[----:B------:R-:W-:-:S04]  /*31b90*/  IMAD.IADD R3, R2, 0x1, R3 ;  /* 0x0000000102037824 */ /* 0x000fc800078e0203 */
[----:B------:R-:W-:-:S07]  /*31ba0*/  IMAD.MOV.U32 R13, RZ, RZ, R3 ;  /* 0x000000ffff0d7224 */ /* 0x000fce00078e0003 */
[----:B------:R-:W-:Y:S05]  /*31bb0*/  WARPSYNC.COLLECTIVE R15, `(.L_x_2163) ;  /* 0x000000000f087348 */ /* 0x000fea0003c00000 */
[----:B------:R0:W1:Y:S02]  /*31bc0*/  SHFL.UP P6, R14, R13, R12, R11 ;  /* 0x0400000c0d0e7389 */ /* 0x00006400000c000b */
[----:B01----:R-:W-:Y:S01]  /*31bd0*/  ENDCOLLECTIVE ;  /* 0x000000000000791b */ /* 0x003fe20003800000 */
.L_x_2163:
[----:B------:R-:W-:Y:S01]  /*31be0*/  IMAD.MOV.U32 R12, RZ, RZ, 0x10 ;  /* 0x00000010ff0c7424 */ /* 0x000fe200078e00ff */
[----:B------:R-:W-:-:S05]  /*31bf0*/  SEL R4, R14, RZ, P4 ;  /* 0x000000ff0e047207 */ /* 0x000fca0002000000 */
[----:B------:R-:W-:-:S05]  /*31c00*/  IMAD.IADD R4, R3, 0x1, R4 ;  /* 0x0000000103047824 */ /* 0x000fca00078e0204 */
[----:B------:R-:W-:-:S07]  /*31c10*/  MOV R13, R4 ;  /* 0x00000004000d7202 */ /* 0x000fce0000000f00 */
[----:B------:R-:W-:Y:S05]  /*31c20*/  WARPSYNC.COLLECTIVE R15, `(.L_x_2164) ;  /* 0x000000000f087348 */ /* 0x000fea0003c00000 */
[----:B------:R0:W1:Y:S02]  /*31c30*/  SHFL.UP P6, R14, R13, R12, R11 ;  /* 0x0400000c0d0e7389 */ /* 0x00006400000c000b */
[----:B01----:R-:W-:Y:S01]  /*31c40*/  ENDCOLLECTIVE ;  /* 0x000000000000791b */ /* 0x003fe20003800000 */
.L_x_2164:
        /* <DEDUP_REMOVED lines=8> */
.L_x_2165:
[----:B------:R-:W-:Y:S05]  /*31cd0*/  BRA `(.L_x_2166) ;  /* 0xffffffa400fc7947 */ /* 0x000fea000383ffff */
.L_x_1978:
[----:B------:R-:W-:Y:S01]  /*31ce0*/  BSSY B0, `(.L_x_2167) ;  /* 0x0000006000007945 */ /* 0x000fe20003800000 */
[----:B------:R-:W-:Y:S01]  /*31cf0*/  PLOP3.LUT P6, PT, P6, PT, PT, 0x8, 0x0 ;  /* 0x000000000000781c */ /* 0x000fe200037ce170 */
[----:B------:R-:W-:-:S12]  /*31d00*/  IMAD.MOV.U32 R15, RZ, RZ, -0x1 ;  /* 0xffffffffff0f7424 */ /* 0x000fd800078e00ff */
[----:B0-----:R-:W-:Y:S05]  /*31d10*/  WARPSYNC.COLLECTIVE R15, `(.L_x_2168) ;  /* 0x000000000f087348 */ /* 0x001fea0003c00000 */
[----:B------:R-:W-:Y:S01]  /*31d20*/  VOTE.ANY R14, PT, P6 ;  /* 0x00000000000e7806 */ /* 0x000fe200030e0100 */
[----:B0-----:R-:W-:Y:S06]  /*31d30*/  ENDCOLLECTIVE ;  /* 0x000000000000791b */ /* 0x001fec0003800000 */
.L_x_2168:
[----:B------:R-:W-:Y:S05]  /*31d40*/  BSYNC B0 ;  /* 0x0000000000007941 */ /* 0x000fea0003800000 */
.L_x_2167:
[----:B------:R-:W-:Y:S01]  /*31d50*/  IMAD.MOV.U32 R2, RZ, RZ, R14 ;  /* 0x000000ffff027224 */ /* 0x000fe200078e000e */
[----:B------:R-:W-:Y:S01]  /*31d60*/  MOV R15, 0xffffffff ;  /* 0xffffffff000f7802 */ /* 0x000fe20000000f00 */
[----:B------:R-:W-:Y:S02]  /*31d70*/  IMAD.MOV.U32 R13, RZ, RZ, R25 ;  /* 0x000000ffff0d7224 */ /* 0x000fe400078e0019 */
[----:B------:R0:W1:Y:S01]  /*31d80*/  POPC R12, R2 ;  /* 0x00000002000c7309 */ /* 0x0000620000000000 */
[----:B------:R-:W-:-:S07]  /*31d90*/  IMAD.MOV.U32 R11, RZ, RZ, 0x1f ;  /* 0x0000001fff0b7424 */ /* 0x000fce00078e00ff */
[----:B01----:R-:W-:Y:S05]  /*31da0*/  WARPSYNC.COLLECTIVE R15, `(.L_x_2169) ;  /* 0x000000000f087348 */ /* 0x003fea0003c00000 */
[----:B-1----:R1:W2:Y:S02]  /*31db0*/  SHFL.IDX P6, R14, R13, R12, R11 ;  /* 0x0000000c0d0e7389 */ /* 0x0022a400000c000b */
[----:B012---:R-:W-:Y:S01]  /*31dc0*/  ENDCOLLECTIVE ;  /* 0x000000000000791b */ /* 0x007fe20003800000 */
.L_x_2169:
[----:B------:R-:W-:Y:S02]  /*31dd0*/  IMAD.IADD R27, R12, 0x1, R27 ;  /* 0x000000010c1b7824 */ /* 0x000fe400078e021b */
[----:B------:R-:W-:Y:S02]  /*31de0*/  IMAD.MOV.U32 R13, RZ, RZ, R8 ;  /* 0x000000ffff0d7224 */ /* 0x000fe400078e0008 */
[----:B------:R-:W-:-:S07]  /*31df0*/  IMAD.MOV.U32 R25, RZ, RZ, R14 ;  /* 0x000000ffff197224 */ /* 0x000fce00078e000e */
[----:B------:R-:W-:Y:S05]  /*31e00*/  WARPSYNC.COLLECTIVE R15, `(.L_x_2170) ;  /* 0x000000000f087348 */ /* 0x000fea0003c00000 */
[----:B------:R0:W1:Y:S02]  /*31e10*/  SHFL.IDX P6, R14, R13, R12, R11 ;  /* 0x0000000c0d0e7389 */ /* 0x00006400000c000b */
[----:B01----:R-:W-:Y:S01]  /*31e20*/  ENDCOLLECTIVE ;  /* 0x000000000000791b */ /* 0x003fe20003800000 */
.L_x_2170:
[----:B------:R-:W-:Y:S01]  /*31e30*/  IMAD.MOV.U32 R8, RZ, RZ, R14 ;  /* 0x000000ffff087224 */ /* 0x000fe200078e000e */
[----:B------:R-:W-:Y:S06]  /*31e40*/  BRA `(.L_x_2171) ;  /* 0xffffffa400e07947 */ /* 0x000fec000383ffff */
.L_x_1980:
[----:B------:R-:W-:Y:S01]  /*31e50*/  BSSY B0, `(.L_x_2172) ;  /* 0x0000007000007945 */ /* 0x000fe20003800000 */
[----:B------:R-:W-:Y:S01]  /*31e60*/  MOV R13, R3 ;  /* 0x00000003000d7202 */ /* 0x000fe20000000f00 */
[----:B------:R-:W-:Y:S02]  /*31e70*/  IMAD.MOV.U32 R11, RZ, RZ, 0x1f ;  /* 0x0000001fff0b7424 */ /* 0x000fe400078e00ff */
[----:B------:R-:W-:-:S07]  /*31e80*/  IMAD.MOV.U32 R15, RZ, RZ, -0x1 ;  /* 0xffffffffff0f7424 */ /* 0x000fce00078e00ff */
[----:B0-23--:R-:W-:Y:S05]  /*31e90*/  WARPSYNC.COLLECTIVE R15, `(.L_x_2173) ;  /* 0x000000000f087348 */ /* 0x00dfea0003c00000 */
[----:B------:R1:W4:Y:S02]  /*31ea0*/  SHFL.IDX P6, R14, R13, R12, R11 ;  /* 0x0000000c0d0e7389 */ /* 0x00032400000c000b */
[----:B01234-:R-:W-:Y:S01]  /*31eb0*/  ENDCOLLECTIVE ;  /* 0x000000000000791b */ /* 0x01ffe20003800000 */
.L_x_2173:
[----:B------:R-:W-:Y:S05]  /*31ec0*/  BSYNC B0 ;  /* 0x0000000000007941 */ /* 0x000fea0003800000 */
.L_x_2172:
[----:B------:R-:W-:Y:S01]  /*31ed0*/  IMAD.MOV.U32 R24, RZ, RZ, R14 ;  /* 0x000000ffff187224 */ /* 0x000fe200078e000e */
[----:B------:R-:W-:Y:S06]  /*31ee0*/  BRA `(.L_x_1979) ;  /* 0xffffffa400d07947 */ /* 0x000fec000383ffff */
.L_x_1986:
[----:B-1----:R1:W2:Y:S02]  /*31ef0*/  SYNCS.PHASECHK.TRANS64.TRYWAIT P0, [R5+URZ+0x30820], R0 ;  /* 0x03082000050075a7 */ /* 0x0022a4000800017f */
[----:B--2---:R-:W-:Y:S05]  /*31f00*/  @!P0 NANOSLEEP.SYNCS 0x989680 ;  /* 0x009896800000895d */ /* 0x004fea0003900000 */
[----:B------:R-:W2:Y:S02]  /*31f10*/  @!P0 SYNCS.PHASECHK.TRANS64 P0, [R5+URZ+0x30820], R0 ;  /* 0x03082000050085a7 */ /* 0x000ea4000800007f */
[----:B--2---:R-:W-:Y:S05]  /*31f20*/  @!P0 BRA `(.L_x_1986) ;  /* 0xfffffffc00f08947 */ /* 0x004fea000383ffff */
[----:B------:R-:W-:Y:S05]  /*31f30*/  BRA `(.L_x_2174) ;  /* 0xffffffb000287947 */ /* 0x000fea000383ffff */
.L_x_1987:
[----:B------:R-:W2:Y:S01]  /*31f40*/  S2R R2, SR_TID.X ;  /* 0x0000000000027919 */ /* 0x000ea20000002100 */
[----:B------:R-:W-:Y:S01]  /*31f50*/  BSSY B0, `(.L_x_2175) ;  /* 0x000000a000007945 */ /* 0x000fe20003800000 */
[----:B------:R-:W-:Y:S01]  /*31f60*/  MOV R12, RZ ;  /* 0x000000ff000c7202 */ /* 0x000fe20000000f00 */
[----:B------:R-:W-:Y:S02]  /*31f70*/  IMAD.MOV.U32 R11, RZ, RZ, 0x1f ;  /* 0x0000001fff0b7424 */ /* 0x000fe400078e00ff */
[----:B------:R-:W-:Y:S01]  /*31f80*/  IMAD.MOV.U32 R15, RZ, RZ, -0x1 ;  /* 0xffffffffff0f7424 */ /* 0x000fe200078e00ff */
[----:B--2---:R-:W-:-:S04]  /*31f90*/  SHF.R.U32.HI R2, RZ, 0x5, R2 ;  /* 0x00000005ff027819 */ /* 0x004fc80000011602 */
[----:B------:R-:W-:-:S05]  /*31fa0*/  LOP3.LUT R2, R2, 0x3, RZ, 0xc0, !PT ;  /* 0x0000000302027812 */ /* 0x000fca00078ec0ff */
[----:B------:R-:W-:-:S07]  /*31fb0*/  IMAD.MOV.U32 R13, RZ, RZ, R2 ;  /* 0x000000ffff0d7224 */ /* 0x000fce00078e0002 */
[----:B01-3--:R-:W-:Y:S05]  /*31fc0*/  WARPSYNC.COLLECTIVE R15, `(.L_x_2176) ;  /* 0x000000000f087348 */ /* 0x00bfea0003c00000 */
[----:B------:R2:W4:Y:S02]  /*31fd0*/  SHFL.IDX P6, R14, R13, R12, R11 ;  /* 0x0000000c0d0e7389 */ /* 0x00052400000c000b */
[----:B01234-:R-:W-:Y:S01]  /*31fe0*/  ENDCOLLECTIVE ;  /* 0x000000000000791b */ /* 0x01ffe20003800000 */
.L_x_2176:
[----:B------:R-:W-:Y:S05]  /*31ff0*/  BSYNC B0 ;  /* 0x0000000000007941 */ /* 0x000fea0003800000 */
.L_x_2175:
[----:B------:R-:W-:Y:S05]  /*32000*/  BRA `(.L_x_2177) ;  /* 0xffffffb000107947 */ /* 0x000fea000383ffff */
.L_x_1988:
[----:B------:R-:W-:Y:S01]  /*32010*/  BSSY B0, `(.L_x_2178) ;  /* 0x0000006000007945 */ /* 0x000fe20003800000 */
[----:B------:R-:W-:-:S07]  /*32020*/  IMAD.MOV.U32 R15, RZ, RZ, -0x1 ;  /* 0xffffffffff0f7424 */ /* 0x000fce00078e00ff */
[----:B01-3--:R-:W-:Y:S05]  /*32030*/  WARPSYNC.COLLECTIVE R15, `(.L_x_2179) ;  /* 0x000000000f0c7348 */ /* 0x00bfea0003c00000 */
[----:B------:R-:W-:Y:S02]  /*32040*/  ELECT P6, UR62, PT ;  /* 0x00000000003e782f */ /* 0x000fe400038c0000 */
[----:B------:R-:W-:Y:S01]  /*32050*/  MOV R14, UR62 ;  /* 0x0000003e000e7c02 */ /* 0x000fe20008000f00 */
[----:B01-3--:R-:W-:Y:S10]  /*32060*/  ENDCOLLECTIVE ;  /* 0x000000000000791b */ /* 0x00bff40003800000 */
.L_x_2179:
[----:B------:R-:W-:Y:S05]  /*32070*/  BSYNC B0 ;  /* 0x0000000000007941 */ /* 0x000fea0003800000 */
.L_x_2178:
[----:B------:R-:W-:Y:S05]  /*32080*/  BRA `(.L_x_2180) ;  /* 0xffffffb000047947 */ /* 0x000fea000383ffff */
.L_x_1990:
[----:B-1----:R1:W2:Y:S02]  /*32090*/  SYNCS.PHASECHK.TRANS64.TRYWAIT P1, [R3+URZ+0x30840], R2 ;  /* 0x03084002030075a7 */ /* 0x0022a4000802017f */
[----:B--2---:R-:W-:Y:S05]  /*320a0*/  @!P1 NANOSLEEP.SYNCS 0x989680 ;  /* 0x009896800000995d */ /* 0x004fea0003900000 */
[----:B------:R-:W2:Y:S02]  /*320b0*/  @!P1 SYNCS.PHASECHK.TRANS64 P1, [R3+URZ+0x30840], R2 ;  /* 0x03084002030095a7 */ /* 0x000ea4000802007f */
[----:B--2---:R-:W-:Y:S05]  /*320c0*/  @!P1 BRA `(.L_x_1990) ;  /* 0xfffffffc00f09947 */ /* 0x004fea000383ffff */
[----:B------:R-:W-:Y:S05]  /*320d0*/  BRA `(.L_x_2181) ;  /* 0xffffffb0002c7947 */ /* 0x000fea000383ffff */
.L_x_1992:
[----:B--2---:R2:W4:Y:S02]  /*320e0*/  SYNCS.PHASECHK.TRANS64.TRYWAIT P1, [R5+URZ+0x30840], R0 ;  /* 0x03084000050075a7 */ /* 0x004524000802017f */
[----:B----4-:R-:W-:Y:S05]  /*320f0*/  @!P1 NANOSLEEP.SYNCS 0x989680 ;  /* 0x009896800000995d */ /* 0x010fea0003900000 */
[----:B------:R-:W4:Y:S02]  /*32100*/  @!P1 SYNCS.PHASECHK.TRANS64 P1, [R5+URZ+0x30840], R0 ;  /* 0x03084000050095a7 */ /* 0x000f24000802007f */
[----:B----4-:R-:W-:Y:S05]  /*32110*/  @!P1 BRA `(.L_x_1992) ;  /* 0xfffffffc00f09947 */ /* 0x010fea000383ffff */
[----:B------:R-:W-:Y:S05]  /*32120*/  BRA `(.L_x_2182) ;  /* 0xffffffb000387947 */ /* 0x000fea000383ffff */
.L_x_1994:
[----:B----4-:R4:W0:Y:S02]  /*32130*/  SYNCS.PHASECHK.TRANS64.TRYWAIT P1, [R3+URZ+0x30860], R2 ;  /* 0x03086002030075a7 */ /* 0x010824000802017f */
[----:B0-----:R-:W-:Y:S05]  /*32140*/  @!P1 NANOSLEEP.SYNCS 0x989680 ;  /* 0x009896800000995d */ /* 0x001fea0003900000 */
[----:B------:R-:W0:Y:S02]  /*32150*/  @!P1 SYNCS.PHASECHK.TRANS64 P1, [R3+URZ+0x30860], R2 ;  /* 0x03086002030095a7 */ /* 0x000e24000802007f */
[----:B0-----:R-:W-:Y:S05]  /*32160*/  @!P1 BRA `(.L_x_1994) ;  /* 0xfffffffc00f09947 */ /* 0x001fea000383ffff */
[----:B------:R-:W-:Y:S05]  /*32170*/  BRA `(.L_x_2183) ;  /* 0xffffffb000347947 */ /* 0x000fea000383ffff */
.L_x_2184:
        /* <DEDUP_REMOVED lines=16> */
.L_x_3276:


//--------------------- .text._ZN7cutlass13device_kernelIN5flash11enable_sm90INS1_16FlashAttnFwdSm90INS1_25CollectiveMainloopFwdSm90ILi2EN4cute5tupleIJNS5_1CILi1EEES8_S8_EEENS6_IJNS7_ILi128EEENS7_ILi80EEENS7_ILi256EEEEEELi256ENS_6half_tEfNS_4arch4Sm90ELb1ELb0ELb1ELb0ELb1ELb0ELb0ELb1ELb1ELb1ELb1ELb0EEENS1_21CollectiveEpilogueFwdINS6_IJSA_SC_SB_EEES9_SE_SG_Li256ELb0ELb1ELb1ELb0EEENS1_19SingleTileSchedulerILb0ELb1ELb1ELi128EEEEEEEEEvNT_6ParamsE --------------------------
	.section	.text._ZN7cutlass13device_kernelIN5flash11enable_sm90INS1_16FlashAttnFwdSm90INS1_25CollectiveMainloopFwdSm90ILi2EN4cute5tupleIJNS5_1CILi1EEES8_S8_EEENS6_IJNS7_ILi128EEENS7_ILi80EEENS7_ILi256EEEEEELi256ENS_6half_tEfNS_4arch4Sm90ELb1ELb0ELb1ELb0ELb1ELb0ELb0ELb1ELb1ELb1ELb1ELb0EEENS1_21CollectiveEpilogueFwdINS6_IJSA_SC_SB_EEES9_SE_SG_Li256ELb0ELb1ELb1ELb0EEENS1_19SingleTileSchedulerILb0ELb1ELb1ELi128EEEEEEEEEvNT_6ParamsE,"ax",@progbits
	.align	128
.text._ZN7cutlass13device_kernelIN5flash11enable_sm90INS1_16FlashAttnFwdSm90INS1_25CollectiveMainloopFwdSm90ILi2EN4cute5tupleIJNS5_1CILi1EEES8_S8_EEENS6_IJNS7_ILi128EEENS7_ILi80EEENS7_ILi256EEEEEELi256ENS_6half_tEfNS_4arch4Sm90ELb1ELb0ELb1ELb0ELb1ELb0ELb0ELb1ELb1ELb1ELb1ELb0EEENS1_21CollectiveEpilogueFwdINS6_IJSA_SC_SB_EEES9_SE_SG_Li256ELb0ELb1ELb1ELb0EEENS1_19SingleTileSchedulerILb0ELb1ELb1ELi128EEEEEEEEEvNT_6ParamsE:
        .type           _ZN7cutlass13device_kernelIN5flash11enable_sm90INS1_16FlashAttnFwdSm90INS1_25CollectiveMainloopFwdSm90ILi2EN4cute5tupleIJNS5_1CILi1EEES8_S8_EEENS6_IJNS7_ILi128EEENS7_ILi80EEENS7_ILi256EEEEEELi256ENS_6half_tEfNS_4arch4Sm90ELb1ELb0ELb1ELb0ELb1ELb0ELb0ELb1ELb1ELb1ELb1ELb0EEENS1_21CollectiveEpilogueFwdINS6_IJSA_SC_SB_EEES9_SE_SG_Li256ELb0ELb1ELb1ELb0EEENS1_19SingleTileSchedulerILb0ELb1ELb1ELi128EEEEEEEEEvNT_6ParamsE,@function
        .size           _ZN7cutlass13device_kernelIN5flash11enable_sm90INS1_16FlashAttnFwdSm90INS1_25CollectiveMainloopFwdSm90ILi2EN4cute5tupleIJNS5_1CILi1EEES8_S8_EEENS6_IJNS7_ILi128EEENS7_ILi80EEENS7_ILi256EEEEEELi256ENS_6half_tEfNS_4arch4Sm90ELb1ELb0ELb1ELb0ELb1ELb0ELb0ELb1ELb1ELb1ELb1ELb0EEENS1_21CollectiveEpilogueFwdINS6_IJSA_SC_SB_EEES9_SE_SG_Li256ELb0ELb1ELb1ELb0EEENS1_19SingleTileSchedulerILb0ELb1ELb1ELi128EEEEEEEEEvNT_6ParamsE,(.L_x_3277 - _ZN7cutlass13device_kernelIN5flash11enable_sm90INS1_16FlashAttnFwdSm90INS1_25CollectiveMainloopFwdSm90ILi2EN4cute5tupleIJNS5_1CILi1EEES8_S8_EEENS6_IJNS7_ILi128EEENS7_ILi80EEENS7_ILi256EEEEEELi256ENS_6half_tEfNS_4arch4Sm90ELb1ELb0ELb1ELb0ELb1ELb0ELb0ELb1ELb1ELb1ELb1ELb0EEENS1_21CollectiveEpilogueFwdINS6_IJSA_SC_SB_EEES9_SE_SG_Li256ELb0ELb1ELb1ELb0EEENS1_19SingleTileSchedulerILb0ELb1ELb1ELi128EEEEEEEEEvNT_6ParamsE)
        .other          _ZN7cutlass13device_kernelIN5flash11enable_sm90INS1_16FlashAttnFwdSm90INS1_25CollectiveMainloopFwdSm90ILi2EN4cute5tupleIJNS5_1CILi1EEES8_S8_EEENS6_IJNS7_ILi128EEENS7_ILi80EEENS7_ILi256EEEEEELi256ENS_6half_tEfNS_4arch4Sm90ELb1ELb0ELb1ELb0ELb1ELb0ELb0ELb1ELb1ELb1ELb1ELb0EEENS1_21CollectiveEpilogueFwdINS6_IJSA_SC_SB_EEES9_SE_SG_Li256ELb0ELb1ELb1ELb0EEENS1_19SingleTileSchedulerILb0ELb1ELb1ELi128EEEEEEEEEvNT_6ParamsE,@"STO_CUDA_ENTRY STV_DEFAULT"
_ZN7cutlass13device_kernelIN5flash11enable_sm90INS1_16FlashAttnFwdSm90INS1_25CollectiveMainloopFwdSm90ILi2EN4cute5tupleIJNS5_1CILi1EEES8_S8_EEENS6_IJNS7_ILi128EEENS7_ILi80EEENS7_ILi256EEEEEELi256ENS_6half_tEfNS_4arch4Sm90ELb1ELb0ELb1ELb0ELb1ELb0ELb0ELb1ELb1ELb1ELb1ELb0EEENS1_21CollectiveEpilogueFwdINS6_IJSA_SC_SB_EEES9_SE_SG_Li256ELb0ELb1ELb1ELb0EEENS1_19SingleTileSchedulerILb0ELb1ELb1ELi128EEEEEEEEEvNT_6ParamsE:
        /* <DEDUP_REMOVED lines=45> */
.L_x_2185:
        /* <DEDUP_REMOVED lines=22> */
.L_x_2186:
        /* <DEDUP_REMOVED lines=18> */
.L_x_2187:
        /* <DEDUP_REMOVED lines=22> */
.L_x_2188:
        /* <DEDUP_REMOVED lines=23> */
.L_x_2189:
        /* <DEDUP_REMOVED lines=10> */
.L_x_2192:
        /* <DEDUP_REMOVED lines=19> */
[----:B------:R-:W1:Y:S01]  /*09f0*/  S2UR UR60, SR_CTAID.X ;  /* 0x00000000003c79c3 */ /* 0x000e620000002500 */
[----:B------:R-:W-:Y:S01]  /*0a00*/  ULDC UR4, c[0x0][0x448] ;  /* 0x0001120000047ab9 */ /* 0x000fe20000000800 */
[----:B------:R-:W-:Y:S01]  /*0a10*/  ULDC UR6, c[0x0][0x424] ;  /* 0x0001090000067ab9 */ /* 0x000fe20000000800 */
[----:B------:R-:W-:Y:S01]  /*0a20*/  UISETP.NE.AND UP1, UPT, UR4, 0x1, UPT ;  /* 0x000000010400788c */ /* 0x000fe2000bf25270 */
[----:B------:R-:W-:Y:S02]  /*0a30*/  ULDC UR7, c[0x0][0x288] ;  /* 0x0000a20000077ab9 */ /* 0x000fe40000000800 */
[----:B------:R-:W-:Y:S01]  /*0a40*/  ULDC.64 UR4, c[0x0][0x418] ;  /* 0x0001060000047ab9 */ /* 0x000fe20000000a00 */
[----:B------:R-:W-:Y:S02]  /*0a50*/  UIADD3 UR7, -UR7, 0x50, URZ ;  /* 0x0000005007077890 */ /* 0x000fe4000fffe13f */
[----:B------:R-:W-:Y:S02]  /*0a60*/  UISETP.NE.U32.AND UP0, UPT, UR4, URZ, UPT ;  /* 0x0000003f0400728c */ /* 0x000fe4000bf05070 */
[----:B------:R-:W-:-:S02]  /*0a70*/  UP2UR UR4, UPR, URZ, 0x2 ;  /* 0x000000023f047883 */ /* 0x000fc40008000000 */
[----:B------:R-:W-:Y:S01]  /*0a80*/  UISETP.NE.AND.EX UP0, UPT, UR5, URZ, UPT, UP0 ;  /* 0x0000003f0500728c */ /* 0x000fe2000bf05300 */
[----:B------:R-:W-:Y:S02]  /*0a90*/  ULDC UR8, c[0x0][0x2f0] ;  /* 0x0000bc0000087ab9 */ /* 0x000fe40000000800 */
[----:B------:R-:W-:Y:S01]  /*0aa0*/  @UP1 ULDC UR5, c[0x0][0x44c] ;  /* 0x0001130000051ab9 */ /* 0x000fe20000000800 */
[----:B------:R-:W-:Y:S01]  /*0ab0*/  MOV R19, UR4 ;  /* 0x0000000400137c02 */ /* 0x000fe20008000f00 */
[----:B------:R-:W-:Y:S01]  /*0ac0*/  USEL UR11, UR6, 0x1, UP0 ;  /* 0x00000001060b7887 */ /* 0x000fe20008000000 */
[----:B------:R-:W-:Y:S01]  /*0ad0*/  @UP1 ULDC UR10, c[0x0][0x450] ;  /* 0x00011400000a1ab9 */ /* 0x000fe20000000800 */
[----:B------:R-:W-:Y:S02]  /*0ae0*/  USHF.R.U32.HI UR12, URZ, 0x10, UR9 ;  /* 0x000000103f0c7899 */ /* 0x000fe40008011609 */
[----:B------:R-:W-:Y:S02]  /*0af0*/  UIMAD UR7, UR11, UR8, UR7 ;  /* 0x000000080b0772a4 */ /* 0x000fe4000f8e0207 */
[----:B------:R-:W-:Y:S01]  /*0b00*/  IMAD.U32 R17, RZ, RZ, UR11 ;  /* 0x0000000bff117e24 */ /* 0x000fe2000f8e00ff */
[----:B-1----:R-:W-:-:S04]  /*0b10*/  USHF.L.U32 UR60, UR60, 0x7, URZ ;  /* 0x000000073c3c7899 */ /* 0x002fc8000800063f */
[----:B------:R-:W-:Y:S02]  /*0b20*/  @UP1 UIADD3 UR4, UR60, 0x7f, URZ ;  /* 0x0000007f3c041890 */ /* 0x000fe4000fffe03f */
[----:B------:R-:W-:Y:S02]  /*0b30*/  UIADD3 UR6, UR60, 0x7f, URZ ;  /* 0x0000007f3c067890 */ /* 0x000fe4000fffe03f */
[----:B------:R-:W-:Y:S02]  /*0b40*/  UIMAD.WIDE.U32 UR4, UR4, UR5, URZ ;  /* 0x00000005040472a5 */ /* 0x000fe4000f8e003f */
[----:B------:R-:W-:Y:S02]  /*0b50*/  UIMAD UR4, UR11, UR8, 0x4f ;  /* 0x0000004f0b0474a4 */ /* 0x000fe4000f8e0208 */
[----:B------:R-:W-:Y:S02]  /*0b60*/  @UP1 USHF.R.U32.HI UR6, URZ, UR10, UR5 ;  /* 0x0000000a3f061299 */ /* 0x000fe40008011605 */
[----:B------:R-:W-:-:S02]  /*0b70*/  UIMAD.WIDE UR4, UR4, 0x66666667, URZ ;  /* 0x66666667040478a5 */ /* 0x000fc4000f8e023f */
[----:B------:R-:W-:Y:S02]  /*0b80*/  UIADD3 UR6, UR7, UR6, URZ ;  /* 0x0000000607067290 */ /* 0x000fe4000fffe03f */
[----:B------:R-:W-:Y:S02]  /*0b90*/  USHF.R.U32.HI UR4, URZ, 0x1f, UR5 ;  /* 0x0000001f3f047899 */ /* 0x000fe40008011605 */
[----:B------:R-:W-:Y:S02]  /*0ba0*/  UIMAD.WIDE UR6, UR6, 0x66666667, URZ ;  /* 0x66666667060678a5 */ /* 0x000fe4000f8e023f */
[----:B------:R-:W-:Y:S02]  /*0bb0*/  ULEA.HI.SX32 UR4, UR5, UR4, 0x1b ;  /* 0x0000000405047291 */ /* 0x000fe4000f8fda3f */
[----:B------:R-:W-:-:S04]  /*0bc0*/  USHF.R.U32.HI UR6, URZ, 0x1f, UR7 ;  /* 0x0000001f3f067899 */ /* 0x000fc80008011607 */
[----:B------:R-:W-:Y:S02]  /*0bd0*/  ULEA.HI.SX32 UR6, UR7, UR6, 0x1b ;  /* 0x0000000607067291 */ /* 0x000fe4000f8fda3f */
[----:B------:R-:W-:Y:S02]  /*0be0*/  ULOP3.LUT UR7, UR9, 0xffff, URZ, 0xc0, !UPT ;  /* 0x0000ffff09077892 */ /* 0x000fe4000f8ec03f */
[----:B------:R-:W-:-:S04]  /*0bf0*/  UISETP.LT.AND UP0, UPT, UR4, UR6, UPT ;  /* 0x000000060400728c */ /* 0x000fc8000bf01270 */
[----:B------:R-:W-:Y:S02]  /*0c00*/  USEL UR11, UR4, UR6, UP0 ;  /* 0x00000006040b7287 */ /* 0x000fe40008000000 */
[----:B------:R-:W-:Y:S02]  /*0c10*/  UISETP.NE.AND UP0, UPT, UR12, URZ, UPT ;  /* 0x0000003f0c00728c */ /* 0x000fe4000bf05270 */
[----:B------:R-:W-:Y:S01]  /*0c20*/  UISETP.GE.AND UP1, UPT, UR11, 0x1, UPT ;  /* 0x000000010b00788c */ /* 0x000fe2000bf26270 */
[----:B------:R-:W-:-:S05]  /*0c30*/  UMOV UR4, URZ ;  /* 0x0000003f00047c82 */ /* 0x000fca0008000000 */
[----:B------:R-:W-:-:S03]  /*0c40*/  PLOP3.LUT P0, PT, PT, PT, UP1, 0x80, 0x0 ;  /* 0x000000000000781c */ /* 0x000fc60003f0f018 */
[----:B------:R-:W-:-:S10]  /*0c50*/  @!UP0 ULDC UR12, c[0x0][0x9f0] ;  /* 0x00027c00000c8ab9 */ /* 0x000fd40000000800 */
[----:B------:R-:W-:Y:S05]  /*0c60*/  @!P0 BRA `(.L_x_2194) ;  /* 0x0000000000848947 */ /* 0x000fea0003800000 */
[----:B------:R-:W-:Y:S01]  /*0c70*/  IMAD.U32 R3, RZ, RZ, UR12 ;  /* 0x0000000cff037e24 */ /* 0x000fe2000f8e00ff */
[----:B------:R-:W-:Y:S01]  /*0c80*/  UIADD3 UR6, UR12, -0x1, UR11 ;  /* 0xffffffff0c067890 */ /* 0x000fe2000fffe00b */
[----:B------:R-:W-:-:S03]  /*0c90*/  UMOV UR4, URZ ;  /* 0x0000003f00047c82 */ /* 0x000fc60008000000 */
[-C--:B------:R-:W-:Y:S02]  /*0ca0*/  IABS R0, R3.reuse ;  /* 0x0000000300007213 */ /* 0x080fe40000000000 */
[----:B------:R-:W-:Y:S01]  /*0cb0*/  MOV R4, UR6 ;  /* 0x0000000600047c02 */ /* 0x000fe20008000f00 */
[----:B------:R-:W-:Y:S01]  /*0cc0*/  ULOP3.LUT UR6, UR6, UR12, URZ, 0x3c, !UPT ;  /* 0x0000000c06067292 */ /* 0x000fe2000f8e3c3f */
[----:B------:R-:W-:Y:S02]  /*0cd0*/  R2UR UR13, R0 ;  /* 0x00000000000d72ca */ /* 0x000fe400000e0000 */
[----:B------:R-:W-:Y:S02]  /*0ce0*/  IABS R4, R4 ;  /* 0x0000000400047213 */ /* 0x000fe40000000000 */
[----:B------:R-:W-:-:S03]  /*0cf0*/  IABS R5, R3 ;  /* 0x0000000300057213 */ /* 0x000fc60000000000 */
        /* <DEDUP_REMOVED lines=24> */
.L_x_2194:
[----:B------:R-:W-:Y:S01]  /*0e80*/  UIMAD UR6, UR7, UR4, URZ ;  /* 0x00000004070672a4 */ /* 0x000fe2000f8e023f */
[----:B------:R-:W-:Y:S01]  /*0e90*/  IMAD.U32 R0, RZ, RZ, UR11 ;  /* 0x0000000bff007e24 */ /* 0x000fe2000f8e00ff */
[----:B------:R-:W-:Y:S01]  /*0ea0*/  MOV R3, UR4 ;  /* 0x0000000400037c02 */ /* 0x000fe20008000f00 */
[----:B------:R-:W-:Y:S01]  /*0eb0*/  VIADD R18, R25, 0xffffff80 ;  /* 0xffffff8019127836 */ /* 0x000fe20000000000 */
[----:B------:R-:W-:Y:S01]  /*0ec0*/  R2UR UR5, R17 ;  /* 0x00000000110572ca */ /* 0x000fe200000e0000 */
[----:B0-----:R-:W-:Y:S01]  /*0ed0*/  IMAD.MOV.U32 R2, RZ, RZ, RZ ;  /* 0x000000ffff027224 */ /* 0x001fe200078e00ff */
[----:B------:R-:W-:Y:S01]  /*0ee0*/  VIADDMNMX R0, R3, UR6, R0, PT ;  /* 0x0000000603007c46 */ /* 0x000fe2000b800100 */
[----:B------:R-:W-:Y:S01]  /*0ef0*/  IMAD.U32 R22, RZ, RZ, UR6 ;  /* 0x00000006ff167e24 */ /* 0x000fe2000f8e00ff */
[----:B------:R-:W-:Y:S02]  /*0f00*/  PLOP3.LUT P0, PT, PT, PT, PT, 0x80, 0x0 ;  /* 0x000000000000781c */ /* 0x000fe40003f0f070 */
[----:B------:R-:W-:-:S02]  /*0f10*/  CS2R R150, SRZ ;  /* 0x0000000000967805 */ /* 0x000fc4000001ff00 */
[----:B------:R-:W-:Y:S02]  /*0f20*/  R2UR UR61, R0 ;  /* 0x00000000003d72ca */ /* 0x000fe400000e0000 */
[----:B------:R-:W-:Y:S02]  /*0f30*/  CS2R R148, SRZ ;  /* 0x0000000000947805 */ /* 0x000fe4000001ff00 */
[----:B------:R-:W-:Y:S02]  /*0f40*/  MOV R0, RZ ;  /* 0x000000ff00007202 */ /* 0x000fe40000000f00 */
[----:B------:R-:W-:Y:S02]  /*0f50*/  CS2R R146, SRZ ;  /* 0x0000000000927805 */ /* 0x000fe4000001ff00 */
[----:B------:R-:W-:Y:S02]  /*0f60*/  CS2R R144, SRZ ;  /* 0x0000000000907805 */ /* 0x000fe4000001ff00 */
[----:B------:R-:W-:-:S02]  /*0f70*/  CS2R R142, SRZ ;  /* 0x00000000008e7805 */ /* 0x000fc4000001ff00 */
[----:B------:R-:W-:Y:S01]  /*0f80*/  CS2R R140, SRZ ;  /* 0x00000000008c7805 */ /* 0x000fe2000001ff00 */
[----:B------:R-:W-:Y:S01]  /*0f90*/  UIMAD UR4, UR5, UR8, URZ ;  /* 0x00000008050472a4 */ /* 0x000fe2000f8e023f */
[----:B------:R-:W-:Y:S02]  /*0fa0*/  CS2R R138, SRZ ;  /* 0x00000000008a7805 */ /* 0x000fe4000001ff00 */
[----:B------:R-:W-:Y:S02]  /*0fb0*/  CS2R R136, SRZ ;  /* 0x0000000000887805 */ /* 0x000fe4000001ff00 */
[----:B------:R-:W-:Y:S02]  /*0fc0*/  CS2R R134, SRZ ;  /* 0x0000000000867805 */ /* 0x000fe4000001ff00 */
[----:B------:R-:W-:Y:S02]  /*0fd0*/  CS2R R132, SRZ ;  /* 0x0000000000847805 */ /* 0x000fe4000001ff00 */
[----:B------:R-:W-:Y:S01]  /*0fe0*/  CS2R R130, SRZ ;  /* 0x0000000000827805 */ /* 0x000fe2000001ff00 */
[----:B------:R-:W-:Y:S01]  /*0ff0*/  UISETP.GT.AND UP0, UPT, UR61, UR6, UPT ;  /* 0x000000063d00728c */ /* 0x000fe2000bf04270 */
[----:B------:R-:W-:Y:S01]  /*1000*/  IMAD.U32 R152, RZ, RZ, UR4 ;  /* 0x00000004ff987e24 */ /* 0x000fe2000f8e00ff */
[----:B------:R-:W-:-:S02]  /*1010*/  CS2R R128, SRZ ;  /* 0x0000000000807805 */ /* 0x000fc4000001ff00 */
[----:B------:R-:W-:Y:S02]  /*1020*/  CS2R R126, SRZ ;  /* 0x00000000007e7805 */ /* 0x000fe4000001ff00 */
[----:B------:R-:W-:Y:S02]  /*1030*/  CS2R R124, SRZ ;  /* 0x00000000007c7805 */ /* 0x000fe4000001ff00 */
[----:B------:R-:W-:Y:S02]  /*1040*/  CS2R R122, SRZ ;  /* 0x00000000007a7805 */ /* 0x000fe4000001ff00 */
[----:B------:R-:W-:Y:S02]  /*1050*/  PLOP3.LUT P1, PT, PT, PT, UP0, 0x80, 0x0 ;  /* 0x000000000000781c */ /* 0x000fe40003f2f008 */
        /* <DEDUP_REMOVED lines=85> */
.L_x_2196:
[----:B------:R-:W-:Y:S02]  /*15b0*/  R2UR UR4, R16 ;  /* 0x00000000100472ca */ /* 0x000fe400000e0000 */
[----:B------:R-:W-:-:S11]  /*15c0*/  SHF.L.U32 R0, RZ, 0x1f, RZ ;  /* 0x0000001fff007819 */ /* 0x000fd600000006ff */
[----:B------:R-:W0:Y:S02]  /*15d0*/  SYNCS.PHASECHK.TRANS64.TRYWAIT P0, [UR4+0x38800], R0 ;  /* 0x03880000ff0075a7 */ /* 0x000e240008000144 */
[----:B0-----:R-:W-:Y:S05]  /*15e0*/  @!P0 BRA `(.L_x_2197) ;  /* 0x0000014400308947 */ /* 0x001fea0003800000 */
.L_x_2284:
[----:B------:R-:W2:Y:S02]  /*15f0*/  LDL R2, [R1+0x4] ;  /* 0x0000040001027983 */ /* 0x000ea40000100800 */
[----:B--2---:R-:W-:-:S13]  /*1600*/  R2UR UR4, R2 ;  /* 0x00000000020472ca */ /* 0x004fda00000e0000 */
[----:B------:R-:W-:-:S06]  /*1610*/  ULOP3.LUT UR4, UR4, 0x1, URZ, 0xfc, !UPT ;  /* 0x0000000104047892 */ /* 0x000fcc000f8efc3f */
[----:B------:R-:W-:-:S04]  /*1620*/  MOV R2, UR4 ;  /* 0x0000000400027c02 */ /* 0x000fc80008000f00 */
[----:B------:R-:W-:-:S13]  /*1630*/  ISETP.NE.AND P0, PT, R2, 0x3, PT ;  /* 0x000000030200780c */ /* 0x000fda0003f05270 */
[----:B------:R-:W-:Y:S05]  /*1640*/  @!P0 BRA `(.L_x_2198) ;  /* 0x0000000000048947 */ /* 0x000fea0003800000 */
[----:B------:R-:W-:Y:S01]  /*1650*/  BPT.TRAP 0x1 ;  /* 0x000000040000795c */ /* 0x000fe20000300000 */
.L_x_2198:
[----:B------:R-:W-:-:S13]  /*1660*/  R2UR UR4, R16 ;  /* 0x00000000100472ca */ /* 0x000fda00000e0000 */
[----:B------:R1:W2:Y:S01]  /*1670*/  SYNCS.PHASECHK.TRANS64.TRYWAIT P1, [UR4+0x38830], R0 ;  /* 0x03883000ff0075a7 */ /* 0x0002a20008020144 */
[----:B------:R-:W-:Y:S05]  /*1680*/  @!P0 BRA `(.L_x_2199) ;  /* 0x0000000000048947 */ /* 0x000fea0003800000 */
[----:B------:R-:W-:Y:S01]  /*1690*/  BPT.TRAP 0x1 ;  /* 0x000000040000795c */ /* 0x000fe20000300000 */
.L_x_2199:
[----:B------:R-:W-:-:S05]  /*16a0*/  IMAD.U32 R4, RZ, RZ, UR36 ;  /* 0x00000024ff047e24 */ /* 0x000fca000f8e00ff */
[----:B------:R-:W-:Y:S01]  /*16b0*/  LOP3.LUT R4, R4, 0x10000, RZ, 0xfc, !PT ;  /* 0x0001000004047812 */ /* 0x000fe200078efcff */
[----:B--2---:R-:W-:Y:S06]  /*16c0*/  @P1 BRA `(.L_x_2200) ;  /* 0x00000000000c1947 */ /* 0x004fec0003800000 */
[----:B------:R-:W-:-:S13]  /*16d0*/  R2UR UR4, R16 ;  /* 0x00000000100472ca */ /* 0x000fda00000e0000 */
[----:B------:R-:W2:Y:S02]  /*16e0*/  SYNCS.PHASECHK.TRANS64.TRYWAIT P1, [UR4+0x38830], R0 ;  /* 0x03883000ff0075a7 */ /* 0x000ea40008020144 */
[----:B--2---:R-:W-:Y:S05]  /*16f0*/  @!P1 BRA `(.L_x_2201) ;  /* 0x0000014400089947 */ /* 0x004fea0003800000 */
.L_x_2200:
[----:B------:R-:W-:Y:S05]  /*1700*/  WARPSYNC.ALL ;  /* 0x0000000000007948 */ /* 0x000fea0003800000 */
[----:B------:R-:W-:Y:S01]  /*1710*/  IMAD.MOV.U32 R5, RZ, RZ, 0x40000040 ;  /* 0x40000040ff057424 */ /* 0x000fe200078e00ff */
[----:B------:R-:W-:Y:S01]  /*1720*/  R2UR UR4, R16 ;  /* 0x00000000100472ca */ /* 0x000fe200000e0000 */
[----:B------:R-:W-:-:S03]  /*1730*/  WARPGROUP.ARRIVE ;  /* 0x00000000000079c5 */ /* 0x000fc60000000000 */
        /* <DEDUP_REMOVED lines=16> */
[----:B------:R-:W-:Y:S01]  /*1840*/  R2UR UR21, R5 ;  /* 0x00000000051572ca */ /* 0x000fe200000e0000 */
[----:B------:R-:W-:Y:S01]  /*1850*/  IMAD.U32 R11, RZ, RZ, UR27 ;  /* 0x0000001bff0b7e24 */ /* 0x000fe2000f8e00ff */
[----:B------:R-:W-:Y:S01]  /*1860*/  R2UR UR4, R4 ;  /* 0x00000000040472ca */ /* 0x000fe200000e0000 */
[----:B------:R-:W-:Y:S01]  /*1870*/  ULOP3.LUT UR6, UR6, 0x3fff, URZ, 0xc0, !UPT ;  /* 0x00003fff06067892 */ /* 0x000fe2000f8ec03f */
[----:B------:R-:W-:Y:S01]  /*1880*/  UMOV UR31, 0x40000040 ;  /* 0x40000040001f7882 */ /* 0x000fe20000000000 */
[----:B------:R-:W-:-:S02]  /*1890*/  UMOV UR35, 0x40000040 ;  /* 0x4000004000237882 */ /* 0x000fc40000000000 */
[----:B------:R-:W-:Y:S01]  /*18a0*/  ULOP3.LUT UR24, UR6, 0x10000, URZ, 0xfc, !UPT ;  /* 0x0001000006187892 */ /* 0x000fe2000f8efc3f */
[----:B------:R-:W-:Y:S01]  /*18b0*/  UMOV UR39, 0x40000040 ;  /* 0x4000004000277882 */ /* 0x000fe20000000000 */
[----:B------:R-:W-:Y:S02]  /*18c0*/  UMOV UR43, 0x40000040 ;  /* 0x40000040002b7882 */ /* 0x000fe40000000000 */
[----:B------:R-:W-:Y:S02]  /*18d0*/  UIADD3 UR10, UR24, 0x80, URZ ;  /* 0x00000080180a7890 */ /* 0x000fe4000fffe03f */
[----:B------:R-:W-:Y:S02]  /*18e0*/  UIADD3 UR14, UR24, 0x100, URZ ;  /* 0x00000100180e7890 */ /* 0x000fe4000fffe03f */
[----:B------:R-:W-:Y:S01]  /*18f0*/  IMAD.U32 R15, RZ, RZ, UR24 ;  /* 0x00000018ff0f7e24 */ /* 0x000fe2000f8e00ff */
[----:B------:R-:W-:Y:S01]  /*1900*/  UMOV UR6, UR24 ;  /* 0x0000001800067c82 */ /* 0x000fe20008000000 */
[----:B------:R-:W-:Y:S01]  /*1910*/  UIADD3 UR18, UR24, 0x180, URZ ;  /* 0x0000018018127890 */ /* 0x000fe2000fffe03f */
[----:B------:R-:W-:Y:S01]  /*1920*/  HGMMA.64x16x16.F32 R56, gdesc[UR4], RZ, !UPT, gsb0 ;  /* 0x00200000043879f0 */ /* 0x000fe2000c0008ff */
[----:B------:R-:W-:Y:S01]  /*1930*/  UIADD3 UR22, UR24, 0x200, URZ ;  /* 0x0000020018167890 */ /* 0x000fe2000fffe03f */
[----:B------:R-:W-:Y:S01]  /*1940*/  R2UR UR6, R4 ;  /* 0x00000000040672ca */ /* 0x000fe200000e0000 */
[----:B------:R-:W-:Y:S01]  /*1950*/  UMOV UR5, 0x40000040 ;  /* 0x4000004000057882 */ /* 0x000fe20000000000 */
[----:B------:R-:W-:Y:S01]  /*1960*/  UIADD3 UR7, UR24, 0x204, URZ ;  /* 0x0000020418077890 */ /* 0x000fe2000fffe03f */
[----:B------:R-:W-:Y:S01]  /*1970*/  UMOV UR47, 0x40000040 ;  /* 0x40000040002f7882 */ /* 0x000fe20000000000 */
[----:B------:R-:W-:Y:S01]  /*1980*/  UMOV UR51, 0x40000040 ;  /* 0x4000004000337882 */ /* 0x000fe20000000000 */
[----:B------:R-:W-:Y:S01]  /*1990*/  UMOV UR55, 0x40000040 ;  /* 0x4000004000377882 */ /* 0x000fe20000000000 */
[----:B------:R-:W-:-:S07]  /*19a0*/  UMOV UR59, 0x40000040 ;  /* 0x40000040003b7882 */ /* 0x000fce0000000000 */
[----:B------:R-:W-:-:S07]  /*19b0*/  UIADD3 UR4, UR6, 0x2, URZ ;  /* 0x0000000206047890 */ /* 0x000fce000fffe03f */
[----:B------:R-:W-:Y:S01]  /*19c0*/  UMOV UR26, UR4 ;  /* 0x00000004001a7c82 */ /* 0x000fe20008000000 */
[----:B------:R-:W-:Y:S01]  /*19d0*/  UIADD3 UR4, UR24, 0x202, URZ ;  /* 0x0000020218047890 */ /* 0x000fe2000fffe03f */
[----:B------:R-:W-:Y:S01]  /*19e0*/  MOV R10, UR26 ;  /* 0x0000001a000a7c02 */ /* 0x000fe20008000f00 */
        /* <DEDUP_REMOVED lines=52> */
[----:B------:R-:W-:-:S06]  /*1d30*/  UMOV UR27, 0x40000040 ;  /* 0x40000040001b7882 */ /* 0x000fcc0000000000 */
        /* <DEDUP_REMOVED lines=120> */
[----:B------:R-:W-:Y:S01]  /*24c0*/  IMAD.U32 R9, RZ, RZ, UR15 ;  /* 0x0000000fff097e24 */ /* 0x000fe2000f8e00ff */
        /* <DEDUP_REMOVED lines=345> */
.L_x_2202:
[----:B------:R-:W-:Y:S01]  /*3a60*/  LOP3.LUT R3, R64, 0xffffff80, RZ, 0xc0, !PT ;  /* 0xffffff8040037812 */ /* 0x000fe200078ec0ff */
[----:B------:R-:W-:Y:S01]  /*3a70*/  UMOV UR7, 0xffffffb0 ;  /* 0xffffffb000077882 */ /* 0x000fe20000000000 */
[----:B------:R-:W-:Y:S01]  /*3a80*/  R2UR UR6, R19 ;  /* 0x00000000130672ca */ /* 0x000fe200000e0000 */
[----:B------:R-:W-:Y:S01]  /*3a90*/  UIMAD UR7, UR61, UR7, 0x51 ;  /* 0x000000513d0774a4 */ /* 0x000fe2000f8e0207 */
[----:B------:R-:W-:Y:S01]  /*3aa0*/  IADD3 R3, R18, -R3, RZ ;  /* 0x8000000312037210 */ /* 0x000fe20007ffe0ff */
[----:B------:R-:W-:Y:S01]  /*3ab0*/  ULDC UR10, c[0x0][0x9d8] ;  /* 0x00027600000a7ab9 */ /* 0x000fe20000000800 */
[----:B------:R-:W-:Y:S01]  /*3ac0*/  LEA.HI R65, R65, R18, RZ, 0x2 ;  /* 0x0000001241417211 */ /* 0x000fe200078f10ff */
[----:B------:R-:W-:Y:S01]  /*3ad0*/  FMUL.FTZ R58, R58, UR10 ;  /* 0x0000000a3a3a7c20 */ /* 0x000fe20008410000 */
[----:B------:R-:W-:Y:S01]  /*3ae0*/  SHF.R.S32.HI R0, RZ, 0x1f, R3 ;  /* 0x0000001fff007819 */ /* 0x000fe20000011403 */
[----:B------:R-:W-:Y:S01]  /*3af0*/  FMUL.FTZ R59, R59, UR10 ;  /* 0x0000000a3b3b7c20 */ /* 0x000fe20008410000 */
[----:B------:R-:W-:Y:S01]  /*3b00*/  LOP3.LUT R65, R65, 0xfffffffc, RZ, 0xc0, !PT ;  /* 0xfffffffc41417812 */ /* 0x000fe200078ec0ff */
[----:B------:R-:W-:Y:S01]  /*3b10*/  FMUL.FTZ R62, R62, UR10 ;  /* 0x0000000a3e3e7c20 */ /* 0x000fe20008410000 */
[CC--:B------:R-:W-:Y:S01]  /*3b20*/  LEA.HI R2, R0.reuse, R3.reuse, RZ, 0x2 ;  /* 0x0000000300027211 */ /* 0x0c0fe200078f10ff */
[----:B------:R-:W0:Y:S01]  /*3b30*/  MUFU.TANH R58, R58 ;  /* 0x0000003a003a7308 */ /* 0x000e220000002400 */
[----:B------:R-:W-:Y:S01]  /*3b40*/  LEA.HI R6, R0, R3, RZ, 0x5 ;  /* 0x0000000300067211 */ /* 0x000fe200078f28ff */
[----:B------:R-:W-:Y:S01]  /*3b50*/  IMAD.IADD R65, R18, 0x1, -R65 ;  /* 0x0000000112417824 */ /* 0x000fe200078e0a41 */
[--C-:B------:R-:W-:Y:S01]  /*3b60*/  SHF.R.S32.HI R0, RZ, 0x2, R2.reuse ;  /* 0x00000002ff007819 */ /* 0x100fe20000011402 */
[----:B------:R-:W-:Y:S01]  /*3b70*/  UISETP.NE.AND UP0, UPT, UR6, URZ, UPT ;  /* 0x0000003f0600728c */ /* 0x000fe2000bf05270 */
[----:B------:R-:W-:Y:S01]  /*3b80*/  SHF.R.S32.HI R7, RZ, 0x1f, R2 ;  /* 0x0000001fff077819 */ /* 0x000fe20000011402 */
[----:B------:R-:W-:Y:S01]  /*3b90*/  FMUL.FTZ R63, R63, UR10 ;  /* 0x0000000a3f3f7c20 */ /* 0x000fe20008410000 */
[----:B------:R-:W-:Y:S01]  /*3ba0*/  LEA.HI R12, R66, R66, RZ, 0x1 ;  /* 0x00000042420c7211 */ /* 0x000fe200078f08ff */
[----:B------:R-:W1:Y:S01]  /*3bb0*/  MUFU.TANH R59, R59 ;  /* 0x0000003b003b7308 */ /* 0x000e620000002400 */
[----:B------:R-:W-:Y:S01]  /*3bc0*/  SHF.R.S32.HI R6, RZ, 0x5, R6 ;  /* 0x00000005ff067819 */ /* 0x000fe20000011406 */
[----:B------:R-:W-:Y:S01]  /*3bd0*/  ULDC UR14, c[0x0][0x288] ;  /* 0x0000a200000e7ab9 */ /* 0x000fe20000000800 */
[-C--:B------:R-:W-:Y:S01]  /*3be0*/  LEA.HI R7, R7, R0.reuse, RZ, 0x3 ;  /* 0x0000000007077211 */ /* 0x080fe200078f18ff */
[----:B------:R-:W-:Y:S01]  /*3bf0*/  FMUL.FTZ R50, R50, UR10 ;  /* 0x0000000a32327c20 */ /* 0x000fe20008410000 */
[----:B------:R-:W-:Y:S01]  /*3c00*/  LOP3.LUT R13, R12, 0x3fffffe, RZ, 0xc0, !PT ;  /* 0x03fffffe0c0d7812 */ /* 0x000fe200078ec0ff */
[----:B------:R-:W-:Y:S01]  /*3c10*/  FMUL.FTZ R49, R49, UR10 ;  /* 0x0000000a31317c20 */ /* 0x000fe20008410000 */
[----:B------:R-:W-:Y:S01]  /*3c20*/  LEA R12, R6, UR60, 0x4 ;  /* 0x0000003c060c7c11 */ /* 0x000fe2000f8e20ff */
[----:B------:R-:W-:Y:S01]  /*3c30*/  @UP0 ULDC UR6, c[0x0][0x44c] ;  /* 0x0001130000060ab9 */ /* 0x000fe20000000800 */
[----:B------:R-:W-:Y:S01]  /*3c40*/  LOP3.LUT R7, R7, 0xfffffff8, RZ, 0xc0, !PT ;  /* 0xfffffff807077812 */ /* 0x000fe200078ec0ff */
[----:B------:R-:W-:Y:S01]  /*3c50*/  IMAD.IADD R13, R66, 0x1, -R13 ;  /* 0x00000001420d7824 */ /* 0x000fe200078e0a0d */
[----:B------:R-:W-:Y:S01]  /*3c60*/  LEA.HI R6, R65, R65, RZ, 0x1 ;  /* 0x0000004141067211 */ /* 0x000fe200078f08ff */
[----:B------:R-:W2:Y:S01]  /*3c70*/  MUFU.TANH R62, R62 ;  /* 0x0000003e003e7308 */ /* 0x000ea20000002400 */
[----:B------:R-:W-:Y:S01]  /*3c80*/  IADD3 R12, R12, R0, -R7 ;  /* 0x000000000c0c7210 */ /* 0x000fe20007ffe807 */
[----:B------:R-:W-:Y:S01]  /*3c90*/  FMUL.FTZ R52, R52, UR10 ;  /* 0x0000000a34347c20 */ /* 0x000fe20008410000 */
[----:B------:R-:W-:Y:S01]  /*3ca0*/  LOP3.LUT R6, R6, 0x1ffffffe, RZ, 0xc0, !PT ;  /* 0x1ffffffe06067812 */ /* 0x000fe200078ec0ff */
[----:B------:R-:W-:Y:S01]  /*3cb0*/  FMUL.FTZ R51, R51, UR10 ;  /* 0x0000000a33337c20 */ /* 0x000fe20008410000 */
[----:B------:R-:W-:Y:S01]  /*3cc0*/  PLOP3.LUT P1, PT, PT, PT, UP0, 0x80, 0x0 ;  /* 0x000000000000781c */ /* 0x000fe20003f2f008 */
[----:B------:R-:W-:Y:S01]  /*3cd0*/  FMUL.FTZ R42, R42, UR10 ;  /* 0x0000000a2a2a7c20 */ /* 0x000fe20008410000 */
[----:B------:R-:W-:Y:S01]  /*3ce0*/  LEA R13, R13, R12, 0x6 ;  /* 0x0000000c0d0d7211 */ /* 0x000fe200078e30ff */
[----:B------:R-:W-:Y:S01]  /*3cf0*/  IMAD.IADD R6, R65, 0x1, -R6 ;  /* 0x0000000141067824 */ /* 0x000fe200078e0a06 */
[----:B------:R-:W-:Y:S01]  /*3d00*/  PLOP3.LUT P2, PT, PT, PT, UP0, 0x80, 0x0 ;  /* 0x000000000000781c */ /* 0x000fe20003f4f008 */
[----:B------:R-:W3:Y:S01]  /*3d10*/  MUFU.TANH R63, R63 ;  /* 0x0000003f003f7308 */ /* 0x000ee20000002400 */
[----:B------:R-:W-:Y:S01]  /*3d20*/  R2UR UR22, R152 ;  /* 0x00000000981672ca */ /* 0x000fe200000e0000 */
[----:B------:R-:W-:Y:S01]  /*3d30*/  IMAD R14, R6, 0x8, R13 ;  /* 0x00000008060e7824 */ /* 0x000fe200078e020d */
[----:B------:R-:W-:Y:S01]  /*3d40*/  LOP3.LUT R18, R2, 0x7ffffffc, RZ, 0xc0, !PT ;  /* 0x7ffffffc02127812 */ /* 0x000fe200078ec0ff */
[----:B------:R-:W-:Y:S01]  /*3d50*/  FMUL.FTZ R43, R43, UR10 ;  /* 0x0000000a2b2b7c20 */ /* 0x000fe20008410000 */
[----:B------:R-:W-:Y:S01]  /*3d60*/  FMUL.FTZ R54, R54, UR10 ;  /* 0x0000000a36367c20 */ /* 0x000fe20008410000 */
[----:B------:R-:W-:-:S02]  /*3d70*/  IMAD.MOV.U32 R0, RZ, RZ, R14 ;  /* 0x000000ffff007224 */ /* 0x000fc400078e000e */
[----:B------:R-:W-:Y:S01]  /*3d80*/  FMUL.FTZ R46, R46, UR10 ;  /* 0x0000000a2e2e7c20 */ /* 0x000fe20008410000 */
[----:B------:R-:W-:Y:S01]  /*3d90*/  @P1 IMAD.HI.U32 R6, R14, UR6, RZ ;  /* 0x000000060e061c27 */ /* 0x000fe2000f8e00ff */
[----:B------:R-:W-:Y:S01]  /*3da0*/  @UP0 ULDC UR6, c[0x0][0x450] ;  /* 0x0001140000060ab9 */ /* 0x000fe20000000800 */
[----:B------:R-:W-:Y:S02]  /*3db0*/  MUFU.TANH R50, R50 ;  /* 0x0000003200327308 */ /* 0x000fe40000002400 */
[----:B------:R-:W-:Y:S01]  /*3dc0*/  FMUL.FTZ R55, R55, UR10 ;  /* 0x0000000a37377c20 */ /* 0x000fe20008410000 */
[----:B------:R-:W-:Y:S01]  /*3dd0*/  IMAD.IADD R18, R3, 0x1, -R18 ;  /* 0x0000000103127824 */ /* 0x000fe200078e0a12 */
[----:B------:R-:W-:Y:S01]  /*3de0*/  @P2 SHF.R.U32.HI R0, RZ, UR6, R6 ;  /* 0x00000006ff002c19 */ /* 0x000fe20008011606 */
[----:B------:R-:W-:Y:S01]  /*3df0*/  UIMAD UR6, UR61, -0x50, UR22 ;  /* 0xffffffb03d0678a4 */ /* 0x000fe2000f8e0216 */
[----:B------:R-:W-:Y:S01]  /*3e00*/  MOV R3, UR7 ;  /* 0x0000000700037c02 */ /* 0x000fe20008000f00 */
[----:B------:R-:W-:-:S02]  /*3e10*/  IMAD.U32 R12, RZ, RZ, UR22 ;  /* 0x00000016ff0c7e24 */ /* 0x000fc4000f8e00ff */
[----:B------:R-:W-:Y:S01]  /*3e20*/  FMUL.FTZ R47, R47, UR10 ;  /* 0x0000000a2f2f7c20 */ /* 0x000fe20008410000 */
[----:B------:R-:W4:Y:S01]  /*3e30*/  SHFL.IDX PT, R6, R0, 0x1, 0x1c1f ;  /* 0x003c1f0000067f89 */ /* 0x000f2200000e0000 */
[----:B------:R-:W-:Y:S01]  /*3e40*/  UIADD3 UR6, UR6, 0x50, URZ ;  /* 0x0000005006067890 */ /* 0x000fe2000fffe03f */
[----:B------:R-:W-:Y:S01]  /*3e50*/  IMAD R3, R18, -0x2, R3 ;  /* 0xfffffffe12037824 */ /* 0x000fe200078e0203 */
[----:B------:R-:W-:Y:S01]  /*3e60*/  MUFU.TANH R64, R49 ;  /* 0x0000003100407308 */ /* 0x000fe20000002400 */
[----:B------:R-:W-:Y:S01]  /*3e70*/  FMUL.FTZ R48, R48, UR10 ;  /* 0x0000000a30307c20 */ /* 0x000fe20008410000 */
[----:B------:R-:W-:Y:S01]  /*3e80*/  FMUL.FTZ R57, R57, UR10 ;  /* 0x0000000a39397c20 */ /* 0x000fe20008410000 */
[----:B------:R-:W-:Y:S01]  /*3e90*/  FMUL.FTZ R34, R34, UR10 ;  /* 0x0000000a22227c20 */ /* 0x000fe20008410000 */
[----:B------:R-:W-:Y:S01]  /*3ea0*/  IMAD.U32 R7, RZ, RZ, UR6 ;  /* 0x00000006ff077e24 */ /* 0x000fe2000f8e00ff */
[----:B------:R-:W-:Y:S01]  /*3eb0*/  IADD3 R3, R3, -UR14, R12 ;  /* 0x8000000e03037c10 */ /* 0x000fe2000fffe00c */
[----:B------:R-:W-:Y:S01]  /*3ec0*/  FMUL.FTZ R38, R38, UR10 ;  /* 0x0000000a26267c20 */ /* 0x000fe20008410000 */
[----:B------:R-:W-:Y:S01]  /*3ed0*/  FMUL.FTZ R35, R35, UR10 ;  /* 0x0000000a23237c20 */ /* 0x000fe20008410000 */
[----:B------:R-:W-:Y:S01]  /*3ee0*/  IMAD R2, R18, -0x2, R7 ;  /* 0xfffffffe12027824 */ /* 0x000fe200078e0207 */
        /* <DEDUP_REMOVED lines=10> */
[----:B------:R-:W2:Y:S01]  /*3f90*/  SHFL.IDX PT, R0, R0, RZ, 0x1c1f ;  /* 0x001c1fff00007589 */ /* 0x000ea200000e0000 */
[----:B------:R-:W-:Y:S01]  /*3fa0*/  FMUL.FTZ R53, R53, UR10 ;  /* 0x0000000a35357c20 */ /* 0x000fe20008410000 */
[--C-:B----4-:R-:W-:Y:S01]  /*3fb0*/  VIADDMNMX R6, R6, R3, R2.reuse, PT ;  /* 0x0000000306067246 */ /* 0x110fe20003800102 */
[----:B------:R-:W-:Y:S01]  /*3fc0*/  FMUL.FTZ R40, R40, UR10 ;  /* 0x0000000a28287c20 */ /* 0x000fe20008410000 */
[----:B------:R-:W-:Y:S01]  /*3fd0*/  FMUL.FTZ R41, R41, UR10 ;  /* 0x0000000a29297c20 */ /* 0x000fe20008410000 */
[----:B------:R-:W-:Y:S01]  /*3fe0*/  FMUL.FTZ R44, R44, UR10 ;  /* 0x0000000a2c2c7c20 */ /* 0x000fe20008410000 */
[C---:B------:R-:W-:Y:S01]  /*3ff0*/  ISETP.GT.AND P1, PT, R6.reuse, RZ, PT ;  /* 0x000000ff0600720c */ /* 0x040fe20003f24270 */
[----:B------:R0:W-:Y:S01]  /*4000*/  MUFU.TANH R13, R42 ;  /* 0x0000002a000d7308 */ /* 0x0001e20000002400 */
[----:B------:R-:W-:Y:S01]  /*4010*/  ISETP.GT.AND P2, PT, R6, 0x1, PT ;  /* 0x000000010600780c */ /* 0x000fe20003f44270 */
[----:B------:R-:W-:Y:S01]  /*4020*/  FMUL.FTZ R24, R24, UR10 ;  /* 0x0000000a18187c20 */ /* 0x000fe20008410000 */
[----:B------:R-:W-:Y:S01]  /*4030*/  ISETP.GT.AND P3, PT, R6, 0x8, PT ;  /* 0x000000080600780c */ /* 0x000fe20003f64270 */
[----:B------:R-:W-:Y:S01]  /*4040*/  FMUL.FTZ R45, R45, UR10 ;  /* 0x0000000a2d2d7c20 */ /* 0x000fe20008410000 */
[----:B------:R-:W-:Y:S01]  /*4050*/  FMUL.FTZ R25, R25, UR10 ;  /* 0x0000000a19197c20 */ /* 0x000fe20008410000 */
[----:B------:R-:W-:Y:S01]  /*4060*/  FMUL.FTZ R32, R32, UR10 ;  /* 0x0000000a20207c20 */ /* 0x000fe20008410000 */
[----:B------:R-:W-:Y:S01]  /*4070*/  FMUL.FTZ R28, R28, UR10 ;  /* 0x0000000a1c1c7c20 */ /* 0x000fe20008410000 */
[----:B------:R1:W-:Y:S01]  /*4080*/  MUFU.TANH R52, R43 ;  /* 0x0000002b00347308 */ /* 0x0003e20000002400 */
[----:B0-----:R-:W-:Y:S01]  /*4090*/  FSEL R42, R58, -INF , P1 ;  /* 0xff8000003a2a7808 */ /* 0x001fe20000800000 */
[----:B------:R-:W-:Y:S01]  /*40a0*/  FMUL.FTZ R33, R33, UR10 ;  /* 0x0000000a21217c20 */ /* 0x000fe20008410000 */
[----:B------:R-:W-:Y:S01]  /*40b0*/  ISETP.GT.AND P1, PT, R6, 0x9, PT ;  /* 0x000000090600780c */ /* 0x000fe20003f24270 */
[----:B------:R-:W-:Y:S01]  /*40c0*/  ULDC UR6, c[0x0][0x988] ;  /* 0x0002620000067ab9 */ /* 0x000fe20000000800 */
[----:B------:R-:W-:Y:S01]  /*40d0*/  FMUL.FTZ R36, R36, UR10 ;  /* 0x0000000a24247c20 */ /* 0x000fe20008410000 */
[----:B------:R-:W-:Y:S01]  /*40e0*/  FMUL.FTZ R37, R37, UR10 ;  /* 0x0000000a25257c20 */ /* 0x000fe20008410000 */
[----:B------:R-:W-:Y:S01]  /*40f0*/  FMUL.FTZ R29, R29, UR10 ;  /* 0x0000000a1d1d7c20 */ /* 0x000fe20008410000 */
[----:B------:R-:W0:Y:S01]  /*4100*/  MUFU.TANH R54, R54 ;  /* 0x0000003600367308 */ /* 0x000e220000002400 */
[----:B-1----:R-:W-:Y:S01]  /*4110*/  FSEL R43, R59, -INF , P2 ;  /* 0xff8000003b2b7808 */ /* 0x002fe20001000000 */
[----:B------:R-:W-:Y:S01]  /*4120*/  @UP0 ULDC UR10, c[0x0][0x44c] ;  /* 0x00011300000a0ab9 */ /* 0x000fe20000000800 */
[----:B------:R-:W-:Y:S01]  /*4130*/  ISETP.GT.AND P2, PT, R6, 0x10, PT ;  /* 0x000000100600780c */ /* 0x000fe20003f44270 */
[----:B------:R-:W-:Y:S01]  /*4140*/  @UP0 ULDC UR15, c[0x0][0x450] ;  /* 0x00011400000f0ab9 */ /* 0x000fe20000000800 */
[----:B------:R-:W-:Y:S01]  /*4150*/  FMNMX.FTZ R7, R42, R43, !PT ;  /* 0x0000002b2a077209 */ /* 0x000fe20007810000 */
[----:B------:R-:W-:Y:S01]  /*4160*/  UIADD3 UR18, UR61, -0x2, URZ ;  /* 0xfffffffe3d127890 */ /* 0x000fe2000fffe03f */
[----:B--2---:R-:W-:Y:S01]  /*4170*/  VIADDMNMX R0, R0, R3, R2, PT ;  /* 0x0000000300007246 */ /* 0x004fe20003800102 */
[----:B------:R1:W-:Y:S01]  /*4180*/  MUFU.TANH R20, R46 ;  /* 0x0000002e00147308 */ /* 0x0003e20000002400 */
[----:B------:R-:W-:Y:S01]  /*4190*/  R2UR UR11, R16 ;  /* 0x00000000100b72ca */ /* 0x000fe200000e0000 */
[----:B------:R-:W-:Y:S01]  /*41a0*/  UMOV UR61, URZ ;  /* 0x0000003f003d7c82 */ /* 0x000fe20008000000 */
[----:B------:R-:W-:Y:S01]  /*41b0*/  R2UR UR19, R22 ;  /* 0x00000000161372ca */ /* 0x000fe200000e0000 */
[----:B------:R-:W-:Y:S01]  /*41c0*/  IMAD.U32 R212, RZ, RZ, UR18 ;  /* 0x00000012ffd47e24 */ /* 0x000fe2000f8e00ff */
[----:B------:R-:W-:-:S02]  /*41d0*/  CS2R R150, SRZ ;  /* 0x0000000000967805 */ /* 0x000fc4000001ff00 */
[----:B------:R-:W-:Y:S02]  /*41e0*/  CS2R R148, SRZ ;  /* 0x0000000000947805 */ /* 0x000fe4000001ff00 */
[----:B------:R-:W-:Y:S01]  /*41f0*/  CS2R R146, SRZ ;  /* 0x0000000000927805 */ /* 0x000fe2000001ff00 */
[----:B------:R-:W2:Y:S01]  /*4200*/  MUFU.TANH R51, R55 ;  /* 0x0000003700337308 */ /* 0x000ea20000002400 */
[----:B-1----:R-:W-:Y:S02]  /*4210*/  FSEL R46, R62, -INF , P3 ;  /* 0xff8000003e2e7808 */ /* 0x002fe40001800000 */
[----:B------:R-:W-:Y:S02]  /*4220*/  CS2R R144, SRZ ;  /* 0x0000000000907805 */ /* 0x000fe4000001ff00 */
[----:B------:R-:W-:Y:S02]  /*4230*/  ISETP.GT.AND P3, PT, R0, 0x8, PT ;  /* 0x000000080000780c */ /* 0x000fe40003f64270 */
[----:B------:R-:W-:-:S02]  /*4240*/  CS2R R142, SRZ ;  /* 0x00000000008e7805 */ /* 0x000fc4000001ff00 */
[----:B------:R-:W-:Y:S01]  /*4250*/  FMNMX.FTZ R12, R46, R7, !PT ;  /* 0x000000072e0c7209 */ /* 0x000fe20007810000 */
[----:B------:R-:W-:Y:S01]  /*4260*/  UIADD3 UR7, UR11, 0x38840, URZ ;  /* 0x000388400b077890 */ /* 0x000fe2000fffe03f */
[----:B------:R-:W-:Y:S01]  /*4270*/  CS2R R140, SRZ ;  /* 0x00000000008c7805 */ /* 0x000fe2000001ff00 */
[----:B------:R3:W1:Y:S01]  /*4280*/  MUFU.TANH R21, R47 ;  /* 0x0000002f00157308 */ /* 0x0006620000002400 */
[----:B------:R-:W-:Y:S01]  /*4290*/  UIMAD.WIDE.U32 UR10, UR60, UR10, URZ ;  /* 0x0000000a3c0a72a5 */ /* 0x000fe2000f8e003f */
[----:B------:R-:W-:Y:S02]  /*42a0*/  CS2R R138, SRZ ;  /* 0x00000000008a7805 */ /* 0x000fe4000001ff00 */
[----:B------:R-:W-:Y:S02]  /*42b0*/  CS2R R136, SRZ ;  /* 0x0000000000887805 */ /* 0x000fe4000001ff00 */
[----:B------:R-:W-:Y:S01]  /*42c0*/  CS2R R134, SRZ ;  /* 0x0000000000867805 */ /* 0x000fe2000001ff00 */
[----:B------:R-:W-:Y:S01]  /*42d0*/  @UP0 USHF.R.U32.HI UR60, URZ, UR15, UR11 ;  /* 0x0000000f3f3c0299 */ /* 0x000fe2000801160b */
[----:B------:R-:W-:-:S02]  /*42e0*/  CS2R R132, SRZ ;  /* 0x0000000000847805 */ /* 0x000fc4000001ff00 */
[----:B------:R-:W-:Y:S01]  /*42f0*/  CS2R R130, SRZ ;  /* 0x0000000000827805 */ /* 0x000fe2000001ff00 */
[----:B------:R4:W-:Y:S01]  /*4300*/  MUFU.TANH R71, R48 ;  /* 0x0000003000477308 */ /* 0x0009e20000002400 */
[----:B---3--:R-:W-:Y:S01]  /*4310*/  FSEL R47, R63, -INF , P1 ;  /* 0xff8000003f2f7808 */ /* 0x008fe20000800000 */
[----:B------:R-:W-:Y:S01]  /*4320*/  UIADD3 UR10, UR60, -UR14, UR22 ;  /* 0x8000000e3c0a7290 */ /* 0x000fe2000fffe016 */
[----:B------:R-:W-:Y:S01]  /*4330*/  ISETP.GT.AND P1, PT, R6, 0x11, PT ;  /* 0x000000110600780c */ /* 0x000fe20003f24270 */
[----:B------:R-:W3:Y:S01]  /*4340*/  S2UR UR22, SR_CgaCtaId ;  /* 0x00000000001679c3 */ /* 0x000ee20000008800 */
[----:B------:R-:W-:Y:S01]  /*4350*/  FMNMX.FTZ R7, R47, R12, !PT ;  /* 0x0000000c2f077209 */ /* 0x000fe20007810000 */
[----:B------:R-:W-:Y:S01]  /*4360*/  UIMAD.WIDE UR10, UR10, 0x66666667, URZ ;  /* 0x666666670a0a78a5 */ /* 0x000fe2000f8e023f */
[----:B-----5:R-:W-:Y:S01]  /*4370*/  FSEL R49, R49, -INF , P1 ;  /* 0xff80000031317808 */ /* 0x020fe20000800000 */
[----:B------:R-:W-:Y:S01]  /*4380*/  MUFU.TANH R68, R57 ;  /* 0x0000003900447308 */ /* 0x000fe20000002400 */
[----:B----4-:R-:W-:Y:S01]  /*4390*/  FSEL R48, R50, -INF , P2 ;  /* 0xff80000032307808 */ /* 0x010fe20001000000 */
[----:B------:R-:W-:Y:S01]  /*43a0*/  USHF.R.U32.HI UR10, URZ, 0x1f, UR11 ;  /* 0x0000001f3f0a7899 */ /* 0x000fe2000801160b */
[----:B------:R-:W-:-:S02]  /*43b0*/  ISETP.GT.AND P2, PT, R6, 0x18, PT ;  /* 0x000000180600780c */ /* 0x000fc40003f44270 */
[----:B------:R-:W-:Y:S02]  /*43c0*/  CS2R R128, SRZ ;  /* 0x0000000000807805 */ /* 0x000fe4000001ff00 */
[----:B------:R-:W-:Y:S01]  /*43d0*/  FMNMX.FTZ R12, R48, R7, !PT ;  /* 0x00000007300c7209 */ /* 0x000fe20007810000 */
[----:B------:R-:W-:Y:S01]  /*43e0*/  ULEA.HI.SX32 UR10, UR11, UR10, 0x1b ;  /* 0x0000000a0b0a7291 */ /* 0x000fe2000f8fda3f */
[----:B------:R-:W-:Y:S01]  /*43f0*/  ISETP.GT.AND P1, PT, R6, 0x19, PT ;  /* 0x000000190600780c */ /* 0x000fe20003f24270 */
[----:B------:R-:W4:Y:S01]  /*4400*/  MUFU.TANH R34, R34 ;  /* 0x0000002200227308 */ /* 0x000f220000002400 */
[----:B0-----:R-:W-:Y:S01]  /*4410*/  FSEL R50, R54, -INF , P2 ;  /* 0xff80000036327808 */ /* 0x001fe20001000000 */
[----:B------:R-:W-:Y:S01]  /*4420*/  UISETP.LT.AND UP0, UPT, UR19, UR10, UPT ;  /* 0x0000000a1300728c */ /* 0x000fe2000bf01270 */
[----:B------:R-:W-:Y:S02]  /*4430*/  FMNMX.FTZ R7, R49, R12, !PT ;  /* 0x0000000c31077209 */ /* 0x000fe40007810000 */
[----:B------:R-:W-:-:S02]  /*4440*/  CS2R R126, SRZ ;  /* 0x00000000007e7805 */ /* 0x000fc4000001ff00 */
[----:B------:R-:W-:Y:S01]  /*4450*/  ISETP.GT.AND P2, PT, R6, 0x20, PT ;  /* 0x000000200600780c */ /* 0x000fe20003f44270 */
[----:B------:R-:W-:Y:S01]  /*4460*/  USEL UR11, UR19, UR10, !UP0 ;  /* 0x0000000a130b7287 */ /* 0x000fe2000c000000 */
[----:B--2---:R-:W-:Y:S01]  /*4470*/  FSEL R51, R51, -INF , P1 ;  /* 0xff80000033337808 */ /* 0x004fe20000800000 */
[----:B------:R0:W2:Y:S01]  /*4480*/  MUFU.TANH R57, R38 ;  /* 0x0000002600397308 */ /* 0x0000a20000002400 */
[----:B------:R-:W-:Y:S01]  /*4490*/  FMNMX.FTZ R12, R50, R7, !PT ;  /* 0x00000007320c7209 */ /* 0x000fe20007810000 */
[----:B------:R-:W-:Y:S01]  /*44a0*/  UISETP.GE.AND UP0, UPT, UR18, UR11, UPT ;  /* 0x0000000b1200728c */ /* 0x000fe2000bf06270 */
[----:B------:R-:W-:Y:S01]  /*44b0*/  ISETP.GT.AND P1, PT, R6, 0x21, PT ;  /* 0x000000210600780c */ /* 0x000fe20003f24270 */
[----:B---3--:R-:W-:Y:S01]  /*44c0*/  UPRMT UR7, UR22, 0x654, UR7 ;  /* 0x0000065416077896 */ /* 0x008fe20008000007 */
[----:B------:R-:W-:Y:S01]  /*44d0*/  FMNMX.FTZ R7, R51, R12, !PT ;  /* 0x0000000c33077209 */ /* 0x000fe20007810000 */
[----:B------:R-:W-:Y:S01]  /*44e0*/  IMAD.U32 R213, RZ, RZ, UR11 ;  /* 0x0000000bffd57e24 */ /* 0x000fe2000f8e00ff */
[----:B------:R-:W-:Y:S01]  /*44f0*/  FSEL R52, R52, -INF , P1 ;  /* 0xff80000034347808 */ /* 0x000fe20000800000 */
[----:B------:R-:W3:Y:S01]  /*4500*/  MUFU.TANH R35, R35 ;  /* 0x0000002300237308 */ /* 0x000ee20000002400 */
[----:B0-----:R-:W-:-:S02]  /*4510*/  FSEL R38, R13, -INF , P2 ;  /* 0xff8000000d267808 */ /* 0x001fc40001000000 */
[----:B------:R-:W-:Y:S02]  /*4520*/  CS2R R124, SRZ ;  /* 0x00000000007c7805 */ /* 0x000fe4000001ff00 */
[----:B------:R-:W-:Y:S02]  /*4530*/  ISETP.GT.AND P2, PT, R6, 0x28, PT ;  /* 0x000000280600780c */ /* 0x000fe40003f44270 */
[----:B------:R-:W-:Y:S02]  /*4540*/  CS2R R122, SRZ ;  /* 0x00000000007a7805 */ /* 0x000fe4000001ff00 */
[----:B------:R-:W-:Y:S01]  /*4550*/  FMNMX.FTZ R7, R38, R7, !PT ;  /* 0x0000000726077209 */ /* 0x000fe20007810000 */
[----:B------:R-:W-:Y:S01]  /*4560*/  SYNCS.ARRIVE.TRANS64.RED.A1T0 RZ, [UR7], RZ ;  /* 0x000000ffffff79a7 */ /* 0x000fe20008100407 */
[----:B------:R-:W-:Y:S01]  /*4570*/  ISETP.GT.AND P1, PT, R6, 0x29, PT ;  /* 0x000000290600780c */ /* 0x000fe20003f24270 */
[----:B------:R0:W5:Y:S01]  /*4580*/  MUFU.TANH R58, R39 ;  /* 0x00000027003a7308 */ /* 0x0001620000002400 */
[----:B------:R-:W-:Y:S01]  /*4590*/  FMNMX.FTZ R12, R52, R7, !PT ;  /* 0x00000007340c7209 */ /* 0x000fe20007810000 */
[----:B------:R-:W-:Y:S01]  /*45a0*/  UMOV UR7, URZ ;  /* 0x0000003f00077c82 */ /* 0x000fe20008000000 */
[----:B-1----:R-:W-:-:S02]  /*45b0*/  FSEL R54, R21, -INF , P1 ;  /* 0xff80000015367808 */ /* 0x002fc40000800000 */
[----:B------:R-:W-:Y:S02]  /*45c0*/  CS2R R120, SRZ ;  /* 0x0000000000787805 */ /* 0x000fe4000001ff00 */
[----:B------:R-:W-:Y:S02]  /*45d0*/  ISETP.GT.AND P1, PT, R6, 0x31, PT ;  /* 0x000000310600780c */ /* 0x000fe40003f24270 */
[----:B------:R-:W-:Y:S02]  /*45e0*/  CS2R R118, SRZ ;  /* 0x0000000000767805 */ /* 0x000fe4000001ff00 */
[----:B------:R-:W-:Y:S01]  /*45f0*/  CS2R R116, SRZ ;  /* 0x0000000000747805 */ /* 0x000fe2000001ff00 */
[----:B------:R-:W1:Y:S01]  /*4600*/  MUFU.TANH R26, R26 ;  /* 0x0000001a001a7308 */ /* 0x000e620000002400 */
[----:B0-----:R-:W-:Y:S02]  /*4610*/  FSEL R39, R20, -INF , P2 ;  /* 0xff80000014277808 */ /* 0x001fe40001000000 */
[----:B------:R-:W-:-:S02]  /*4620*/  CS2R R114, SRZ ;  /* 0x0000000000727805 */ /* 0x000fc4000001ff00 */
[----:B------:R-:W-:Y:S02]  /*4630*/  ISETP.GT.AND P2, PT, R6, 0x30, PT ;  /* 0x000000300600780c */ /* 0x000fe40003f44270 */
[----:B------:R-:W-:Y:S02]  /*4640*/  CS2R R112, SRZ ;  /* 0x0000000000707805 */ /* 0x000fe4000001ff00 */
[----:B------:R-:W-:Y:S02]  /*4650*/  FMNMX.FTZ R7, R39, R12, !PT ;  /* 0x0000000c27077209 */ /* 0x000fe40007810000 */
[----:B------:R-:W-:Y:S02]  /*4660*/  CS2R R110, SRZ ;  /* 0x00000000006e7805 */ /* 0x000fe4000001ff00 */
[----:B----4-:R-:W-:Y:S01]  /*4670*/  FSEL R55, R34, -INF , P2 ;  /* 0xff80000022377808 */ /* 0x010fe20001000000 */
[----:B------:R3:W-:Y:S01]  /*4680*/  MUFU.TANH R67, R56 ;  /* 0x0000003800437308 */ /* 0x0007e20000002400 */
[----:B------:R-:W-:-:S02]  /*4690*/  FMNMX.FTZ R12, R54, R7, !PT ;  /* 0x00000007360c7209 */ /* 0x000fc40007810000 */
[----:B------:R-:W-:Y:S02]  /*46a0*/  CS2R R108, SRZ ;  /* 0x00000000006c7805 */ /* 0x000fe4000001ff00 */
[----:B------:R-:W-:Y:S02]  /*46b0*/  ISETP.GT.AND P2, PT, R6, 0x38, PT ;  /* 0x000000380600780c */ /* 0x000fe40003f44270 */
[----:B------:R-:W-:Y:S02]  /*46c0*/  CS2R R106, SRZ ;  /* 0x00000000006a7805 */ /* 0x000fe4000001ff00 */
[----:B------:R-:W-:Y:S02]  /*46d0*/  FMNMX.FTZ R7, R55, R12, !PT ;  /* 0x0000000c37077209 */ /* 0x000fe40007810000 */
[----:B------:R-:W-:Y:S02]  /*46e0*/  CS2R R104, SRZ ;  /* 0x0000000000687805 */ /* 0x000fe4000001ff00 */
[----:B--2---:R-:W-:Y:S01]  /*46f0*/  FSEL R57, R57, -INF , P2 ;  /* 0xff80000039397808 */ /* 0x004fe20001000000 */
[----:B------:R-:W0:Y:S01]  /*4700*/  MUFU.TANH R27, R27 ;  /* 0x0000001b001b7308 */ /* 0x000e220000002400 */
[----:B---3--:R-:W-:-:S02]  /*4710*/  FSEL R56, R35, -INF , P1 ;  /* 0xff80000023387808 */ /* 0x008fc40000800000 */
[----:B------:R-:W-:Y:S02]  /*4720*/  CS2R R102, SRZ ;  /* 0x0000000000667805 */ /* 0x000fe4000001ff00 */
[----:B------:R-:W-:Y:S02]  /*4730*/  ISETP.GT.AND P1, PT, R6, 0x39, PT ;  /* 0x000000390600780c */ /* 0x000fe40003f24270 */
[----:B------:R-:W-:Y:S02]  /*4740*/  CS2R R100, SRZ ;  /* 0x0000000000647805 */ /* 0x000fe4000001ff00 */
[----:B------:R-:W-:Y:S02]  /*4750*/  FMNMX.FTZ R12, R56, R7, !PT ;  /* 0x00000007380c7209 */ /* 0x000fe40007810000 */
[----:B------:R-:W-:Y:S02]  /*4760*/  CS2R R98, SRZ ;  /* 0x0000000000627805 */ /* 0x000fe4000001ff00 */
[----:B------:R-:W-:Y:S01]  /*4770*/  ISETP.GT.AND P2, PT, R6, 0x40, PT ;  /* 0x000000400600780c */ /* 0x000fe20003f44270 */
[----:B------:R-:W-:Y:S01]  /*4780*/  MUFU.TANH R30, R30 ;  /* 0x0000001e001e7308 */ /* 0x000fe20000002400 */
[----:B-----5:R-:W-:-:S02]  /*4790*/  FSEL R58, R58, -INF , P1 ;  /* 0xff8000003a3a7808 */ /* 0x020fc40000800000 */
[----:B------:R-:W-:Y:S02]  /*47a0*/  CS2R R96, SRZ ;  /* 0x0000000000607805 */ /* 0x000fe4000001ff00 */
[----:B------:R-:W-:Y:S02]  /*47b0*/  FMNMX.FTZ R7, R57, R12, !PT ;  /* 0x0000000c39077209 */ /* 0x000fe40007810000 */
[----:B------:R-:W-:Y:S02]  /*47c0*/  CS2R R94, SRZ ;  /* 0x00000000005e7805 */ /* 0x000fe4000001ff00 */
[----:B------:R-:W-:Y:S02]  /*47d0*/  ISETP.GT.AND P1, PT, R6, 0x41, PT ;  /* 0x000000410600780c */ /* 0x000fe40003f24270 */
[----:B------:R-:W-:Y:S02]  /*47e0*/  CS2R R92, SRZ ;  /* 0x00000000005c7805 */ /* 0x000fe4000001ff00 */
[----:B-1----:R-:W-:Y:S01]  /*47f0*/  FSEL R59, R26, -INF , P2 ;  /* 0xff8000001a3b7808 */ /* 0x002fe20001000000 */
[----:B------:R-:W1:Y:S01]  /*4800*/  MUFU.TANH R31, R31 ;  /* 0x0000001f001f7308 */ /* 0x000e620000002400 */
[----:B------:R-:W-:-:S02]  /*4810*/  FMNMX.FTZ R12, R58, R7, !PT ;  /* 0x000000073a0c7209 */ /* 0x000fc40007810000 */
[----:B------:R-:W-:Y:S02]  /*4820*/  CS2R R90, SRZ ;  /* 0x00000000005a7805 */ /* 0x000fe4000001ff00 */
[----:B------:R-:W-:Y:S02]  /*4830*/  ISETP.GT.AND P2, PT, R6, 0x48, PT ;  /* 0x000000480600780c */ /* 0x000fe40003f44270 */
[----:B------:R-:W-:Y:S02]  /*4840*/  CS2R R88, SRZ ;  /* 0x0000000000587805 */ /* 0x000fe4000001ff00 */
[----:B------:R-:W-:Y:S02]  /*4850*/  FMNMX.FTZ R7, R59, R12, !PT ;  /* 0x0000000c3b077209 */ /* 0x000fe40007810000 */
[----:B------:R-:W-:Y:S02]  /*4860*/  CS2R R86, SRZ ;  /* 0x0000000000567805 */ /* 0x000fe4000001ff00 */
[----:B------:R-:W-:Y:S01]  /*4870*/  CS2R R84, SRZ ;  /* 0x0000000000547805 */ /* 0x000fe2000001ff00 */
[----:B------:R0:W2:Y:S01]  /*4880*/  MUFU.TANH R69, R60 ;  /* 0x0000003c00457308 */ /* 0x0000a20000002400 */
[----:B------:R-:W-:-:S02]  /*4890*/  CS2R R82, SRZ ;  /* 0x0000000000527805 */ /* 0x000fc4000001ff00 */
[----:B------:R-:W-:Y:S02]  /*48a0*/  CS2R R80, SRZ ;  /* 0x0000000000507805 */ /* 0x000fe4000001ff00 */
[----:B------:R-:W-:Y:S02]  /*48b0*/  CS2R R78, SRZ ;  /* 0x00000000004e7805 */ /* 0x000fe4000001ff00 */
[----:B------:R-:W-:Y:S02]  /*48c0*/  CS2R R76, SRZ ;  /* 0x00000000004c7805 */ /* 0x000fe4000001ff00 */
[----:B------:R-:W-:Y:S02]  /*48d0*/  CS2R R74, SRZ ;  /* 0x00000000004a7805 */ /* 0x000fe4000001ff00 */
[----:B------:R-:W-:Y:S01]  /*48e0*/  CS2R R72, SRZ ;  /* 0x0000000000487805 */ /* 0x000fe2000001ff00 */
[----:B------:R3:W4:Y:S01]  /*48f0*/  MUFU.TANH R70, R61 ;  /* 0x0000003d00467308 */ /* 0x0007220000002400 */
[----:B0-----:R-:W-:-:S02]  /*4900*/  FSEL R60, R27, -INF , P1 ;  /* 0xff8000001b3c7808 */ /* 0x001fc40000800000 */
[----:B------:R-:W-:Y:S02]  /*4910*/  ISETP.GT.AND P1, PT, R6, 0x49, PT ;  /* 0x000000490600780c */ /* 0x000fe40003f24270 */
[----:B------:R-:W-:Y:S02]  /*4920*/  FMNMX.FTZ R6, R60, R7, !PT ;  /* 0x000000073c067209 */ /* 0x000fe40007810000 */
[----:B-1----:R-:W-:Y:S01]  /*4930*/  FSEL R62, R31, -INF , P1 ;  /* 0xff8000001f3e7808 */ /* 0x002fe20000800000 */
[----:B------:R-:W0:Y:S01]  /*4940*/  MUFU.TANH R53, R53 ;  /* 0x0000003500357308 */ /* 0x000e220000002400 */
[----:B---3--:R-:W-:Y:S02]  /*4950*/  FSEL R61, R30, -INF , P2 ;  /* 0xff8000001e3d7808 */ /* 0x008fe40001000000 */
[----:B------:R-:W-:Y:S02]  /*4960*/  ISETP.GT.AND P1, PT, R0, RZ, PT ;  /* 0x000000ff0000720c */ /* 0x000fe40003f24270 */
[----:B------:R-:W-:-:S02]  /*4970*/  FMNMX.FTZ R7, R61, R6, !PT ;  /* 0x000000063d077209 */ /* 0x000fc40007810000 */
[----:B------:R-:W-:Y:S01]  /*4980*/  ISETP.GT.AND P2, PT, R0, 0x1, PT ;  /* 0x000000010000780c */ /* 0x000fe20003f44270 */
[----:B------:R-:W1:Y:S01]  /*4990*/  MUFU.TANH R26, R40 ;  /* 0x00000028001a7308 */ /* 0x000e620000002400 */
[----:B------:R-:W-:Y:S02]  /*49a0*/  FMNMX.FTZ R7, R62, R7, !PT ;  /* 0x000000073e077209 */ /* 0x000fe40007810000 */
[----:B------:R-:W-:Y:S02]  /*49b0*/  FSEL R2, R67, -INF , P1 ;  /* 0xff80000043027808 */ /* 0x000fe40000800000 */
[----:B------:R-:W-:Y:S01]  /*49c0*/  ISETP.GT.AND P1, PT, R0, 0x9, PT ;  /* 0x000000090000780c */ /* 0x000fe20003f24270 */
[----:B------:R-:W3:Y:S01]  /*49d0*/  SHFL.BFLY PT, R6, R7, 0x2, 0x1f ;  /* 0x0c401f0007067f89 */ /* 0x000ee200000e0000 */
[----:B--2---:R-:W-:Y:S01]  /*49e0*/  FSEL R12, R69, -INF , P3 ;  /* 0xff800000450c7808 */ /* 0x004fe20001800000 */
[----:B------:R-:W2:Y:S01]  /*49f0*/  MUFU.TANH R41, R41 ;  /* 0x0000002900297308 */ /* 0x000ea20000002400 */
[----:B----4-:R-:W-:-:S02]  /*4a00*/  FSEL R13, R70, -INF , P1 ;  /* 0xff800000460d7808 */ /* 0x010fc40000800000 */
[C---:B------:R-:W-:Y:S02]  /*4a10*/  ISETP.GT.AND P1, PT, R0.reuse, 0x11, PT ;  /* 0x000000110000780c */ /* 0x040fe40003f24270 */
[----:B------:R-:W-:-:S03]  /*4a20*/  ISETP.GT.AND P3, PT, R0, 0x28, PT ;  /* 0x000000280000780c */ /* 0x000fc60003f64270 */
[----:B------:R-:W4:Y:S08]  /*4a30*/  MUFU.TANH R44, R44 ;  /* 0x0000002c002c7308 */ /* 0x000f300000002400 */
[----:B------:R-:W-:Y:S01]  /*4a40*/  MUFU.TANH R40, R24 ;  /* 0x0000001800287308 */ /* 0x000fe20000002400 */
[----:B---3--:R-:W-:Y:S02]  /*4a50*/  FMNMX.FTZ R20, R7, R6, !PT ;  /* 0x0000000607147209 */ /* 0x008fe40007810000 */
[----:B------:R-:W-:-:S05]  /*4a60*/  FSEL R7, R68, -INF , P2 ;  /* 0xff80000044077808 */ /* 0x000fca0001000000 */
[----:B------:R-:W3:Y:S01]  /*4a70*/  MUFU.TANH R45, R45 ;  /* 0x0000002d002d7308 */ /* 0x000ee20000002400 */
[----:B------:R-:W-:Y:S01]  /*4a80*/  ISETP.GT.AND P2, PT, R0, 0x10, PT ;  /* 0x000000100000780c */ /* 0x000fe20003f44270 */
[----:B------:R-:W5:Y:S01]  /*4a90*/  SHFL.BFLY PT, R21, R20, 0x1, 0x1f ;  /* 0x0c201f0014157f89 */ /* 0x000f6200000e0000 */
[----:B------:R-:W-:Y:S02]  /*4aa0*/  FMNMX.FTZ R3, R2, R7, !PT ;  /* 0x0000000702037209 */ /* 0x000fe40007810000 */
[----:B------:R-:W-:Y:S02]  /*4ab0*/  CS2R R68, SRZ ;  /* 0x0000000000447805 */ /* 0x000fe4000001ff00 */
[----:B------:R-:W-:Y:S01]  /*4ac0*/  FMNMX.FTZ R6, R12, R3, !PT ;  /* 0x000000030c067209 */ /* 0x000fe20007810000 */
[----:B------:R-:W-:Y:S03]  /*4ad0*/  MUFU.TANH R63, R25 ;  /* 0x00000019003f7308 */ /* 0x000fe60000002400 */
[----:B------:R-:W-:-:S05]  /*4ae0*/  FMNMX.FTZ R27, R13, R6, !PT ;  /* 0x000000060d1b7209 */ /* 0x000fca0007810000 */
[----:B------:R-:W3:Y:S08]  /*4af0*/  MUFU.TANH R30, R32 ;  /* 0x00000020001e7308 */ /* 0x000ef00000002400 */
[----:B------:R0:W-:Y:S01]  /*4b00*/  MUFU.TANH R65, R28 ;  /* 0x0000001c00417308 */ /* 0x0001e20000002400 */
[----:B-----5:R-:W-:Y:S02]  /*4b10*/  FMNMX.FTZ R3, R20, R21, !PT ;  /* 0x0000001514037209 */ /* 0x020fe40007810000 */
[----:B------:R-:W-:-:S02]  /*4b20*/  FSEL R20, R71, -INF , P2 ;  /* 0xff80000047147808 */ /* 0x000fc40001000000 */
[----:B------:R-:W-:Y:S02]  /*4b30*/  CS2R R70, SRZ ;  /* 0x0000000000467805 */ /* 0x000fe4000001ff00 */
[----:B------:R-:W-:Y:S02]  /*4b40*/  ISETP.GT.AND P2, PT, R0, 0x18, PT ;  /* 0x000000180000780c */ /* 0x000fe40003f44270 */
[----:B------:R-:W-:Y:S01]  /*4b50*/  FSEL R21, R64, -INF , P1 ;  /* 0xff80000040157808 */ /* 0x000fe20000800000 */
[----:B0-----:R-:W-:Y:S01]  /*4b60*/  FMUL.FTZ R28, R3, UR6 ;  /* 0x00000006031c7c20 */ /* 0x001fe20008410000 */
[----:B------:R-:W-:Y:S01]  /*4b70*/  FMNMX.FTZ R6, R20, R27, !PT ;  /* 0x0000001b14067209 */ /* 0x000fe20007810000 */
[----:B------:R-:W0:Y:S01]  /*4b80*/  MUFU.TANH R34, R33 ;  /* 0x0000002100227308 */ /* 0x000e220000002400 */
[----:B------:R-:W-:Y:S02]  /*4b90*/  ISETP.GT.AND P1, PT, R0, 0x19, PT ;  /* 0x000000190000780c */ /* 0x000fe40003f24270 */
[----:B------:R-:W-:-:S02]  /*4ba0*/  FSEL R24, R66, -INF , P2 ;  /* 0xff80000042187808 */ /* 0x000fc40001000000 */
[----:B------:R-:W-:Y:S02]  /*4bb0*/  CS2R R66, SRZ ;  /* 0x0000000000427805 */ /* 0x000fe4000001ff00 */
[----:B------:R-:W-:Y:S02]  /*4bc0*/  FMNMX.FTZ R27, R21, R6, !PT ;  /* 0x00000006151b7209 */ /* 0x000fe40007810000 */
[----:B------:R-:W-:Y:S01]  /*4bd0*/  ISETP.GT.AND P2, PT, R0, 0x20, PT ;  /* 0x000000200000780c */ /* 0x000fe20003f44270 */
[----:B------:R-:W5:Y:S01]  /*4be0*/  MUFU.TANH R36, R36 ;  /* 0x0000002400247308 */ /* 0x000f620000002400 */
[----:B------:R-:W-:Y:S02]  /*4bf0*/  FSEL R25, R53, -INF , P1 ;  /* 0xff80000035197808 */ /* 0x000fe40000800000 */
[----:B------:R-:W-:Y:S02]  /*4c00*/  FMNMX.FTZ R6, R24, R27, !PT ;  /* 0x0000001b18067209 */ /* 0x000fe40007810000 */
[----:B------:R-:W-:-:S02]  /*4c10*/  ISETP.GT.AND P1, PT, R0, 0x21, PT ;  /* 0x000000210000780c */ /* 0x000fc40003f24270 */
[----:B-1----:R-:W-:Y:S01]  /*4c20*/  FSEL R26, R26, -INF , P2 ;  /* 0xff8000001a1a7808 */ /* 0x002fe20001000000 */
[----:B------:R-:W1:Y:S01]  /*4c30*/  MUFU.TANH R37, R37 ;  /* 0x0000002500257308 */ /* 0x000e620000002400 */
[----:B------:R-:W-:Y:S02]  /*4c40*/  FMNMX.FTZ R31, R25, R6, !PT ;  /* 0x00000006191f7209 */ /* 0x000fe40007810000 */
[----:B------:R-:W-:Y:S02]  /*4c50*/  FSETP.NEU.FTZ.AND P2, PT, R3, -INF , PT ;  /* 0xff8000000300780b */ /* 0x000fe40003f5d000 */
[----:B--2---:R-:W-:Y:S02]  /*4c60*/  FSEL R27, R41, -INF , P1 ;  /* 0xff800000291b7808 */ /* 0x004fe40000800000 */
[----:B------:R-:W-:Y:S01]  /*4c70*/  FMNMX.FTZ R6, R26, R31, !PT ;  /* 0x0000001f1a067209 */ /* 0x000fe20007810000 */
[----:B------:R3:W2:Y:S01]  /*4c80*/  MUFU.TANH R64, R29 ;  /* 0x0000001d00407308 */ /* 0x0006a20000002400 */
[----:B------:R-:W-:-:S02]  /*4c90*/  FSEL R41, R28, RZ, P2 ;  /* 0x000000ff1c297208 */ /* 0x000fc40001000000 */
[----:B------:R-:W-:Y:S02]  /*4ca0*/  ISETP.GT.AND P1, PT, R0, 0x29, PT ;  /* 0x000000290000780c */ /* 0x000fe40003f24270 */
[----:B----4-:R-:W-:Y:S01]  /*4cb0*/  FSEL R28, R44, -INF , P3 ;  /* 0xff8000002c1c7808 */ /* 0x010fe20001800000 */
[--C-:B------:R-:W-:Y:S01]  /*4cc0*/  FFMA.FTZ R42, R42, UR6, -R41.reuse ;  /* 0x000000062a2a7c23 */ /* 0x100fe20008010829 */
[----:B------:R-:W-:Y:S01]  /*4cd0*/  FMNMX.FTZ R31, R27, R6, !PT ;  /* 0x000000061b1f7209 */ /* 0x000fe20007810000 */
[--C-:B------:R-:W-:Y:S01]  /*4ce0*/  FFMA.FTZ R43, R43, UR6, -R41.reuse ;  /* 0x000000062b2b7c23 */ /* 0x100fe20008010829 */
[----:B------:R-:W-:Y:S01]  /*4cf0*/  ISETP.GT.AND P2, PT, R0, 0x30, PT ;  /* 0x000000300000780c */ /* 0x000fe20003f44270 */
[--C-:B------:R-:W-:Y:S01]  /*4d00*/  FFMA.FTZ R46, R46, UR6, -R41.reuse ;  /* 0x000000062e2e7c23 */ /* 0x100fe20008010829 */
[----:B---3--:R-:W-:Y:S01]  /*4d10*/  FSEL R29, R45, -INF , P1 ;  /* 0xff8000002d1d7808 */ /* 0x008fe20000800000 */
[----:B------:R-:W-:Y:S01]  /*4d20*/  MUFU.EX2 R42, R42 ;  /* 0x0000002a002a7308 */ /* 0x000fe20000000800 */
[----:B------:R-:W-:Y:S01]  /*4d30*/  FMNMX.FTZ R6, R28, R31, !PT ;  /* 0x0000001f1c067209 */ /* 0x000fe20007810000 */
[--C-:B------:R-:W-:Y:S01]  /*4d40*/  FFMA.FTZ R47, R47, UR6, -R41.reuse ;  /* 0x000000062f2f7c23 */ /* 0x100fe20008010829 */
[----:B------:R-:W-:Y:S01]  /*4d50*/  ISETP.GT.AND P1, PT, R0, 0x31, PT ;  /* 0x000000310000780c */ /* 0x000fe20003f24270 */
[--C-:B------:R-:W-:Y:S01]  /*4d60*/  FFMA.FTZ R48, R48, UR6, -R41.reuse ;  /* 0x0000000630307c23 */ /* 0x100fe20008010829 */
[----:B------:R-:W-:Y:S01]  /*4d70*/  FSEL R30, R30, -INF , P2 ;  /* 0xff8000001e1e7808 */ /* 0x000fe20001000000 */
[--C-:B------:R-:W-:Y:S01]  /*4d80*/  FFMA.FTZ R49, R49, UR6, -R41.reuse ;  /* 0x0000000631317c23 */ /* 0x100fe20008010829 */
[----:B------:R-:W-:Y:S01]  /*4d90*/  FMNMX.FTZ R33, R29, R6, !PT ;  /* 0x000000061d217209 */ /* 0x000fe20007810000 */
[----:B------:R-:W3:Y:S01]  /*4da0*/  MUFU.EX2 R43, R43 ;  /* 0x0000002b002b7308 */ /* 0x000ee20000000800 */
[----:B------:R-:W-:Y:S01]  /*4db0*/  ISETP.GT.AND P2, PT, R0, 0x38, PT ;  /* 0x000000380000780c */ /* 0x000fe20003f44270 */
[--C-:B------:R-:W-:Y:S01]  /*4dc0*/  FFMA.FTZ R50, R50, UR6, -R41.reuse ;  /* 0x0000000632327c23 */ /* 0x100fe20008010829 */
[----:B0-----:R-:W-:Y:S01]  /*4dd0*/  FSEL R31, R34, -INF , P1 ;  /* 0xff800000221f7808 */ /* 0x001fe20000800000 */
[--C-:B------:R-:W-:Y:S01]  /*4de0*/  FFMA.FTZ R51, R51, UR6, -R41.reuse ;  /* 0x0000000633337c23 */ /* 0x100fe20008010829 */
[----:B------:R-:W-:Y:S01]  /*4df0*/  FMNMX.FTZ R6, R30, R33, !PT ;  /* 0x000000211e067209 */ /* 0x000fe20007810000 */
[--C-:B------:R-:W-:Y:S01]  /*4e00*/  FFMA.FTZ R52, R52, UR6, -R41.reuse ;  /* 0x0000000634347c23 */ /* 0x100fe20008010829 */
[----:B------:R-:W-:Y:S01]  /*4e10*/  ISETP.GT.AND P1, PT, R0, 0x39, PT ;  /* 0x000000390000780c */ /* 0x000fe20003f24270 */
[----:B------:R-:W-:Y:S01]  /*4e20*/  MUFU.EX2 R46, R46 ;  /* 0x0000002e002e7308 */ /* 0x000fe20000000800 */
[----:B-----5:R-:W-:Y:S01]  /*4e30*/  FSEL R32, R36, -INF , P2 ;  /* 0xff80000024207808 */ /* 0x020fe20001000000 */
[--C-:B------:R-:W-:Y:S01]  /*4e40*/  FFMA.FTZ R39, R39, UR6, -R41.reuse ;  /* 0x0000000627277c23 */ /* 0x100fe20008010829 */
[----:B------:R-:W-:Y:S01]  /*4e50*/  FMNMX.FTZ R35, R31, R6, !PT ;  /* 0x000000061f237209 */ /* 0x000fe20007810000 */
[--C-:B------:R-:W-:Y:S01]  /*4e60*/  FFMA.FTZ R54, R54, UR6, -R41.reuse ;  /* 0x0000000636367c23 */ /* 0x100fe20008010829 */
[----:B------:R-:W-:Y:S01]  /*4e70*/  ISETP.GT.AND P2, PT, R0, 0x40, PT ;  /* 0x000000400000780c */ /* 0x000fe20003f44270 */
[--C-:B------:R-:W-:Y:S01]  /*4e80*/  FFMA.FTZ R55, R55, UR6, -R41.reuse ;  /* 0x0000000637377c23 */ /* 0x100fe20008010829 */
[----:B-1----:R-:W-:Y:S01]  /*4e90*/  FSEL R33, R37, -INF , P1 ;  /* 0xff80000025217808 */ /* 0x002fe20000800000 */
[----:B------:R-:W0:Y:S01]  /*4ea0*/  MUFU.EX2 R47, R47 ;  /* 0x0000002f002f7308 */ /* 0x000e220000000800 */
[----:B------:R-:W-:Y:S01]  /*4eb0*/  FMNMX.FTZ R6, R32, R35, !PT ;  /* 0x0000002320067209 */ /* 0x000fe20007810000 */
[--C-:B------:R-:W-:Y:S01]  /*4ec0*/  FFMA.FTZ R56, R56, UR6, -R41.reuse ;  /* 0x0000000638387c23 */ /* 0x100fe20008010829 */
[----:B------:R-:W-:Y:S01]  /*4ed0*/  ISETP.GT.AND P1, PT, R0, 0x41, PT ;  /* 0x000000410000780c */ /* 0x000fe20003f24270 */
[--C-:B------:R-:W-:Y:S01]  /*4ee0*/  FFMA.FTZ R57, R57, UR6, -R41.reuse ;  /* 0x0000000639397c23 */ /* 0x100fe20008010829 */
[----:B------:R-:W-:Y:S01]  /*4ef0*/  FSEL R34, R40, -INF , P2 ;  /* 0xff80000028227808 */ /* 0x000fe20001000000 */
[--C-:B------:R-:W-:Y:S01]  /*4f00*/  FFMA.FTZ R40, R38, UR6, -R41.reuse ;  /* 0x0000000626287c23 */ /* 0x100fe20008010829 */
[----:B------:R-:W-:Y:S01]  /*4f10*/  FMNMX.FTZ R37, R33, R6, !PT ;  /* 0x0000000621257209 */ /* 0x000fe20007810000 */
[----:B------:R-:W-:Y:S01]  /*4f20*/  MUFU.EX2 R48, R48 ;  /* 0x0000003000307308 */ /* 0x000fe20000000800 */
[----:B------:R-:W-:Y:S01]  /*4f30*/  ISETP.GT.AND P2, PT, R0, 0x48, PT ;  /* 0x000000480000780c */ /* 0x000fe20003f44270 */
[--C-:B------:R-:W-:Y:S01]  /*4f40*/  FFMA.FTZ R58, R58, UR6, -R41.reuse ;  /* 0x000000063a3a7c23 */ /* 0x100fe20008010829 */
[----:B------:R-:W-:Y:S01]  /*4f50*/  FSEL R35, R63, -INF , P1 ;  /* 0xff8000003f237808 */ /* 0x000fe20000800000 */
[--C-:B------:R-:W-:Y:S01]  /*4f60*/  FFMA.FTZ R59, R59, UR6, -R41.reuse ;  /* 0x000000063b3b7c23 */ /* 0x100fe20008010829 */
[----:B------:R-:W-:Y:S01]  /*4f70*/  FMNMX.FTZ R6, R34, R37, !PT ;  /* 0x0000002522067209 */ /* 0x000fe20007810000 */
[--C-:B------:R-:W-:Y:S01]  /*4f80*/  FFMA.FTZ R60, R60, UR6, -R41.reuse ;  /* 0x000000063c3c7c23 */ /* 0x100fe20008010829 */
[----:B------:R-:W-:Y:S01]  /*4f90*/  ISETP.GT.AND P1, PT, R0, 0x49, PT ;  /* 0x000000490000780c */ /* 0x000fe20003f24270 */
[----:B------:R-:W1:Y:S01]  /*4fa0*/  MUFU.EX2 R49, R49 ;  /* 0x0000003100317308 */ /* 0x000e620000000800 */
[----:B------:R-:W-:Y:S01]  /*4fb0*/  FSEL R0, R65, -INF , P2 ;  /* 0xff80000041007808 */ /* 0x000fe20001000000 */
[--C-:B------:R-:W-:Y:S01]  /*4fc0*/  FFMA.FTZ R61, R61, UR6, -R41.reuse ;  /* 0x000000063d3d7c23 */ /* 0x100fe20008010829 */
[----:B------:R-:W-:Y:S01]  /*4fd0*/  FMNMX.FTZ R37, R35, R6, !PT ;  /* 0x0000000623257209 */ /* 0x000fe20007810000 */
[----:B------:R-:W-:Y:S01]  /*4fe0*/  FFMA.FTZ R41, R62, UR6, -R41 ;  /* 0x000000063e297c23 */ /* 0x000fe20008010829 */
[----:B--2---:R-:W-:-:S02]  /*4ff0*/  FSEL R36, R64, -INF , P1 ;  /* 0xff80000040247808 */ /* 0x004fc40000800000 */
[----:B------:R-:W-:Y:S02]  /*5000*/  CS2R R64, SRZ ;  /* 0x0000000000407805 */ /* 0x000fe4000001ff00 */
[----:B------:R-:W-:Y:S01]  /*5010*/  FMNMX.FTZ R37, R0, R37, !PT ;  /* 0x0000002500257209 */ /* 0x000fe20007810000 */
[----:B------:R-:W-:Y:S01]  /*5020*/  MUFU.EX2 R50, R50 ;  /* 0x0000003200327308 */ /* 0x000fe20000000800 */
[----:B---3--:R-:W-:Y:S02]  /*5030*/  F2FP.F16.F32.PACK_AB R209, R43, R42 ;  /* 0x0000002a2bd1723e */ /* 0x008fe400000000ff */
[----:B------:R-:W-:Y:S02]  /*5040*/  CS2R R62, SRZ ;  /* 0x00000000003e7805 */ /* 0x000fe4000001ff00 */
[----:B------:R-:W-:Y:S02]  /*5050*/  FMNMX.FTZ R37, R36, R37, !PT ;  /* 0x0000002524257209 */ /* 0x000fe40007810000 */
[----:B0-----:R-:W-:-:S03]  /*5060*/  F2FP.F16.F32.PACK_AB R211, R47, R46 ;  /* 0x0000002e2fd3723e */ /* 0x001fc600000000ff */
[----:B------:R-:W0:Y:S01]  /*5070*/  SHFL.BFLY PT, R6, R37, 0x2, 0x1f ;  /* 0x0c401f0025067f89 */ /* 0x000e2200000e0000 */
[----:B------:R-:W2:Y:S01]  /*5080*/  MUFU.EX2 R51, R51 ;  /* 0x0000003300337308 */ /* 0x000ea20000000800 */
[----:B-1----:R-:W-:-:S07]  /*5090*/  F2FP.F16.F32.PACK_AB R205, R49, R48 ;  /* 0x0000003031cd723e */ /* 0x002fce00000000ff */
[----:B------:R-:W-:Y:S08]  /*50a0*/  MUFU.EX2 R40, R40 ;  /* 0x0000002800287308 */ /* 0x000ff00000000800 */
[----:B------:R-:W-:Y:S01]  /*50b0*/  MUFU.EX2 R201, R52 ;  /* 0x0000003400c97308 */ /* 0x000fe20000000800 */
[----:B--2---:R-:W-:Y:S02]  /*50c0*/  F2FP.F16.F32.PACK_AB R207, R51, R50 ;  /* 0x0000003233cf723e */ /* 0x004fe400000000ff */
[----:B0-----:R-:W-:-:S05]  /*50d0*/  FMNMX.FTZ R38, R37, R6, !PT ;  /* 0x0000000625267209 */ /* 0x001fca0007810000 */
[----:B------:R-:W-:Y:S01]  /*50e0*/  MUFU.EX2 R39, R39 ;  /* 0x0000002700277308 */ /* 0x000fe20000000800 */
[----:B------:R-:W0:Y:S07]  /*50f0*/  SHFL.BFLY PT, R37, R38, 0x1, 0x1f ;  /* 0x0c201f0026257f89 */ /* 0x000e2e00000e0000 */
[----:B------:R-:W1:Y:S08]  /*5100*/  MUFU.EX2 R54, R54 ;  /* 0x0000003600367308 */ /* 0x000e700000000800 */
[----:B------:R-:W-:Y:S08]  /*5110*/  MUFU.EX2 R55, R55 ;  /* 0x0000003700377308 */ /* 0x000ff00000000800 */
[----:B------:R-:W2:Y:S01]  /*5120*/  MUFU.EX2 R56, R56 ;  /* 0x0000003800387308 */ /* 0x000ea20000000800 */
[----:B-1----:R-:W-:-:S02]  /*5130*/  F2FP.F16.F32.PACK_AB R203, R54, R39 ;  /* 0x0000002736cb723e */ /* 0x002fc400000000ff */
[----:B0-----:R-:W-:-:S04]  /*5140*/  FMNMX.FTZ R6, R38, R37, !PT ;  /* 0x0000002526067209 */ /* 0x001fc80007810000 */
[C---:B------:R-:W-:Y:S01]  /*5150*/  FSETP.NEU.FTZ.AND P1, PT, R6.reuse, -INF , PT ;  /* 0xff8000000600780b */ /* 0x040fe20003f3d000 */
[----:B------:R-:W-:Y:S01]  /*5160*/  FMUL.FTZ R37, R6, UR6 ;  /* 0x0000000606257c20 */ /* 0x000fe20008410000 */
[----:B------:R-:W-:Y:S04]  /*5170*/  MUFU.EX2 R57, R57 ;  /* 0x0000003900397308 */ /* 0x000fe80000000800 */
[----:B------:R-:W-:Y:S02]  /*5180*/  FSEL R37, R37, RZ, P1 ;  /* 0x000000ff25257208 */ /* 0x000fe40000800000 */
[----:B------:R-:W-:Y:S02]  /*5190*/  PLOP3.LUT P1, PT, PT, PT, UP0, 0x80, 0x0 ;  /* 0x000000000000781c */ /* 0x000fe40003f2f008 */
        /* <DEDUP_REMOVED lines=23> */
[----:B--2---:R-:W-:Y:S01]  /*5310*/  F2FP.F16.F32.PACK_AB R197, R56, R55 ;  /* 0x0000003738c5723e */ /* 0x004fe200000000ff */
[----:B------:R-:W2:Y:S01]  /*5320*/  MUFU.EX2 R12, R12 ;  /* 0x0000000c000c7308 */ /* 0x000ea20000000800 */
[----:B0-----:R-:W-:-:S07]  /*5330*/  F2FP.F16.F32.PACK_AB R199, R58, R57 ;  /* 0x000000393ac7723e */ /* 0x001fce00000000ff */
[----:B------:R-:W0:Y:S01]  /*5340*/  MUFU.EX2 R13, R13 ;  /* 0x0000000d000d7308 */ /* 0x000e220000000800 */
[----:B-1----:R-:W-:Y:S01]  /*5350*/  FADD.FTZ R45, R2, R7 ;  /* 0x00000007022d7221 */ /* 0x002fe20000010000 */
[----:B------:R-:W-:-:S06]  /*5360*/  F2FP.F16.F32.PACK_AB R208, R7, R2 ;  /* 0x0000000207d0723e */ /* 0x000fcc00000000ff */
[----:B------:R-:W1:Y:S01]  /*5370*/  MUFU.EX2 R20, R20 ;  /* 0x0000001400147308 */ /* 0x000e620000000800 */
[----:B--2---:R-:W-:Y:S01]  /*5380*/  FADD.FTZ R38, R12, R45 ;  /* 0x0000002d0c267221 */ /* 0x004fe20000010000 */
[----:B------:R-:W-:-:S06]  /*5390*/  FADD.FTZ R45, R42, R43 ;  /* 0x0000002b2a2d7221 */ /* 0x000fcc0000010000 */
[----:B------:R-:W2:Y:S01]  /*53a0*/  MUFU.EX2 R21, R21 ;  /* 0x0000001500157308 */ /* 0x000ea20000000800 */
[C---:B0-----:R-:W-:Y:S01]  /*53b0*/  FADD.FTZ R53, R13.reuse, R38 ;  /* 0x000000260d357221 */ /* 0x041fe20000010000 */
[----:B------:R-:W-:Y:S01]  /*53c0*/  FADD.FTZ R38, R46, R45 ;  /* 0x0000002d2e267221 */ /* 0x000fe20000010000 */
[----:B------:R-:W-:-:S03]  /*53d0*/  F2FP.F16.F32.PACK_AB R210, R13, R12 ;  /* 0x0000000c0dd2723e */ /* 0x000fc600000000ff */
[----:B------:R-:W-:Y:S01]  /*53e0*/  FADD.FTZ R45, R47, R38 ;  /* 0x000000262f2d7221 */ /* 0x000fe20000010000 */
[----:B------:R-:W-:Y:S01]  /*53f0*/  CS2R R46, SRZ ;  /* 0x00000000002e7805 */ /* 0x000fe2000001ff00 */
[----:B------:R-:W0:Y:S01]  /*5400*/  MUFU.EX2 R24, R24 ;  /* 0x0000001800187308 */ /* 0x000e220000000800 */
[----:B-1----:R-:W-:Y:S01]  /*5410*/  FADD.FTZ R44, R20, R53 ;  /* 0x00000035142c7221 */ /* 0x002fe20000010000 */
[----:B------:R-:W-:-:S04]  /*5420*/  FADD.FTZ R38, R48, R45 ;  /* 0x0000002d30267221 */ /* 0x000fc80000010000 */
[----:B------:R-:W-:Y:S01]  /*5430*/  FADD.FTZ R45, R49, R38 ;  /* 0x00000026312d7221 */ /* 0x000fe20000010000 */
[----:B------:R-:W-:Y:S01]  /*5440*/  CS2R R48, SRZ ;  /* 0x0000000000307805 */ /* 0x000fe2000001ff00 */
[----:B------:R-:W1:Y:S01]  /*5450*/  MUFU.EX2 R25, R25 ;  /* 0x0000001900197308 */ /* 0x000e620000000800 */
[C---:B--2---:R-:W-:Y:S01]  /*5460*/  FADD.FTZ R53, R21.reuse, R44 ;  /* 0x0000002c15357221 */ /* 0x044fe20000010000 */
[----:B------:R-:W-:Y:S01]  /*5470*/  FADD.FTZ R38, R50, R45 ;  /* 0x0000002d32267221 */ /* 0x000fe20000010000 */
[----:B------:R-:W-:-:S03]  /*5480*/  F2FP.F16.F32.PACK_AB R204, R21, R20 ;  /* 0x0000001415cc723e */ /* 0x000fc600000000ff */
[----:B------:R-:W-:Y:S01]  /*5490*/  FADD.FTZ R37, R51, R38 ;  /* 0x0000002633257221 */ /* 0x000fe20000010000 */
[----:B------:R-:W-:Y:S01]  /*54a0*/  CS2R R50, SRZ ;  /* 0x0000000000327805 */ /* 0x000fe2000001ff00 */
[----:B------:R-:W2:Y:S01]  /*54b0*/  MUFU.EX2 R26, R26 ;  /* 0x0000001a001a7308 */ /* 0x000ea20000000800 */
[----:B0-----:R-:W-:Y:S01]  /*54c0*/  FADD.FTZ R44, R24, R53 ;  /* 0x00000035182c7221 */ /* 0x001fe20000010000 */
[----:B------:R-:W-:-:S04]  /*54d0*/  FADD.FTZ R38, R40, R37 ;  /* 0x0000002528267221 */ /* 0x000fc80000010000 */
[C---:B------:R-:W-:Y:S01]  /*54e0*/  FADD.FTZ R38, R201.reuse, R38 ;  /* 0x00000026c9267221 */ /* 0x040fe20000010000 */
[----:B------:R-:W-:Y:S01]  /*54f0*/  F2FP.F16.F32.PACK_AB R201, R201, R40 ;  /* 0x00000028c9c9723e */ /* 0x000fe200000000ff */
[----:B------:R-:W0:Y:S01]  /*5500*/  MUFU.EX2 R27, R27 ;  /* 0x0000001b001b7308 */ /* 0x000e220000000800 */
[----:B-1----:R-:W-:Y:S01]  /*5510*/  FADD.FTZ R53, R25, R44 ;  /* 0x0000002c19357221 */ /* 0x002fe20000010000 */
[----:B------:R-:W-:Y:S01]  /*5520*/  FADD.FTZ R7, R39, R38 ;  /* 0x0000002627077221 */ /* 0x000fe20000010000 */
[----:B------:R-:W-:Y:S02]  /*5530*/  F2FP.F16.F32.PACK_AB R206, R25, R24 ;  /* 0x0000001819ce723e */ /* 0x000fe400000000ff */
[----:B------:R-:W-:Y:S02]  /*5540*/  CS2R R44, SRZ ;  /* 0x00000000002c7805 */ /* 0x000fe4000001ff00 */
[----:B------:R-:W-:Y:S01]  /*5550*/  CS2R R38, SRZ ;  /* 0x0000000000267805 */ /* 0x000fe2000001ff00 */
[----:B------:R-:W-:Y:S01]  /*5560*/  FADD.FTZ R2, R54, R7 ;  /* 0x0000000736027221 */ /* 0x000fe20000010000 */
[----:B------:R-:W-:Y:S01]  /*5570*/  CS2R R24, SRZ ;  /* 0x0000000000187805 */ /* 0x000fe2000001ff00 */
[----:B------:R-:W1:Y:S01]  /*5580*/  MUFU.EX2 R28, R28 ;  /* 0x0000001c001c7308 */ /* 0x000e620000000800 */
[----:B--2---:R-:W-:Y:S01]  /*5590*/  FADD.FTZ R42, R26, R53 ;  /* 0x000000351a2a7221 */ /* 0x004fe20000010000 */
[----:B------:R-:W-:Y:S01]  /*55a0*/  FADD.FTZ R13, R55, R2 ;  /* 0x00000002370d7221 */ /* 0x000fe20000010000 */
[----:B------:R-:W-:-:S02]  /*55b0*/  CS2R R54, SRZ ;  /* 0x0000000000367805 */ /* 0x000fc4000001ff00 */
[----:B------:R-:W-:Y:S01]  /*55c0*/  CS2R R52, SRZ ;  /* 0x0000000000347805 */ /* 0x000fe2000001ff00 */
[----:B------:R-:W-:Y:S02]  /*55d0*/  FADD.FTZ R2, R56, R13 ;  /* 0x0000000d38027221 */ /* 0x000fe40000010000 */
[----:B------:R-:W2:Y:S01]  /*55e0*/  MUFU.EX2 R29, R29 ;  /* 0x0000001d001d7308 */ /* 0x000ea20000000800 */
[----:B0-----:R-:W-:Y:S01]  /*55f0*/  FADD.FTZ R43, R27, R42 ;  /* 0x0000002a1b2b7221 */ /* 0x001fe20000010000 */
[----:B------:R-:W-:Y:S01]  /*5600*/  FADD.FTZ R13, R57, R2 ;  /* 0x00000002390d7221 */ /* 0x000fe20000010000 */
[----:B------:R-:W-:Y:S02]  /*5610*/  F2FP.F16.F32.PACK_AB R200, R27, R26 ;  /* 0x0000001a1bc8723e */ /* 0x000fe400000000ff */
[----:B------:R-:W-:Y:S02]  /*5620*/  CS2R R56, SRZ ;  /* 0x0000000000387805 */ /* 0x000fe4000001ff00 */
[----:B------:R-:W-:Y:S01]  /*5630*/  CS2R R26, SRZ ;  /* 0x00000000001a7805 */ /* 0x000fe2000001ff00 */
[----:B------:R-:W0:Y:S01]  /*5640*/  MUFU.EX2 R30, R30 ;  /* 0x0000001e001e7308 */ /* 0x000e220000000800 */
[----:B-1----:R-:W-:-:S07]  /*5650*/  FADD.FTZ R42, R28, R43 ;  /* 0x0000002b1c2a7221 */ /* 0x002fce0000010000 */
[----:B------:R-:W1:Y:S01]  /*5660*/  MUFU.EX2 R31, R31 ;  /* 0x0000001f001f7308 */ /* 0x000e620000000800 */
[C---:B--2---:R-:W-:Y:S01]  /*5670*/  FADD.FTZ R37, R29.reuse, R42 ;  /* 0x0000002a1d257221 */ /* 0x044fe20000010000 */
[----:B------:R-:W-:Y:S02]  /*5680*/  F2FP.F16.F32.PACK_AB R202, R29, R28 ;  /* 0x0000001c1dca723e */ /* 0x000fe400000000ff */
[----:B------:R-:W-:Y:S02]  /*5690*/  CS2R R42, SRZ ;  /* 0x00000000002a7805 */ /* 0x000fe4000001ff00 */
[----:B------:R-:W-:Y:S02]  /*56a0*/  CS2R R28, SRZ ;  /* 0x00000000001c7805 */ /* 0x000fe4000001ff00 */
[----:B------:R-:W2:Y:S01]  /*56b0*/  MUFU.EX2 R32, R32 ;  /* 0x0000002000207308 */ /* 0x000ea20000000800 */
[----:B0-----:R-:W-:-:S07]  /*56c0*/  FADD.FTZ R12, R30, R37 ;  /* 0x000000251e0c7221 */ /* 0x001fce0000010000 */
[----:B------:R-:W0:Y:S01]  /*56d0*/  MUFU.EX2 R33, R33 ;  /* 0x0000002100217308 */ /* 0x000e220000000800 */
[C---:B-1----:R-:W-:Y:S01]  /*56e0*/  FADD.FTZ R7, R31.reuse, R12 ;  /* 0x0000000c1f077221 */ /* 0x042fe20000010000 */
[----:B------:R-:W-:Y:S02]  /*56f0*/  F2FP.F16.F32.PACK_AB R196, R31, R30 ;  /* 0x0000001e1fc4723e */ /* 0x000fe400000000ff */
[----:B------:R-:W-:-:S04]  /*5700*/  CS2R R30, SRZ ;  /* 0x00000000001e7805 */ /* 0x000fc8000001ff00 */
[----:B------:R-:W1:Y:S01]  /*5710*/  MUFU.EX2 R34, R34 ;  /* 0x0000002200227308 */ /* 0x000e620000000800 */
[----:B--2---:R-:W-:-:S07]  /*5720*/  FADD.FTZ R12, R32, R7 ;  /* 0x00000007200c7221 */ /* 0x004fce0000010000 */
[----:B------:R-:W2:Y:S01]  /*5730*/  MUFU.EX2 R35, R35 ;  /* 0x0000002300237308 */ /* 0x000ea20000000800 */
[C---:B0-----:R-:W-:Y:S01]  /*5740*/  FADD.FTZ R21, R33.reuse, R12 ;  /* 0x0000000c21157221 */ /* 0x041fe20000010000 */
[----:B------:R-:W-:Y:S01]  /*5750*/  FADD.FTZ R12, R58, R13 ;  /* 0x0000000d3a0c7221 */ /* 0x000fe20000010000 */
[----:B------:R-:W-:Y:S02]  /*5760*/  F2FP.F16.F32.PACK_AB R198, R33, R32 ;  /* 0x0000002021c6723e */ /* 0x000fe400000000ff */
[----:B------:R-:W-:-:S03]  /*5770*/  CS2R R32, SRZ ;  /* 0x0000000000207805 */ /* 0x000fc6000001ff00 */
[----:B------:R-:W0:Y:S01]  /*5780*/  MUFU.EX2 R59, R59 ;  /* 0x0000003b003b7308 */ /* 0x000e220000000800 */
[----:B-1----:R-:W-:-:S07]  /*5790*/  FADD.FTZ R20, R34, R21 ;  /* 0x0000001522147221 */ /* 0x002fce0000010000 */
[----:B------:R-:W1:Y:S01]  /*57a0*/  MUFU.EX2 R0, R0 ;  /* 0x0000000000007308 */ /* 0x000e620000000800 */
[C---:B--2---:R-:W-:Y:S01]  /*57b0*/  FADD.FTZ R21, R35.reuse, R20 ;  /* 0x0000001423157221 */ /* 0x044fe20000010000 */
[----:B------:R-:W-:Y:S02]  /*57c0*/  F2FP.F16.F32.PACK_AB R192, R35, R34 ;  /* 0x0000002223c0723e */ /* 0x000fe400000000ff */
[----:B------:R-:W-:-:S04]  /*57d0*/  CS2R R34, SRZ ;  /* 0x0000000000227805 */ /* 0x000fc8000001ff00 */
[----:B------:R-:W2:Y:S01]  /*57e0*/  MUFU.EX2 R60, R60 ;  /* 0x0000003c003c7308 */ /* 0x000ea20000000800 */
[----:B0-----:R-:W-:-:S07]  /*57f0*/  FADD.FTZ R13, R59, R12 ;  /* 0x0000000c3b0d7221 */ /* 0x001fce0000010000 */
[----:B------:R0:W3:Y:S01]  /*5800*/  MUFU.EX2 R7, R36 ;  /* 0x0000002400077308 */ /* 0x0000e20000000800 */
[----:B-1----:R-:W-:-:S07]  /*5810*/  FADD.FTZ R20, R0, R21 ;  /* 0x0000001500147221 */ /* 0x002fce0000010000 */
[----:B------:R-:W1:Y:S01]  /*5820*/  MUFU.EX2 R61, R61 ;  /* 0x0000003d003d7308 */ /* 0x000e620000000800 */
[C---:B--2---:R-:W-:Y:S01]  /*5830*/  FADD.FTZ R12, R60.reuse, R13 ;  /* 0x0000000d3c0c7221 */ /* 0x044fe20000010000 */
[----:B------:R-:W-:Y:S02]  /*5840*/  F2FP.F16.F32.PACK_AB R193, R60, R59 ;  /* 0x0000003b3cc1723e */ /* 0x000fe400000000ff */
[----:B------:R-:W-:Y:S02]  /*5850*/  CS2R R58, SRZ ;  /* 0x00000000003a7805 */ /* 0x000fe4000001ff00 */
[----:B0-----:R-:W-:Y:S02]  /*5860*/  CS2R R36, SRZ ;  /* 0x0000000000247805 */ /* 0x001fe4000001ff00 */
[----:B------:R0:W2:Y:S01]  /*5870*/  MUFU.EX2 R2, R41 ;  /* 0x0000002900027308 */ /* 0x0000a20000000800 */
[C---:B---3--:R-:W-:Y:S01]  /*5880*/  FADD.FTZ R13, R7.reuse, R20 ;  /* 0x00000014070d7221 */ /* 0x048fe20000010000 */
[----:B------:R-:W-:Y:S01]  /*5890*/  F2FP.F16.F32.PACK_AB R194, R7, R0 ;  /* 0x0000000007c2723e */ /* 0x000fe200000000ff */
[----:B------:R-:W-:-:S02]  /*58a0*/  IMAD.MOV.U32 R0, RZ, RZ, 0x3f800000 ;  /* 0x3f800000ff007424 */ /* 0x000fc400078e00ff */
[----:B-1----:R-:W-:Y:S01]  /*58b0*/  FADD.FTZ R7, R61, R12 ;  /* 0x0000000c3d077221 */ /* 0x002fe20000010000 */
[----:B0-----:R-:W-:-:S03]  /*58c0*/  CS2R R40, SRZ ;  /* 0x0000000000287805 */ /* 0x001fc6000001ff00 */
[C---:B--2---:R-:W-:Y:S01]  /*58d0*/  FADD.FTZ R12, R2.reuse, R7 ;  /* 0x00000007020c7221 */ /* 0x044fe20000010000 */
[----:B------:R-:W-:Y:S01]  /*58e0*/  IMAD.U32 R7, RZ, RZ, UR7 ;  /* 0x00000007ff077e24 */ /* 0x000fe2000f8e00ff */
[----:B------:R-:W-:Y:S02]  /*58f0*/  F2FP.F16.F32.PACK_AB R195, R2, R61 ;  /* 0x0000003d02c3723e */ /* 0x000fe400000000ff */
[----:B------:R-:W-:Y:S02]  /*5900*/  CS2R R60, SRZ ;  /* 0x00000000003c7805 */ /* 0x000fe4000001ff00 */
[----:B------:R-:W-:Y:S01]  /*5910*/  MOV R2, 0x3f800000 ;  /* 0x3f80000000027802 */ /* 0x000fe20000000f00 */
[----:B------:R-:W-:Y:S06]  /*5920*/  @!P1 BRA `(.L_x_2203) ;  /* 0x0000004400bc9947 */ /* 0x000fec0003800000 */
[----:B------:R-:W-:Y:S01]  /*5930*/  R2UR UR7, R212 ;  /* 0x00000000d40772ca */ /* 0x000fe200000e0000 */
[----:B------:R-:W-:Y:S01]  /*5940*/  UMOV UR6, URZ ;  /* 0x0000003f00067c82 */ /* 0x000fe20008000000 */
[----:B------:R-:W-:Y:S01]  /*5950*/  MOV R21, R3 ;  /* 0x0000000300157202 */ /* 0x000fe20000000f00 */
[----:B------:R-:W-:Y:S02]  /*5960*/  IMAD.MOV.U32 R20, RZ, RZ, R6 ;  /* 0x000000ffff147224 */ /* 0x000fe400078e0006 */
[----:B------:R-:W-:Y:S02]  /*5970*/  IMAD.U32 R217, RZ, RZ, UR6 ;  /* 0x00000006ffd97e24 */ /* 0x000fe4000f8e00ff */
[----:B------:R-:W-:Y:S02]  /*5980*/  IMAD.MOV.U32 R2, RZ, RZ, 0x3f800000 ;  /* 0x3f800000ff027424 */ /* 0x000fe400078e00ff */
[----:B------:R-:W-:Y:S02]  /*5990*/  IMAD.MOV.U32 R151, RZ, RZ, RZ ;  /* 0x000000ffff977224 */ /* 0x000fe400078e00ff */
[----:B------:R-:W-:-:S02]  /*59a0*/  IMAD.U32 R218, RZ, RZ, UR6 ;  /* 0x00000006ffda7e24 */ /* 0x000fc4000f8e00ff */
[----:B------:R-:W-:-:S07]  /*59b0*/  MOV R212, UR7 ;  /* 0x0000000700d47c02 */ /* 0x000fce0008000f00 */
.L_x_2214:
        /* <DEDUP_REMOVED lines=8> */
.L_x_2204:
[----:B------:R-:W-:Y:S02]  /*5a40*/  R2UR UR10, R218 ;  /* 0x00000000da0a72ca */ /* 0x000fe400000e0000 */
[----:B------:R-:W-:Y:S02]  /*5a50*/  R2UR UR6, R16 ;  /* 0x00000000100672ca */ /* 0x000fe400000e0000 */
[----:B------:R-:W-:-:S09]  /*5a60*/  R2UR UR7, R7 ;  /* 0x00000000070772ca */ /* 0x000fd200000e0000 */
[----:B------:R-:W-:-:S04]  /*5a70*/  UIADD3 UR61, UR10, 0x1, URZ ;  /* 0x000000010a3d7890 */ /* 0x000fc8000fffe03f */
[----:B------:R-:W-:Y:S01]  /*5a80*/  UISETP.NE.AND UP0, UPT, UR61, 0x2, UPT ;  /* 0x000000023d00788c */ /* 0x000fe2000bf05270 */
[----:B------:R-:W-:-:S03]  /*5a90*/  MOV R3, UR7 ;  /* 0x0000000700037c02 */ /* 0x000fc60008000f00 */
[----:B------:R-:W-:Y:S01]  /*5aa0*/  USEL UR61, UR61, URZ, UP0 ;  /* 0x0000003f3d3d7287 */ /* 0x000fe20008000000 */
[----:B------:R-:W-:-:S03]  /*5ab0*/  SHF.L.U32 R3, R3, 0x1f, RZ ;  /* 0x0000001f03037819 */ /* 0x000fc600000006ff */
[----:B------:R-:W-:-:S06]  /*5ac0*/  ULEA UR6, UR61, UR6, 0x3 ;  /* 0x000000063d067291 */ /* 0x000fcc000f8e183f */
[----:B------:R-:W-:-:S03]  /*5ad0*/  IMAD.U32 R214, RZ, RZ, UR6 ;  /* 0x00000006ffd67e24 */ /* 0x000fc6000f8e00ff */
[----:B------:R0:W1:Y:S01]  /*5ae0*/  SYNCS.PHASECHK.TRANS64.TRYWAIT P1, [UR6+0x38830], R3 ;  /* 0x03883003ff0075a7 */ /* 0x0000620008020146 */
[----:B------:R-:W-:Y:S05]  /*5af0*/  @!P0 BRA `(.L_x_2205) ;  /* 0x0000000000048947 */ /* 0x000fea0003800000 */
[----:B------:R-:W-:Y:S01]  /*5b00*/  BPT.TRAP 0x1 ;  /* 0x000000040000795c */ /* 0x000fe20000300000 */
.L_x_2205:
[----:B-1----:R-:W-:Y:S05]  /*5b10*/  @P1 BRA `(.L_x_2206) ;  /* 0x00000000000c1947 */ /* 0x002fea0003800000 */
[----:B------:R-:W-:-:S13]  /*5b20*/  R2UR UR6, R214 ;  /* 0x00000000d60672ca */ /* 0x000fda00000e0000 */
[----:B------:R-:W1:Y:S02]  /*5b30*/  SYNCS.PHASECHK.TRANS64.TRYWAIT P1, [UR6+0x38830], R3 ;  /* 0x03883003ff0075a7 */ /* 0x000e640008020146 */
[----:B-1----:R-:W-:Y:S05]  /*5b40*/  @!P1 BRA `(.L_x_2207) ;  /* 0x0000010000109947 */ /* 0x002fea0003800000 */
.L_x_2206:
[----:B------:R-:W-:Y:S01]  /*5b50*/  R2UR UR6, R15 ;  /* 0x000000000f0672ca */ /* 0x000fe200000e0000 */
[----:B------:R-:W-:Y:S01]  /*5b60*/  WARPGROUP.ARRIVE ;  /* 0x00000000000079c5 */ /* 0x000fe20000000000 */
        /* <DEDUP_REMOVED lines=11> */
[----:B------:R-:W-:Y:S01]  /*5c20*/  UIMAD UR60, UR61, 0xa00, UR6 ;  /* 0x00000a003d3c78a4 */ /* 0x000fe2000f8e0206 */
[----:B------:R-:W-:Y:S01]  /*5c30*/  MOV R215, UR53 ;  /* 0x0000003500d77c02 */ /* 0x000fe20008000f00 */
[----:B------:R-:W-:Y:S01]  /*5c40*/  UMOV UR23, 0x40000040 ;  /* 0x4000004000177882 */ /* 0x000fe20000000000 */
[----:B------:R-:W-:Y:S01]  /*5c50*/  MOV R216, UR52 ;  /* 0x0000003400d87c02 */ /* 0x000fe20008000f00 */
[----:B------:R-:W-:Y:S01]  /*5c60*/  UIADD3 UR6, UR60, 0x80, URZ ;  /* 0x000000803c067890 */ /* 0x000fe2000fffe03f */
[----:B------:R-:W-:Y:S01]  /*5c70*/  R2UR UR52, R10 ;  /* 0x000000000a3472ca */ /* 0x000fe200000e0000 */
[----:B------:R-:W-:Y:S01]  /*5c80*/  UIADD3 UR7, UR60, 0x102, URZ ;  /* 0x000001023c077890 */ /* 0x000fe2000fffe03f */
[----:B------:R-:W-:Y:S01]  /*5c90*/  R2UR UR53, R11 ;  /* 0x000000000b3572ca */ /* 0x000fe200000e0000 */
[----:B------:R-:W-:Y:S01]  /*5ca0*/  UMOV UR58, UR60 ;  /* 0x0000003c003a7c82 */ /* 0x000fe20008000000 */
[----:B------:R-:W-:Y:S01]  /*5cb0*/  UIADD3 UR14, UR60, 0x280, URZ ;  /* 0x000002803c0e7890 */ /* 0x000fe2000fffe03f */
[----:B------:R-:W-:Y:S01]  /*5cc0*/  HGMMA.64x16x16.F32 R184, gdesc[UR56], RZ, !UPT, gsb0 ;  /* 0x0020000038b879f0 */ /* 0x000fe2000c0008ff */
[----:B------:R-:W-:Y:S01]  /*5cd0*/  UMOV UR50, UR6 ;  /* 0x0000000600327c82 */ /* 0x000fe20008000000 */
[----:B------:R-:W-:Y:S01]  /*5ce0*/  R2UR UR56, R4 ;  /* 0x00000000043872ca */ /* 0x000fe200000e0000 */
[----:B------:R-:W-:Y:S01]  /*5cf0*/  UIADD3 UR58, UR60, 0x100, URZ ;  /* 0x000001003c3a7890 */ /* 0x000fe2000fffe03f */
[----:B------:R-:W-:Y:S01]  /*5d00*/  R2UR UR57, R5 ;  /* 0x00000000053972ca */ /* 0x000fe200000e0000 */
[----:B------:R-:W-:Y:S01]  /*5d10*/  UMOV UR59, 0x40000040 ;  /* 0x40000040003b7882 */ /* 0x000fe20000000000 */
[----:B------:R-:W-:Y:S01]  /*5d20*/  UIADD3 UR6, UR60, 0x180, URZ ;  /* 0x000001803c067890 */ /* 0x000fe2000fffe03f */
[-C--:B------:R-:W-:Y:S01]  /*5d30*/  FMUL.FTZ R24, R24, R0.reuse ;  /* 0x0000000018187220 */ /* 0x080fe20000410000 */
[----:B------:R-:W-:Y:S01]  /*5d40*/  UMOV UR10, UR52 ;  /* 0x00000034000a7c82 */ /* 0x000fe20008000000 */
        /* <DEDUP_REMOVED lines=52> */
[----:B------:R-:W-:Y:S01]  /*6090*/  UMOV UR50, UR6 ;  /* 0x0000000600327c82 */ /* 0x000fe20008000000 */
[----:B------:R-:W-:Y:S01]  /*60a0*/  R2UR UR49, R5 ;  /* 0x00000000053172ca */ /* 0x000fe200000e0000 */
[----:B------:R-:W-:Y:S01]  /*60b0*/  UMOV UR51, 0x40000040 ;  /* 0x4000004000337882 */ /* 0x000fe20000000000 */
[----:B------:R-:W-:Y:S01]  /*60c0*/  UIADD3 UR6, UR60, 0x2, URZ ;  /* 0x000000023c067890 */ /* 0x000fe2000fffe03f */
[-C--:B------:R-:W-:Y:S01]  /*60d0*/  FMUL.FTZ R92, R92, R0.reuse ;  /* 0x000000005c5c7220 */ /* 0x080fe20000410000 */
[-C--:B------:R-:W-:Y:S01]  /*60e0*/  FMUL.FTZ R93, R93, R0.reuse ;  /* 0x000000005d5d7220 */ /* 0x080fe20000410000 */
[-C--:B------:R-:W-:Y:S01]  /*60f0*/  FMUL.FTZ R96, R96, R0.reuse ;  /* 0x0000000060607220 */ /* 0x080fe20000410000 */
[-C--:B------:R-:W-:Y:S01]  /*6100*/  FMUL.FTZ R97, R97, R0.reuse ;  /* 0x0000000061617220 */ /* 0x080fe20000410000 */
[-C--:B------:R-:W-:Y:S01]  /*6110*/  FMUL.FTZ R100, R100, R0.reuse ;  /* 0x0000000064647220 */ /* 0x080fe20000410000 */
[-C--:B------:R-:W-:Y:S01]  /*6120*/  FMUL.FTZ R101, R101, R0.reuse ;  /* 0x0000000065657220 */ /* 0x080fe20000410000 */
[----:B------:R-:W-:Y:S01]  /*6130*/  UMOV UR54, UR6 ;  /* 0x0000000600367c82 */ /* 0x000fe20008000000 */
        /* <DEDUP_REMOVED lines=99> */
[----:B------:R-:W-:Y:S01]  /*6770*/  R2UR UR49, R3 ;  /* 0x00000000033172ca */ /* 0x000fe200000e0000 */
[----:B------:R-:W-:Y:S01]  /*6780*/  UIADD3 UR50, UR60, 0x782, URZ ;  /* 0x000007823c327890 */ /* 0x000fe2000fffe03f */
[----:B------:R-:W-:Y:S01]  /*6790*/  R2UR UR48, R6 ;  /* 0x00000000063072ca */ /* 0x000fe200000e0000 */
[----:B------:R-:W-:Y:S01]  /*67a0*/  UMOV UR51, 0x40000040 ;  /* 0x4000004000337882 */ /* 0x000fe20000000000 */
[----:B------:R-:W-:Y:S02]  /*67b0*/  MOV R3, UR9 ;  /* 0x0000000900037c02 */ /* 0x000fe40008000f00 */
        /* <DEDUP_REMOVED lines=441> */
.L_x_2208:
        /* <DEDUP_REMOVED lines=9> */
.L_x_2209:
[----:B-1----:R-:W-:Y:S05]  /*83e0*/  @P1 BRA `(.L_x_2210) ;  /* 0x0000000000081947 */ /* 0x002fea0003800000 */
[----:B------:R-:W1:Y:S02]  /*83f0*/  SYNCS.PHASECHK.TRANS64.TRYWAIT P1, [UR10+0x38850], R0 ;  /* 0x03885000ff0075a7 */ /* 0x000e64000802014a */
[----:B-1----:R-:W-:Y:S05]  /*8400*/  @!P1 BRA `(.L_x_2211) ;  /* 0x000000d400fc9947 */ /* 0x002fea0003800000 */
.L_x_2210:
[----:B------:R-:W-:Y:S01]  /*8410*/  R2UR UR6, R16 ;  /* 0x00000000100672ca */ /* 0x000fe200000e0000 */
[----:B------:R-:W-:Y:S01]  /*8420*/  WARPGROUP.ARRIVE ;  /* 0x00000000000079c5 */ /* 0x000fe20000000000 */
[----:B------:R-:W-:-:S11]  /*8430*/  R2UR UR7, R218 ;  /* 0x00000000da0772ca */ /* 0x000fd600000e0000 */
[----:B------:R-:W-:-:S04]  /*8440*/  UIADD3 UR6, UR6, 0x400, URZ ;  /* 0x0000040006067890 */ /* 0x000fc8000fffe03f */
[----:B------:R-:W-:-:S04]  /*8450*/  USHF.R.U32.HI UR6, URZ, 0x4, UR6 ;  /* 0x000000043f067899 */ /* 0x000fc80008011606 */
[----:B------:R-:W-:-:S04]  /*8460*/  ULOP3.LUT UR6, UR6, 0x3fff, URZ, 0xc0, !UPT ;  /* 0x00003fff06067892 */ /* 0x000fc8000f8ec03f */
[----:B------:R-:W-:-:S04]  /*8470*/  ULOP3.LUT UR6, UR6, 0x2800000, URZ, 0xfc, !UPT ;  /* 0x0280000006067892 */ /* 0x000fc8000f8efc3f */
[----:B------:R-:W-:-:S03]  /*8480*/  UIMAD UR11, UR7, 0xa00, UR6 ;  /* 0x00000a00070b78a4 */ /* 0x000fc6000f8e0206 */
[----:B------:R-:W-:-:S04]  /*8490*/  UMOV UR7, 0x40000040 ;  /* 0x4000004000077882 */ /* 0x000fc80000000000 */
        /* <DEDUP_REMOVED lines=29> */
.L_x_2212:
[----:B------:R-:W-:Y:S01]  /*8670*/  R2UR UR6, R19 ;  /* 0x00000000130672ca */ /* 0x000fe200000e0000 */
[----:B------:R-:W-:Y:S01]  /*8680*/  ULDC UR7, c[0x0][0x9d8] ;  /* 0x0002760000077ab9 */ /* 0x000fe20000000800 */
[----:B------:R-:W-:Y:S01]  /*8690*/  R2UR UR15, R212 ;  /* 0x00000000d40f72ca */ /* 0x000fe200000e0000 */
[----:B------:R-:W-:Y:S01]  /*86a0*/  FMUL.FTZ R176, R176, UR7 ;  /* 0x00000007b0b07c20 */ /* 0x000fe20008410000 */
[----:B-1----:R-:W-:Y:S01]  /*86b0*/  FMUL.FTZ R3, R185, UR7 ;  /* 0x00000007b9037c20 */ /* 0x002fe20008410000 */
[----:B------:R-:W-:Y:S01]  /*86c0*/  FMUL.FTZ R185, R191, UR7 ;  /* 0x00000007bfb97c20 */ /* 0x000fe20008410000 */
[----:B0-----:R-:W-:Y:S01]  /*86d0*/  FMUL.FTZ R0, R180, UR7 ;  /* 0x00000007b4007c20 */ /* 0x001fe20008410000 */
[----:B------:R-:W-:Y:S01]  /*86e0*/  MUFU.TANH R191, R176 ;  /* 0x000000b000bf7308 */ /* 0x000fe20000002400 */
[----:B------:R-:W-:Y:S01]  /*86f0*/  IMAD.MOV.U32 R180, RZ, RZ, R14 ;  /* 0x000000ffffb47224 */ /* 0x000fe200078e000e */
[----:B------:R-:W-:Y:S01]  /*8700*/  R2UR UR14, R17 ;  /* 0x00000000110e72ca */ /* 0x000fe200000e0000 */
[----:B------:R-:W-:Y:S01]  /*8710*/  FMUL.FTZ R2, R184, UR7 ;  /* 0x00000007b8027c20 */ /* 0x000fe20008410000 */
[----:B------:R-:W-:Y:S01]  /*8720*/  FMUL.FTZ R192, R189, UR7 ;  /* 0x00000007bdc07c20 */ /* 0x000fe20008410000 */
[----:B------:R-:W-:Y:S01]  /*8730*/  MOV R189, 0xfffffffe ;  /* 0xfffffffe00bd7802 */ /* 0x000fe20000000f00 */
[----:B------:R-:W-:Y:S01]  /*8740*/  UISETP.NE.AND UP0, UPT, UR6, URZ, UPT ;  /* 0x0000003f0600728c */ /* 0x000fe2000bf05270 */
[----:B------:R-:W-:Y:S01]  /*8750*/  FMUL.FTZ R193, R188, UR7 ;  /* 0x00000007bcc17c20 */ /* 0x000fe20008410000 */
[----:B------:R-:W-:Y:S01]  /*8760*/  ULDC UR11, c[0x0][0x2f0] ;  /* 0x0000bc00000b7ab9 */ /* 0x000fe20000000800 */
[----:B------:R0:W-:Y:S01]  /*8770*/  MUFU.TANH R194, R0 ;  /* 0x0000000000c27308 */ /* 0x0001e20000002400 */
        /* <DEDUP_REMOVED lines=8> */
[----:B------:R-:W1:Y:S01]  /*8800*/  MUFU.TANH R2, R2 ;  /* 0x0000000200027308 */ /* 0x000e620000002400 */
[----:B0-----:R-:W-:Y:S01]  /*8810*/  IMAD.U32 R0, RZ, RZ, UR11 ;  /* 0x0000000bff007e24 */ /* 0x001fe2000f8e00ff */
[----:B------:R-:W-:Y:S01]  /*8820*/  ULDC UR11, c[0x0][0x288] ;  /* 0x0000a200000b7ab9 */ /* 0x000fe20000000800 */
[----:B------:R-:W-:Y:S01]  /*8830*/  FMUL.FTZ R184, R187, UR7 ;  /* 0x00000007bbb87c20 */ /* 0x000fe20008410000 */
[----:B------:R-:W-:Y:S01]  /*8840*/  FMUL.FTZ R187, R178, UR7 ;  /* 0x00000007b2bb7c20 */ /* 0x000fe20008410000 */
[----:B------:R-:W-:Y:S01]  /*8850*/  FMUL.FTZ R168, R168, UR7 ;  /* 0x00000007a8a87c20 */ /* 0x000fe20008410000 */
[----:B------:R-:W-:Y:S01]  /*8860*/  FMUL.FTZ R169, R169, UR7 ;  /* 0x00000007a9a97c20 */ /* 0x000fe20008410000 */
[----:B------:R-:W-:Y:S01]  /*8870*/  @P1 IMAD.HI.U32 R176, R14, UR6, RZ ;  /* 0x000000060eb01c27 */ /* 0x000fe2000f8e00ff */
[----:B------:R-:W-:Y:S01]  /*8880*/  @UP0 ULDC UR6, c[0x0][0x450] ;  /* 0x0001140000060ab9 */ /* 0x000fe20000000800 */
[----:B------:R-:W0:Y:S02]  /*8890*/  MUFU.TANH R3, R3 ;  /* 0x0000000300037308 */ /* 0x000e240000002400 */
[----:B------:R-:W-:Y:S01]  /*88a0*/  FMUL.FTZ R173, R173, UR7 ;  /* 0x00000007adad7c20 */ /* 0x000fe20008410000 */
[----:B------:R-:W-:Y:S01]  /*88b0*/  FMUL.FTZ R172, R172, UR7 ;  /* 0x00000007acac7c20 */ /* 0x000fe20008410000 */
[----:B------:R-:W-:Y:S01]  /*88c0*/  @P2 SHF.R.U32.HI R180, RZ, UR6, R176 ;  /* 0x00000006ffb42c19 */ /* 0x000fe200080116b0 */
[----:B------:R-:W-:Y:S01]  /*88d0*/  UMOV UR6, 0x1 ;  /* 0x0000000100067882 */ /* 0x000fe20000000000 */
[----:B------:R-:W-:Y:S01]  /*88e0*/  FMUL.FTZ R160, R160, UR7 ;  /* 0x00000007a0a07c20 */ /* 0x000fe20008410000 */
[----:B------:R-:W-:Y:S01]  /*88f0*/  UIMAD UR6, UR15, -0x50, UR6 ;  /* 0xffffffb00f0678a4 */ /* 0x000fe2000f8e0206 */
[----:B------:R-:W-:Y:S01]  /*8900*/  FMUL.FTZ R161, R161, UR7 ;  /* 0x00000007a1a17c20 */ /* 0x000fe20008410000 */
[----:B------:R-:W2:Y:S01]  /*8910*/  SHFL.IDX PT, R176, R180, RZ, 0x1c1f ;  /* 0x001c1fffb4b07589 */ /* 0x000ea200000e0000 */
[----:B------:R-:W3:Y:S01]  /*8920*/  MUFU.TANH R193, R193 ;  /* 0x000000c100c17308 */ /* 0x000ee20000002400 */
[----:B------:R-:W-:Y:S01]  /*8930*/  FMUL.FTZ R164, R164, UR7 ;  /* 0x00000007a4a47c20 */ /* 0x000fe20008410000 */
[----:B------:R-:W-:Y:S01]  /*8940*/  FMUL.FTZ R165, R165, UR7 ;  /* 0x00000007a5a57c20 */ /* 0x000fe20008410000 */
[----:B------:R-:W-:-:S02]  /*8950*/  IMAD R189, R18, R189, UR6 ;  /* 0x0000000612bd7e24 */ /* 0x000fc4000f8e02bd */
[----:B------:R-:W-:Y:S01]  /*8960*/  FMUL.FTZ R152, R152, UR7 ;  /* 0x0000000798987c20 */ /* 0x000fe20008410000 */
[----:B------:R-:W-:Y:S01]  /*8970*/  FMUL.FTZ R153, R153, UR7 ;  /* 0x0000000799997c20 */ /* 0x000fe20008410000 */
[----:B------:R-:W-:Y:S01]  /*8980*/  FMUL.FTZ R182, R182, UR7 ;  /* 0x00000007b6b67c20 */ /* 0x000fe20008410000 */
[----:B------:R-:W-:Y:S01]  /*8990*/  IMAD R189, R0, UR14, R189 ;  /* 0x0000000e00bd7c24 */ /* 0x000fe2000f8e02bd */
[----:B------:R-:W4:Y:S01]  /*89a0*/  MUFU.TANH R192, R192 ;  /* 0x000000c000c07308 */ /* 0x000f220000002400 */
[----:B------:R-:W-:Y:S01]  /*89b0*/  FMUL.FTZ R183, R183, UR7 ;  /* 0x00000007b7b77c20 */ /* 0x000fe20008410000 */
[----:B------:R-:W-:Y:S01]  /*89c0*/  FMUL.FTZ R170, R170, UR7 ;  /* 0x00000007aaaa7c20 */ /* 0x000fe20008410000 */
[----:B------:R-:W-:Y:S01]  /*89d0*/  FMUL.FTZ R171, R171, UR7 ;  /* 0x00000007abab7c20 */ /* 0x000fe20008410000 */
[----:B------:R-:W-:Y:S01]  /*89e0*/  FMUL.FTZ R174, R174, UR7 ;  /* 0x00000007aeae7c20 */ /* 0x000fe20008410000 */
[----:B------:R-:W-:Y:S01]  /*89f0*/  ULDC UR6, c[0x0][0x988] ;  /* 0x0002620000067ab9 */ /* 0x000fe20000000800 */
[----:B------:R-:W-:-:S02]  /*8a00*/  FMUL.FTZ R175, R175, UR7 ;  /* 0x00000007afaf7c20 */ /* 0x000fc40008410000 */
[----:B------:R1:W-:Y:S01]  /*8a10*/  MUFU.TANH R195, R181 ;  /* 0x000000b500c37308 */ /* 0x0003e20000002400 */
[----:B--2---:R-:W-:-:S07]  /*8a20*/  IADD3 R0, R176, -UR11, R189 ;  /* 0x8000000bb0007c10 */ /* 0x004fce000fffe0bd */
[----:B------:R-:W2:Y:S01]  /*8a30*/  MUFU.TANH R190, R190 ;  /* 0x000000be00be7308 */ /* 0x000ea20000002400 */
[C---:B------:R-:W-:Y:S02]  /*8a40*/  ISETP.GT.AND P1, PT, R0.reuse, RZ, PT ;  /* 0x000000ff0000720c */ /* 0x040fe40003f24270 */
[----:B------:R-:W-:Y:S02]  /*8a50*/  ISETP.GT.AND P2, PT, R0, 0x1, PT ;  /* 0x000000010000780c */ /* 0x000fe40003f44270 */
[----:B-1----:R-:W-:-:S03]  /*8a60*/  FSEL R181, R2, -INF , P1 ;  /* 0xff80000002b57808 */ /* 0x002fc60000800000 */
[----:B------:R-:W1:Y:S01]  /*8a70*/  MUFU.TANH R196, R168 ;  /* 0x000000a800c47308 */ /* 0x000e620000002400 */
[C---:B------:R-:W-:Y:S02]  /*8a80*/  ISETP.GT.AND P1, PT, R0.reuse, 0x8, PT ;  /* 0x000000080000780c */ /* 0x040fe40003f24270 */
[----:B0-----:R-:W-:Y:S02]  /*8a90*/  FSEL R179, R3, -INF , P2 ;  /* 0xff80000003b37808 */ /* 0x001fe40001000000 */
[----:B------:R-:W-:Y:S02]  /*8aa0*/  FMNMX.FTZ R2, R181, R20, !PT ;  /* 0x00000014b5027209 */ /* 0x000fe40007810000 */
[----:B------:R-:W-:Y:S01]  /*8ab0*/  ISETP.GT.AND P2, PT, R0, 0x9, PT ;  /* 0x000000090000780c */ /* 0x000fe20003f44270 */
[----:B------:R-:W0:Y:S01]  /*8ac0*/  MUFU.TANH R197, R169 ;  /* 0x000000a900c57308 */ /* 0x000e220000002400 */
[----:B---3--:R-:W-:Y:S02]  /*8ad0*/  FSEL R178, R193, -INF , P1 ;  /* 0xff800000c1b27808 */ /* 0x008fe40000800000 */
[----:B------:R-:W-:-:S02]  /*8ae0*/  FMNMX.FTZ R3, R179, R2, !PT ;  /* 0x00000002b3037209 */ /* 0x000fc40007810000 */
[----:B------:R-:W-:Y:S02]  /*8af0*/  ISETP.GT.AND P1, PT, R0, 0x10, PT ;  /* 0x000000100000780c */ /* 0x000fe40003f24270 */
[----:B----4-:R-:W-:Y:S01]  /*8b00*/  FSEL R177, R192, -INF , P2 ;  /* 0xff800000c0b17808 */ /* 0x010fe20001000000 */
[----:B------:R2:W3:Y:S01]  /*8b10*/  MUFU.TANH R199, R173 ;  /* 0x000000ad00c77308 */ /* 0x0004e20000002400 */
[----:B------:R-:W-:Y:S02]  /*8b20*/  FMNMX.FTZ R2, R178, R3, !PT ;  /* 0x00000003b2027209 */ /* 0x000fe40007810000 */
[C---:B------:R-:W-:Y:S02]  /*8b30*/  ISETP.GT.AND P2, PT, R0.reuse, 0x11, PT ;  /* 0x000000110000780c */ /* 0x040fe40003f44270 */
[----:B------:R-:W-:Y:S02]  /*8b40*/  FSEL R176, R191, -INF , P1 ;  /* 0xff800000bfb07808 */ /* 0x000fe40000800000 */
[----:B------:R-:W-:Y:S01]  /*8b50*/  FMNMX.FTZ R3, R177, R2, !PT ;  /* 0x00000002b1037209 */ /* 0x000fe20007810000 */
[----:B------:R4:W5:Y:S01]  /*8b60*/  MUFU.TANH R198, R172 ;  /* 0x000000ac00c67308 */ /* 0x0009620000002400 */
[----:B------:R-:W-:-:S02]  /*8b70*/  ISETP.GT.AND P1, PT, R0, 0x18, PT ;  /* 0x000000180000780c */ /* 0x000fc40003f24270 */
[----:B--2---:R-:W-:Y:S01]  /*8b80*/  FSEL R173, R190, -INF , P2 ;  /* 0xff800000bead7808 */ /* 0x004fe20001000000 */
[----:B------:R-:W-:Y:S01]  /*8b90*/  FMUL.FTZ R190, R157, UR7 ;  /* 0x000000079dbe7c20 */ /* 0x000fe20008410000 */
[----:B------:R-:W-:Y:S02]  /*8ba0*/  FMNMX.FTZ R2, R176, R3, !PT ;  /* 0x00000003b0027209 */ /* 0x000fe40007810000 */
[----:B------:R-:W-:Y:S01]  /*8bb0*/  ISETP.GT.AND P2, PT, R0, 0x19, PT ;  /* 0x000000190000780c */ /* 0x000fe20003f44270 */
[----:B------:R-:W2:Y:S01]  /*8bc0*/  MUFU.TANH R200, R160 ;  /* 0x000000a000c87308 */ /* 0x000ea20000002400 */
[----:B----4-:R-:W-:Y:S02]  /*8bd0*/  FSEL R172, R194, -INF , P1 ;  /* 0xff800000c2ac7808 */ /* 0x010fe40000800000 */
[----:B------:R-:W-:Y:S02]  /*8be0*/  FMNMX.FTZ R3, R173, R2, !PT ;  /* 0x00000002ad037209 */ /* 0x000fe40007810000 */
[----:B------:R-:W-:-:S02]  /*8bf0*/  ISETP.GT.AND P1, PT, R0, 0x20, PT ;  /* 0x000000200000780c */ /* 0x000fc40003f24270 */
[----:B------:R-:W-:Y:S01]  /*8c00*/  FSEL R168, R195, -INF , P2 ;  /* 0xff800000c3a87808 */ /* 0x000fe20001000000 */
[----:B------:R-:W4:Y:S01]  /*8c10*/  MUFU.TANH R193, R161 ;  /* 0x000000a100c17308 */ /* 0x000f220000002400 */
[----:B------:R-:W-:Y:S02]  /*8c20*/  FMNMX.FTZ R3, R172, R3, !PT ;  /* 0x00000003ac037209 */ /* 0x000fe40007810000 */
[----:B------:R-:W-:Y:S02]  /*8c30*/  ISETP.GT.AND P2, PT, R0, 0x21, PT ;  /* 0x000000210000780c */ /* 0x000fe40003f44270 */
[----:B-1----:R-:W-:Y:S02]  /*8c40*/  FSEL R169, R196, -INF , P1 ;  /* 0xff800000c4a97808 */ /* 0x002fe40000800000 */
[----:B------:R-:W-:Y:S01]  /*8c50*/  FMNMX.FTZ R2, R168, R3, !PT ;  /* 0x00000003a8027209 */ /* 0x000fe20007810000 */
[----:B------:R0:W1:Y:S01]  /*8c60*/  MUFU.TANH R191, R164 ;  /* 0x000000a400bf7308 */ /* 0x0000620000002400 */
[----:B------:R-:W-:-:S02]  /*8c70*/  ISETP.GT.AND P1, PT, R0, 0x28, PT ;  /* 0x000000280000780c */ /* 0x000fc40003f24270 */
[----:B------:R-:W-:-:S05]  /*8c80*/  FMNMX.FTZ R3, R169, R2, !PT ;  /* 0x00000002a9037209 */ /* 0x000fca0007810000 */
[----:B------:R5:W1:Y:S01]  /*8c90*/  MUFU.TANH R194, R165 ;  /* 0x000000a500c27308 */ /* 0x000a620000002400 */
[----:B0-----:R-:W-:Y:S02]  /*8ca0*/  FSEL R164, R197, -INF , P2 ;  /* 0xff800000c5a47808 */ /* 0x001fe40001000000 */
[----:B------:R-:W-:Y:S02]  /*8cb0*/  ISETP.GT.AND P2, PT, R0, 0x29, PT ;  /* 0x000000290000780c */ /* 0x000fe40003f44270 */
[----:B------:R-:W-:Y:S02]  /*8cc0*/  FMNMX.FTZ R2, R164, R3, !PT ;  /* 0x00000003a4027209 */ /* 0x000fe40007810000 */
[----:B---3--:R-:W-:Y:S01]  /*8cd0*/  FSEL R160, R199, -INF , P2 ;  /* 0xff800000c7a07808 */ /* 0x008fe20001000000 */
[----:B------:R0:W3:Y:S01]  /*8ce0*/  MUFU.TANH R195, R152 ;  /* 0x0000009800c37308 */ /* 0x0000e20000002400 */
[----:B-----5:R-:W-:Y:S02]  /*8cf0*/  FSEL R165, R198, -INF , P1 ;  /* 0xff800000c6a57808 */ /* 0x020fe40000800000 */
[----:B------:R-:W-:-:S02]  /*8d00*/  ISETP.GT.AND P1, PT, R0, 0x30, PT ;  /* 0x000000300000780c */ /* 0x000fc40003f24270 */
[----:B------:R-:W-:Y:S01]  /*8d10*/  FMNMX.FTZ R3, R165, R2, !PT ;  /* 0x00000002a5037209 */ /* 0x000fe20007810000 */
[----:B------:R-:W-:Y:S01]  /*8d20*/  FMUL.FTZ R2, R156, UR7 ;  /* 0x000000079c027c20 */ /* 0x000fe20008410000 */
[----:B------:R-:W-:Y:S01]  /*8d30*/  ISETP.GT.AND P2, PT, R0, 0x31, PT ;  /* 0x000000310000780c */ /* 0x000fe20003f44270 */
[----:B------:R3:W5:Y:S01]  /*8d40*/  MUFU.TANH R196, R153 ;  /* 0x0000009900c47308 */ /* 0x0007620000002400 */
[----:B--2---:R-:W-:Y:S02]  /*8d50*/  FSEL R161, R200, -INF , P1 ;  /* 0xff800000c8a17808 */ /* 0x004fe40000800000 */
[----:B0-----:R-:W-:Y:S02]  /*8d60*/  FMNMX.FTZ R152, R160, R3, !PT ;  /* 0x00000003a0987209 */ /* 0x001fe40007810000 */
[----:B------:R-:W-:Y:S02]  /*8d70*/  ISETP.GT.AND P1, PT, R0, 0x38, PT ;  /* 0x000000380000780c */ /* 0x000fe40003f24270 */
[----:B----4-:R-:W-:Y:S01]  /*8d80*/  FSEL R156, R193, -INF , P2 ;  /* 0xff800000c19c7808 */ /* 0x010fe20001000000 */
[----:B------:R0:W2:Y:S01]  /*8d90*/  MUFU.TANH R197, R2 ;  /* 0x0000000200c57308 */ /* 0x0000a20000002400 */
[----:B------:R-:W-:-:S02]  /*8da0*/  FMNMX.FTZ R3, R161, R152, !PT ;  /* 0x00000098a1037209 */ /* 0x000fc40007810000 */
[----:B------:R-:W-:Y:S02]  /*8db0*/  ISETP.GT.AND P2, PT, R0, 0x39, PT ;  /* 0x000000390000780c */ /* 0x000fe40003f44270 */
[----:B-1----:R-:W-:Y:S02]  /*8dc0*/  FSEL R157, R191, -INF , P1 ;  /* 0xff800000bf9d7808 */ /* 0x002fe40000800000 */
[----:B------:R-:W-:Y:S01]  /*8dd0*/  FMNMX.FTZ R192, R156, R3, !PT ;  /* 0x000000039cc07209 */ /* 0x000fe20007810000 */
[----:B------:R1:W4:Y:S01]  /*8de0*/  MUFU.TANH R193, R190 ;  /* 0x000000be00c17308 */ /* 0x0003220000002400 */
[----:B------:R-:W-:Y:S02]  /*8df0*/  ISETP.GT.AND P1, PT, R0, 0x40, PT ;  /* 0x000000400000780c */ /* 0x000fe40003f24270 */
[----:B------:R-:W-:Y:S01]  /*8e00*/  FSEL R152, R194, -INF , P2 ;  /* 0xff800000c2987808 */ /* 0x000fe20001000000 */
[----:B------:R-:W-:Y:S01]  /*8e10*/  FMUL.FTZ R194, R154, UR7 ;  /* 0x000000079ac27c20 */ /* 0x000fe20008410000 */
[----:B------:R-:W-:-:S02]  /*8e20*/  FMNMX.FTZ R3, R157, R192, !PT ;  /* 0x000000c09d037209 */ /* 0x000fc40007810000 */
[----:B------:R-:W-:Y:S01]  /*8e30*/  ISETP.GT.AND P2, PT, R0, 0x41, PT ;  /* 0x000000410000780c */ /* 0x000fe20003f44270 */
[----:B------:R-:W4:Y:S01]  /*8e40*/  MUFU.TANH R6, R6 ;  /* 0x0000000600067308 */ /* 0x000f220000002400 */
[----:B---3--:R-:W-:Y:S01]  /*8e50*/  FSEL R153, R195, -INF , P1 ;  /* 0xff800000c3997808 */ /* 0x008fe20000800000 */
[----:B------:R-:W-:Y:S01]  /*8e60*/  FMUL.FTZ R195, R155, UR7 ;  /* 0x000000079bc37c20 */ /* 0x000fe20008410000 */
[----:B0-----:R-:W-:Y:S02]  /*8e70*/  FMNMX.FTZ R2, R152, R3, !PT ;  /* 0x0000000398027209 */ /* 0x001fe40007810000 */
[----:B------:R-:W-:Y:S02]  /*8e80*/  ISETP.GT.AND P1, PT, R0, 0x48, PT ;  /* 0x000000480000780c */ /* 0x000fe40003f24270 */
[----:B-----5:R-:W-:Y:S01]  /*8e90*/  FSEL R3, R196, -INF , P2 ;  /* 0xff800000c4037808 */ /* 0x020fe20001000000 */
[----:B------:R-:W0:Y:S01]  /*8ea0*/  MUFU.TANH R184, R184 ;  /* 0x000000b800b87308 */ /* 0x000e220000002400 */
[----:B-1----:R-:W-:Y:S01]  /*8eb0*/  FMNMX.FTZ R190, R153, R2, !PT ;  /* 0x0000000299be7209 */ /* 0x002fe20007810000 */
[----:B------:R-:W-:Y:S01]  /*8ec0*/  FMUL.FTZ R196, R158, UR7 ;  /* 0x000000079ec47c20 */ /* 0x000fe20008410000 */
[----:B------:R-:W-:-:S02]  /*8ed0*/  ISETP.GT.AND P2, PT, R0, 0x49, PT ;  /* 0x000000490000780c */ /* 0x000fc40003f44270 */
[----:B--2---:R-:W-:Y:S01]  /*8ee0*/  FSEL R2, R197, -INF , P1 ;  /* 0xff800000c5027808 */ /* 0x004fe20000800000 */
[----:B------:R-:W-:Y:S01]  /*8ef0*/  FMUL.FTZ R197, R159, UR7 ;  /* 0x000000079fc57c20 */ /* 0x000fe20008410000 */
[----:B------:R-:W-:Y:S01]  /*8f00*/  FMNMX.FTZ R191, R3, R190, !PT ;  /* 0x000000be03bf7209 */ /* 0x000fe20007810000 */
[----:B------:R-:W-:Y:S01]  /*8f10*/  FMUL.FTZ R190, R162, UR7 ;  /* 0x00000007a2be7c20 */ /* 0x000fe20008410000 */
[----:B----4-:R-:W-:Y:S01]  /*8f20*/  FSEL R0, R193, -INF , P2 ;  /* 0xff800000c1007808 */ /* 0x010fe20001000000 */
[----:B------:R-:W1:Y:S01]  /*8f30*/  SHFL.IDX PT, R162, R180, 0x1, 0x1c1f ;  /* 0x003c1f00b4a27f89 */ /* 0x000e6200000e0000 */
[----:B------:R-:W-:Y:S01]  /*8f40*/  FMNMX.FTZ R191, R2, R191, !PT ;  /* 0x000000bf02bf7209 */ /* 0x000fe20007810000 */
[----:B------:R-:W2:Y:S03]  /*8f50*/  MUFU.TANH R186, R186 ;  /* 0x000000ba00ba7308 */ /* 0x000ea60000002400 */
[----:B------:R-:W-:Y:S01]  /*8f60*/  FMNMX.FTZ R192, R0, R191, !PT ;  /* 0x000000bf00c07209 */ /* 0x000fe20007810000 */
[----:B------:R-:W-:-:S04]  /*8f70*/  FMUL.FTZ R191, R163, UR7 ;  /* 0x00000007a3bf7c20 */ /* 0x000fc80008410000 */
[----:B------:R-:W3:Y:S01]  /*8f80*/  SHFL.BFLY PT, R193, R192, 0x2, 0x1f ;  /* 0x0c401f00c0c17f89 */ /* 0x000ee200000e0000 */
[----:B------:R-:W4:Y:S08]  /*8f90*/  MUFU.TANH R185, R185 ;  /* 0x000000b900b97308 */ /* 0x000f300000002400 */
[----:B------:R-:W5:Y:S01]  /*8fa0*/  MUFU.TANH R187, R187 ;  /* 0x000000bb00bb7308 */ /* 0x000f620000002400 */
[----:B-1----:R-:W-:Y:S01]  /*8fb0*/  IADD3 R189, R162, -UR11, R189 ;  /* 0x8000000ba2bd7c10 */ /* 0x002fe2000fffe0bd */
[----:B------:R-:W1:Y:S06]  /*8fc0*/  S2UR UR11, SR_CgaCtaId ;  /* 0x00000000000b79c3 */ /* 0x000e6c0000008800 */
[----:B------:R-:W1:Y:S01]  /*8fd0*/  MUFU.TANH R188, R188 ;  /* 0x000000bc00bc7308 */ /* 0x000e620000002400 */
[----:B------:R-:W-:-:S02]  /*8fe0*/  ISETP.GT.AND P1, PT, R189, RZ, PT ;  /* 0x000000ffbd00720c */ /* 0x000fc40003f24270 */
[C---:B------:R-:W-:Y:S02]  /*8ff0*/  ISETP.GT.AND P2, PT, R189.reuse, 0x1, PT ;  /* 0x00000001bd00780c */ /* 0x040fe40003f44270 */
[----:B------:R-:W-:Y:S02]  /*9000*/  FSEL R154, R6, -INF , P1 ;  /* 0xff800000069a7808 */ /* 0x000fe40000800000 */
[----:B---3--:R-:W-:Y:S01]  /*9010*/  FMNMX.FTZ R163, R192, R193, !PT ;  /* 0x000000c1c0a37209 */ /* 0x008fe20007810000 */
[----:B------:R-:W-:Y:S01]  /*9020*/  FMUL.FTZ R192, R166, UR7 ;  /* 0x00000007a6c07c20 */ /* 0x000fe20008410000 */
[----:B------:R-:W-:Y:S01]  /*9030*/  ISETP.GT.AND P1, PT, R189, 0x8, PT ;  /* 0x00000008bd00780c */ /* 0x000fe20003f24270 */
[----:B------:R-:W3:Y:S01]  /*9040*/  MUFU.TANH R182, R182 ;  /* 0x000000b600b67308 */ /* 0x000ee20000002400 */
[----:B0-----:R-:W-:Y:S01]  /*9050*/  FSEL R184, R184, -INF , P2 ;  /* 0xff800000b8b87808 */ /* 0x001fe20001000000 */
[----:B------:R-:W0:Y:S01]  /*9060*/  SHFL.BFLY PT, R166, R163, 0x1, 0x1f ;  /* 0x0c201f00a3a67f89 */ /* 0x000e2200000e0000 */
[----:B------:R-:W-:Y:S01]  /*9070*/  FMNMX.FTZ R155, R154, R21, !PT ;  /* 0x000000159a9b7209 */ /* 0x000fe20007810000 */
[----:B------:R-:W-:Y:S01]  /*9080*/  FMUL.FTZ R193, R167, UR7 ;  /* 0x00000007a7c17c20 */ /* 0x000fe20008410000 */
[----:B------:R-:W-:-:S02]  /*9090*/  ISETP.GT.AND P2, PT, R189, 0x9, PT ;  /* 0x00000009bd00780c */ /* 0x000fc40003f44270 */
[----:B--2---:R-:W-:Y:S01]  /*90a0*/  FSEL R186, R186, -INF , P1 ;  /* 0xff800000baba7808 */ /* 0x004fe20000800000 */
[----:B------:R-:W2:Y:S01]  /*90b0*/  MUFU.TANH R183, R183 ;  /* 0x000000b700b77308 */ /* 0x000ea20000002400 */
[----:B------:R-:W-:Y:S02]  /*90c0*/  FMNMX.FTZ R155, R184, R155, !PT ;  /* 0x0000009bb89b7209 */ /* 0x000fe40007810000 */
[----:B------:R-:W-:Y:S02]  /*90d0*/  ISETP.GT.AND P1, PT, R189, 0x10, PT ;  /* 0x00000010bd00780c */ /* 0x000fe40003f24270 */
[----:B----4-:R-:W-:Y:S02]  /*90e0*/  FSEL R185, R185, -INF , P2 ;  /* 0xff800000b9b97808 */ /* 0x010fe40001000000 */
[----:B------:R-:W-:Y:S01]  /*90f0*/  FMNMX.FTZ R158, R186, R155, !PT ;  /* 0x0000009bba9e7209 */ /* 0x000fe20007810000 */
[----:B------:R-:W4:Y:S01]  /*9100*/  MUFU.TANH R170, R170 ;  /* 0x000000aa00aa7308 */ /* 0x000f220000002400 */
[----:B------:R-:W-:-:S02]  /*9110*/  ISETP.GT.AND P2, PT, R189, 0x11, PT ;  /* 0x00000011bd00780c */ /* 0x000fc40003f44270 */
[----:B-----5:R-:W-:Y:S02]  /*9120*/  FSEL R155, R187, -INF , P1 ;  /* 0xff800000bb9b7808 */ /* 0x020fe40000800000 */
[----:B------:R-:W-:Y:S02]  /*9130*/  FMNMX.FTZ R162, R185, R158, !PT ;  /* 0x0000009eb9a27209 */ /* 0x000fe40007810000 */
[----:B------:R-:W-:Y:S01]  /*9140*/  ISETP.GT.AND P3, PT, R189, 0x18, PT ;  /* 0x00000018bd00780c */ /* 0x000fe20003f64270 */
[----:B------:R-:W5:Y:S01]  /*9150*/  MUFU.TANH R171, R171 ;  /* 0x000000ab00ab7308 */ /* 0x000f620000002400 */
[----:B-1----:R-:W-:Y:S02]  /*9160*/  FSEL R158, R188, -INF , P2 ;  /* 0xff800000bc9e7808 */ /* 0x002fe40001000000 */
[----:B0-----:R-:W-:Y:S02]  /*9170*/  FMNMX.FTZ R6, R163, R166, !PT ;  /* 0x000000a6a3067209 */ /* 0x001fe40007810000 */
[----:B------:R-:W-:-:S02]  /*9180*/  FMNMX.FTZ R163, R155, R162, !PT ;  /* 0x000000a29ba37209 */ /* 0x000fc40007810000 */
[C---:B------:R-:W-:Y:S01]  /*9190*/  FSETP.NEU.FTZ.AND P1, PT, R6.reuse, -INF , PT ;  /* 0xff8000000600780b */ /* 0x040fe20003f3d000 */
[----:B------:R-:W-:Y:S01]  /*91a0*/  FMUL.FTZ R187, R6, UR6 ;  /* 0x0000000606bb7c20 */ /* 0x000fe20008410000 */
[----:B------:R-:W0:Y:S01]  /*91b0*/  MUFU.TANH R174, R174 ;  /* 0x000000ae00ae7308 */ /* 0x000e220000002400 */
[----:B------:R-:W-:Y:S02]  /*91c0*/  ISETP.GT.AND P4, PT, R189, 0x19, PT ;  /* 0x00000019bd00780c */ /* 0x000fe40003f84270 */
[----:B---3--:R-:W-:Y:S02]  /*91d0*/  FSEL R159, R182, -INF , P3 ;  /* 0xff800000b69f7808 */ /* 0x008fe40001800000 */
[----:B------:R-:W-:Y:S02]  /*91e0*/  FMNMX.FTZ R166, R158, R163, !PT ;  /* 0x000000a39ea67209 */ /* 0x000fe40007810000 */
[----:B------:R-:W-:Y:S01]  /*91f0*/  FSEL R187, R187, RZ, P1 ;  /* 0x000000ffbbbb7208 */ /* 0x000fe20000800000 */
[----:B------:R-:W1:Y:S01]  /*9200*/  MUFU.TANH R175, R175 ;  /* 0x000000af00af7308 */ /* 0x000e620000002400 */
[----:B------:R-:W-:-:S02]  /*9210*/  ISETP.GT.AND P2, PT, R189, 0x20, PT ;  /* 0x00000020bd00780c */ /* 0x000fc40003f44270 */
[----:B--2---:R-:W-:Y:S01]  /*9220*/  FSEL R162, R183, -INF , P4 ;  /* 0xff800000b7a27808 */ /* 0x004fe20002000000 */
[--C-:B------:R-:W-:Y:S01]  /*9230*/  FFMA.FTZ R182, R181, UR6, -R187.reuse ;  /* 0x00000006b5b67c23 */ /* 0x100fe200080108bb */
[----:B------:R-:W-:Y:S01]  /*9240*/  FMNMX.FTZ R163, R159, R166, !PT ;  /* 0x000000a69fa37209 */ /* 0x000fe20007810000 */
[--C-:B------:R-:W-:Y:S01]  /*9250*/  FFMA.FTZ R208, R179, UR6, -R187.reuse ;  /* 0x00000006b3d07c23 */ /* 0x100fe200080108bb */
[C---:B------:R-:W-:Y:S01]  /*9260*/  ISETP.GT.AND P3, PT, R189.reuse, 0x21, PT ;  /* 0x00000021bd00780c */ /* 0x040fe20003f64270 */
[----:B------:R-:W2:Y:S01]  /*9270*/  MUFU.TANH R190, R190 ;  /* 0x000000be00be7308 */ /* 0x000ea20000002400 */
[----:B----4-:R-:W-:Y:S01]  /*9280*/  FSEL R166, R170, -INF , P2 ;  /* 0xff800000aaa67808 */ /* 0x010fe20001000000 */
[--C-:B------:R-:W-:Y:S01]  /*9290*/  FFMA.FTZ R210, R178, UR6, -R187.reuse ;  /* 0x00000006b2d27c23 */ /* 0x100fe200080108bb */
[----:B------:R-:W-:Y:S01]  /*92a0*/  FMNMX.FTZ R181, R162, R163, !PT ;  /* 0x000000a3a2b57209 */ /* 0x000fe20007810000 */
[--C-:B------:R-:W-:Y:S01]  /*92b0*/  FFMA.FTZ R204, R176, UR6, -R187.reuse ;  /* 0x00000006b0cc7c23 */ /* 0x100fe200080108bb */
[----:B------:R-:W-:Y:S01]  /*92c0*/  ISETP.GT.AND P2, PT, R189, 0x28, PT ;  /* 0x00000028bd00780c */ /* 0x000fe20003f44270 */
[--C-:B------:R-:W-:Y:S01]  /*92d0*/  FFMA.FTZ R206, R172, UR6, -R187.reuse ;  /* 0x00000006acce7c23 */ /* 0x100fe200080108bb */
[----:B-----5:R-:W-:Y:S01]  /*92e0*/  FSEL R167, R171, -INF , P3 ;  /* 0xff800000aba77808 */ /* 0x020fe20001800000 */
[----:B------:R-:W3:Y:S01]  /*92f0*/  MUFU.TANH R191, R191 ;  /* 0x000000bf00bf7308 */ /* 0x000ee20000002400 */
[----:B------:R-:W-:Y:S01]  /*9300*/  FMNMX.FTZ R180, R166, R181, !PT ;  /* 0x000000b5a6b47209 */ /* 0x000fe20007810000 */
[--C-:B------:R-:W-:Y:S01]  /*9310*/  FFMA.FTZ R202, R165, UR6, -R187.reuse ;  /* 0x00000006a5ca7c23 */ /* 0x100fe200080108bb */
[----:B------:R-:W-:Y:S01]  /*9320*/  ISETP.GT.AND P3, PT, R189, 0x29, PT ;  /* 0x00000029bd00780c */ /* 0x000fe20003f64270 */
[--C-:B------:R-:W-:Y:S01]  /*9330*/  FFMA.FTZ R165, R160, UR6, -R187.reuse ;  /* 0x00000006a0a57c23 */ /* 0x100fe200080108bb */
[----:B0-----:R-:W-:Y:S01]  /*9340*/  FSEL R170, R174, -INF , P2 ;  /* 0xff800000aeaa7808 */ /* 0x001fe20001000000 */
[--C-:B------:R-:W-:Y:S01]  /*9350*/  FFMA.FTZ R200, R169, UR6, -R187.reuse ;  /* 0x00000006a9c87c23 */ /* 0x100fe200080108bb */
[----:B------:R-:W-:Y:S01]  /*9360*/  FMNMX.FTZ R179, R167, R180, !PT ;  /* 0x000000b4a7b37209 */ /* 0x000fe20007810000 */
[----:B------:R-:W0:Y:S01]  /*9370*/  MUFU.TANH R192, R192 ;  /* 0x000000c000c07308 */ /* 0x000e220000002400 */
[----:B------:R-:W-:Y:S01]  /*9380*/  ISETP.GT.AND P2, PT, R189, 0x30, PT ;  /* 0x00000030bd00780c */ /* 0x000fe20003f44270 */
[--C-:B------:R-:W-:Y:S01]  /*9390*/  FFMA.FTZ R198, R157, UR6, -R187.reuse ;  /* 0x000000069dc67c23 */ /* 0x100fe200080108bb */
[----:B-1----:R-:W-:Y:S01]  /*93a0*/  FSEL R171, R175, -INF , P3 ;  /* 0xff800000afab7808 */ /* 0x002fe20001800000 */
[--C-:B------:R-:W-:Y:S01]  /*93b0*/  FFMA.FTZ R177, R177, UR6, -R187.reuse ;  /* 0x00000006b1b17c23 */ /* 0x100fe200080108bb */
[----:B------:R-:W-:Y:S01]  /*93c0*/  FMNMX.FTZ R180, R170, R179, !PT ;  /* 0x000000b3aab47209 */ /* 0x000fe20007810000 */
[--C-:B------:R-:W-:Y:S01]  /*93d0*/  FFMA.FTZ R169, R164, UR6, -R187.reuse ;  /* 0x00000006a4a97c23 */ /* 0x100fe200080108bb */
[----:B------:R-:W-:Y:S01]  /*93e0*/  ISETP.GT.AND P3, PT, R189, 0x31, PT ;  /* 0x00000031bd00780c */ /* 0x000fe20003f64270 */
[----:B------:R-:W1:Y:S01]  /*93f0*/  MUFU.TANH R193, R193 ;  /* 0x000000c100c17308 */ /* 0x000e620000002400 */
[----:B--2---:R-:W-:Y:S01]  /*9400*/  FSEL R174, R190, -INF , P2 ;  /* 0xff800000beae7808 */ /* 0x004fe20001000000 */
[----:B------:R-:W-:Y:S01]  /*9410*/  FFMA.FTZ R157, R152, UR6, -R187 ;  /* 0x00000006989d7c23 */ /* 0x000fe200080108bb */
[----:B------:R-:W-:-:S02]  /*9420*/  FMNMX.FTZ R179, R171, R180, !PT ;  /* 0x000000b4abb37209 */ /* 0x000fc40007810000 */
[----:B------:R-:W-:Y:S02]  /*9430*/  ISETP.GT.AND P2, PT, R189, 0x38, PT ;  /* 0x00000038bd00780c */ /* 0x000fe40003f44270 */
[----:B---3--:R-:W-:Y:S01]  /*9440*/  FSEL R175, R191, -INF , P3 ;  /* 0xff800000bfaf7808 */ /* 0x008fe20001800000 */
[----:B------:R-:W2:Y:S01]  /*9450*/  MUFU.TANH R194, R194 ;  /* 0x000000c200c27308 */ /* 0x000ea20000002400 */
[----:B------:R-:W-:Y:S02]  /*9460*/  FMNMX.FTZ R180, R174, R179, !PT ;  /* 0x000000b3aeb47209 */ /* 0x000fe40007810000 */
[----:B------:R-:W-:Y:S02]  /*9470*/  ISETP.GT.AND P3, PT, R189, 0x39, PT ;  /* 0x00000039bd00780c */ /* 0x000fe40003f64270 */
[----:B0-----:R-:W-:Y:S01]  /*9480*/  FSEL R178, R192, -INF , P2 ;  /* 0xff800000c0b27808 */ /* 0x001fe20001000000 */
[--C-:B------:R-:W-:Y:S01]  /*9490*/  FFMA.FTZ R192, R153, UR6, -R187.reuse ;  /* 0x0000000699c07c23 */ /* 0x100fe200080108bb */
[----:B------:R-:W-:Y:S01]  /*94a0*/  FMNMX.FTZ R181, R175, R180, !PT ;  /* 0x000000b4afb57209 */ /* 0x000fe20007810000 */
[----:B------:R-:W0:Y:S01]  /*94b0*/  MUFU.TANH R195, R195 ;  /* 0x000000c300c37308 */ /* 0x000e220000002400 */
[----:B------:R-:W-:Y:S01]  /*94c0*/  ISETP.GT.AND P2, PT, R189, 0x40, PT ;  /* 0x00000040bd00780c */ /* 0x000fe20003f44270 */
[----:B------:R-:W-:Y:S01]  /*94d0*/  FFMA.FTZ R153, R3, UR6, -R187 ;  /* 0x0000000603997c23 */ /* 0x000fe200080108bb */
[----:B-1----:R-:W-:-:S02]  /*94e0*/  FSEL R179, R193, -INF , P3 ;  /* 0xff800000c1b37808 */ /* 0x002fc40001800000 */
[C---:B------:R-:W-:Y:S02]  /*94f0*/  ISETP.GT.AND P3, PT, R189.reuse, 0x41, PT ;  /* 0x00000041bd00780c */ /* 0x040fe40003f64270 */
[----:B------:R-:W-:Y:S01]  /*9500*/  R2UR UR7, R214 ;  /* 0x00000000d60772ca */ /* 0x000fe200000e0000 */
[----:B------:R-:W-:Y:S01]  /*9510*/  MUFU.TANH R196, R196 ;  /* 0x000000c400c47308 */ /* 0x000fe20000002400 */
[----:B--2---:R-:W-:Y:S01]  /*9520*/  FSEL R180, R194, -INF , P2 ;  /* 0xff800000c2b47808 */ /* 0x004fe20001000000 */
[----:B------:R-:W-:Y:S01]  /*9530*/  FFMA.FTZ R194, R2, UR6, -R187 ;  /* 0x0000000602c27c23 */ /* 0x000fe200080108bb */
[----:B------:R-:W-:-:S05]  /*9540*/  ISETP.GT.AND P2, PT, R189, 0x48, PT ;  /* 0x00000048bd00780c */ /* 0x000fca0003f44270 */
[----:B------:R-:W1:Y:S01]  /*9550*/  MUFU.TANH R197, R197 ;  /* 0x000000c500c57308 */ /* 0x000e620000002400 */
[----:B0-----:R-:W-:Y:S02]  /*9560*/  FSEL R176, R195, -INF , P3 ;  /* 0xff800000c3b07808 */ /* 0x001fe40001800000 */
[----:B------:R-:W-:Y:S01]  /*9570*/  ISETP.GT.AND P3, PT, R189, 0x49, PT ;  /* 0x00000049bd00780c */ /* 0x000fe20003f64270 */
[----:B------:R-:W-:Y:S01]  /*9580*/  FFMA.FTZ R189, R173, UR6, -R187 ;  /* 0x00000006adbd7c23 */ /* 0x000fe200080108bb */
[----:B------:R-:W-:-:S03]  /*9590*/  UIADD3 UR7, UR7, 0x38840, URZ ;  /* 0x0003884007077890 */ /* 0x000fc6000fffe03f */
[----:B------:R0:W-:Y:S01]  /*95a0*/  MUFU.EX2 R163, R182 ;  /* 0x000000b600a37308 */ /* 0x0001e20000000800 */
[----:B------:R-:W-:-:S07]  /*95b0*/  UPRMT UR7, UR11, 0x654, UR7 ;  /* 0x000006540b077896 */ /* 0x000fce0008000007 */
[----:B------:R-:W-:Y:S01]  /*95c0*/  MUFU.EX2 R208, R208 ;  /* 0x000000d000d07308 */ /* 0x000fe20000000800 */
[----:B0-----:R-:W-:Y:S01]  /*95d0*/  FMNMX.FTZ R182, R178, R181, !PT ;  /* 0x000000b5b2b67209 */ /* 0x001fe20007810000 */
[----:B------:R-:W-:Y:S01]  /*95e0*/  SYNCS.ARRIVE.TRANS64.RED.A1T0 RZ, [UR7], RZ ;  /* 0x000000ffffff79a7 */ /* 0x000fe20008100407 */
[----:B-1----:R-:W-:Y:S02]  /*95f0*/  FSEL R188, R197, -INF , P3 ;  /* 0xff800000c5bc7808 */ /* 0x002fe40001800000 */
[----:B------:R-:W-:Y:S02]  /*9600*/  FMNMX.FTZ R181, R179, R182, !PT ;  /* 0x000000b6b3b57209 */ /* 0x000fe40007810000 */
[----:B------:R-:W-:Y:S01]  /*9610*/  FSEL R182, R196, -INF , P2 ;  /* 0xff800000c4b67808 */ /* 0x000fe20001000000 */
[--C-:B------:R-:W-:Y:S01]  /*9620*/  FFMA.FTZ R196, R161, UR6, -R187.reuse ;  /* 0x00000006a1c47c23 */ /* 0x100fe200080108bb */
[----:B------:R-:W-:Y:S01]  /*9630*/  FMNMX.FTZ R181, R180, R181, !PT ;  /* 0x000000b5b4b57209 */ /* 0x000fe20007810000 */
[----:B------:R-:W-:Y:S01]  /*9640*/  FFMA.FTZ R161, R156, UR6, -R187 ;  /* 0x000000069ca17c23 */ /* 0x000fe200080108bb */
[----:B------:R-:W-:Y:S02]  /*9650*/  MUFU.EX2 R210, R210 ;  /* 0x000000d200d27308 */ /* 0x000fe40000000800 */
[----:B------:R-:W-:-:S04]  /*9660*/  FMNMX.FTZ R173, R176, R181, !PT ;  /* 0x000000b5b0ad7209 */ /* 0x000fc80007810000 */
[----:B------:R-:W-:Y:S02]  /*9670*/  FMNMX.FTZ R173, R182, R173, !PT ;  /* 0x000000adb6ad7209 */ /* 0x000fe40007810000 */
[----:B------:R-:W-:Y:S02]  /*9680*/  MUFU.EX2 R177, R177 ;  /* 0x000000b100b17308 */ /* 0x000fe40000000800 */
[----:B------:R-:W-:Y:S01]  /*9690*/  FMNMX.FTZ R172, R188, R173, !PT ;  /* 0x000000adbcac7209 */ /* 0x000fe20007810000 */
[----:B------:R-:W-:-:S04]  /*96a0*/  FFMA.FTZ R173, R168, UR6, -R187 ;  /* 0x00000006a8ad7c23 */ /* 0x000fc800080108bb */
[----:B------:R-:W0:Y:S01]  /*96b0*/  SHFL.BFLY PT, R183, R172, 0x2, 0x1f ;  /* 0x0c401f00acb77f89 */ /* 0x000e2200000e0000 */
[----:B------:R-:W-:Y:S08]  /*96c0*/  MUFU.EX2 R204, R204 ;  /* 0x000000cc00cc7308 */ /* 0x000ff00000000800 */
        /* <DEDUP_REMOVED lines=8> */
[----:B0-----:R-:W-:Y:S01]  /*9750*/  FMNMX.FTZ R3, R183, R160, !PT ;  /* 0x000000a0b7037209 */ /* 0x001fe20007810000 */
[----:B------:R-:W-:-:S03]  /*9760*/  FFMA.FTZ R183, R0, UR6, -R187 ;  /* 0x0000000600b77c23 */ /* 0x000fc600080108bb */
[C---:B------:R-:W-:Y:S01]  /*9770*/  FSETP.NEU.FTZ.AND P2, PT, R3.reuse, -INF , PT ;  /* 0xff8000000300780b */ /* 0x040fe20003f5d000 */
[C---:B------:R-:W-:Y:S02]  /*9780*/  FMUL.FTZ R2, R3.reuse, UR6 ;  /* 0x0000000603027c20 */ /* 0x040fe40008410000 */
[----:B------:R-:W-:Y:S01]  /*9790*/  MUFU.EX2 R165, R165 ;  /* 0x000000a500a57308 */ /* 0x000fe20000000800 */
[----:B------:R-:W-:Y:S02]  /*97a0*/  FSEL R0, R3, RZ, P2 ;  /* 0x000000ff03007208 */ /* 0x000fe40001000000 */
[----:B------:R-:W-:-:S03]  /*97b0*/  FSEL R187, R2, RZ, P2 ;  /* 0x000000ff02bb7208 */ /* 0x000fc60001000000 */
[----:B------:R-:W-:Y:S02]  /*97c0*/  FADD.FTZ R2, -R0, R21 ;  /* 0x0000001500027221 */ /* 0x000fe40000010100 */
[----:B------:R-:W-:Y:S01]  /*97d0*/  MUFU.EX2 R196, R196 ;  /* 0x000000c400c47308 */ /* 0x000fe20000000800 */
[--C-:B------:R-:W-:Y:S01]  /*97e0*/  FFMA.FTZ R205, R155, UR6, -R187.reuse ;  /* 0x000000069bcd7c23 */ /* 0x100fe200080108bb */
[----:B------:R-:W-:Y:S01]  /*97f0*/  FSEL R155, R6, RZ, P1 ;  /* 0x000000ff069b7208 */ /* 0x000fe20000800000 */
[--C-:B------:R-:W-:Y:S01]  /*9800*/  FFMA.FTZ R209, R154, UR6, -R187.reuse ;  /* 0x000000069ad17c23 */ /* 0x100fe200080108bb */
[----:B------:R-:W-:Y:S01]  /*9810*/  FMUL.FTZ R2, R2, UR6 ;  /* 0x0000000602027c20 */ /* 0x000fe20008410000 */
[--C-:B------:R-:W-:Y:S01]  /*9820*/  FFMA.FTZ R152, R184, UR6, -R187.reuse ;  /* 0x00000006b8987c23 */ /* 0x100fe200080108bb */
[--C-:B------:R-:W-:Y:S01]  /*9830*/  FFMA.FTZ R211, R186, UR6, -R187.reuse ;  /* 0x00000006bad37c23 */ /* 0x100fe200080108bb */
[----:B------:R-:W-:Y:S01]  /*9840*/  FADD.FTZ R155, -R155, R20 ;  /* 0x000000149b9b7221 */ /* 0x000fe20000010100 */
[--C-:B------:R-:W-:Y:S01]  /*9850*/  FFMA.FTZ R154, R185, UR6, -R187.reuse ;  /* 0x00000006b99a7c23 */ /* 0x100fe200080108bb */
        /* <DEDUP_REMOVED lines=14> */
[----:B------:R-:W-:-:S02]  /*9940*/  FFMA.FTZ R182, R182, UR6, -R187 ;  /* 0x00000006b6b67c23 */ /* 0x000fc400080108bb */
[----:B------:R-:W1:Y:S08]  /*9950*/  MUFU.EX2 R2, R2 ;  /* 0x0000000200027308 */ /* 0x000e700000000800 */
[----:B------:R-:W2:Y:S01]  /*9960*/  MUFU.EX2 R152, R152 ;  /* 0x0000009800987308 */ /* 0x000ea20000000800 */
[----:B0-----:R-:W-:-:S04]  /*9970*/  FFMA.FTZ R13, R0, R13, R163 ;  /* 0x0000000d000d7223 */ /* 0x001fc800000100a3 */
[----:B------:R-:W-:-:S03]  /*9980*/  FADD.FTZ R13, R208, R13 ;  /* 0x0000000dd00d7221 */ /* 0x000fc60000010000 */
[----:B------:R-:W0:Y:S01]  /*9990*/  MUFU.EX2 R211, R211 ;  /* 0x000000d300d37308 */ /* 0x000e220000000800 */
[----:B-1----:R-:W-:Y:S01]  /*99a0*/  FFMA.FTZ R21, R2, R12, R209 ;  /* 0x0000000c02157223 */ /* 0x002fe200000100d1 */
[----:B------:R-:W-:-:S06]  /*99b0*/  FADD.FTZ R164, R210, R13 ;  /* 0x0000000dd2a47221 */ /* 0x000fcc0000010000 */
[----:B------:R-:W1:Y:S01]  /*99c0*/  MUFU.EX2 R154, R154 ;  /* 0x0000009a009a7308 */ /* 0x000e620000000800 */
[----:B--2---:R-:W-:Y:S01]  /*99d0*/  FADD.FTZ R12, R152, R21 ;  /* 0x00000015980c7221 */ /* 0x004fe20000010000 */
[----:B------:R-:W-:-:S04]  /*99e0*/  FADD.FTZ R21, R177, R164 ;  /* 0x000000a4b1157221 */ /* 0x000fc80000010000 */
[----:B------:R-:W-:Y:S02]  /*99f0*/  FADD.FTZ R164, R204, R21 ;  /* 0x00000015cca47221 */ /* 0x000fe40000010000 */
[----:B------:R-:W2:Y:S01]  /*9a00*/  MUFU.EX2 R205, R205 ;  /* 0x000000cd00cd7308 */ /* 0x000ea20000000800 */
[----:B0-----:R-:W-:Y:S01]  /*9a10*/  FADD.FTZ R13, R211, R12 ;  /* 0x0000000cd30d7221 */ /* 0x001fe20000010000 */
[----:B------:R-:W-:Y:S01]  /*9a20*/  FADD.FTZ R21, R181, R164 ;  /* 0x000000a4b5157221 */ /* 0x000fe20000010000 */
[----:B------:R-:W-:-:S03]  /*9a30*/  FFMA.FTZ R164, R179, UR6, -R187 ;  /* 0x00000006b3a47c23 */ /* 0x000fc600080108bb */
[----:B------:R-:W-:Y:S02]  /*9a40*/  FADD.FTZ R166, R206, R21 ;  /* 0x00000015cea67221 */ /* 0x000fe40000010000 */
[----:B------:R-:W0:Y:S01]  /*9a50*/  MUFU.EX2 R156, R156 ;  /* 0x0000009c009c7308 */ /* 0x000e220000000800 */
[----:B-1----:R-:W-:Y:S01]  /*9a60*/  FADD.FTZ R12, R154, R13 ;  /* 0x0000000d9a0c7221 */ /* 0x002fe20000010000 */
[----:B------:R-:W-:-:S04]  /*9a70*/  FADD.FTZ R21, R173, R166 ;  /* 0x000000a6ad157221 */ /* 0x000fc80000010000 */
[----:B------:R-:W-:Y:S02]  /*9a80*/  FADD.FTZ R166, R200, R21 ;  /* 0x00000015c8a67221 */ /* 0x000fe40000010000 */
[----:B------:R-:W1:Y:S01]  /*9a90*/  MUFU.EX2 R207, R207 ;  /* 0x000000cf00cf7308 */ /* 0x000e620000000800 */
[----:B--2---:R-:W-:Y:S01]  /*9aa0*/  FADD.FTZ R13, R205, R12 ;  /* 0x0000000ccd0d7221 */ /* 0x004fe20000010000 */
[----:B------:R-:W-:Y:S01]  /*9ab0*/  FADD.FTZ R21, R169, R166 ;  /* 0x000000a6a9157221 */ /* 0x000fe20000010000 */
[--C-:B------:R-:W-:Y:S01]  /*9ac0*/  FFMA.FTZ R166, R176, UR6, -R187.reuse ;  /* 0x00000006b0a67c23 */ /* 0x100fe200080108bb */
[----:B------:R-:W-:Y:S02]  /*9ad0*/  FFMA.FTZ R187, R188, UR6, -R187 ;  /* 0x00000006bcbb7c23 */ /* 0x000fe400080108bb */
        /* <DEDUP_REMOVED lines=47> */
.L_x_2213:
[----:B------:R-:W0:Y:S01]  /*9dd0*/  S2UR UR14, SR_CgaCtaId ;  /* 0x00000000000e79c3 */ /* 0x000e220000008800 */
[----:B------:R-:W-:Y:S01]  /*9de0*/  R2UR UR11, R213 ;  /* 0x00000000d50b72ca */ /* 0x000fe200000e0000 */
[----:B------:R-:W-:Y:S01]  /*9df0*/  UIADD3 UR10, UR10, 0x38860, URZ ;  /* 0x000388600a0a7890 */ /* 0x000fe2000fffe03f */
[----:B------:R-:W-:Y:S01]  /*9e00*/  R2UR UR7, R212 ;  /* 0x00000000d40772ca */ /* 0x000fe200000e0000 */
[----:B------:R-:W-:Y:S01]  /*9e10*/  IMAD.MOV.U32 R21, RZ, RZ, R3 ;  /* 0x000000ffff157224 */ /* 0x000fe200078e0003 */
[----:B------:R-:W-:Y:S01]  /*9e20*/  F2FP.F16.F32.PACK_AB R201, R20, R201 ;  /* 0x000000c914c9723e */ /* 0x000fe200000000ff */
[----:B------:R-:W-:Y:S01]  /*9e30*/  IMAD.MOV.U32 R20, RZ, RZ, R6 ;  /* 0x000000ffff147224 */ /* 0x000fe200078e0006 */
[----:B------:R-:W-:Y:S01]  /*9e40*/  F2FP.F16.F32.PACK_AB R208, R208, R163 ;  /* 0x000000a3d0d0723e */ /* 0x000fe200000000ff */
[----:B------:R-:W-:Y:S01]  /*9e50*/  IMAD.U32 R218, RZ, RZ, UR61 ;  /* 0x0000003dffda7e24 */ /* 0x000fe2000f8e00ff */
[----:B------:R-:W-:Y:S02]  /*9e60*/  F2FP.F16.F32.PACK_AB R209, R152, R209 ;  /* 0x000000d198d1723e */ /* 0x000fe400000000ff */
[----:B------:R-:W-:-:S02]  /*9e70*/  F2FP.F16.F32.PACK_AB R210, R177, R210 ;  /* 0x000000d2b1d2723e */ /* 0x000fc400000000ff */
[----:B------:R-:W-:Y:S02]  /*9e80*/  F2FP.F16.F32.PACK_AB R211, R154, R211 ;  /* 0x000000d39ad3723e */ /* 0x000fe400000000ff */
[----:B------:R-:W-:Y:S01]  /*9e90*/  F2FP.F16.F32.PACK_AB R204, R181, R204 ;  /* 0x000000ccb5cc723e */ /* 0x000fe200000000ff */
[----:B------:R-:W-:Y:S01]  /*9ea0*/  UISETP.GT.AND UP0, UPT, UR7, UR11, UPT ;  /* 0x0000000b0700728c */ /* 0x000fe2000bf04270 */
[----:B------:R-:W-:Y:S01]  /*9eb0*/  F2FP.F16.F32.PACK_AB R205, R156, R205 ;  /* 0x000000cd9ccd723e */ /* 0x000fe200000000ff */
[----:B------:R-:W-:Y:S01]  /*9ec0*/  UIADD3 UR7, UR7, -0x1, URZ ;  /* 0xffffffff07077890 */ /* 0x000fe2000fffe03f */
[----:B------:R-:W-:Y:S02]  /*9ed0*/  F2FP.F16.F32.PACK_AB R206, R173, R206 ;  /* 0x000000ceadce723e */ /* 0x000fe400000000ff */
[----:B------:R-:W-:Y:S02]  /*9ee0*/  F2FP.F16.F32.PACK_AB R207, R158, R207 ;  /* 0x000000cf9ecf723e */ /* 0x000fe400000000ff */
[----:B------:R-:W-:Y:S01]  /*9ef0*/  PLOP3.LUT P1, PT, PT, PT, UP0, 0x80, 0x0 ;  /* 0x000000000000781c */ /* 0x000fe20003f2f008 */
[----:B0-----:R-:W-:Y:S01]  /*9f00*/  UPRMT UR10, UR14, 0x654, UR10 ;  /* 0x000006540e0a7896 */ /* 0x001fe2000800000a */
[----:B------:R-:W-:Y:S01]  /*9f10*/  IMAD.U32 R212, RZ, RZ, UR7 ;  /* 0x00000007ffd47e24 */ /* 0x000fe2000f8e00ff */
[----:B------:R-:W-:-:S02]  /*9f20*/  F2FP.F16.F32.PACK_AB R200, R169, R200 ;  /* 0x000000c8a9c8723e */ /* 0x000fc400000000ff */
[----:B------:R-:W-:Y:S02]  /*9f30*/  F2FP.F16.F32.PACK_AB R202, R165, R202 ;  /* 0x000000caa5ca723e */ /* 0x000fe400000000ff */
[----:B------:R-:W-:Y:S02]  /*9f40*/  F2FP.F16.F32.PACK_AB R203, R160, R203 ;  /* 0x000000cba0cb723e */ /* 0x000fe400000000ff */
[----:B------:R-:W-:Y:S01]  /*9f50*/  F2FP.F16.F32.PACK_AB R196, R161, R196 ;  /* 0x000000c4a1c4723e */ /* 0x000fe200000000ff */
        /* <DEDUP_REMOVED lines=8> */
[----:B------:R-:W-:Y:S02]  /*9fe0*/  MOV R217, UR10 ;  /* 0x0000000a00d97c02 */ /* 0x000fe40008000f00 */
[----:B------:R-:W-:Y:S01]  /*9ff0*/  F2FP.F16.F32.PACK_AB R195, R187, R182 ;  /* 0x000000b6bbc3723e */ /* 0x000fe200000000ff */
[----:B------:R-:W-:Y:S06]  /*a000*/  @P1 BRA `(.L_x_2214) ;  /* 0xffffffb8006c1947 */ /* 0x000fec000383ffff */
[----:B------:R-:W-:-:S07]  /*a010*/  IMAD.U32 R212, RZ, RZ, UR7 ;  /* 0x00000007ffd47e24 */ /* 0x000fce000f8e00ff */
.L_x_2203:
[----:B------:R-:W-:Y:S02]  /*a020*/  R2UR UR10, R22 ;  /* 0x00000000160a72ca */ /* 0x000fe400000e0000 */
[----:B------:R-:W-:-:S13]  /*a030*/  R2UR UR7, R212 ;  /* 0x00000000d40772ca */ /* 0x000fda00000e0000 */
[----:B------:R-:W-:-:S06]  /*a040*/  UISETP.GE.AND UP0, UPT, UR7, UR10, UPT ;  /* 0x0000000a0700728c */ /* 0x000fcc000bf06270 */
[----:B------:R-:W-:-:S13]  /*a050*/  PLOP3.LUT P1, PT, PT, PT, UP0, 0x80, 0x0 ;  /* 0x000000000000781c */ /* 0x000fda0003f2f008 */
[----:B------:R-:W-:Y:S05]  /*a060*/  @!P1 BRA `(.L_x_2215) ;  /* 0x00000040000c9947 */ /* 0x000fea0003800000 */
[----:B------:R-:W-:Y:S01]  /*a070*/  R2UR UR6, R7 ;  /* 0x00000000070672ca */ /* 0x000fe200000e0000 */
[----:B------:R-:W-:Y:S01]  /*a080*/  IMAD.MOV.U32 R17, RZ, RZ, R6 ;  /* 0x000000ffff117224 */ /* 0x000fe200078e0006 */
[----:B------:R-:W-:Y:S01]  /*a090*/  MOV R14, R3 ;  /* 0x00000003000e7202 */ /* 0x000fe20000000f00 */
[----:B------:R-:W-:Y:S01]  /*a0a0*/  UMOV UR60, UR61 ;  /* 0x0000003d003c7c82 */ /* 0x000fe20008000000 */
[----:B------:R-:W-:-:S09]  /*a0b0*/  ULDC UR7, c[0x0][0x9d8] ;  /* 0x0002760000077ab9 */ /* 0x000fd20000000800 */
[----:B------:R-:W-:-:S07]  /*a0c0*/  IMAD.U32 R214, RZ, RZ, UR6 ;  /* 0x00000006ffd67e24 */ /* 0x000fce000f8e00ff */
.L_x_2226:
        /* <DEDUP_REMOVED lines=9> */
.L_x_2216:
[----:B------:R-:W-:Y:S02]  /*a160*/  R2UR UR6, R16 ;  /* 0x00000000100672ca */ /* 0x000fe400000e0000 */
[----:B------:R-:W-:-:S11]  /*a170*/  R2UR UR10, R7 ;  /* 0x00000000070a72ca */ /* 0x000fd600000e0000 */
[----:B------:R-:W-:Y:S02]  /*a180*/  ULEA UR6, UR61, UR6, 0x3 ;  /* 0x000000063d067291 */ /* 0x000fe4000f8e183f */
[----:B------:R-:W-:-:S04]  /*a190*/  MOV R3, UR10 ;  /* 0x0000000a00037c02 */ /* 0x000fc80008000f00 */
[----:B------:R-:W-:Y:S01]  /*a1a0*/  SHF.L.U32 R3, R3, 0x1f, RZ ;  /* 0x0000001f03037819 */ /* 0x000fe200000006ff */
[----:B------:R-:W-:-:S03]  /*a1b0*/  IMAD.U32 R213, RZ, RZ, UR6 ;  /* 0x00000006ffd57e24 */ /* 0x000fc6000f8e00ff */
[----:B------:R0:W1:Y:S01]  /*a1c0*/  SYNCS.PHASECHK.TRANS64.TRYWAIT P1, [UR6+0x38830], R3 ;  /* 0x03883003ff0075a7 */ /* 0x0000620008020146 */
[----:B------:R-:W-:Y:S05]  /*a1d0*/  @!P0 BRA `(.L_x_2217) ;  /* 0x0000000000048947 */ /* 0x000fea0003800000 */
[----:B------:R-:W-:Y:S01]  /*a1e0*/  BPT.TRAP 0x1 ;  /* 0x000000040000795c */ /* 0x000fe20000300000 */
.L_x_2217:
[----:B-1----:R-:W-:Y:S05]  /*a1f0*/  @P1 BRA `(.L_x_2218) ;  /* 0x00000000000c1947 */ /* 0x002fea0003800000 */
[----:B------:R-:W-:-:S13]  /*a200*/  R2UR UR6, R213 ;  /* 0x00000000d50672ca */ /* 0x000fda00000e0000 */
[----:B------:R-:W1:Y:S02]  /*a210*/  SYNCS.PHASECHK.TRANS64.TRYWAIT P1, [UR6+0x38830], R3 ;  /* 0x03883003ff0075a7 */ /* 0x000e640008020146 */
[----:B-1----:R-:W-:Y:S05]  /*a220*/  @!P1 BRA `(.L_x_2219) ;  /* 0x000000b8008c9947 */ /* 0x002fea0003800000 */
.L_x_2218:
        /* <DEDUP_REMOVED lines=35> */
[----:B------:R-:W-:Y:S01]  /*a460*/  R2UR UR14, R10 ;  /* 0x000000000a0e72ca */ /* 0x000fe200000e0000 */
[----:B------:R-:W-:Y:S01]  /*a470*/  UMOV UR54, UR10 ;  /* 0x0000000a00367c82 */ /* 0x000fe20008000000 */
[----:B------:R-:W-:Y:S01]  /*a480*/  R2UR UR15, R11 ;  /* 0x000000000b0f72ca */ /* 0x000fe200000e0000 */
        /* <DEDUP_REMOVED lines=303> */
[----:B------:R-:W-:Y:S02]  /*b780*/  R2UR UR14, R8 ;  /* 0x00000000080e72ca */ /* 0x000fe400000e0000 */
[----:B------:R-:W-:-:S11]  /*b790*/  R2UR UR15, R9 ;  /* 0x00000000090f72ca */ /* 0x000fd600000e0000 */
        /* <DEDUP_REMOVED lines=308> */
.L_x_2220:
        /* <DEDUP_REMOVED lines=8> */
.L_x_2221:
[----:B-1----:R-:W-:Y:S05]  /*cb60*/  @P1 BRA `(.L_x_2222) ;  /* 0x0000000000081947 */ /* 0x002fea0003800000 */
[----:B------:R-:W1:Y:S02]  /*cb70*/  SYNCS.PHASECHK.TRANS64.TRYWAIT P1, [UR14+0x38850], R0 ;  /* 0x03885000ff0075a7 */ /* 0x000e64000802014e */
[----:B-1----:R-:W-:Y:S05]  /*cb80*/  @!P1 BRA `(.L_x_2223) ;  /* 0x0000009000509947 */ /* 0x002fea0003800000 */
.L_x_2222:
        /* <DEDUP_REMOVED lines=37> */
.L_x_2224:
        /* <DEDUP_REMOVED lines=45> */
[----:B------:R-:W-:Y:S01]  /*d0b0*/  ULDC UR6, c[0x0][0x988] ;  /* 0x0002620000067ab9 */ /* 0x000fe20000000800 */
[----:B------:R-:W2:Y:S01]  /*d0c0*/  MUFU.TANH R20, R20 ;  /* 0x0000001400147308 */ /* 0x000ea20000002400 */
[----:B0-----:R-:W-:Y:S01]  /*d0d0*/  FMNMX.FTZ R3, R18, R3, !PT ;  /* 0x0000000312037209 */ /* 0x001fe20007810000 */
[----:B------:R-:W0:Y:S01]  /*d0e0*/  S2UR UR11, SR_CgaCtaId ;  /* 0x00000000000b79c3 */ /* 0x000e220000008800 */
[----:B------:R-:W-:-:S05]  /*d0f0*/  R2UR UR10, R213 ;  /* 0x00000000d50a72ca */ /* 0x000fca00000e0000 */
[----:B------:R-:W3:Y:S01]  /*d100*/  MUFU.TANH R187, R187 ;  /* 0x000000bb00bb7308 */ /* 0x000ee20000002400 */
[----:B-1----:R-:W-:Y:S01]  /*d110*/  FMNMX.FTZ R0, R186, R167, !PT ;  /* 0x000000a7ba007209 */ /* 0x002fe20007810000 */
[----:B------:R-:W-:-:S06]  /*d120*/  FMUL.FTZ R167, R153, UR7 ;  /* 0x0000000799a77c20 */ /* 0x000fcc0008410000 */
[----:B------:R-:W1:Y:S01]  /*d130*/  MUFU.TANH R21, R21 ;  /* 0x0000001500157308 */ /* 0x000e620000002400 */
[----:B--2---:R-:W-:Y:S01]  /*d140*/  FMNMX.FTZ R2, R20, R3, !PT ;  /* 0x0000000314027209 */ /* 0x004fe20007810000 */
[----:B------:R-:W-:-:S06]  /*d150*/  UIADD3 UR10, UR10, 0x38840, URZ ;  /* 0x000388400a0a7890 */ /* 0x000fcc000fffe03f */
[----:B------:R-:W2:Y:S01]  /*d160*/  MUFU.TANH R188, R188 ;  /* 0x000000bc00bc7308 */ /* 0x000ea20000002400 */
[----:B---3--:R-:W-:Y:S01]  /*d170*/  FMNMX.FTZ R3, R187, R0, !PT ;  /* 0x00000000bb037209 */ /* 0x008fe20007810000 */
[----:B0-----:R-:W-:-:S06]  /*d180*/  UPRMT UR10, UR11, 0x654, UR10 ;  /* 0x000006540b0a7896 */ /* 0x001fcc000800000a */
[----:B------:R-:W0:Y:S01]  /*d190*/  MUFU.TANH R176, R176 ;  /* 0x000000b000b07308 */ /* 0x000e220000002400 */
[----:B-1----:R-:W-:Y:S02]  /*d1a0*/  FMNMX.FTZ R153, R21, R2, !PT ;  /* 0x0000000215997209 */ /* 0x002fe40007810000 */
[----:B------:R-:W-:Y:S05]  /*d1b0*/  SYNCS.ARRIVE.TRANS64.RED.A1T0 RZ, [UR10], RZ ;  /* 0x000000ffffff79a7 */ /* 0x000fea000810040a */
[----:B------:R-:W1:Y:S01]  /*d1c0*/  MUFU.TANH R189, R189 ;  /* 0x000000bd00bd7308 */ /* 0x000e620000002400 */
[----:B--2---:R-:W-:-:S07]  /*d1d0*/  FMNMX.FTZ R0, R188, R3, !PT ;  /* 0x00000003bc007209 */ /* 0x004fce0007810000 */
[----:B------:R-:W2:Y:S01]  /*d1e0*/  MUFU.TANH R177, R177 ;  /* 0x000000b100b17308 */ /* 0x000ea20000002400 */
[----:B0-----:R-:W-:Y:S01]  /*d1f0*/  FMNMX.FTZ R2, R176, R153, !PT ;  /* 0x00000099b0027209 */ /* 0x001fe20007810000 */
[----:B------:R-:W-:-:S06]  /*d200*/  FMUL.FTZ R153, R155, UR7 ;  /* 0x000000079b997c20 */ /* 0x000fcc0008410000 */
        /* <DEDUP_REMOVED lines=31> */
[----:B-1----:R-:W-:Y:S01]  /*d400*/  FMNMX.FTZ R2, R160, R155, !PT ;  /* 0x0000009ba0027209 */ /* 0x002fe20007810000 */
[----:B------:R-:W-:-:S06]  /*d410*/  FMUL.FTZ R155, R159, UR7 ;  /* 0x000000079f9b7c20 */ /* 0x000fcc0008410000 */
        /* <DEDUP_REMOVED lines=23> */
[----:B-1----:R-:W-:Y:S02]  /*d590*/  FMNMX.FTZ R2, R154, R159, !PT ;  /* 0x0000009f9a027209 */ /* 0x002fe40007810000 */
[----:B--2---:R-:W-:-:S05]  /*d5a0*/  FMNMX.FTZ R0, R157, R0, !PT ;  /* 0x000000009d007209 */ /* 0x004fca0007810000 */
[----:B------:R-:W1:Y:S01]  /*d5b0*/  SHFL.BFLY PT, R3, R0, 0x2, 0x1f ;  /* 0x0c401f0000037f89 */ /* 0x000e6200000e0000 */
[----:B0-----:R-:W-:-:S05]  /*d5c0*/  FMNMX.FTZ R2, R155, R2, !PT ;  /* 0x000000029b027209 */ /* 0x001fca0007810000 */
[----:B------:R-:W0:Y:S01]  /*d5d0*/  SHFL.BFLY PT, R159, R2, 0x2, 0x1f ;  /* 0x0c401f00029f7f89 */ /* 0x000e2200000e0000 */
[----:B-1----:R-:W-:-:S05]  /*d5e0*/  FMNMX.FTZ R158, R0, R3, !PT ;  /* 0x00000003009e7209 */ /* 0x002fca0007810000 */
[----:B------:R-:W1:Y:S01]  /*d5f0*/  SHFL.BFLY PT, R3, R158, 0x1, 0x1f ;  /* 0x0c201f009e037f89 */ /* 0x000e6200000e0000 */
[----:B0-----:R-:W-:-:S05]  /*d600*/  FMNMX.FTZ R159, R2, R159, !PT ;  /* 0x0000009f029f7209 */ /* 0x001fca0007810000 */
[----:B------:R-:W0:Y:S01]  /*d610*/  SHFL.BFLY PT, R190, R159, 0x1, 0x1f ;  /* 0x0c201f009fbe7f89 */ /* 0x000e2200000e0000 */
[----:B-1----:R-:W-:-:S05]  /*d620*/  FMNMX.FTZ R6, R158, R3, !PT ;  /* 0x000000039e067209 */ /* 0x002fca0007810000 */
[C---:B------:R-:W-:Y:S01]  /*d630*/  FADD.FTZ R17, -R6.reuse, R17 ;  /* 0x0000001106117221 */ /* 0x040fe20000010100 */
[----:B------:R-:W-:Y:S01]  /*d640*/  FMUL.FTZ R191, R6, UR6 ;  /* 0x0000000606bf7c20 */ /* 0x000fe20008410000 */
[----:B0-----:R-:W-:Y:S02]  /*d650*/  FMNMX.FTZ R3, R159, R190, !PT ;  /* 0x000000be9f037209 */ /* 0x001fe40007810000 */
[----:B------:R-:W-:Y:S01]  /*d660*/  FMUL.FTZ R190, R17, UR6 ;  /* 0x0000000611be7c20 */ /* 0x000fe20008410000 */
[--C-:B------:R-:W-:Y:S01]  /*d670*/  FFMA.FTZ R17, R184, UR6, -R191.reuse ;  /* 0x00000006b8117c23 */ /* 0x100fe200080108bf */
[--C-:B------:R-:W-:Y:S01]  /*d680*/  FFMA.FTZ R208, R185, UR6, -R191.reuse ;  /* 0x00000006b9d07c23 */ /* 0x100fe200080108bf */
[--C-:B------:R-:W-:Y:S01]  /*d690*/  FFMA.FTZ R210, R186, UR6, -R191.reuse ;  /* 0x00000006bad27c23 */ /* 0x100fe200080108bf */
[----:B------:R-:W-:Y:S01]  /*d6a0*/  FADD.FTZ R14, -R3, R14 ;  /* 0x0000000e030e7221 */ /* 0x000fe20000010100 */
[----:B------:R-:W-:Y:S01]  /*d6b0*/  MUFU.EX2 R0, R190 ;  /* 0x000000be00007308 */ /* 0x000fe20000000800 */
[--C-:B------:R-:W-:Y:S01]  /*d6c0*/  FFMA.FTZ R159, R187, UR6, -R191.reuse ;  /* 0x00000006bb9f7c23 */ /* 0x100fe200080108bf */
[--C-:B------:R-:W-:Y:S01]  /*d6d0*/  FFMA.FTZ R204, R188, UR6, -R191.reuse ;  /* 0x00000006bccc7c23 */ /* 0x100fe200080108bf */
[----:B------:R-:W-:Y:S01]  /*d6e0*/  FMUL.FTZ R14, R14, UR6 ;  /* 0x000000060e0e7c20 */ /* 0x000fe20008410000 */
        /* <DEDUP_REMOVED lines=13> */
[----:B0-----:R-:W-:Y:S01]  /*d7c0*/  FMUL.FTZ R14, R3, UR6 ;  /* 0x00000006030e7c20 */ /* 0x001fe20008410000 */
[--C-:B------:R-:W-:Y:S01]  /*d7d0*/  FFMA.FTZ R175, R175, UR6, -R191.reuse ;  /* 0x00000006afaf7c23 */ /* 0x100fe200080108bf */
[--C-:B------:R-:W-:Y:S01]  /*d7e0*/  FFMA.FTZ R165, R165, UR6, -R191.reuse ;  /* 0x00000006a5a57c23 */ /* 0x100fe200080108bf */
[----:B------:R-:W-:Y:S01]  /*d7f0*/  FFMA.FTZ R167, R167, UR6, -R191 ;  /* 0x00000006a7a77c23 */ /* 0x000fe200080108bf */
        /* <DEDUP_REMOVED lines=12> */
[----:B-1----:R-:W-:Y:S01]  /*d8c0*/  FFMA.FTZ R13, R0, R13, R17 ;  /* 0x0000000d000d7223 */ /* 0x002fe20000010011 */
        /* <DEDUP_REMOVED lines=9> */
[----:B------:R-:W-:Y:S01]  /*d960*/  FFMA.FTZ R154, R154, UR6, -R14 ;  /* 0x000000069a9a7c23 */ /* 0x000fe2000801080e */
[----:B------:R-:W-:-:S04]  /*d970*/  FFMA.FTZ R157, R157, UR6, -R191 ;  /* 0x000000069d9d7c23 */ /* 0x000fc800080108bf */
[----:B------:R-:W0:Y:S01]  /*d980*/  MUFU.EX2 R210, R210 ;  /* 0x000000d200d27308 */ /* 0x000e220000000800 */
[----:B--2---:R-:W-:-:S07]  /*d990*/  FFMA.FTZ R19, R2, R12, R209 ;  /* 0x0000000c02137223 */ /* 0x004fce00000100d1 */
        /* <DEDUP_REMOVED lines=16> */
[--C-:B------:R-:W-:Y:S01]  /*daa0*/  FFMA.FTZ R162, R163, UR6, -R14.reuse ;  /* 0x00000006a3a27c23 */ /* 0x100fe2000801080e */
[----:B------:R-:W-:-:S05]  /*dab0*/  FFMA.FTZ R14, R155, UR6, -R14 ;  /* 0x000000069b0e7c23 */ /* 0x000fca000801080e */
        /* <DEDUP_REMOVED lines=58> */
.L_x_2225:
[----:B------:R-:W0:Y:S01]  /*de60*/  S2UR UR15, SR_CgaCtaId ;  /* 0x00000000000f79c3 */ /* 0x000e220000008800 */
[----:B------:R-:W-:Y:S01]  /*de70*/  R2UR UR11, R22 ;  /* 0x00000000160b72ca */ /* 0x000fe200000e0000 */
[----:B------:R-:W-:Y:S01]  /*de80*/  UIADD3 UR14, UR14, 0x38860, URZ ;  /* 0x000388600e0e7890 */ /* 0x000fe2000fffe03f */
[----:B------:R-:W-:Y:S01]  /*de90*/  R2UR UR10, R212 ;  /* 0x00000000d40a72ca */ /* 0x000fe200000e0000 */
[----:B------:R-:W-:Y:S01]  /*dea0*/  UMOV UR60, UR61 ;  /* 0x0000003d003c7c82 */ /* 0x000fe20008000000 */
[----:B------:R-:W-:Y:S02]  /*deb0*/  F2FP.F16.F32.PACK_AB R208, R208, R17 ;  /* 0x00000011d0d0723e */ /* 0x000fe400000000ff */
[----:B------:R-:W-:Y:S01]  /*dec0*/  F2FP.F16.F32.PACK_AB R195, R14, R195 ;  /* 0x000000c30ec3723e */ /* 0x000fe200000000ff */
[----:B------:R-:W-:Y:S01]  /*ded0*/  IMAD.MOV.U32 R14, RZ, RZ, R3 ;  /* 0x000000ffff0e7224 */ /* 0x000fe200078e0003 */
[----:B------:R-:W-:Y:S02]  /*dee0*/  F2FP.F16.F32.PACK_AB R209, R18, R209 ;  /* 0x000000d112d1723e */ /* 0x000fe400000000ff */
[----:B------:R-:W-:-:S02]  /*def0*/  F2FP.F16.F32.PACK_AB R210, R159, R210 ;  /* 0x000000d29fd2723e */ /* 0x000fc400000000ff */
[----:B------:R-:W-:Y:S02]  /*df00*/  F2FP.F16.F32.PACK_AB R211, R20, R211 ;  /* 0x000000d314d3723e */ /* 0x000fe400000000ff */
[----:B------:R-:W-:Y:S01]  /*df10*/  F2FP.F16.F32.PACK_AB R204, R185, R204 ;  /* 0x000000ccb9cc723e */ /* 0x000fe200000000ff */
[----:B------:R-:W-:Y:S01]  /*df20*/  UISETP.GT.AND UP0, UPT, UR10, UR11, UPT ;  /* 0x0000000b0a00728c */ /* 0x000fe2000bf04270 */
[----:B------:R-:W-:Y:S01]  /*df30*/  R2UR UR11, R7 ;  /* 0x00000000070b72ca */ /* 0x000fe200000e0000 */
        /* <DEDUP_REMOVED lines=8> */
[----:B------:R-:W-:Y:S01]  /*dfc0*/  IMAD.U32 R214, RZ, RZ, UR11 ;  /* 0x0000000bffd67e24 */ /* 0x000fe2000f8e00ff */
[----:B------:R-:W-:Y:S02]  /*dfd0*/  F2FP.F16.F32.PACK_AB R201, R164, R201 ;  /* 0x000000c9a4c9723e */ /* 0x000fe400000000ff */
[----:B------:R-:W-:Y:S01]  /*dfe0*/  SYNCS.ARRIVE.TRANS64.RED.A1T0 RZ, [UR14], RZ ;  /* 0x000000ffffff79a7 */ /* 0x000fe2000810040e */
        /* <DEDUP_REMOVED lines=9> */
[----:B------:R-:W-:Y:S01]  /*e080*/  MOV R17, R6 ;  /* 0x0000000600117202 */ /* 0x000fe20000000f00 */
[----:B------:R-:W-:Y:S06]  /*e090*/  @P1 BRA `(.L_x_2226) ;  /* 0xffffffc0000c1947 */ /* 0x000fec000383ffff */
.L_x_2215:
        /* <DEDUP_REMOVED lines=131> */
.L_x_2227:
        /* <DEDUP_REMOVED lines=8> */
.L_x_2228:
[----:B-1----:R-:W-:Y:S05]  /*e950*/  @P1 BRA `(.L_x_2229) ;  /* 0x0000000000081947 */ /* 0x002fea0003800000 */
[----:B------:R-:W1:Y:S02]  /*e960*/  SYNCS.PHASECHK.TRANS64.TRYWAIT P1, [UR5+0x38850], R0 ;  /* 0x03885000ff0075a7 */ /* 0x000e640008020145 */
[----:B-1----:R-:W-:Y:S05]  /*e970*/  @!P1 BRA `(.L_x_2230) ;  /* 0x0000007000ec9947 */ /* 0x002fea0003800000 */
.L_x_2229:
[----:B------:R-:W-:Y:S01]  /*e980*/  R2UR UR4, R16 ;  /* 0x00000000100472ca */ /* 0x000fe200000e0000 */
[----:B------:R-:W-:Y:S01]  /*e990*/  WARPGROUP.ARRIVE ;  /* 0x00000000000079c5 */ /* 0x000fe20000000000 */
[----:B------:R-:W-:Y:S01]  /*e9a0*/  UMOV UR11, 0x40000040 ;  /* 0x40000040000b7882 */ /* 0x000fe20000000000 */
[----:B01----:R-:W0:Y:S04]  /*e9b0*/  SHFL.BFLY PT, R0, R13, 0x2, 0x1f ;  /* 0x0c401f000d007f89 */ /* 0x003e2800000e0000 */
[----:B------:R-:W1:Y:S06]  /*e9c0*/  SHFL.BFLY PT, R5, R12, 0x2, 0x1f ;  /* 0x0c401f000c057f89 */ /* 0x000e6c00000e0000 */
[----:B------:R-:W-:-:S04]  /*e9d0*/  UIADD3 UR4, UR4, 0x400, URZ ;  /* 0x0000040004047890 */ /* 0x000fc8000fffe03f */
[----:B------:R-:W-:-:S04]  /*e9e0*/  USHF.R.U32.HI UR4, URZ, 0x4, UR4 ;  /* 0x000000043f047899 */ /* 0x000fc80008011604 */
[----:B------:R-:W-:-:S04]  /*e9f0*/  ULOP3.LUT UR4, UR4, 0x3fff, URZ, 0xc0, !UPT ;  /* 0x00003fff04047892 */ /* 0x000fc8000f8ec03f */
[----:B------:R-:W-:Y:S01]  /*ea00*/  ULOP3.LUT UR4, UR4, 0x2800000, URZ, 0xfc, !UPT ;  /* 0x0280000004047892 */ /* 0x000fe2000f8efc3f */
[----:B0-----:R-:W-:Y:S01]  /*ea10*/  FADD.FTZ R0, R0, R13 ;  /* 0x0000000d00007221 */ /* 0x001fe20000010000 */
[----:B------:R-:W-:Y:S02]  /*ea20*/  IMAD.U32 R13, RZ, RZ, UR6 ;  /* 0x00000006ff0d7e24 */ /* 0x000fe4000f8e00ff */
[----:B------:R-:W-:Y:S01]  /*ea30*/  UIMAD UR4, UR61, 0xa00, UR4 ;  /* 0x00000a003d0478a4 */ /* 0x000fe2000f8e0204 */
[----:B-1----:R-:W-:-:S03]  /*ea40*/  FADD.FTZ R2, R5, R12 ;  /* 0x0000000c05027221 */ /* 0x002fc60000010000 */
[----:B------:R-:W-:Y:S01]  /*ea50*/  UIADD3 UR8, UR4, 0x80, URZ ;  /* 0x0000008004087890 */ /* 0x000fe2000fffe03f */
[----:B------:R-:W0:Y:S02]  /*ea60*/  SHFL.BFLY PT, R5, R0, 0x1, 0x1f ;  /* 0x0c201f0000057f89 */ /* 0x000e2400000e0000 */
[----:B------:R-:W-:-:S06]  /*ea70*/  UMOV UR10, UR4 ;  /* 0x00000004000a7c82 */ /* 0x000fcc0008000000 */
[----:B------:R-:W-:Y:S01]  /*ea80*/  HGMMA.64x256x16.F32 R24, R208, gdesc[UR8].tnspB, R24, gsb0 ;  /* 0x43e00008d0187df0 */ /* 0x000fe20008000818 */
[----:B------:R-:W-:Y:S01]  /*ea90*/  UMOV UR11, 0x40000040 ;  /* 0x40000040000b7882 */ /* 0x000fe20000000000 */
[----:B------:R-:W-:Y:S01]  /*eaa0*/  UMOV UR10, UR8 ;  /* 0x00000008000a7c82 */ /* 0x000fe20008000000 */
[----:B------:R-:W-:Y:S01]  /*eab0*/  UIADD3 UR8, UR4, 0x100, URZ ;  /* 0x0000010004087890 */ /* 0x000fe2000fffe03f */
[----:B------:R-:W1:Y:S01]  /*eac0*/  SHFL.BFLY PT, R7, R2, 0x1, 0x1f ;  /* 0x0c201f0002077f89 */ /* 0x000e6200000e0000 */
[----:B0-----:R-:W-:Y:S01]  /*ead0*/  FADD.FTZ R11, R0, R5 ;  /* 0x00000005000b7221 */ /* 0x001fe20000010000 */
[----:B------:R-:W-:Y:S01]  /*eae0*/  CS2R R4, SRZ ;  /* 0x0000000000047805 */ /* 0x000fe2000001ff00 */
[----:B------:R-:W-:-:S03]  /*eaf0*/  IMAD.MOV.U32 R0, RZ, RZ, -0x800000 ;  /* 0xff800000ff007424 */ /* 0x000fc600078e00ff */
[----:B------:R-:W-:Y:S01]  /*eb00*/  FSETP.NE.FTZ.AND P1, PT, R11, RZ, PT ;  /* 0x000000ff0b00720b */ /* 0x000fe20003f35000 */
[----:B-1----:R-:W-:Y:S01]  /*eb10*/  FADD.FTZ R14, R2, R7 ;  /* 0x00000007020e7221 */ /* 0x002fe20000010000 */
[----:B------:R-:W-:Y:S02]  /*eb20*/  MOV R7, UR6 ;  /* 0x0000000600077c02 */ /* 0x000fe40008000f00 */
[----:B------:R-:W-:Y:S02]  /*eb30*/  MOV R2, 0xff800000 ;  /* 0xff80000000027802 */ /* 0x000fe40000000f00 */
        /* <DEDUP_REMOVED lines=37> */
.L_x_2231:
        /* <DEDUP_REMOVED lines=133> */
.L_x_2195:
[----:B------:R-:W-:Y:S05]  /*f5e0*/  @P0 BRA `(.L_x_2232) ;  /* 0x0000002000600947 */ /* 0x000fea0003800000 */
[----:B------:R-:W0:Y:S01]  /*f5f0*/  S2R R3, SR_TID.X ;  /* 0x0000000000037919 */ /* 0x000e220000002100 */
[----:B------:R-:W-:Y:S01]  /*f600*/  R2UR UR13, R23 ;  /* 0x00000000170d72ca */ /* 0x000fe200000e0000 */
[----:B------:R-:W1:Y:S01]  /*f610*/  S2UR UR12, SR_CTAID.Z ;  /* 0x00000000000c79c3 */ /* 0x000e620000002700 */
[----:B------:R-:W-:Y:S01]  /*f620*/  ULDC.64 UR8, c[0x0][0xbd0] ;  /* 0x0002f40000087ab9 */ /* 0x000fe20000000a00 */
[----:B------:R-:W-:Y:S01]  /*f630*/  ULDC.64 UR14, c[0x0][0x208] ;  /* 0x00008200000e7ab9 */ /* 0x000fe20000000a00 */
[----:B------:R-:W-:Y:S05]  /*f640*/  BSSY B0, `(.L_x_2233) ;  /* 0x000014c000007945 */ /* 0x000fea0003800000 */
[----:B------:R-:W2:Y:S04]  /*f650*/  LDC.64 R18, c[0x0][0xbd8] ;  /* 0x0002f600ff127b82 */ /* 0x000ea80000000a00 */
[----:B------:R-:W-:-:S02]  /*f660*/  USHF.R.S32.HI UR7, URZ, 0x1f, UR13 ;  /* 0x0000001f3f077899 */ /* 0x000fc4000801140d */
[----:B------:R-:W-:Y:S02]  /*f670*/  UIMAD.WIDE.U32 UR4, UR13, UR8, URZ ;  /* 0x000000080d0472a5 */ /* 0x000fe4000f8e003f */
[----:B------:R-:W-:Y:S01]  /*f680*/  UIMAD UR6, UR7, UR8, URZ ;  /* 0x00000008070672a4 */ /* 0x000fe2000f8e023f */
[----:B------:R-:W3:Y:S03]  /*f690*/  S2UR UR11, SR_CTAID.Y ;  /* 0x00000000000b79c3 */ /* 0x000ee60000002600 */
[----:B------:R-:W-:-:S03]  /*f6a0*/  UIMAD UR6, UR13, UR9, UR6 ;  /* 0x000000090d0672a4 */ /* 0x000fc6000f8e0206 */
[----:B------:R-:W-:Y:S01]  /*f6b0*/  ULDC.64 UR8, c[0x0][0xb38] ;  /* 0x0002ce0000087ab9 */ /* 0x000fe20000000a00 */
[----:B------:R-:W-:Y:S01]  /*f6c0*/  UIADD3 UR6, UR5, UR6, URZ ;  /* 0x0000000605067290 */ /* 0x000fe2000fffe03f */
[----:B------:R-:W3:Y:S01]  /*f6d0*/  LDC R153, c[0x0][0xc50] ;  /* 0x00031400ff997b82 */ /* 0x000ee20000000800 */
[----:B------:R-:W-:Y:S02]  /*f6e0*/  UIMAD UR7, UR7, UR8, URZ ;  /* 0x00000008070772a4 */ /* 0x000fe4000f8e023f */
[----:B-1----:R-:W-:Y:S01]  /*f6f0*/  USHF.R.S32.HI UR10, URZ, 0x1f, UR12 ;  /* 0x0000001f3f0a7899 */ /* 0x002fe2000801140c */
[----:B0-----:R-:W-:-:S04]  /*f700*/  VIADD R5, R3, 0xffffff80 ;  /* 0xffffff8003057836 */ /* 0x001fc80000000000 */
[----:B------:R-:W0:Y:S01]  /*f710*/  LDC.64 R20, c[0x0][0xb40] ;  /* 0x0002d000ff147b82 */ /* 0x000e220000000a00 */
[----:B------:R-:W-:-:S04]  /*f720*/  SHF.R.S32.HI R4, RZ, 0x1f, R5 ;  /* 0x0000001fff047819 */ /* 0x000fc80000011405 */
[CC--:B------:R-:W-:Y:S02]  /*f730*/  LEA.HI R6, R4.reuse, R5.reuse, RZ, 0x7 ;  /* 0x0000000504067211 */ /* 0x0c0fe400078f38ff */
[----:B------:R-:W-:Y:S02]  /*f740*/  LEA.HI R11, R4, R5, RZ, 0x2 ;  /* 0x00000005040b7211 */ /* 0x000fe400078f10ff */
[----:B------:R-:W-:Y:S02]  /*f750*/  LOP3.LUT R8, R6, 0xffffff80, RZ, 0xc0, !PT ;  /* 0xffffff8006087812 */ /* 0x000fe400078ec0ff */
[----:B------:R-:W-:-:S03]  /*f760*/  SHF.R.S32.HI R7, RZ, 0x7, R6 ;  /* 0x00000007ff077819 */ /* 0x000fc60000011406 */
[----:B------:R-:W-:Y:S01]  /*f770*/  IMAD.IADD R3, R5, 0x1, -R8 ;  /* 0x0000000105037824 */ /* 0x000fe200078e0a08 */
[----:B------:R-:W-:Y:S01]  /*f780*/  LEA.HI R4, R6, R7, RZ, 0x1 ;  /* 0x0000000706047211 */ /* 0x000fe200078f08ff */
[----:B------:R-:W1:Y:S01]  /*f790*/  LDC R8, c[0x0][0xbe8] ;  /* 0x0002fa00ff087b82 */ /* 0x000e620000000800 */
[----:B------:R-:W-:Y:S02]  /*f7a0*/  LOP3.LUT R6, R11, 0xfffffffc, RZ, 0xc0, !PT ;  /* 0xfffffffc0b067812 */ /* 0x000fe400078ec0ff */
[----:B------:R-:W-:Y:S02]  /*f7b0*/  SHF.R.S32.HI R12, RZ, 0x1f, R3 ;  /* 0x0000001fff0c7819 */ /* 0x000fe40000011403 */
[----:B------:R-:W-:Y:S02]  /*f7c0*/  LOP3.LUT R4, R4, 0x3fffffe, RZ, 0xc0, !PT ;  /* 0x03fffffe04047812 */ /* 0x000fe400078ec0ff */
[----:B------:R-:W-:Y:S02]  /*f7d0*/  LEA.HI R10, R12, R3, RZ, 0x2 ;  /* 0x000000030c0a7211 */ /* 0x000fe400078f10ff */
[----:B------:R-:W-:Y:S01]  /*f7e0*/  IADD3 R5, R5, -R6, RZ ;  /* 0x8000000605057210 */ /* 0x000fe20007ffe0ff */
[----:B------:R-:W-:Y:S01]  /*f7f0*/  IMAD.IADD R6, R7, 0x1, -R4 ;  /* 0x0000000107067824 */ /* 0x000fe200078e0a04 */
[----:B------:R-:W-:-:S02]  /*f800*/  SHF.R.S32.HI R9, RZ, 0x2, R10 ;  /* 0x00000002ff097819 */ /* 0x000fc4000001140a */
[----:B------:R-:W-:Y:S02]  /*f810*/  SHF.R.S32.HI R14, RZ, 0x1f, R10 ;  /* 0x0000001fff0e7819 */ /* 0x000fe4000001140a */
[----:B------:R-:W-:Y:S02]  /*f820*/  LEA.HI R7, R5, R5, RZ, 0x1 ;  /* 0x0000000505077211 */ /* 0x000fe400078f08ff */
[----:B------:R-:W-:Y:S02]  /*f830*/  LEA.HI R14, R14, R9, RZ, 0x3 ;  /* 0x000000090e0e7211 */ /* 0x000fe400078f18ff */
[----:B------:R-:W-:Y:S02]  /*f840*/  LEA.HI R12, R12, R3, RZ, 0x5 ;  /* 0x000000030c0c7211 */ /* 0x000fe400078f28ff */
[----:B------:R-:W-:Y:S02]  /*f850*/  LOP3.LUT R14, R14, 0xfffffff8, RZ, 0xc0, !PT ;  /* 0xfffffff80e0e7812 */ /* 0x000fe400078ec0ff */
[----:B------:R-:W-:Y:S01]  /*f860*/  LOP3.LUT R10, R10, 0x7ffffffc, RZ, 0xc0, !PT ;  /* 0x7ffffffc0a0a7812 */ /* 0x000fe200078ec0ff */
[----:B------:R-:W-:Y:S01]  /*f870*/  BAR.SYNC.DEFER_BLOCKING 0x1, 0x100 ;  /* 0x0044000000007b1d */ /* 0x000fe20000010000 */
[----:B-1----:R-:W-:Y:S01]  /*f880*/  ISETP.NE.AND P0, PT, R8, 0x1, PT ;  /* 0x000000010800780c */ /* 0x002fe20003f05270 */
[----:B------:R-:W-:Y:S01]  /*f890*/  IMAD.IADD R4, R9, 0x1, -R14 ;  /* 0x0000000109047824 */ /* 0x000fe200078e0a0e */
[----:B------:R-:W-:-:S02]  /*f8a0*/  LOP3.LUT R14, R7, 0x1ffffffe, RZ, 0xc0, !PT ;  /* 0x1ffffffe070e7812 */ /* 0x000fc400078ec0ff */
[----:B------:R-:W-:Y:S01]  /*f8b0*/  SHF.R.S32.HI R7, RZ, 0x5, R12 ;  /* 0x00000005ff077819 */ /* 0x000fe2000001140c */
[----:B--2---:R-:W-:Y:S01]  /*f8c0*/  IMAD R12, R18, UR10, RZ ;  /* 0x0000000a120c7c24 */ /* 0x004fe2000f8e02ff */
[----:B------:R-:W-:Y:S01]  /*f8d0*/  IADD3 R11, R5, -R14, RZ ;  /* 0x8000000e050b7210 */ /* 0x000fe20007ffe0ff */
[----:B------:R-:W1:Y:S01]  /*f8e0*/  S2R R9, SR_CTAID.X ;  /* 0x0000000000097919 */ /* 0x000e620000002500 */
[----:B------:R-:W-:Y:S01]  /*f8f0*/  MOV R5, UR5 ;  /* 0x0000000500057c02 */ /* 0x000fe20008000f00 */
[----:B------:R-:W-:Y:S02]  /*f900*/  IMAD R7, R7, 0x10, R4 ;  /* 0x0000001007077824 */ /* 0x000fe400078e0204 */
[----:B------:R-:W-:Y:S01]  /*f910*/  IMAD.U32 R4, RZ, RZ, UR4 ;  /* 0x00000004ff047e24 */ /* 0x000fe2000f8e00ff */
[----:B------:R-:W-:Y:S01]  /*f920*/  UIMAD.WIDE.U32 UR4, UR13, UR8, URZ ;  /* 0x000000080d0472a5 */ /* 0x000fe2000f8e003f */
[----:B------:R-:W2:Y:S01]  /*f930*/  @P0 LDC R14, c[0x0][0xbec] ;  /* 0x0002fb00ff0e0b82 */ /* 0x000ea20000000800 */
[----:B------:R-:W-:-:S02]  /*f940*/  IMAD R16, R6, 0x40, R7 ;  /* 0x0000004006107824 */ /* 0x000fc400078e0207 */
[----:B------:R-:W-:Y:S01]  /*f950*/  IMAD.U32 R5, RZ, RZ, UR6 ;  /* 0x00000006ff057e24 */ /* 0x000fe2000f8e00ff */
[----:B------:R-:W-:Y:S01]  /*f960*/  UIMAD UR6, UR13, UR9, UR7 ;  /* 0x000000090d0672a4 */ /* 0x000fe2000f8e0207 */
[----:B------:R-:W-:Y:S01]  /*f970*/  IMAD R15, R19, UR12, R12 ;  /* 0x0000000c130f7c24 */ /* 0x000fe2000f8e020c */
[----:B------:R-:W-:Y:S01]  /*f980*/  LEA R6, R11, R16, 0x3 ;  /* 0x000000100b067211 */ /* 0x000fe200078e18ff */
[----:B------:R-:W-:Y:S01]  /*f990*/  IMAD.WIDE.U32 R4, R18, UR12, R4 ;  /* 0x0000000c12047c25 */ /* 0x000fe2000f8e0004 */
[----:B------:R-:W4:Y:S01]  /*f9a0*/  @P0 LDC R17, c[0x0][0xbf0] ;  /* 0x0002fc00ff110b82 */ /* 0x000f220000000800 */
[----:B------:R-:W-:Y:S02]  /*f9b0*/  UIADD3 UR6, UR5, UR6, URZ ;  /* 0x0000000605067290 */ /* 0x000fe4000fffe03f */
[----:B------:R-:W-:Y:S01]  /*f9c0*/  MOV R7, UR5 ;  /* 0x0000000500077c02 */ /* 0x000fe20008000f00 */
[----:B------:R-:W-:Y:S01]  /*f9d0*/  IMAD R18, RZ, RZ, -UR13 ;  /* 0x8000000dff127e24 */ /* 0x000fe2000f8e02ff */
[----:B------:R-:W-:Y:S01]  /*f9e0*/  ULDC.64 UR8, c[0x0][0xb28] ;  /* 0x0002ca0000087ab9 */ /* 0x000fe20000000a00 */
[----:B------:R-:W-:-:S02]  /*f9f0*/  IMAD.IADD R5, R5, 0x1, R15 ;  /* 0x0000000105057824 */ /* 0x000fc400078e020f */
[----:B------:R-:W-:Y:S01]  /*fa00*/  IMAD.U32 R7, RZ, RZ, UR6 ;  /* 0x00000006ff077e24 */ /* 0x000fe2000f8e00ff */
[----:B------:R-:W5:Y:S01]  /*fa10*/  @P0 LDC R22, c[0x0][0xbec] ;  /* 0x0002fb00ff160b82 */ /* 0x000f620000000800 */
[----:B---3--:R-:W-:Y:S01]  /*fa20*/  IMAD R153, R153, R18, UR11 ;  /* 0x0000000b99997e24 */ /* 0x008fe2000f8e0212 */
[----:B------:R-:W-:-:S06]  /*fa30*/  ULDC.64 UR6, c[0x0][0xb48] ;  /* 0x0002d20000067ab9 */ /* 0x000fcc0000000a00 */
[----:B------:R-:W3:Y:S01]  /*fa40*/  @P0 LDC R155, c[0x0][0xbf0] ;  /* 0x0002fc00ff9b0b82 */ /* 0x000ee20000000800 */
[----:B-1----:R-:W-:Y:S02]  /*fa50*/  IMAD R11, R9, 0x80, R6 ;  /* 0x00000080090b7824 */ /* 0x002fe400078e0206 */
[----:B------:R-:W-:Y:S01]  /*fa60*/  IMAD.U32 R6, RZ, RZ, UR4 ;  /* 0x00000004ff067e24 */ /* 0x000fe2000f8e00ff */
[----:B------:R-:W-:Y:S01]  /*fa70*/  ULDC.64 UR4, c[0x0][0xbe0] ;  /* 0x0002f80000047ab9 */ /* 0x000fe20000000a00 */
[----:B--2---:R-:W-:Y:S01]  /*fa80*/  @P0 IMAD.HI.U32 R12, R11, R14, RZ ;  /* 0x0000000e0b0c0227 */ /* 0x004fe200078e00ff */
[----:B------:R-:W-:-:S03]  /*fa90*/  MOV R13, R11 ;  /* 0x0000000b000d7202 */ /* 0x000fc60000000f00 */
[C---:B0-----:R-:W-:Y:S01]  /*faa0*/  IMAD R14, R20.reuse, UR10, RZ ;  /* 0x0000000a140e7c24 */ /* 0x041fe2000f8e02ff */
[----:B----4-:R-:W-:Y:S01]  /*fab0*/  @P0 SHF.R.U32.HI R13, RZ, R17, R12 ;  /* 0x00000011ff0d0219 */ /* 0x010fe2000001160c */
[----:B------:R-:W-:-:S04]  /*fac0*/  IMAD.WIDE.U32 R6, R20, UR12, R6 ;  /* 0x0000000c14067c25 */ /* 0x000fc8000f8e0006 */
[----:B------:R-:W-:Y:S01]  /*fad0*/  IMAD R17, R21, UR12, R14 ;  /* 0x0000000c15117c24 */ /* 0x000fe2000f8e020e */
[----:B------:R-:W-:Y:S01]  /*fae0*/  SHF.R.S32.HI R14, RZ, 0x1f, R153 ;  /* 0x0000001fff0e7819 */ /* 0x000fe20000011499 */
[----:B-----5:R-:W-:-:S03]  /*faf0*/  @P0 IMAD.HI.U32 R22, R11, R22, RZ ;  /* 0x000000160b160227 */ /* 0x020fc600078e00ff */
[----:B------:R-:W-:Y:S01]  /*fb00*/  IADD3 R7, R7, R17, RZ ;  /* 0x0000001107077210 */ /* 0x000fe20007ffe0ff */
[----:B------:R-:W-:Y:S02]  /*fb10*/  IMAD.MOV.U32 R15, RZ, RZ, R11 ;  /* 0x000000ffff0f7224 */ /* 0x000fe400078e000b */
[C---:B------:R-:W-:Y:S01]  /*fb20*/  IMAD R12, R14.reuse, UR4, RZ ;  /* 0x000000040e0c7c24 */ /* 0x040fe2000f8e02ff */
[----:B---3--:R-:W-:Y:S01]  /*fb30*/  @P0 SHF.R.U32.HI R15, RZ, R155, R22 ;  /* 0x0000009bff0f0219 */ /* 0x008fe20000011616 */
[----:B------:R-:W-:Y:S02]  /*fb40*/  IMAD R17, R14, UR6, RZ ;  /* 0x000000060e117c24 */ /* 0x000fe4000f8e02ff */
[----:B------:R-:W-:-:S04]  /*fb50*/  IMAD.WIDE.U32 R4, R153, UR4, R4 ;  /* 0x0000000499047c25 */ /* 0x000fc8000f8e0004 */
[----:B------:R-:W-:Y:S01]  /*fb60*/  IMAD R14, R153, UR5, R12 ;  /* 0x00000005990e7c24 */ /* 0x000fe2000f8e020c */
[----:B------:R-:W-:Y:S01]  /*fb70*/  IADD3 R4, P0, R13, R4, RZ ;  /* 0x000000040d047210 */ /* 0x000fe20007f1e0ff */
[C---:B------:R-:W-:Y:S01]  /*fb80*/  IMAD R19, R153.reuse, UR7, R17 ;  /* 0x0000000799137c24 */ /* 0x040fe2000f8e0211 */
[--C-:B------:R-:W-:Y:S01]  /*fb90*/  SHF.R.S32.HI R17, RZ, 0x1f, R13.reuse ;  /* 0x0000001fff117819 */ /* 0x100fe2000001140d */
[----:B------:R-:W-:Y:S01]  /*fba0*/  IMAD.MOV R13, RZ, RZ, -R13 ;  /* 0x000000ffff0d7224 */ /* 0x000fe200078e0a0d */
[----:B------:R-:W-:Y:S01]  /*fbb0*/  SHF.R.S32.HI R12, RZ, 0x1f, R15 ;  /* 0x0000001fff0c7819 */ /* 0x000fe2000001140f */
[----:B------:R-:W-:Y:S01]  /*fbc0*/  ULDC.64 UR4, c[0x0][0xb30] ;  /* 0x0002cc0000047ab9 */ /* 0x000fe20000000a00 */
[----:B------:R-:W-:Y:S01]  /*fbd0*/  IMAD.WIDE.U32 R6, R153, UR6, R6 ;  /* 0x0000000699067c25 */ /* 0x000fe2000f8e0006 */
[----:B------:R-:W-:Y:S01]  /*fbe0*/  IADD3.X R5, R17, R5, R14, P0, !PT ;  /* 0x0000000511057210 */ /* 0x000fe200007fe40e */
[----:B------:R-:W-:Y:S02]  /*fbf0*/  ULDC.64 UR6, c[0x0][0xbc8] ;  /* 0x0002f20000067ab9 */ /* 0x000fe40000000a00 */
[----:B------:R-:W-:Y:S01]  /*fc00*/  IMAD.MOV R18, RZ, RZ, -R15 ;  /* 0x000000ffff127224 */ /* 0x000fe200078e0a0f */
[----:B------:R-:W-:Y:S01]  /*fc10*/  IADD3 R7, R7, R19, RZ ;  /* 0x0000001307077210 */ /* 0x000fe20007ffe0ff */
[----:B------:R-:W-:-:S02]  /*fc20*/  IMAD R12, R12, UR4, RZ ;  /* 0x000000040c0c7c24 */ /* 0x000fc4000f8e02ff */
[C-C-:B------:R-:W-:Y:S02]  /*fc30*/  IMAD R13, R8.reuse, R13, R11.reuse ;  /* 0x0000000d080d7224 */ /* 0x140fe400078e020b */
[----:B------:R-:W-:Y:S02]  /*fc40*/  IMAD R11, R8, R18, R11 ;  /* 0x00000012080b7224 */ /* 0x000fe400078e020b */
[C---:B------:R-:W-:Y:S01]  /*fc50*/  IMAD R17, R15.reuse, UR5, R12 ;  /* 0x000000050f117c24 */ /* 0x040fe2000f8e020c */
[----:B------:R-:W-:Y:S01]  /*fc60*/  SHF.R.S32.HI R12, RZ, 0x1f, R13 ;  /* 0x0000001fff0c7819 */ /* 0x000fe2000001140d */
[----:B------:R-:W-:Y:S01]  /*fc70*/  IMAD.WIDE.U32 R6, R15, UR4, R6 ;  /* 0x000000040f067c25 */ /* 0x000fe2000f8e0006 */
[----:B------:R-:W-:Y:S01]  /*fc80*/  SHF.R.S32.HI R14, RZ, 0x1f, R11 ;  /* 0x0000001fff0e7819 */ /* 0x000fe2000001140b */
[----:B------:R-:W0:Y:S01]  /*fc90*/  S2UR UR5, SR_CgaCtaId ;  /* 0x00000000000579c3 */ /* 0x000e220000008800 */
[----:B------:R-:W-:Y:S01]  /*fca0*/  UMOV UR4, 0x400 ;  /* 0x0000040000047882 */ /* 0x000fe20000000000 */
[----:B------:R-:W-:-:S02]  /*fcb0*/  IMAD R12, R12, UR6, RZ ;  /* 0x000000060c0c7c24 */ /* 0x000fc4000f8e02ff */
[----:B------:R-:W-:Y:S02]  /*fcc0*/  IMAD.IADD R7, R7, 0x1, R17 ;  /* 0x0000000107077824 */ /* 0x000fe400078e0211 */
[----:B------:R-:W-:Y:S02]  /*fcd0*/  IMAD R14, R14, UR8, RZ ;  /* 0x000000080e0e7c24 */ /* 0x000fe4000f8e02ff */
[C---:B------:R-:W-:Y:S02]  /*fce0*/  IMAD R15, R13.reuse, UR7, R12 ;  /* 0x000000070d0f7c24 */ /* 0x040fe4000f8e020c */
[----:B------:R-:W-:Y:S01]  /*fcf0*/  IMAD.WIDE.U32 R4, R13, UR6, R4 ;  /* 0x000000060d047c25 */ /* 0x000fe2000f8e0004 */
[----:B------:R-:W-:-:S03]  /*fd00*/  ULDC.64 UR6, c[0x0][0xba8] ;  /* 0x0002ea0000067ab9 */ /* 0x000fc60000000a00 */
[C---:B------:R-:W-:Y:S01]  /*fd10*/  IMAD R17, R11.reuse, UR9, R14 ;  /* 0x000000090b117c24 */ /* 0x040fe2000f8e020e */
[----:B------:R-:W-:Y:S01]  /*fd20*/  LEA R18, P0, R4, UR6, 0x2 ;  /* 0x0000000604127c11 */ /* 0x000fe2000f8010ff */
[----:B------:R-:W-:Y:S01]  /*fd30*/  IMAD.WIDE.U32 R12, R11, UR8, R6 ;  /* 0x000000080b0c7c25 */ /* 0x000fe2000f8e0006 */
[----:B------:R-:W-:Y:S01]  /*fd40*/  ULDC.64 UR8, c[0x0][0xb00] ;  /* 0x0002c00000087ab9 */ /* 0x000fe20000000a00 */
[----:B------:R-:W-:Y:S02]  /*fd50*/  ULDC UR6, c[0x0][0xa88] ;  /* 0x0002a20000067ab9 */ /* 0x000fe40000000800 */
[----:B------:R-:W-:Y:S01]  /*fd60*/  IMAD.IADD R5, R5, 0x1, R15 ;  /* 0x0000000105057824 */ /* 0x000fe200078e020f */
[----:B------:R-:W-:Y:S01]  /*fd70*/  IADD3 R7, R13, R17, RZ ;  /* 0x000000110d077210 */ /* 0x000fe20007ffe0ff */
[----:B------:R-:W-:Y:S01]  /*fd80*/  SHFL.IDX PT, R14, R18, 0x1, 0x1c1f ;  /* 0x003c1f00120e7f89 */ /* 0x000fe200000e0000 */
[----:B------:R-:W-:Y:S01]  /*fd90*/  LEA R6, P1, R12, UR8, 0x2 ;  /* 0x000000080c067c11 */ /* 0x000fe2000f8210ff */
[----:B------:R-:W-:Y:S01]  /*fda0*/  IMAD R11, R9, 0x80, R16 ;  /* 0x00000080090b7824 */ /* 0x000fe200078e0210 */
[----:B------:R-:W-:Y:S01]  /*fdb0*/  LEA.HI.X R17, R4, UR7, R5, 0x2, P0 ;  /* 0x0000000704117c11 */ /* 0x000fe200080f1405 */
[----:B0-----:R-:W-:Y:S01]  /*fdc0*/  ULEA UR4, UR5, UR4, 0x18 ;  /* 0x0000000405047291 */ /* 0x001fe2000f8ec03f */
[----:B------:R-:W-:Y:S01]  /*fdd0*/  LEA.HI.X R7, R12, UR9, R7, 0x2, P1 ;  /* 0x000000090c077c11 */ /* 0x000fe200088f1407 */
[----:B------:R-:W-:Y:S01]  /*fde0*/  IMAD R8, R8, UR6, RZ ;  /* 0x0000000608087c24 */ /* 0x000fe2000f8e02ff */
[----:B------:R-:W-:Y:S01]  /*fdf0*/  SHFL.IDX PT, R12, R18, RZ, 0x1c1f ;  /* 0x001c1fff120c7589 */ /* 0x000fe200000e0000 */
[----:B------:R-:W-:Y:S01]  /*fe00*/  LOP3.LUT P0, RZ, R3, 0x3, RZ, 0xc0, !PT ;  /* 0x0000000303ff7812 */ /* 0x000fe2000780c0ff */
[C---:B------:R-:W-:Y:S01]  /*fe10*/  VIADD R9, R11.reuse, 0x8 ;  /* 0x000000080b097836 */ /* 0x040fe20000000000 */
[----:B------:R-:W-:Y:S01]  /*fe20*/  UIADD3 UR4, UR4, 0x38820, URZ ;  /* 0x0003882004047890 */ /* 0x000fe2000fffe03f */
[----:B------:R-:W0:Y:S01]  /*fe30*/  SHFL.IDX PT, R13, R17, RZ, 0x1c1f ;  /* 0x001c1fff110d7589 */ /* 0x000e2200000e0000 */
[----:B------:R-:W-:-:S02]  /*fe40*/  ISETP.GE.OR P1, PT, R11, R8, P0 ;  /* 0x000000080b00720c */ /* 0x000fc40000726670 */
[-C--:B------:R-:W-:Y:S01]  /*fe50*/  ISETP.GE.OR P0, PT, R9, R8.reuse, P0 ;  /* 0x000000080900720c */ /* 0x080fe20000706670 */
[----:B------:R-:W1:Y:S01]  /*fe60*/  SHFL.IDX PT, R15, R17, 0x1, 0x1c1f ;  /* 0x003c1f00110f7f89 */ /* 0x000e6200000e0000 */
[----:B------:R-:W-:Y:S01]  /*fe70*/  ISETP.GE.AND P2, PT, R11, R8, PT ;  /* 0x000000080b00720c */ /* 0x000fe20003f46270 */
[----:B------:R-:W-:Y:S01]  /*fe80*/  UPRMT UR4, URZ, 0x654, UR4 ;  /* 0x000006543f047896 */ /* 0x000fe20008000004 */
[----:B------:R-:W-:Y:S01]  /*fe90*/  IADD3 R3, R3, -R10, RZ ;  /* 0x8000000a03037210 */ /* 0x000fe20007ffe0ff */
[----:B------:R2:W3:Y:S04]  /*fea0*/  SHFL.IDX PT, R4, R6, RZ, 0x1c1f ;  /* 0x001c1fff06047589 */ /* 0x0004e800000e0000 */
[----:B------:R2:W4:Y:S01]  /*feb0*/  SHFL.IDX PT, R5, R7, RZ, 0x1c1f ;  /* 0x001c1fff07057589 */ /* 0x00052200000e0000 */
[----:B------:R-:W-:-:S02]  /*fec0*/  IMAD.SHL.U32 R3, R3, 0x2, RZ ;  /* 0x0000000203037824 */ /* 0x000fc400078e00ff */
[----:B------:R-:W-:Y:S01]  /*fed0*/  SYNCS.ARRIVE.TRANS64.RED.A1T0 RZ, [UR4], RZ ;  /* 0x000000ffffff79a7 */ /* 0x000fe20008100404 */
[----:B0-----:R2:W-:Y:S04]  /*fee0*/  @!P1 ST.E desc[UR14][R12.64], R0 ;  /* 0x000000000c009985 */ /* 0x0015e8000c10190e */
[----:B-1----:R2:W-:Y:S01]  /*fef0*/  @!P0 ST.E desc[UR14][R14.64], R2 ;  /* 0x000000020e008985 */ /* 0x0025e2000c10190e */
[----:B------:R-:W-:Y:S05]  /*ff00*/  @P2 BRA `(.L_x_2234) ;  /* 0x0000000800fc2947 */ /* 0x000fea0003800000 */
[C---:B--2---:R-:W-:Y:S01]  /*ff10*/  VIADD R0, R3.reuse, 0x8 ;  /* 0x0000000803007836 */ /* 0x044fe20000000000 */
[C---:B------:R-:W-:Y:S01]  /*ff20*/  IADD3 R2, R3.reuse, 0x10, RZ ;  /* 0x0000001003027810 */ /* 0x040fe20007ffe0ff */
[C---:B------:R-:W-:Y:S01]  /*ff30*/  VIADD R10, R3.reuse, 0x18 ;  /* 0x00000018030a7836 */ /* 0x040fe20000000000 */
[----:B------:R-:W-:Y:S01]  /*ff40*/  ULDC UR4, c[0x0][0xac8] ;  /* 0x0002b20000047ab9 */ /* 0x000fe20000000800 */
[C---:B------:R-:W-:Y:S01]  /*ff50*/  VIADD R18, R3.reuse, 0x20 ;  /* 0x0000002003127836 */ /* 0x040fe20000000000 */
[----:B------:R-:W-:Y:S01]  /*ff60*/  ISETP.GE.AND P3, PT, R0, UR4, PT ;  /* 0x0000000400007c0c */ /* 0x000fe2000bf66270 */
[----:B------:R-:W-:Y:S01]  /*ff70*/  ULDC.64 UR6, c[0x0][0x208] ;  /* 0x0000820000067ab9 */ /* 0x000fe20000000a00 */
[----:B------:R-:W-:Y:S01]  /*ff80*/  ISETP.GE.AND P4, PT, R2, UR4, PT ;  /* 0x0000000402007c0c */ /* 0x000fe2000bf86270 */
[C---:B------:R-:W-:Y:S01]  /*ff90*/  VIADD R21, R3.reuse, 0x48 ;  /* 0x0000004803157836 */ /* 0x040fe20000000000 */
[----:B------:R-:W-:Y:S01]  /*ffa0*/  ISETP.GE.AND P5, PT, R10, UR4, PT ;  /* 0x000000040a007c0c */ /* 0x000fe2000bfa6270 */
[C---:B------:R-:W-:Y:S01]  /*ffb0*/  VIADD R22, R3.reuse, 0x50 ;  /* 0x0000005003167836 */ /* 0x040fe20000000000 */
[----:B------:R-:W-:-:S02]  /*ffc0*/  ISETP.GE.AND P2, PT, R3, UR4, PT ;  /* 0x0000000403007c0c */ /* 0x000fc4000bf46270 */
[----:B------:R-:W-:Y:S02]  /*ffd0*/  IADD3 R19, R3, 0x28, RZ ;  /* 0x0000002803137810 */ /* 0x000fe40007ffe0ff */
[----:B------:R-:W-:Y:S02]  /*ffe0*/  ISETP.GE.AND P0, PT, R18, UR4, PT ;  /* 0x0000000412007c0c */ /* 0x000fe4000bf06270 */
[----:B------:R-:W-:Y:S02]  /*fff0*/  ISETP.GE.AND P1, PT, R19, UR4, PT ;  /* 0x0000000413007c0c */ /* 0x000fe4000bf26270 */
[----:B------:R-:W-:Y:S02]  /*10000*/  @!P3 LEA.HI R0, R0, R0, RZ, 0x1 ;  /* 0x000000000000b211 */ /* 0x000fe400078f08ff */
[----:B------:R-:W-:Y:S02]  /*10010*/  @!P4 LEA.HI R2, R2, R2, RZ, 0x1 ;  /* 0x000000020202c211 */ /* 0x000fe400078f08ff */
[----:B------:R-:W-:-:S02]  /*10020*/  @!P5 LEA.HI R10, R10, R10, RZ, 0x1 ;  /* 0x0000000a0a0ad211 */ /* 0x000fc400078f08ff */
[----:B------:R-:W-:Y:S01]  /*10030*/  @!P3 LOP3.LUT R13, R0, 0xfffffffe, RZ, 0xc0, !PT ;  /* 0xfffffffe000db812 */ /* 0x000fe200078ec0ff */
[C---:B------:R-:W-:Y:S01]  /*10040*/  VIADD R0, R3.reuse, 0x30 ;  /* 0x0000003003007836 */ /* 0x040fe20000000000 */
[----:B------:R-:W-:Y:S01]  /*10050*/  @!P4 LOP3.LUT R15, R2, 0xfffffffe, RZ, 0xc0, !PT ;  /* 0xfffffffe020fc812 */ /* 0x000fe200078ec0ff */
[C---:B------:R-:W-:Y:S01]  /*10060*/  VIADD R2, R3.reuse, 0x38 ;  /* 0x0000003803027836 */ /* 0x040fe20000000000 */
[----:B------:R-:W-:Y:S01]  /*10070*/  @!P5 LOP3.LUT R17, R10, 0xfffffffe, RZ, 0xc0, !PT ;  /* 0xfffffffe0a11d812 */ /* 0x000fe200078ec0ff */
[C-C-:B---34-:R-:W-:Y:S01]  /*10080*/  @!P2 IMAD.WIDE R10, R3.reuse, 0x4, R4.reuse ;  /* 0x00000004030aa825 */ /* 0x158fe200078e0204 */
[----:B------:R-:W-:Y:S02]  /*10090*/  IADD3 R20, R3, 0x40, RZ ;  /* 0x0000004003147810 */ /* 0x000fe40007ffe0ff */
[----:B------:R-:W-:Y:S01]  /*100a0*/  ISETP.GE.AND P6, PT, R22, UR4, PT ;  /* 0x0000000416007c0c */ /* 0x000fe2000bfc6270 */
[----:B------:R-:W-:Y:S01]  /*100b0*/  @!P3 IMAD.WIDE R12, R13, 0x4, R4 ;  /* 0x000000040d0cb825 */ /* 0x000fe200078e0204 */
[----:B------:R0:W-:Y:S01]  /*100c0*/  @!P2 ST.E.64 desc[UR6][R10.64], R24 ;  /* 0x000000180a00a985 */ /* 0x0001e2000c101b06 */
[----:B------:R-:W-:-:S02]  /*100d0*/  ISETP.GE.AND P2, PT, R0, UR4, PT ;  /* 0x0000000400007c0c */ /* 0x000fc4000bf46270 */
[--C-:B------:R-:W-:Y:S01]  /*100e0*/  @!P4 IMAD.WIDE R14, R15, 0x4, R4.reuse ;  /* 0x000000040f0ec825 */ /* 0x100fe200078e0204 */
[----:B------:R1:W-:Y:S01]  /*100f0*/  @!P3 ST.E.64 desc[UR6][R12.64], R28 ;  /* 0x0000001c0c00b985 */ /* 0x0003e2000c101b06 */
[----:B------:R-:W-:Y:S02]  /*10100*/  ISETP.GE.AND P3, PT, R2, UR4, PT ;  /* 0x0000000402007c0c */ /* 0x000fe4000bf66270 */
[----:B------:R-:W-:Y:S01]  /*10110*/  @!P5 IMAD.WIDE R16, R17, 0x4, R4 ;  /* 0x000000041110d825 */ /* 0x000fe200078e0204 */
[----:B------:R2:W-:Y:S01]  /*10120*/  @!P4 ST.E.64 desc[UR6][R14.64], R32 ;  /* 0x000000200e00c985 */ /* 0x0005e2000c101b06 */
[----:B------:R-:W-:Y:S02]  /*10130*/  ISETP.GE.AND P4, PT, R20, UR4, PT ;  /* 0x0000000414007c0c */ /* 0x000fe4000bf86270 */
[----:B------:R-:W-:Y:S01]  /*10140*/  @!P0 LEA.HI R18, R18, R18, RZ, 0x1 ;  /* 0x0000001212128211 */ /* 0x000fe200078f08ff */
[----:B------:R3:W-:Y:S01]  /*10150*/  @!P5 ST.E.64 desc[UR6][R16.64], R36 ;  /* 0x000000241000d985 */ /* 0x0007e2000c101b06 */
[----:B------:R-:W-:-:S02]  /*10160*/  ISETP.GE.AND P5, PT, R21, UR4, PT ;  /* 0x0000000415007c0c */ /* 0x000fc4000bfa6270 */
[----:B------:R-:W-:Y:S02]  /*10170*/  @!P1 LEA.HI R19, R19, R19, RZ, 0x1 ;  /* 0x0000001313139211 */ /* 0x000fe400078f08ff */
[----:B0-----:R-:W-:Y:S01]  /*10180*/  @!P0 LOP3.LUT R11, R18, 0xfffffffe, RZ, 0xc0, !PT ;  /* 0xfffffffe120b8812 */ /* 0x001fe200078ec0ff */
[----:B-1----:R-:W-:Y:S01]  /*10190*/  VIADD R28, R3, 0x60 ;  /* 0x00000060031c7836 */ /* 0x002fe20000000000 */
[----:B------:R-:W-:Y:S02]  /*101a0*/  @!P1 LOP3.LUT R13, R19, 0xfffffffe, RZ, 0xc0, !PT ;  /* 0xfffffffe130d9812 */ /* 0x000fe400078ec0ff */
        /* <DEDUP_REMOVED lines=11> */
[C---:B------:R-:W-:Y:S01]  /*10260*/  VIADD R0, R3.reuse, 0x68 ;  /* 0x0000006803007836 */ /* 0x040fe20000000000 */
[----:B------:R-:W-:Y:S01]  /*10270*/  @!P4 LOP3.LUT R19, R20, 0xfffffffe, RZ, 0xc0, !PT ;  /* 0xfffffffe1413c812 */ /* 0x000fe200078ec0ff */
[----:B------:R-:W-:Y:S01]  /*10280*/  VIADD R20, R3, 0x78 ;  /* 0x0000007803147836 */ /* 0x000fe20000000000 */
[----:B------:R-:W-:Y:S02]  /*10290*/  @!P5 LOP3.LUT R21, R21, 0xfffffffe, RZ, 0xc0, !PT ;  /* 0xfffffffe1515d812 */ /* 0x000fe400078ec0ff */
[----:B------:R-:W-:Y:S02]  /*102a0*/  IADD3 R24, R3, 0x58, RZ ;  /* 0x0000005803187810 */ /* 0x000fe40007ffe0ff */
[----:B------:R-:W-:Y:S01]  /*102b0*/  @!P6 LOP3.LUT R25, R22, 0xfffffffe, RZ, 0xc0, !PT ;  /* 0xfffffffe1619e812 */ /* 0x000fe200078ec0ff */
[----:B0-----:R-:W-:Y:S01]  /*102c0*/  @!P2 IMAD.WIDE R10, R15, 0x4, R4 ;  /* 0x000000040f0aa825 */ /* 0x001fe200078e0204 */
[----:B------:R-:W-:-:S02]  /*102d0*/  ISETP.GE.AND P1, PT, R24, UR4, PT ;  /* 0x0000000418007c0c */ /* 0x000fc4000bf26270 */
[----:B------:R-:W-:Y:S01]  /*102e0*/  ISETP.GE.AND P0, PT, R28, UR4, PT ;  /* 0x000000041c007c0c */ /* 0x000fe2000bf06270 */
[--C-:B-1----:R-:W-:Y:S01]  /*102f0*/  @!P3 IMAD.WIDE R12, R17, 0x4, R4.reuse ;  /* 0x00000004110cb825 */ /* 0x102fe200078e0204 */
[----:B------:R0:W-:Y:S01]  /*10300*/  @!P2 ST.E.64 desc[UR6][R10.64], R48 ;  /* 0x000000300a00a985 */ /* 0x0001e2000c101b06 */
[----:B------:R-:W-:Y:S02]  /*10310*/  IADD3 R2, R3, 0x70, RZ ;  /* 0x0000007003027810 */ /* 0x000fe40007ffe0ff */
[--C-:B------:R-:W-:Y:S01]  /*10320*/  @!P4 IMAD.WIDE R14, R19, 0x4, R4.reuse ;  /* 0x00000004130ec825 */ /* 0x100fe200078e0204 */
[----:B------:R1:W-:Y:S01]  /*10330*/  @!P3 ST.E.64 desc[UR6][R12.64], R52 ;  /* 0x000000340c00b985 */ /* 0x0003e2000c101b06 */
[----:B------:R-:W-:Y:S02]  /*10340*/  IADD3 R22, R3, 0x88, RZ ;  /* 0x0000008803167810 */ /* 0x000fe40007ffe0ff */
[----:B------:R-:W-:Y:S01]  /*10350*/  @!P5 IMAD.WIDE R16, R21, 0x4, R4 ;  /* 0x000000041510d825 */ /* 0x000fe200078e0204 */
[----:B------:R2:W-:Y:S01]  /*10360*/  @!P4 ST.E.64 desc[UR6][R14.64], R56 ;  /* 0x000000380e00c985 */ /* 0x0005e2000c101b06 */
[----:B------:R-:W-:-:S02]  /*10370*/  ISETP.GE.AND P2, PT, R0, UR4, PT ;  /* 0x0000000400007c0c */ /* 0x000fc4000bf46270 */
        /* <DEDUP_REMOVED lines=29> */
[----:B------:R-:W-:Y:S01]  /*10550*/  @!P3 LOP3.LUT R25, R22, 0xfffffffe, RZ, 0xc0, !PT ;  /* 0xfffffffe1619b812 */ /* 0x000fe200078ec0ff */
[----:B------:R-:W-:Y:S01]  /*10560*/  VIADD R22, R3, 0xc0 ;  /* 0x000000c003167836 */ /* 0x000fe20000000000 */
[----:B------:R-:W-:Y:S01]  /*10570*/  ISETP.GE.AND P0, PT, R24, UR4, PT ;  /* 0x0000000418007c0c */ /* 0x000fe2000bf06270 */
[--C-:B0-----:R-:W-:Y:S01]  /*10580*/  @!P2 IMAD.WIDE R10, R15, 0x4, R4.reuse ;  /* 0x000000040f0aa825 */ /* 0x101fe200078e0204 */
[----:B------:R-:W-:Y:S02]  /*10590*/  IADD3 R0, R3, 0xa0, RZ ;  /* 0x000000a003007810 */ /* 0x000fe40007ffe0ff */
[----:B------:R-:W-:Y:S01]  /*105a0*/  ISETP.GE.AND P1, PT, R28, UR4, PT ;  /* 0x000000041c007c0c */ /* 0x000fe2000bf26270 */
[--C-:B-1----:R-:W-:Y:S01]  /*105b0*/  @!P6 IMAD.WIDE R12, R17, 0x4, R4.reuse ;  /* 0x00000004110ce825 */ /* 0x102fe200078e0204 */
[----:B------:R0:W-:Y:S01]  /*105c0*/  @!P2 ST.E.64 desc[UR6][R10.64], R76 ;  /* 0x0000004c0a00a985 */ /* 0x0001e2000c101b06 */
[----:B------:R-:W-:Y:S02]  /*105d0*/  ISETP.GE.AND P2, PT, R0, UR4, PT ;  /* 0x0000000400007c0c */ /* 0x000fe4000bf46270 */
[----:B------:R-:W-:Y:S01]  /*105e0*/  @!P5 IMAD.WIDE R14, R19, 0x4, R4 ;  /* 0x00000004130ed825 */ /* 0x000fe200078e0204 */
[----:B------:R1:W-:Y:S01]  /*105f0*/  @!P6 ST.E.64 desc[UR6][R12.64], R80 ;  /* 0x000000500c00e985 */ /* 0x0003e2000c101b06 */
[----:B------:R-:W-:-:S02]  /*10600*/  ISETP.GE.AND P6, PT, R22, UR4, PT ;  /* 0x0000000416007c0c */ /* 0x000fc4000bfc6270 */
[--C-:B------:R-:W-:Y:S01]  /*10610*/  @!P4 IMAD.WIDE R16, R21, 0x4, R4.reuse ;  /* 0x000000041510c825 */ /* 0x100fe200078e0204 */
[----:B------:R2:W-:Y:S01]  /*10620*/  @!P5 ST.E.64 desc[UR6][R14.64], R84 ;  /* 0x000000540e00d985 */ /* 0x0005e2000c101b06 */
[----:B------:R-:W-:Y:S02]  /*10630*/  IADD3 R21, R3, 0xb8, RZ ;  /* 0x000000b803157810 */ /* 0x000fe40007ffe0ff */
[----:B------:R-:W-:Y:S01]  /*10640*/  @!P3 IMAD.WIDE R18, R25, 0x4, R4 ;  /* 0x000000041912b825 */ /* 0x000fe200078e0204 */
[----:B------:R3:W-:Y:S01]  /*10650*/  @!P4 ST.E.64 desc[UR6][R16.64], R88 ;  /* 0x000000581000c985 */ /* 0x0007e2000c101b06 */
[----:B------:R-:W-:Y:S02]  /*10660*/  ISETP.GE.AND P4, PT, R20, UR4, PT ;  /* 0x0000000414007c0c */ /* 0x000fe4000bf86270 */
[----:B------:R-:W-:Y:S01]  /*10670*/  ISETP.GE.AND P5, PT, R21, UR4, PT ;  /* 0x0000000415007c0c */ /* 0x000fe2000bfa6270 */
[----:B------:R4:W-:Y:S01]  /*10680*/  @!P3 ST.E.64 desc[UR6][R18.64], R92 ;  /* 0x0000005c1200b985 */ /* 0x0009e2000c101b06 */
[----:B------:R-:W-:-:S02]  /*10690*/  ISETP.GE.AND P3, PT, R2, UR4, PT ;  /* 0x0000000402007c0c */ /* 0x000fc4000bf66270 */
[----:B------:R-:W-:Y:S02]  /*106a0*/  @!P0 LEA.HI R24, R24, R24, RZ, 0x1 ;  /* 0x0000001818188211 */ /* 0x000fe400078f08ff */
[----:B------:R-:W-:Y:S02]  /*106b0*/  @!P1 LEA.HI R28, R28, R28, RZ, 0x1 ;  /* 0x0000001c1c1c9211 */ /* 0x000fe400078f08ff */
[----:B0-----:R-:W-:Y:S02]  /*106c0*/  @!P0 LOP3.LUT R11, R24, 0xfffffffe, RZ, 0xc0, !PT ;  /* 0xfffffffe180b8812 */ /* 0x001fe400078ec0ff */
[----:B------:R-:W-:Y:S02]  /*106d0*/  @!P2 LEA.HI R0, R0, R0, RZ, 0x1 ;  /* 0x000000000000a211 */ /* 0x000fe400078f08ff */
[----:B-1----:R-:W-:Y:S01]  /*106e0*/  @!P1 LOP3.LUT R13, R28, 0xfffffffe, RZ, 0xc0, !PT ;  /* 0xfffffffe1c0d9812 */ /* 0x002fe200078ec0ff */
[----:B------:R-:W-:Y:S01]  /*106f0*/  @!P0 IMAD.WIDE R10, R11, 0x4, R4 ;  /* 0x000000040b0a8825 */ /* 0x000fe200078e0204 */
[----:B------:R-:W-:-:S02]  /*10700*/  @!P4 LEA.HI R20, R20, R20, RZ, 0x1 ;  /* 0x000000141414c211 */ /* 0x000fc400078f08ff */
        /* <DEDUP_REMOVED lines=22> */
[----:B-1----:R-:W-:Y:S01]  /*10870*/  @!P4 IMAD.WIDE R12, R19, 0x4, R4 ;  /* 0x00000004130cc825 */ /* 0x002fe200078e0204 */
[----:B--2---:R-:W-:-:S03]  /*10880*/  IADD3 R14, R3, 0xe8, RZ ;  /* 0x000000e8030e7810 */ /* 0x004fc60007ffe0ff */
[----:B------:R-:W-:Y:S01]  /*10890*/  @!P6 IMAD.WIDE R18, R25, 0x4, R4 ;  /* 0x000000041912e825 */ /* 0x000fe200078e0204 */
[----:B------:R1:W-:Y:S01]  /*108a0*/  @!P4 ST.E.64 desc[UR6][R12.64], R112 ;  /* 0x000000700c00c985 */ /* 0x0003e2000c101b06 */
[----:B------:R-:W-:Y:S02]  /*108b0*/  ISETP.GE.AND P4, PT, R14, UR4, PT ;  /* 0x000000040e007c0c */ /* 0x000fe4000bf86270 */
[C---:B------:R-:W-:Y:S01]  /*108c0*/  VIADD R21, R3.reuse, 0xe0 ;  /* 0x000000e003157836 */ /* 0x040fe20000000000 */
[----:B------:R2:W-:Y:S01]  /*108d0*/  @!P5 ST.E.64 desc[UR6][R16.64], R116 ;  /* 0x000000741000d985 */ /* 0x0005e2000c101b06 */
[C---:B------:R-:W-:Y:S01]  /*108e0*/  VIADD R15, R3.reuse, 0xf0 ;  /* 0x000000f0030f7836 */ /* 0x040fe20000000000 */
[----:B------:R-:W-:Y:S01]  /*108f0*/  @!P0 LEA.HI R0, R0, R0, RZ, 0x1 ;  /* 0x0000000000008211 */ /* 0x000fe200078f08ff */
[----:B0-----:R-:W-:Y:S01]  /*10900*/  VIADD R11, R3, 0xf8 ;  /* 0x000000f8030b7836 */ /* 0x001fe20000000000 */
[----:B------:R0:W-:Y:S01]  /*10910*/  @!P6 ST.E.64 desc[UR6][R18.64], R120 ;  /* 0x000000781200e985 */ /* 0x0001e2000c101b06 */
[----:B------:R-:W-:-:S02]  /*10920*/  ISETP.GE.AND P3, PT, R21, UR4, PT ;  /* 0x0000000415007c0c */ /* 0x000fc4000bf66270 */
[----:B------:R-:W-:Y:S02]  /*10930*/  ISETP.GE.AND P5, PT, R15, UR4, PT ;  /* 0x000000040f007c0c */ /* 0x000fe4000bfa6270 */
[----:B------:R-:W-:Y:S02]  /*10940*/  ISETP.GE.AND P6, PT, R11, UR4, PT ;  /* 0x000000040b007c0c */ /* 0x000fe4000bfc6270 */
[----:B------:R-:W-:Y:S02]  /*10950*/  @!P1 LEA.HI R2, R2, R2, RZ, 0x1 ;  /* 0x0000000202029211 */ /* 0x000fe400078f08ff */
[----:B------:R-:W-:Y:S02]  /*10960*/  @!P2 LEA.HI R20, R20, R20, RZ, 0x1 ;  /* 0x000000141414a211 */ /* 0x000fe400078f08ff */
[----:B------:R-:W-:Y:S02]  /*10970*/  @!P4 LEA.HI R14, R14, R14, RZ, 0x1 ;  /* 0x0000000e0e0ec211 */ /* 0x000fe400078f08ff */
[----:B-1----:R-:W-:-:S02]  /*10980*/  @!P1 LOP3.LUT R13, R2, 0xfffffffe, RZ, 0xc0, !PT ;  /* 0xfffffffe020d9812 */ /* 0x002fc400078ec0ff */
[----:B------:R-:W-:Y:S02]  /*10990*/  @!P3 LEA.HI R21, R21, R21, RZ, 0x1 ;  /* 0x000000151515b211 */ /* 0x000fe400078f08ff */
[----:B------:R-:W-:Y:S02]  /*109a0*/  @!P5 LEA.HI R10, R15, R15, RZ, 0x1 ;  /* 0x0000000f0f0ad211 */ /* 0x000fe400078f08ff */
[----:B------:R-:W-:Y:S02]  /*109b0*/  @!P6 LEA.HI R12, R11, R11, RZ, 0x1 ;  /* 0x0000000b0b0ce211 */ /* 0x000fe400078f08ff */
[----:B------:R-:W-:Y:S02]  /*109c0*/  @!P0 LOP3.LUT R11, R0, 0xfffffffe, RZ, 0xc0, !PT ;  /* 0xfffffffe000b8812 */ /* 0x000fe400078ec0ff */
[----:B------:R-:W-:Y:S02]  /*109d0*/  @!P2 LOP3.LUT R15, R20, 0xfffffffe, RZ, 0xc0, !PT ;  /* 0xfffffffe140fa812 */ /* 0x000fe400078ec0ff */
[----:B--2---:R-:W-:-:S02]  /*109e0*/  @!P3 LOP3.LUT R17, R21, 0xfffffffe, RZ, 0xc0, !PT ;  /* 0xfffffffe1511b812 */ /* 0x004fc400078ec0ff */
        /* <DEDUP_REMOVED lines=17> */
.L_x_2234:
[----:B------:R-:W-:Y:S05]  /*10b00*/  BSYNC B0 ;  /* 0x0000000000007941 */ /* 0x000fea0003800000 */
.L_x_2233:
[----:B------:R-:W-:Y:S01]  /*10b10*/  ISETP.GE.AND P0, PT, R9, R8, PT ;  /* 0x000000080900720c */ /* 0x000fe20003f06270 */
[----:B0---4-:R1:W4:Y:S04]  /*10b20*/  SHFL.IDX PT, R5, R7, 0x1, 0x1c1f ;  /* 0x003c1f0007057f89 */ /* 0x01132800000e0000 */
[----:B---3--:R1:W3:Y:S08]  /*10b30*/  SHFL.IDX PT, R4, R6, 0x1, 0x1c1f ;  /* 0x003c1f0006047f89 */ /* 0x0082f000000e0000 */
[----:B-1----:R-:W-:Y:S05]  /*10b40*/  @P0 BRA `(.L_x_2193) ;  /* 0x0000004c00d00947 */ /* 0x002fea0003800000 */
[C---:B--2---:R-:W-:Y:S01]  /*10b50*/  IADD3 R0, R3.reuse, 0x8, RZ ;  /* 0x0000000803007810 */ /* 0x044fe20007ffe0ff */
[C---:B------:R-:W-:Y:S01]  /*10b60*/  VIADD R2, R3.reuse, 0x10 ;  /* 0x0000001003027836 */ /* 0x040fe20000000000 */
[----:B------:R-:W-:Y:S01]  /*10b70*/  ULDC UR4, c[0x0][0xac8] ;  /* 0x0002b20000047ab9 */ /* 0x000fe20000000800 */
[C---:B------:R-:W-:Y:S01]  /*10b80*/  VIADD R12, R3.reuse, 0x18 ;  /* 0x00000018030c7836 */ /* 0x040fe20000000000 */
[----:B------:R-:W-:Y:S01]  /*10b90*/  ISETP.GE.AND P1, PT, R0, UR4, PT ;  /* 0x0000000400007c0c */ /* 0x000fe2000bf26270 */
[----:B------:R-:W-:Y:S01]  /*10ba0*/  ULDC.64 UR6, c[0x0][0x208] ;  /* 0x0000820000067ab9 */ /* 0x000fe20000000a00 */
[----:B------:R-:W-:Y:S01]  /*10bb0*/  ISETP.GE.AND P2, PT, R2, UR4, PT ;  /* 0x0000000402007c0c */ /* 0x000fe2000bf46270 */
[C---:B------:R-:W-:Y:S01]  /*10bc0*/  VIADD R15, R3.reuse, 0x40 ;  /* 0x00000040030f7836 */ /* 0x040fe20000000000 */
[C---:B------:R-:W-:Y:S01]  /*10bd0*/  ISETP.GE.AND P0, PT, R3.reuse, UR4, PT ;  /* 0x0000000403007c0c */ /* 0x040fe2000bf06270 */
[C---:B------:R-:W-:Y:S01]  /*10be0*/  VIADD R16, R3.reuse, 0x48 ;  /* 0x0000004803107836 */ /* 0x040fe20000000000 */
[C---:B------:R-:W-:Y:S01]  /*10bf0*/  IADD3 R13, R3.reuse, 0x20, RZ ;  /* 0x00000020030d7810 */ /* 0x040fe20007ffe0ff */
[----:B------:R-:W-:Y:S01]  /*10c00*/  VIADD R20, R3, 0x58 ;  /* 0x0000005803147836 */ /* 0x000fe20000000000 */
[----:B------:R-:W-:-:S02]  /*10c10*/  ISETP.GE.AND P5, PT, R12, UR4, PT ;  /* 0x000000040c007c0c */ /* 0x000fc4000bfa6270 */
[----:B------:R-:W-:Y:S02]  /*10c20*/  ISETP.GE.AND P6, PT, R13, UR4, PT ;  /* 0x000000040d007c0c */ /* 0x000fe4000bfc6270 */
[C---:B------:R-:W-:Y:S02]  /*10c30*/  IADD3 R14, R3.reuse, 0x38, RZ ;  /* 0x00000038030e7810 */ /* 0x040fe40007ffe0ff */
[----:B------:R-:W-:Y:S02]  /*10c40*/  @!P1 LEA.HI R0, R0, R0, RZ, 0x1 ;  /* 0x0000000000009211 */ /* 0x000fe400078f08ff */
[----:B------:R-:W-:Y:S01]  /*10c50*/  @!P2 LEA.HI R2, R2, R2, RZ, 0x1 ;  /* 0x000000020202a211 */ /* 0x000fe200078f08ff */
[C-C-:B---34-:R-:W-:Y:S01]  /*10c60*/  @!P0 IMAD.WIDE R6, R3.reuse, 0x4, R4.reuse ;  /* 0x0000000403068825 */ /* 0x158fe200078e0204 */
[----:B------:R-:W-:Y:S02]  /*10c70*/  @!P1 LOP3.LUT R9, R0, 0xfffffffe, RZ, 0xc0, !PT ;  /* 0xfffffffe00099812 */ /* 0x000fe400078ec0ff */
[----:B------:R-:W-:Y:S01]  /*10c80*/  @!P2 LOP3.LUT R11, R2, 0xfffffffe, RZ, 0xc0, !PT ;  /* 0xfffffffe020ba812 */ /* 0x000fe200078ec0ff */
[----:B------:R-:W-:Y:S01]  /*10c90*/  VIADD R0, R3, 0x28 ;  /* 0x0000002803007836 */ /* 0x000fe20000000000 */
[----:B------:R0:W-:Y:S01]  /*10ca0*/  @!P0 ST.E.64 desc[UR6][R6.64], R26 ;  /* 0x0000001a06008985 */ /* 0x0001e2000c101b06 */
[----:B------:R-:W-:Y:S01]  /*10cb0*/  @!P1 IMAD.WIDE R8, R9, 0x4, R4 ;  /* 0x0000000409089825 */ /* 0x000fe200078e0204 */
[----:B------:R-:W-:-:S02]  /*10cc0*/  ISETP.GE.AND P3, PT, R15, UR4, PT ;  /* 0x000000040f007c0c */ /* 0x000fc4000bf66270 */
[----:B------:R-:W-:Y:S01]  /*10cd0*/  ISETP.GE.AND P0, PT, R0, UR4, PT ;  /* 0x0000000400007c0c */ /* 0x000fe2000bf06270 */
[----:B------:R-:W-:Y:S01]  /*10ce0*/  @!P2 IMAD.WIDE R10, R11, 0x4, R4 ;  /* 0x000000040b0aa825 */ /* 0x000fe200078e0204 */
[----:B------:R1:W-:Y:S01]  /*10cf0*/  @!P1 ST.E.64 desc[UR6][R8.64], R30 ;  /* 0x0000001e08009985 */ /* 0x0003e2000c101b06 */
[----:B------:R-:W-:Y:S02]  /*10d00*/  ISETP.GE.AND P4, PT, R16, UR4, PT ;  /* 0x0000000410007c0c */ /* 0x000fe4000bf86270 */
[----:B------:R-:W-:Y:S01]  /*10d10*/  VIADD R2, R3, 0x30 ;  /* 0x0000003003027836 */ /* 0x000fe20000000000 */
[----:B------:R2:W-:Y:S01]  /*10d20*/  @!P2 ST.E.64 desc[UR6][R10.64], R34 ;  /* 0x000000220a00a985 */ /* 0x0005e2000c101b06 */
[----:B------:R-:W-:Y:S02]  /*10d30*/  ISETP.GE.AND P2, PT, R14, UR4, PT ;  /* 0x000000040e007c0c */ /* 0x000fe4000bf46270 */
[----:B------:R-:W-:Y:S02]  /*10d40*/  @!P5 LEA.HI R12, R12, R12, RZ, 0x1 ;  /* 0x0000000c0c0cd211 */ /* 0x000fe400078f08ff */
[----:B------:R-:W-:-:S02]  /*10d50*/  ISETP.GE.AND P1, PT, R2, UR4, PT ;  /* 0x0000000402007c0c */ /* 0x000fc4000bf26270 */
[----:B------:R-:W-:Y:S02]  /*10d60*/  @!P6 LEA.HI R13, R13, R13, RZ, 0x1 ;  /* 0x0000000d0d0de211 */ /* 0x000fe400078f08ff */
[----:B0-----:R-:W-:Y:S02]  /*10d70*/  @!P5 LOP3.LUT R7, R12, 0xfffffffe, RZ, 0xc0, !PT ;  /* 0xfffffffe0c07d812 */ /* 0x001fe400078ec0ff */
[----:B-1----:R-:W-:Y:S02]  /*10d80*/  @!P6 LOP3.LUT R9, R13, 0xfffffffe, RZ, 0xc0, !PT ;  /* 0xfffffffe0d09e812 */ /* 0x002fe400078ec0ff */
[----:B------:R-:W-:Y:S01]  /*10d90*/  @!P0 LEA.HI R0, R0, R0, RZ, 0x1 ;  /* 0x0000000000008211 */ /* 0x000fe200078f08ff */
[--C-:B------:R-:W-:Y:S01]  /*10da0*/  @!P5 IMAD.WIDE R6, R7, 0x4, R4.reuse ;  /* 0x000000040706d825 */ /* 0x100fe200078e0204 */
[----:B------:R-:W-:Y:S02]  /*10db0*/  @!P2 LEA.HI R14, R14, R14, RZ, 0x1 ;  /* 0x0000000e0e0ea211 */ /* 0x000fe400078f08ff */
[----:B--2---:R-:W-:Y:S01]  /*10dc0*/  @!P3 LEA.HI R10, R15, R15, RZ, 0x1 ;  /* 0x0000000f0f0ab211 */ /* 0x004fe200078f08ff */
[----:B------:R-:W-:Y:S01]  /*10dd0*/  @!P6 IMAD.WIDE R8, R9, 0x4, R4 ;  /* 0x000000040908e825 */ /* 0x000fe200078e0204 */
[----:B------:R-:W-:Y:S01]  /*10de0*/  @!P1 LEA.HI R2, R2, R2, RZ, 0x1 ;  /* 0x0000000202029211 */ /* 0x000fe200078f08ff */
[----:B------:R0:W-:Y:S01]  /*10df0*/  @!P5 ST.E.64 desc[UR6][R6.64], R38 ;  /* 0x000000260600d985 */ /* 0x0001e2000c101b06 */
[----:B------:R-:W-:-:S02]  /*10e00*/  @!P4 LEA.HI R16, R16, R16, RZ, 0x1 ;  /* 0x000000101010c211 */ /* 0x000fc400078f08ff */
[----:B------:R-:W-:Y:S01]  /*10e10*/  @!P0 LOP3.LUT R11, R0, 0xfffffffe, RZ, 0xc0, !PT ;  /* 0xfffffffe000b8812 */ /* 0x000fe200078ec0ff */
[----:B------:R1:W-:Y:S01]  /*10e20*/  @!P6 ST.E.64 desc[UR6][R8.64], R42 ;  /* 0x0000002a0800e985 */ /* 0x0003e2000c101b06 */
[----:B------:R-:W-:Y:S01]  /*10e30*/  @!P1 LOP3.LUT R13, R2, 0xfffffffe, RZ, 0xc0, !PT ;  /* 0xfffffffe020d9812 */ /* 0x000fe200078ec0ff */
[C---:B------:R-:W-:Y:S01]  /*10e40*/  VIADD R0, R3.reuse, 0x60 ;  /* 0x0000006003007836 */ /* 0x040fe20000000000 */
[----:B------:R-:W-:Y:S02]  /*10e50*/  @!P2 LOP3.LUT R15, R14, 0xfffffffe, RZ, 0xc0, !PT ;  /* 0xfffffffe0e0fa812 */ /* 0x000fe400078ec0ff */
[----:B------:R-:W-:Y:S02]  /*10e60*/  @!P3 LOP3.LUT R17, R10, 0xfffffffe, RZ, 0xc0, !PT ;  /* 0xfffffffe0a11b812 */ /* 0x000fe400078ec0ff */
        /* <DEDUP_REMOVED lines=8> */
[----:B------:R-:W-:Y:S02]  /*10ef0*/  IADD3 R2, R3, 0x68, RZ ;  /* 0x0000006803027810 */ /* 0x000fe40007ffe0ff */
[--C-:B------:R-:W-:Y:S01]  /*10f00*/  @!P2 IMAD.WIDE R10, R15, 0x4, R4.reuse ;  /* 0x000000040f0aa825 */ /* 0x100fe200078e0204 */
[----:B------:R1:W-:Y:S03]  /*10f10*/  @!P1 ST.E.64 desc[UR6][R8.64], R50 ;  /* 0x0000003208009985 */ /* 0x0003e6000c101b06 */
[----:B------:R-:W-:Y:S01]  /*10f20*/  @!P3 IMAD.WIDE R12, R17, 0x4, R4 ;  /* 0x00000004110cb825 */ /* 0x000fe200078e0204 */
[----:B------:R2:W-:Y:S01]  /*10f30*/  @!P2 ST.E.64 desc[UR6][R10.64], R54 ;  /* 0x000000360a00a985 */ /* 0x0005e2000c101b06 */
[----:B------:R-:W-:-:S02]  /*10f40*/  ISETP.GE.AND P2, PT, R16, UR4, PT ;  /* 0x0000000410007c0c */ /* 0x000fc4000bf46270 */
[----:B------:R-:W-:Y:S01]  /*10f50*/  @!P4 IMAD.WIDE R14, R19, 0x4, R4 ;  /* 0x00000004130ec825 */ /* 0x000fe200078e0204 */
[----:B------:R3:W-:Y:S01]  /*10f60*/  @!P3 ST.E.64 desc[UR6][R12.64], R58 ;  /* 0x0000003a0c00b985 */ /* 0x0007e2000c101b06 */
[C---:B------:R-:W-:Y:S02]  /*10f70*/  IADD3 R19, R3.reuse, 0x80, RZ ;  /* 0x0000008003137810 */ /* 0x040fe40007ffe0ff */
[----:B------:R-:W-:Y:S01]  /*10f80*/  VIADD R17, R3, 0x78 ;  /* 0x0000007803117836 */ /* 0x000fe20000000000 */
[----:B------:R4:W-:Y:S01]  /*10f90*/  @!P4 ST.E.64 desc[UR6][R14.64], R62 ;  /* 0x0000003e0e00c985 */ /* 0x0009e2000c101b06 */
[----:B------:R-:W-:Y:S02]  /*10fa0*/  ISETP.GE.AND P4, PT, R0, UR4, PT ;  /* 0x0000000400007c0c */ /* 0x000fe4000bf86270 */
[----:B------:R-:W-:Y:S02]  /*10fb0*/  ISETP.GE.AND P3, PT, R2, UR4, PT ;  /* 0x0000000402007c0c */ /* 0x000fe4000bf66270 */
[----:B------:R-:W-:-:S02]  /*10fc0*/  ISETP.GE.AND P1, PT, R17, UR4, PT ;  /* 0x0000000411007c0c */ /* 0x000fc4000bf26270 */
[----:B------:R-:W-:Y:S02]  /*10fd0*/  ISETP.GE.AND P0, PT, R19, UR4, PT ;  /* 0x0000000413007c0c */ /* 0x000fe4000bf06270 */
        /* <DEDUP_REMOVED lines=37> */
[----:B------:R-:W-:Y:S02]  /*11230*/  @!P6 LEA.HI R18, R18, R18, RZ, 0x1 ;  /* 0x000000121212e211 */ /* 0x000fe400078f08ff */
[----:B------:R-:W-:Y:S01]  /*11240*/  VIADD R19, R3, 0xb8 ;  /* 0x000000b803137836 */ /* 0x000fe20000000000 */
[----:B------:R-:W-:Y:S01]  /*11250*/  @!P0 ST.E.64 desc[UR6][R14.64], R90 ;  /* 0x0000005a0e008985 */ /* 0x000fe2000c101b06 */
[----:B------:R-:W-:-:S02]  /*11260*/  ISETP.GE.AND P0, PT, R0, UR4, PT ;  /* 0x0000000400007c0c */ /* 0x000fc4000bf06270 */
[----:B------:R-:W-:Y:S02]  /*11270*/  @!P5 LEA.HI R20, R20, R20, RZ, 0x1 ;  /* 0x000000141414d211 */ /* 0x000fe400078f08ff */
        /* <DEDUP_REMOVED lines=9> */
[----:B------:R0:W-:Y:S01]  /*11310*/  @!P6 ST.E.64 desc[UR6][R6.64], R94 ;  /* 0x0000005e0600e985 */ /* 0x0001e2000c101b06 */
[----:B------:R-:W-:Y:S02]  /*11320*/  @!P3 LEA.HI R16, R16, R16, RZ, 0x1 ;  /* 0x000000101010b211 */ /* 0x000fe400078f08ff */
[----:B--2---:R-:W-:Y:S01]  /*11330*/  @!P0 LOP3.LUT R11, R0, 0xfffffffe, RZ, 0xc0, !PT ;  /* 0xfffffffe000b8812 */ /* 0x004fe200078ec0ff */
[----:B------:R1:W-:Y:S01]  /*11340*/  @!P5 ST.E.64 desc[UR6][R8.64], R98 ;  /* 0x000000620800d985 */ /* 0x0003e2000c101b06 */
[----:B------:R-:W-:Y:S01]  /*11350*/  ISETP.GE.AND P5, PT, R18, UR4, PT ;  /* 0x0000000412007c0c */ /* 0x000fe2000bfa6270 */
[----:B------:R-:W-:Y:S01]  /*11360*/  VIADD R0, R3, 0xd0 ;  /* 0x000000d003007836 */ /* 0x000fe20000000000 */
[----:B------:R-:W-:Y:S02]  /*11370*/  @!P2 LEA.HI R17, R17, R17, RZ, 0x1 ;  /* 0x000000111111a211 */ /* 0x000fe400078f08ff */
[----:B------:R-:W-:-:S02]  /*11380*/  IADD3 R20, R3, 0xc8, RZ ;  /* 0x000000c803147810 */ /* 0x000fc40007ffe0ff */
[----:B------:R-:W-:Y:S02]  /*11390*/  @!P1 LEA.HI R19, R19, R19, RZ, 0x1 ;  /* 0x0000001313139211 */ /* 0x000fe400078f08ff */
[----:B---3--:R-:W-:Y:S01]  /*113a0*/  @!P4 LOP3.LUT R13, R2, 0xfffffffe, RZ, 0xc0, !PT ;  /* 0xfffffffe020dc812 */ /* 0x008fe200078ec0ff */
[--C-:B0-----:R-:W-:Y:S01]  /*113b0*/  @!P0 IMAD.WIDE R6, R11, 0x4, R4.reuse ;  /* 0x000000040b068825 */ /* 0x101fe200078e0204 */
[----:B------:R-:W-:Y:S02]  /*113c0*/  @!P3 LOP3.LUT R15, R16, 0xfffffffe, RZ, 0xc0, !PT ;  /* 0xfffffffe100fb812 */ /* 0x000fe400078ec0ff */
[----:B------:R-:W-:Y:S01]  /*113d0*/  @!P2 LOP3.LUT R17, R17, 0xfffffffe, RZ, 0xc0, !PT ;  /* 0xfffffffe1111a812 */ /* 0x000fe200078ec0ff */
[--C-:B-1----:R-:W-:Y:S01]  /*113e0*/  @!P4 IMAD.WIDE R8, R13, 0x4, R4.reuse ;  /* 0x000000040d08c825 */ /* 0x102fe200078e0204 */
[----:B------:R-:W-:Y:S01]  /*113f0*/  ISETP.GE.AND P6, PT, R20, UR4, PT ;  /* 0x0000000414007c0c */ /* 0x000fe2000bfc6270 */
[----:B------:R0:W-:Y:S01]  /*11400*/  @!P0 ST.E.64 desc[UR6][R6.64], R102 ;  /* 0x0000006606008985 */ /* 0x0001e2000c101b06 */
[----:B------:R-:W-:Y:S01]  /*11410*/  @!P1 LOP3.LUT R19, R19, 0xfffffffe, RZ, 0xc0, !PT ;  /* 0xfffffffe13139812 */ /* 0x000fe200078ec0ff */
[--C-:B------:R-:W-:Y:S01]  /*11420*/  @!P3 IMAD.WIDE R10, R15, 0x4, R4.reuse ;  /* 0x000000040f0ab825 */ /* 0x100fe200078e0204 */
[----:B------:R-:W-:Y:S01]  /*11430*/  ISETP.GE.AND P0, PT, R0, UR4, PT ;  /* 0x0000000400007c0c */ /* 0x000fe2000bf06270 */
[----:B------:R1:W-:Y:S01]  /*11440*/  @!P4 ST.E.64 desc[UR6][R8.64], R106 ;  /* 0x0000006a0800c985 */ /* 0x0003e2000c101b06 */
[----:B------:R-:W-:Y:S01]  /*11450*/  IADD3 R16, R3, 0xe0, RZ ;  /* 0x000000e003107810 */ /* 0x000fe20007ffe0ff */
[--C-:B------:R-:W-:Y:S01]  /*11460*/  @!P2 IMAD.WIDE R12, R17, 0x4, R4.reuse ;  /* 0x00000004110ca825 */ /* 0x100fe200078e0204 */
[----:B------:R-:W-:Y:S01]  /*11470*/  @!P5 LEA.HI R18, R18, R18, RZ, 0x1 ;  /* 0x000000121212d211 */ /* 0x000fe200078f08ff */
[----:B------:R2:W-:Y:S02]  /*11480*/  @!P3 ST.E.64 desc[UR6][R10.64], R110 ;  /* 0x0000006e0a00b985 */ /* 0x0005e4000c101b06 */
[----:B------:R-:W-:-:S02]  /*11490*/  @!P1 IMAD.WIDE R14, R19, 0x4, R4 ;  /* 0x00000004130e9825 */ /* 0x000fc400078e0204 */
[----:B------:R-:W-:Y:S01]  /*114a0*/  @!P2 ST.E.64 desc[UR6][R12.64], R114 ;  /* 0x000000720c00a985 */ /* 0x000fe2000c101b06 */
[----:B------:R-:W-:Y:S01]  /*114b0*/  ISETP.GE.AND P2, PT, R16, UR4, PT ;  /* 0x0000000410007c0c */ /* 0x000fe2000bf46270 */
[C---:B------:R-:W-:Y:S01]  /*114c0*/  VIADD R2, R3.reuse, 0xd8 ;  /* 0x000000d803027836 */ /* 0x040fe20000000000 */
[----:B0-----:R-:W-:Y:S01]  /*114d0*/  @!P5 LOP3.LUT R7, R18, 0xfffffffe, RZ, 0xc0, !PT ;  /* 0xfffffffe1207d812 */ /* 0x001fe200078ec0ff */
[C---:B------:R-:W-:Y:S01]  /*114e0*/  VIADD R17, R3.reuse, 0xe8 ;  /* 0x000000e803117836 */ /* 0x040fe20000000000 */
[----:B------:R-:W-:Y:S01]  /*114f0*/  @!P1 ST.E.64 desc[UR6][R14.64], R118 ;  /* 0x000000760e009985 */ /* 0x000fe2000c101b06 */
[----:B------:R-:W-:Y:S01]  /*11500*/  VIADD R19, R3, 0xf0 ;  /* 0x000000f003137836 */ /* 0x000fe20000000000 */
[----:B------:R-:W-:Y:S01]  /*11510*/  ISETP.GE.AND P1, PT, R2, UR4, PT ;  /* 0x0000000402007c0c */ /* 0x000fe2000bf26270 */
[----:B------:R-:W-:Y:S01]  /*11520*/  @!P5 IMAD.WIDE R6, R7, 0x4, R4 ;  /* 0x000000040706d825 */ /* 0x000fe200078e0204 */
[----:B------:R-:W-:Y:S02]  /*11530*/  @!P6 LEA.HI R20, R20, R20, RZ, 0x1 ;  /* 0x000000141414e211 */ /* 0x000fe400078f08ff */
[----:B------:R-:W-:-:S02]  /*11540*/  ISETP.GE.AND P3, PT, R17, UR4, PT ;  /* 0x0000000411007c0c */ /* 0x000fc4000bf66270 */
[----:B------:R-:W-:Y:S01]  /*11550*/  ISETP.GE.AND P4, PT, R19, UR4, PT ;  /* 0x0000000413007c0c */ /* 0x000fe2000bf86270 */
[----:B------:R0:W-:Y:S01]  /*11560*/  @!P5 ST.E.64 desc[UR6][R6.64], R122 ;  /* 0x0000007a0600d985 */ /* 0x0001e2000c101b06 */
[----:B------:R-:W-:Y:S02]  /*11570*/  @!P0 LEA.HI R0, R0, R0, RZ, 0x1 ;  /* 0x0000000000008211 */ /* 0x000fe400078f08ff */
[----:B-1----:R-:W-:Y:S02]  /*11580*/  @!P6 LOP3.LUT R9, R20, 0xfffffffe, RZ, 0xc0, !PT ;  /* 0xfffffffe1409e812 */ /* 0x002fe400078ec0ff */
[----:B--2---:R-:W-:Y:S02]  /*11590*/  @!P0 LOP3.LUT R11, R0, 0xfffffffe, RZ, 0xc0, !PT ;  /* 0xfffffffe000b8812 */ /* 0x004fe400078ec0ff */
[----:B------:R-:W-:Y:S01]  /*115a0*/  @!P1 LEA.HI R2, R2, R2, RZ, 0x1 ;  /* 0x0000000202029211 */ /* 0x000fe200078f08ff */
[----:B------:R-:W-:Y:S01]  /*115b0*/  @!P6 IMAD.WIDE R8, R9, 0x4, R4 ;  /* 0x000000040908e825 */ /* 0x000fe200078e0204 */
[----:B------:R-:W-:-:S02]  /*115c0*/  @!P2 LEA.HI R16, R16, R16, RZ, 0x1 ;  /* 0x000000101010a211 */ /* 0x000fc400078f08ff */
[----:B------:R-:W-:Y:S02]  /*115d0*/  IADD3 R3, R3, 0xf8, RZ ;  /* 0x000000f803037810 */ /* 0x000fe40007ffe0ff */
[----:B------:R-:W-:Y:S01]  /*115e0*/  @!P3 LEA.HI R17, R17, R17, RZ, 0x1 ;  /* 0x000000111111b211 */ /* 0x000fe200078f08ff */
[----:B0-----:R-:W-:Y:S01]  /*115f0*/  @!P0 IMAD.WIDE R6, R11, 0x4, R4 ;  /* 0x000000040b068825 */ /* 0x001fe200078e0204 */
[----:B------:R0:W-:Y:S01]  /*11600*/  @!P6 ST.E.64 desc[UR6][R8.64], R126 ;  /* 0x0000007e0800e985 */ /* 0x0001e2000c101b06 */
[----:B------:R-:W-:Y:S02]  /*11610*/  @!P4 LEA.HI R19, R19, R19, RZ, 0x1 ;  /* 0x000000131313c211 */ /* 0x000fe400078f08ff */
[----:B------:R-:W-:Y:S01]  /*11620*/  @!P1 LOP3.LUT R13, R2, 0xfffffffe, RZ, 0xc0, !PT ;  /* 0xfffffffe020d9812 */ /* 0x000fe200078ec0ff */
[----:B------:R1:W-:Y:S01]  /*11630*/  @!P0 ST.E.64 desc[UR6][R6.64], R130 ;  /* 0x0000008206008985 */ /* 0x0003e2000c101b06 */
[----:B------:R-:W-:Y:S02]  /*11640*/  @!P2 LOP3.LUT R15, R16, 0xfffffffe, RZ, 0xc0, !PT ;  /* 0xfffffffe100fa812 */ /* 0x000fe400078ec0ff */
[----:B------:R-:W-:-:S02]  /*11650*/  ISETP.GE.AND P0, PT, R3, UR4, PT ;  /* 0x0000000403007c0c */ /* 0x000fc4000bf06270 */
[----:B------:R-:W-:Y:S01]  /*11660*/  @!P3 LOP3.LUT R17, R17, 0xfffffffe, RZ, 0xc0, !PT ;  /* 0xfffffffe1111b812 */ /* 0x000fe200078ec0ff */
[----:B------:R-:W-:Y:S01]  /*11670*/  @!P2 IMAD.WIDE R10, R15, 0x4, R4 ;  /* 0x000000040f0aa825 */ /* 0x000fe200078e0204 */
[----:B------:R-:W-:-:S03]  /*11680*/  @!P4 LOP3.LUT R19, R19, 0xfffffffe, RZ, 0xc0, !PT ;  /* 0xfffffffe1313c812 */ /* 0x000fc600078ec0ff */
[----:B0-----:R-:W-:-:S04]  /*11690*/  @!P1 IMAD.WIDE R8, R13, 0x4, R4 ;  /* 0x000000040d089825 */ /* 0x001fc800078e0204 */
        /* <DEDUP_REMOVED lines=13> */
.L_x_2232:
        /* <DEDUP_REMOVED lines=12> */
[----:B------:R-:W-:Y:S01]  /*11830*/  ISETP.NE.AND P0, PT, R6, 0x1, PT ;  /* 0x000000010600780c */ /* 0x000fe20003f05270 */
[----:B------:R-:W0:Y:S01]  /*11840*/  S2UR UR7, SR_CTAID.Z ;  /* 0x00000000000779c3 */ /* 0x000e220000002700 */
[----:B------:R-:W-:Y:S01]  /*11850*/  R2UR UR11, R23 ;  /* 0x00000000170b72ca */ /* 0x000fe200000e0000 */
[----:B------:R-:W-:Y:S01]  /*11860*/  ULDC.64 UR8, c[0x0][0xbd0] ;  /* 0x0002f40000087ab9 */ /* 0x000fe20000000a00 */
[----:B------:R-:W-:Y:S01]  /*11870*/  IMAD.MOV.U32 R5, RZ, RZ, R0 ;  /* 0x000000ffff057224 */ /* 0x000fe200078e0000 */
        /* <DEDUP_REMOVED lines=9> */
[----:B------:R-:W-:Y:S01]  /*11910*/  MOV R3, UR5 ;  /* 0x0000000500037c02 */ /* 0x000fe20008000f00 */
[----:B------:R-:W-:Y:S01]  /*11920*/  UIADD3 UR6, UR5, UR6, URZ ;  /* 0x0000000605067290 */ /* 0x000fe2000fffe03f */
[----:B------:R-:W-:Y:S02]  /*11930*/  IMAD.U32 R2, RZ, RZ, UR4 ;  /* 0x00000004ff027e24 */ /* 0x000fe4000f8e00ff */
[----:B------:R-:W-:Y:S02]  /*11940*/  ULDC.64 UR4, c[0x0][0xbe0] ;  /* 0x0002f80000047ab9 */ /* 0x000fe40000000a00 */
[----:B------:R-:W0:Y:S01]  /*11950*/  S2UR UR10, SR_CTAID.Y ;  /* 0x00000000000a79c3 */ /* 0x000e220000002600 */
[----:B------:R-:W-:-:S02]  /*11960*/  IMAD.U32 R3, RZ, RZ, UR6 ;  /* 0x00000006ff037e24 */ /* 0x000fc4000f8e00ff */
[C---:B-1----:R-:W-:Y:S02]  /*11970*/  IMAD R12, R10.reuse, UR8, RZ ;  /* 0x000000080a0c7c24 */ /* 0x042fe4000f8e02ff */
[----:B------:R-:W-:-:S03]  /*11980*/  IMAD.WIDE.U32 R2, R10, UR7, R2 ;  /* 0x000000070a027c25 */ /* 0x000fc6000f8e0002 */
[----:B------:R-:W0:Y:S01]  /*11990*/  LDC R8, c[0x0][0xc50] ;  /* 0x00031400ff087b82 */ /* 0x000e220000000800 */
[----:B--2---:R-:W-:-:S04]  /*119a0*/  @P0 IMAD.HI.U32 R4, R0, R7, RZ ;  /* 0x0000000700040227 */ /* 0x004fc800078e00ff */
[----:B------:R-:W-:Y:S02]  /*119b0*/  IMAD R7, RZ, RZ, -UR11 ;  /* 0x8000000bff077e24 */ /* 0x000fe4000f8e02ff */
[----:B------:R-:W-:Y:S01]  /*119c0*/  IMAD R11, R11, UR7, R12 ;  /* 0x000000070b0b7c24 */ /* 0x000fe2000f8e020c */
[----:B---3--:R-:W-:-:S03]  /*119d0*/  @P0 SHF.R.U32.HI R5, RZ, R9, R4 ;  /* 0x00000009ff050219 */ /* 0x008fc60000011604 */
[----:B------:R-:W-:Y:S02]  /*119e0*/  IMAD.IADD R3, R11, 0x1, R3 ;  /* 0x000000010b037824 */ /* 0x000fe400078e0203 */
[----:B0-----:R-:W-:Y:S01]  /*119f0*/  IMAD R9, R8, R7, UR10 ;  /* 0x0000000a08097e24 */ /* 0x001fe2000f8e0207 */
[----:B------:R-:W-:-:S03]  /*11a00*/  IADD3 R7, -R5, RZ, RZ ;  /* 0x000000ff05077210 */ /* 0x000fc60007ffe1ff */
        /* <DEDUP_REMOVED lines=20> */
.L_x_2191:
        /* <DEDUP_REMOVED lines=18> */
.L_x_2235:
[----:B------:R-:W-:Y:S01]  /*11c70*/  ULDC UR42, c[0x0][0xc50] ;  /* 0x00031400002a7ab9 */ /* 0x000fe20000000800 */
[----:B------:R-:W-:Y:S01]  /*11c80*/  UMOV UR39, UR6 ;  /* 0x0000000600277c82 */ /* 0x000fe20008000000 */
[----:B------:R-:W-:-:S11]  /*11c90*/  UISETP.NE.AND UP0, UPT, UR42, 0x1, UPT ;  /* 0x000000012a00788c */ /* 0x000fd6000bf05270 */
[----:B------:R-:W-:Y:S01]  /*11ca0*/  @UP0 ULDC UR4, c[0x0][0xc54] ;  /* 0x0003150000040ab9 */ /* 0x000fe20000000800 */
[----:B------:R-:W-:Y:S01]  /*11cb0*/  @UP0 ULDC UR7, c[0x0][0xc58] ;  /* 0x0003160000070ab9 */ /* 0x000fe20000000800 */
[----:B------:R-:W-:-:S04]  /*11cc0*/  UIMAD.WIDE.U32 UR4, UR6, UR4, URZ ;  /* 0x00000004060472a5 */ /* 0x000fc8000f8e003f */
[----:B------:R-:W-:-:S12]  /*11cd0*/  @UP0 USHF.R.U32.HI UR39, URZ, UR7, UR5 ;  /* 0x000000073f270299 */ /* 0x000fd80008011605 */
.L_x_2236:
        /* <DEDUP_REMOVED lines=12> */
[----:B0-----:R-:W-:-:S04]  /*11da0*/  ISETP.NE.U32.AND P0, PT, R2, RZ, PT ;  /* 0x000000ff0200720c */ /* 0x001fc80003f05070 */
[----:B------:R-:W-:-:S13]  /*11db0*/  ISETP.NE.AND.EX P0, PT, R3, RZ, PT, P0 ;  /* 0x000000ff0300720c */ /* 0x000fda0003f05300 */
[----:B------:R-:W0:Y:S08]  /*11dc0*/  @P0 LDC.64 R2, c[0x0][0xa28] ;  /* 0x00028a00ff020b82 */ /* 0x000e300000000a00 */
[----:B------:R-:W1:Y:S01]  /*11dd0*/  S2UR UR46, SR_CTAID.X ;  /* 0x00000000002e79c3 */ /* 0x000e620000002500 */
[----:B0-----:R-:W-:-:S05]  /*11de0*/  @P0 IMAD.WIDE R2, R26, 0x4, R2 ;  /* 0x000000041a020825 */ /* 0x001fca00078e0202 */
[----:B------:R0:W5:Y:S01]  /*11df0*/  @P0 LDG.E R23, desc[UR4][R2.64] ;  /* 0x0000000402170981 */ /* 0x000162000c1e1900 */
[----:B------:R-:W-:Y:S01]  /*11e00*/  ULDC UR4, c[0x0][0x448] ;  /* 0x0001120000047ab9 */ /* 0x000fe20000000800 */
[----:B------:R-:W-:Y:S02]  /*11e10*/  USHF.R.U32.HI UR9, URZ, 0x10, UR42 ;  /* 0x000000103f097899 */ /* 0x000fe4000801162a */
[----:B------:R-:W-:Y:S02]  /*11e20*/  UISETP.NE.AND UP1, UPT, UR4, 0x1, UPT ;  /* 0x000000010400788c */ /* 0x000fe4000bf25270 */
[----:B-1----:R-:W-:Y:S01]  /*11e30*/  ULEA UR6, UR46, 0x7f, 0x7 ;  /* 0x0000007f2e067891 */ /* 0x002fe2000f8e383f */
[----:B------:R-:W-:Y:S01]  /*11e40*/  ULDC.64 UR4, c[0x0][0x418] ;  /* 0x0001060000047ab9 */ /* 0x000fe20000000a00 */
[----:B------:R-:W-:Y:S02]  /*11e50*/  UP2UR UR47, UPR, URZ, 0x2 ;  /* 0x000000023f2f7883 */ /* 0x000fe40008000000 */
[----:B------:R-:W-:-:S02]  /*11e60*/  UISETP.NE.U32.AND UP0, UPT, UR4, URZ, UPT ;  /* 0x0000003f0400728c */ /* 0x000fc4000bf05070 */
[----:B------:R-:W-:Y:S02]  /*11e70*/  ULOP3.LUT UR42, UR42, 0xffff, URZ, 0xc0, !UPT ;  /* 0x0000ffff2a2a7892 */ /* 0x000fe4000f8ec03f */
[----:B------:R-:W-:Y:S01]  /*11e80*/  UISETP.NE.AND.EX UP0, UPT, UR5, URZ, UPT, UP0 ;  /* 0x0000003f0500728c */ /* 0x000fe2000bf05300 */
[----:B------:R-:W-:Y:S02]  /*11e90*/  ULDC UR4, c[0x0][0x424] ;  /* 0x0001090000047ab9 */ /* 0x000fe40000000800 */
[----:B------:R-:W-:Y:S01]  /*11ea0*/  @UP1 ULDC UR5, c[0x0][0x44c] ;  /* 0x0001130000051ab9 */ /* 0x000fe20000000800 */
[----:B------:R-:W-:Y:S02]  /*11eb0*/  USEL UR40, UR4, 0x1, UP0 ;  /* 0x0000000104287887 */ /* 0x000fe40008000000 */
[----:B------:R-:W-:Y:S02]  /*11ec0*/  UIMAD.WIDE.U32 UR4, UR6, UR5, URZ ;  /* 0x00000005060472a5 */ /* 0x000fe4000f8e003f */
[----:B------:R-:W-:Y:S01]  /*11ed0*/  UIMAD UR40, UR40, UR7, URZ ;  /* 0x00000007282872a4 */ /* 0x000fe2000f8e023f */
[----:B------:R-:W-:-:S02]  /*11ee0*/  UMOV UR38, URZ ;  /* 0x0000003f00267c82 */ /* 0x000fc40008000000 */
[----:B------:R-:W-:Y:S01]  /*11ef0*/  @UP1 ULDC UR7, c[0x0][0x450] ;  /* 0x0001140000071ab9 */ /* 0x000fe20000000800 */
[----:B------:R-:W-:Y:S02]  /*11f00*/  UIADD3 UR4, UR40, 0x4f, URZ ;  /* 0x0000004f28047890 */ /* 0x000fe4000fffe03f */
[----:B------:R-:W-:Y:S02]  /*11f10*/  @UP1 USHF.R.U32.HI UR6, URZ, UR7, UR5 ;  /* 0x000000073f061299 */ /* 0x000fe40008011605 */
[----:B------:R-:W-:-:S04]  /*11f20*/  UIADD3 UR5, UR40, 0x50, -UR8 ;  /* 0x0000005028057890 */ /* 0x000fc8000fffe808 */
[----:B------:R-:W-:Y:S02]  /*11f30*/  UIADD3 UR6, UR5, UR6, URZ ;  /* 0x0000000605067290 */ /* 0x000fe4000fffe03f */
[----:B------:R-:W-:Y:S02]  /*11f40*/  UIMAD.WIDE UR4, UR4, 0x66666667, URZ ;  /* 0x66666667040478a5 */ /* 0x000fe4000f8e023f */
[----:B------:R-:W-:Y:S02]  /*11f50*/  UIMAD.WIDE UR6, UR6, 0x66666667, URZ ;  /* 0x66666667060678a5 */ /* 0x000fe4000f8e023f */
[----:B------:R-:W-:Y:S02]  /*11f60*/  USHF.R.U32.HI UR41, URZ, 0x1f, UR5 ;  /* 0x0000001f3f297899 */ /* 0x000fe40008011605 */
[----:B------:R-:W-:Y:S02]  /*11f70*/  USHF.R.U32.HI UR43, URZ, 0x1f, UR7 ;  /* 0x0000001f3f2b7899 */ /* 0x000fe40008011607 */
[----:B------:R-:W-:-:S02]  /*11f80*/  ULEA.HI.SX32 UR41, UR5, UR41, 0x1b ;  /* 0x0000002905297291 */ /* 0x000fc4000f8fda3f */
[----:B------:R-:W-:-:S04]  /*11f90*/  ULEA.HI.SX32 UR43, UR7, UR43, 0x1b ;  /* 0x0000002b072b7291 */ /* 0x000fc8000f8fda3f */
[----:B------:R-:W-:-:S04]  /*11fa0*/  UISETP.LT.AND UP0, UPT, UR41, UR43, UPT ;  /* 0x0000002b2900728c */ /* 0x000fc8000bf01270 */
[----:B------:R-:W-:Y:S02]  /*11fb0*/  USEL UR11, UR41, UR43, UP0 ;  /* 0x0000002b290b7287 */ /* 0x000fe40008000000 */
[----:B------:R-:W-:Y:S02]  /*11fc0*/  UISETP.NE.AND UP0, UPT, UR9, URZ, UPT ;  /* 0x0000003f0900728c */ /* 0x000fe4000bf05270 */
[----:B------:R-:W-:-:S06]  /*11fd0*/  UISETP.GE.AND UP1, UPT, UR11, 0x1, UPT ;  /* 0x000000010b00788c */ /* 0x000fcc000bf26270 */
[----:B------:R-:W-:-:S03]  /*11fe0*/  PLOP3.LUT P0, PT, PT, PT, UP1, 0x80, 0x0 ;  /* 0x000000000000781c */ /* 0x000fc60003f0f018 */
[----:B------:R-:W-:-:S10]  /*11ff0*/  @!UP0 ULDC UR9, c[0x0][0x9f0] ;  /* 0x00027c0000098ab9 */ /* 0x000fd40000000800 */
[----:B0-----:R-:W-:Y:S05]  /*12000*/  @!P0 BRA `(.L_x_2238) ;  /* 0x0000000000788947 */ /* 0x001fea0003800000 */
[----:B------:R-:W-:Y:S01]  /*12010*/  IABS R2, UR9 ;  /* 0x0000000900027c13 */ /* 0x000fe20008000000 */
[----:B------:R-:W-:Y:S02]  /*12020*/  UIADD3 UR6, UR9, -0x1, UR11 ;  /* 0xffffffff09067890 */ /* 0x000fe4000fffe00b */
[----:B------:R-:W-:Y:S01]  /*12030*/  IABS R5, UR9 ;  /* 0x0000000900057c13 */ /* 0x000fe20008000000 */
[----:B------:R-:W-:Y:S01]  /*12040*/  UMOV UR4, URZ ;  /* 0x0000003f00047c82 */ /* 0x000fe20008000000 */
[----:B------:R-:W-:Y:S02]  /*12050*/  R2UR UR10, R2 ;  /* 0x00000000020a72ca */ /* 0x000fe400000e0000 */
[----:B------:R-:W-:Y:S01]  /*12060*/  IABS R4, UR6 ;  /* 0x0000000600047c13 */ /* 0x000fe20008000000 */
[----:B------:R-:W-:-:S03]  /*12070*/  ULOP3.LUT UR6, UR6, UR9, URZ, 0x3c, !UPT ;  /* 0x0000000906067292 */ /* 0x000fc6000f8e3c3f */
[----:B------:R-:W-:-:S07]  /*12080*/  R2UR UR8, R4 ;  /* 0x00000000040872ca */ /* 0x000fce00000e0000 */
        /* <DEDUP_REMOVED lines=22> */
.L_x_2238:
[----:B------:R-:W-:Y:S02]  /*121f0*/  UIMAD UR48, UR42, UR38, URZ ;  /* 0x000000262a3072a4 */ /* 0x000fe4000f8e023f */
[----:B------:R-:W-:Y:S02]  /*12200*/  IMAD.U32 R2, RZ, RZ, UR38 ;  /* 0x00000026ff027e24 */ /* 0x000fe4000f8e00ff */
[----:B------:R-:W-:Y:S02]  /*12210*/  IMAD.MOV.U32 R6, RZ, RZ, 0x1 ;  /* 0x00000001ff067424 */ /* 0x000fe400078e00ff */
[----:B------:R-:W-:-:S05]  /*12220*/  IMAD.U32 R19, RZ, RZ, UR48 ;  /* 0x00000030ff137e24 */ /* 0x000fca000f8e00ff */
[----:B------:R-:W-:Y:S02]  /*12230*/  VIADDMNMX R19, R19, R2, UR11, PT ;  /* 0x0000000b13137e46 */ /* 0x000fe4000b800102 */
[----:B------:R-:W-:Y:S02]  /*12240*/  MOV R2, RZ ;  /* 0x000000ff00027202 */ /* 0x000fe40000000f00 */
        /* <DEDUP_REMOVED lines=25> */
.L_x_2239:
        /* <DEDUP_REMOVED lines=20> */
.L_x_2241:
[----:B------:R0:W1:Y:S01]  /*12520*/  LDC.64 R2, c[0x4][R16] ;  /* 0x0100000010027b82 */ /* 0x0000620000000a00 */
[----:B------:R-:W-:Y:S01]  /*12530*/  ULDC.64 UR4, c[0x4][0xa8] ;  /* 0x01002a0000047ab9 */ /* 0x000fe20000000a00 */
[----:B------:R-:W-:Y:S01]  /*12540*/  ULDC.64 UR6, c[0x4][0xb0] ;  /* 0x01002c0000067ab9 */ /* 0x000fe20000000a00 */
[----:B------:R-:W-:Y:S01]  /*12550*/  IMAD.U32 R4, RZ, RZ, UR4 ;  /* 0x00000004ff047e24 */ /* 0x000fe2000f8e00ff */
        /* <DEDUP_REMOVED lines=11> */
.L_x_2240:
[----:B------:R-:W0:Y:S01]  /*12610*/  LDC.64 R2, c[0x0][0x9f8] ;  /* 0x00027e00ff027b82 */ /* 0x000e220000000a00 */
[----:B------:R-:W-:Y:S01]  /*12620*/  IMAD.MOV.U32 R34, RZ, RZ, R26 ;  /* 0x000000ffff227224 */ /* 0x000fe200078e001a */
[----:B------:R-:W-:-:S06]  /*12630*/  ULDC.64 UR4, c[0x0][0x208] ;  /* 0x0000820000047ab9 */ /* 0x000fcc0000000a00 */
[----:B------:R-:W1:Y:S01]  /*12640*/  LDC R18, c[0x0][0x430] ;  /* 0x00010c00ff127b82 */ /* 0x000e620000000800 */
[----:B0-----:R-:W-:-:S04]  /*12650*/  ISETP.NE.U32.AND P0, PT, R2, RZ, PT ;  /* 0x000000ff0200720c */ /* 0x001fc80003f05070 */
[----:B------:R-:W-:-:S13]  /*12660*/  ISETP.NE.AND.EX P0, PT, R3, RZ, PT, P0 ;  /* 0x000000ff0300720c */ /* 0x000fda0003f05300 */
[----:B------:R-:W0:Y:S02]  /*12670*/  @P0 LDC.64 R2, c[0x0][0x9f8] ;  /* 0x00027e00ff020b82 */ /* 0x000e240000000a00 */
[----:B0-----:R-:W-:-:S05]  /*12680*/  @P0 IMAD.WIDE R2, R26, 0x4, R2 ;  /* 0x000000041a020825 */ /* 0x001fca00078e0202 */
[----:B------:R0:W2:Y:S01]  /*12690*/  @P0 LDG.E R34, desc[UR4][R2.64] ;  /* 0x0000000402220981 */ /* 0x0000a2000c1e1900 */
[----:B------:R-:W-:Y:S01]  /*126a0*/  SHF.L.U32 R24, R25, 0x4, RZ ;  /* 0x0000000419187819 */ /* 0x000fe200000006ff */
[----:B------:R-:W-:Y:S01]  /*126b0*/  VIADD R29, R19, 0xffffffff ;  /* 0xffffffff131d7836 */ /* 0x000fe20000000000 */
[----:B------:R-:W-:Y:S02]  /*126c0*/  LOP3.LUT R6, R25, 0x7f, RZ, 0xc0, !PT ;  /* 0x0000007f19067812 */ /* 0x000fe400078ec0ff */
[----:B------:R-:W-:Y:S02]  /*126d0*/  LOP3.LUT R24, R24, 0x70, RZ, 0xc0, !PT ;  /* 0x0000007018187812 */ /* 0x000fe400078ec0ff */
[----:B------:R-:W-:Y:S02]  /*126e0*/  SHF.R.U32.HI R0, RZ, 0x3, R6 ;  /* 0x00000003ff007819 */ /* 0x000fe40000011606 */
[----:B-1----:R-:W-:Y:S02]  /*126f0*/  ISETP.NE.AND P1, PT, R18, 0x1, PT ;  /* 0x000000011200780c */ /* 0x002fe40003f25270 */
[----:B------:R-:W-:-:S02]  /*12700*/  LOP3.LUT R17, R24, R0, RZ, 0xfc, !PT ;  /* 0x0000000018117212 */ /* 0x000fc400078efcff */
[----:B------:R-:W-:-:S03]  /*12710*/  LOP3.LUT R16, R16, 0xffffffbf, RZ, 0xc0, !PT ;  /* 0xffffffbf10107812 */ /* 0x000fc600078ec0ff */
[----:B------:R-:W-:-:S04]  /*12720*/  IMAD R4, R29, 0x50, R17 ;  /* 0x000000501d047824 */ /* 0x000fc800078e0211 */
[C---:B-----5:R-:W-:Y:S01]  /*12730*/  IMAD.IADD R7, R4.reuse, 0x1, R23 ;  /* 0x0000000104077824 */ /* 0x060fe200078e0217 */
[----:B------:R-:W-:Y:S01]  /*12740*/  ISETP.GE.AND P0, PT, R4, UR40, PT ;  /* 0x0000002804007c0c */ /* 0x000fe2000bf06270 */
[----:B------:R-:W1:Y:S01]  /*12750*/  @P1 LDC R0, c[0x0][0x434] ;  /* 0x00010d00ff001b82 */ /* 0x000e620000000800 */
[----:B------:R-:W-:Y:S02]  /*12760*/  @P1 LOP3.LUT R16, R16, 0x40, RZ, 0xfc, !PT ;  /* 0x0000004010101812 */ /* 0x000fe400078efcff */
[----:B------:R-:W-:Y:S02]  /*12770*/  ISETP.GT.U32.OR P0, PT, R17, 0x4f, P0 ;  /* 0x0000004f1100780c */ /* 0x000fe40000704470 */
[----:B------:R-:W-:-:S03]  /*12780*/  MOV R10, R7 ;  /* 0x00000007000a7202 */ /* 0x000fc60000000f00 */
[----:B0-----:R-:W0:Y:S08]  /*12790*/  @P1 LDC R3, c[0x0][0x438] ;  /* 0x00010e00ff031b82 */ /* 0x001e300000000800 */
[----:B------:R-:W3:Y:S08]  /*127a0*/  @!P0 LDC.64 R8, c[0x0][0x428] ;  /* 0x00010a00ff088b82 */ /* 0x000ef00000000a00 */
[----:B------:R-:W4:Y:S01]  /*127b0*/  @!P0 LDC.64 R4, c[0x0][0x418] ;  /* 0x00010600ff048b82 */ /* 0x000f220000000a00 */
[----:B-1----:R-:W-:-:S05]  /*127c0*/  @P1 IMAD.HI.U32 R0, R7, R0, RZ ;  /* 0x0000000007001227 */ /* 0x002fca00078e00ff */
[----:B0-----:R-:W-:-:S04]  /*127d0*/  @P1 SHF.R.U32.HI R10, RZ, R3, R0 ;  /* 0x00000003ff0a1219 */ /* 0x001fc80000011600 */
[--C-:B------:R-:W-:Y:S01]  /*127e0*/  @!P0 SHF.R.S32.HI R3, RZ, 0x1f, R10.reuse ;  /* 0x0000001fff038819 */ /* 0x100fe2000001140a */
[----:B------:R-:W-:Y:S01]  /*127f0*/  @!P0 IMAD.MOV.U32 R2, RZ, RZ, R10 ;  /* 0x000000ffff028224 */ /* 0x000fe200078e000a */
[----:B------:R-:W-:Y:S02]  /*12800*/  LOP3.LUT R16, R16, 0xffffffef, RZ, 0xc0, !PT ;  /* 0xffffffef10107812 */ /* 0x000fe400078ec0ff */
[----:B--2---:R-:W-:Y:S01]  /*12810*/  SHF.R.S32.HI R11, RZ, 0x1f, R34 ;  /* 0x0000001fff0b7819 */ /* 0x004fe20000011422 */
[----:B---3--:R-:W-:-:S04]  /*12820*/  @!P0 IMAD.WIDE.U32 R2, R34, R8, R2 ;  /* 0x0000000822028225 */ /* 0x008fc800078e0002 */
[----:B------:R-:W-:Y:S01]  /*12830*/  @!P0 IMAD R0, R11, R8, RZ ;  /* 0x000000080b008224 */ /* 0x000fe200078e02ff */
[----:B----4-:R-:W-:Y:S01]  /*12840*/  @!P0 LEA R4, P1, R2, R4, 0x2 ;  /* 0x0000000402048211 */ /* 0x010fe200078210ff */
[----:B------:R0:W-:Y:S02]  /*12850*/  STL [R1], R11 ;  /* 0x0000000b01007387 */ /* 0x0001e40000100800 */
[----:B------:R-:W-:-:S04]  /*12860*/  @!P0 IMAD R9, R34, R9, R0 ;  /* 0x0000000922098224 */ /* 0x000fc800078e0200 */
[----:B------:R-:W-:-:S05]  /*12870*/  @!P0 IMAD.IADD R0, R3, 0x1, R9 ;  /* 0x0000000103008824 */ /* 0x000fca00078e0209 */
[----:B------:R-:W-:Y:S02]  /*12880*/  @!P0 LEA.HI.X R5, R2, R5, R0, 0x2, P1 ;  /* 0x0000000502058211 */ /* 0x000fe400008f1400 */
[----:B------:R-:W-:-:S06]  /*12890*/  MOV R0, RZ ;  /* 0x000000ff00007202 */ /* 0x000fcc0000000f00 */
[----:B------:R1:W5:Y:S01]  /*128a0*/  @!P0 LDG.E R0, desc[UR4][R4.64] ;  /* 0x0000000404008981 */ /* 0x000362000c1e1900 */
[----:B------:R-:W-:Y:S01]  /*128b0*/  ULDC UR4, c[0x0][0x2f4] ;  /* 0x0000bd0000047ab9 */ /* 0x000fe20000000800 */
[----:B------:R-:W-:Y:S01]  /*128c0*/  UMOV UR5, 0xffffffff ;  /* 0xffffffff00057882 */ /* 0x000fe20000000000 */
[----:B-1----:R-:W-:-:S05]  /*128d0*/  IMAD.SHL.U32 R4, R25, 0x8, RZ ;  /* 0x0000000819047824 */ /* 0x002fca00078e00ff */
        /* <DEDUP_REMOVED lines=15> */
[----:B0-----:R-:W-:Y:S06]  /*129d0*/  BRA.DIV UR5, `(.L_x_2242) ;  /* 0x0000003205ec7947 */ /* 0x001fec000b800000 */
.L_x_2286:
[----:B------:R-:W2:Y:S01]  /*129e0*/  LDL R2, [R1+0x4] ;  /* 0x0000040001027983 */ /* 0x000ea20000100800 */
[----:B------:R-:W-:Y:S01]  /*129f0*/  ISETP.GT.U32.AND P1, PT, R17, 0x4f, PT ;  /* 0x0000004f1100780c */ /* 0x000fe20003f24070 */
[----:B------:R-:W-:Y:S01]  /*12a00*/  IMAD.U32 R33, RZ, RZ, UR39 ;  /* 0x00000027ff217e24 */ /* 0x000fe2000f8e00ff */
[----:B------:R-:W-:Y:S01]  /*12a10*/  LOP3.LUT R16, R16, 0xfffffffe, RZ, 0xc0, !PT ;  /* 0xfffffffe10107812 */ /* 0x000fe200078ec0ff */
[----:B------:R-:W-:-:S03]  /*12a20*/  IMAD.MOV R8, RZ, RZ, -R10 ;  /* 0x000000ffff087224 */ /* 0x000fc600078e0a0a */
[----:B------:R-:W-:Y:S01]  /*12a30*/  SHF.R.S32.HI R33, RZ, 0x1f, R33 ;  /* 0x0000001fff217819 */ /* 0x000fe20000011421 */
[----:B------:R-:W-:-:S06]  /*12a40*/  IMAD R8, R18, R8, R7 ;  /* 0x0000000812087224 */ /* 0x000fcc00078e0207 */
[----:B------:R-:W-:-:S04]  /*12a50*/  @P1 LOP3.LUT R16, R16, 0x1, RZ, 0xfc, !PT ;  /* 0x0000000110101812 */ /* 0x000fc800078efcff */
[----:B------:R-:W-:Y:S02]  /*12a60*/  LOP3.LUT R16, R16, 0xffffffdf, RZ, 0xc0, !PT ;  /* 0xffffffdf10107812 */ /* 0x000fe400078ec0ff */
[----:B--2---:R-:W-:-:S13]  /*12a70*/  R2UR UR4, R2 ;  /* 0x00000000020472ca */ /* 0x004fda00000e0000 */
[----:B------:R-:W-:-:S06]  /*12a80*/  ULOP3.LUT UR4, UR4, 0x2, URZ, 0xfc, !UPT ;  /* 0x0000000204047892 */ /* 0x000fcc000f8efc3f */
[----:B------:R-:W-:-:S04]  /*12a90*/  MOV R2, UR4 ;  /* 0x0000000400027c02 */ /* 0x000fc80008000f00 */
[----:B------:R-:W-:-:S13]  /*12aa0*/  ISETP.NE.AND P0, PT, R2, 0x3, PT ;  /* 0x000000030200780c */ /* 0x000fda0003f05270 */
[----:B------:R-:W-:Y:S01]  /*12ab0*/  @P0 LOP3.LUT R16, R16, 0x20, RZ, 0xfc, !PT ;  /* 0x0000002010100812 */ /* 0x000fe200078efcff */
[----:B------:R-:W-:Y:S06]  /*12ac0*/  @!P0 BRA `(.L_x_2243) ;  /* 0x0000000000048947 */ /* 0x000fec0003800000 */
[----:B------:R-:W-:Y:S01]  /*12ad0*/  BPT.TRAP 0x1 ;  /* 0x000000040000795c */ /* 0x000fe20000300000 */
.L_x_2243:
        /* <DEDUP_REMOVED lines=26> */
.L_x_2287:
[----:B------:R-:W-:Y:S01]  /*12c80*/  ULDC.64 UR4, c[0x0][0x300] ;  /* 0x0000c00000047ab9 */ /* 0x000fe20000000a00 */
[----:B------:R-:W-:Y:S01]  /*12c90*/  R2UR UR6, R33 ;  /* 0x00000000210672ca */ /* 0x000fe200000e0000 */
[----:B------:R-:W-:Y:S01]  /*12ca0*/  IMAD R7, R7, UR4, RZ ;  /* 0x0000000407077c24 */ /* 0x000fe2000f8e02ff */
[----:B------:R-:W-:Y:S01]  /*12cb0*/  SHF.R.U32.HI R27, RZ, 0x3, R6 ;  /* 0x00000003ff1b7819 */ /* 0x000fe20000011606 */
[----:B0-----:R-:W-:Y:S01]  /*12cc0*/  IMAD.WIDE.U32 R2, R8, UR4, RZ ;  /* 0x0000000408027c25 */ /* 0x001fe2000f8e00ff */
[----:B------:R-:W-:-:S03]  /*12cd0*/  SHF.L.U32 R31, R6, 0x3, RZ ;  /* 0x00000003061f7819 */ /* 0x000fc600000006ff */
[----:B------:R-:W-:Y:S01]  /*12ce0*/  IMAD R7, R8, UR5, R7 ;  /* 0x0000000508077c24 */ /* 0x000fe2000f8e0207 */
[----:B------:R-:W-:Y:S02]  /*12cf0*/  ULDC.64 UR4, c[0x0][0x310] ;  /* 0x0000c40000047ab9 */ /* 0x000fe40000000a00 */
[----:B------:R-:W-:Y:S02]  /*12d00*/  IMAD R5, R5, UR4, RZ ;  /* 0x0000000405057c24 */ /* 0x000fe4000f8e02ff */
[----:B------:R-:W-:Y:S02]  /*12d10*/  IMAD.IADD R3, R3, 0x1, R7 ;  /* 0x0000000103037824 */ /* 0x000fe400078e0207 */
[C---:B------:R-:W-:Y:S02]  /*12d20*/  IMAD R5, R0.reuse, UR5, R5 ;  /* 0x0000000500057c24 */ /* 0x040fe4000f8e0205 */
[----:B------:R-:W-:Y:S01]  /*12d30*/  IMAD.WIDE.U32 R2, R0, UR4, R2 ;  /* 0x0000000400027c25 */ /* 0x000fe2000f8e0002 */
        /* <DEDUP_REMOVED lines=8> */
[----:B------:R-:W-:Y:S01]  /*12dc0*/  LEA R0, P0, R2, UR6, 0x1 ;  /* 0x0000000602007c11 */ /* 0x000fe2000f8008ff */
[----:B------:R-:W-:Y:S01]  /*12dd0*/  UMOV UR4, 0xffffffff ;  /* 0xffffffff00047882 */ /* 0x000fe20000000000 */
[----:B------:R-:W-:Y:S02]  /*12de0*/  LOP3.LUT R3, R4, 0x1c0, RZ, 0xc0, !PT ;  /* 0x000001c004037812 */ /* 0x000fe400078ec0ff */
[----:B------:R-:W-:Y:S01]  /*12df0*/  LEA.HI.X R7, R2, UR7, R7, 0x1, P0 ;  /* 0x0000000702077c11 */ /* 0x000fe200080f0c07 */
[----:B------:R-:W-:Y:S01]  /*12e00*/  IMAD.MOV.U32 R2, RZ, RZ, -0x50 ;  /* 0xffffffb0ff027424 */ /* 0x000fe200078e00ff */
[----:B------:R-:W-:-:S03]  /*12e10*/  LOP3.LUT R4, R3, 0x38, R4, 0xf8, !PT ;  /* 0x0000003803047812 */ /* 0x000fc600078ef804 */
[----:B------:R-:W-:Y:S01]  /*12e20*/  IMAD R6, R29, R2, UR40 ;  /* 0x000000281d067e24 */ /* 0x000fe2000f8e0202 */
[----:B------:R-:W-:-:S03]  /*12e30*/  LOP3.LUT R4, R4, 0x38, R25, 0x78, !PT ;  /* 0x0000003804047812 */ /* 0x000fc600078e7819 */
[----:B------:R-:W-:Y:S01]  /*12e40*/  IMAD.IADD R6, R6, 0x1, -R27 ;  /* 0x0000000106067824 */ /* 0x000fe200078e0a1b */
[----:B------:R-:W-:-:S04]  /*12e50*/  LOP3.LUT R31, R4, 0x200, R31, 0xf8, !PT ;  /* 0x00000200041f7812 */ /* 0x000fc800078ef81f */
        /* <DEDUP_REMOVED lines=44> */
.L_x_2299:
        /* <DEDUP_REMOVED lines=19> */
.L_x_2247:
[----:B------:R-:W-:Y:S05]  /*13250*/  BSYNC B0 ;  /* 0x0000000000007941 */ /* 0x000fea0003800000 */
.L_x_2246:
[----:B------:R-:W-:Y:S01]  /*13260*/  NOP ;  /* 0x0000000000007918 */ /* 0x000fe20000000000 */
[----:B------:R-:W-:Y:S01]  /*13270*/  SYNCS.ARRIVE.TRANS64.RED.A0T1 RZ, [UR44+0x38830], RZ ;  /* 0x038830ffffff79a7 */ /* 0x000fe2000820042c */
[----:B------:R-:W-:Y:S01]  /*13280*/  ARRIVES.LDGSTSBAR.64.TRANSCNT [UR44+0x38830] ;  /* 0x03883000ff0079b0 */ /* 0x000fe20008000aac */
[----:B------:R-:W-:Y:S01]  /*13290*/  NOP ;  /* 0x0000000000007918 */ /* 0x000fe20000000000 */
[----:B------:R-:W-:-:S13]  /*132a0*/  LOP3.LUT P0, RZ, R16, 0x20, RZ, 0xc0, !PT ;  /* 0x0000002010ff7812 */ /* 0x000fda000780c0ff */
[----:B------:R-:W-:Y:S05]  /*132b0*/  @!P0 BRA `(.L_x_2248) ;  /* 0x0000000000048947 */ /* 0x000fea0003800000 */
[----:B------:R-:W-:Y:S01]  /*132c0*/  BPT.TRAP 0x1 ;  /* 0x000000040000795c */ /* 0x000fe20000300000 */
.L_x_2248:
        /* <DEDUP_REMOVED lines=30> */
.L_x_2249:
[----:B0-----:R-:W0:Y:S01]  /*134b0*/  S2R R2, SR_TID.X ;  /* 0x0000000000027919 */ /* 0x001e220000002100 */
[----:B------:R-:W-:Y:S01]  /*134c0*/  UISETP.NE.AND UP0, UPT, UR47, URZ, UPT ;  /* 0x0000003f2f00728c */ /* 0x000fe2000bf05270 */
[----:B------:R-:W-:Y:S01]  /*134d0*/  IMAD.U32 R0, RZ, RZ, UR46 ;  /* 0x0000002eff007e24 */ /* 0x000fe2000f8e00ff */
[----:B------:R-:W1:Y:S01]  /*134e0*/  LDC R7, c[0x0][0x448] ;  /* 0x00011200ff077b82 */ /* 0x000e620000000800 */
[----:B------:R-:W-:Y:S01]  /*134f0*/  IMAD.U32 R4, RZ, RZ, UR36 ;  /* 0x00000024ff047e24 */ /* 0x000fe2000f8e00ff */
[----:B------:R-:W-:Y:S01]  /*13500*/  MOV R5, UR37 ;  /* 0x0000002500057c02 */ /* 0x000fe20008000f00 */
[----:B------:R-:W-:Y:S01]  /*13510*/  IMAD.U32 R3, RZ, RZ, UR45 ;  /* 0x0000002dff037e24 */ /* 0x000fe2000f8e00ff */
[----:B------:R-:W-:-:S05]  /*13520*/  PLOP3.LUT P0, PT, PT, PT, UP0, 0x80, 0x0 ;  /* 0x000000000000781c */ /* 0x000fca0003f0f008 */
[----:B------:R-:W-:Y:S01]  /*13530*/  @UP0 ULDC UR4, c[0x0][0x44c] ;  /* 0x0001130000040ab9 */ /* 0x000fe20000000800 */
[----:B0-----:R-:W-:-:S04]  /*13540*/  LOP3.LUT R2, R2, 0x7f, RZ, 0xc0, !PT ;  /* 0x0000007f02027812 */ /* 0x001fc800078ec0ff */
[----:B------:R-:W-:-:S04]  /*13550*/  SHF.R.U32.HI R2, RZ, 0x3, R2 ;  /* 0x00000003ff027819 */ /* 0x000fc80000011602 */
[----:B------:R-:W-:-:S05]  /*13560*/  LOP3.LUT R2, R24, R2, RZ, 0xfc, !PT ;  /* 0x0000000218027212 */ /* 0x000fca00078efcff */
[----:B------:R-:W-:-:S04]  /*13570*/  IMAD R0, R0, 0x80, R2 ;  /* 0x0000008000007824 */ /* 0x000fc800078e0202 */
[----:B------:R-:W-:Y:S01]  /*13580*/  @P0 IMAD.HI.U32 R2, R0, UR4, RZ ;  /* 0x0000000400020c27 */ /* 0x000fe2000f8e00ff */
[----:B------:R-:W-:Y:S01]  /*13590*/  PLOP3.LUT P0, PT, PT, PT, UP0, 0x80, 0x0 ;  /* 0x000000000000781c */ /* 0x000fe20003f0f008 */
[----:B------:R-:W-:Y:S01]  /*135a0*/  @UP0 ULDC UR4, c[0x0][0x450] ;  /* 0x0001140000040ab9 */ /* 0x000fe20000000800 */
[----:B------:R-:W-:-:S11]  /*135b0*/  MOV R9, R0 ;  /* 0x0000000000097202 */ /* 0x000fd60000000f00 */
[----:B------:R-:W-:Y:S01]  /*135c0*/  @P0 SHF.R.U32.HI R9, RZ, UR4, R2 ;  /* 0x00000004ff090c19 */ /* 0x000fe20008011602 */
[----:B------:R-:W-:Y:S01]  /*135d0*/  ULDC.64 UR4, c[0x0][0x2e0] ;  /* 0x0000b80000047ab9 */ /* 0x000fe20000000a00 */
[----:B------:R-:W-:Y:S02]  /*135e0*/  IMAD.MOV.U32 R2, RZ, RZ, R4 ;  /* 0x000000ffff027224 */ /* 0x000fe400078e0004 */
[----:B------:R-:W-:Y:S01]  /*135f0*/  IADD3 R5, -R9, RZ, RZ ;  /* 0x000000ff09057210 */ /* 0x000fe20007ffe1ff */
[----:B------:R-:W-:Y:S02]  /*13600*/  IMAD R25, R25, UR4, RZ ;  /* 0x0000000419197c24 */ /* 0x000fe4000f8e02ff */
[----:B------:R-:W-:-:S04]  /*13610*/  IMAD.WIDE.U32 R2, R26, UR4, R2 ;  /* 0x000000041a027c25 */ /* 0x000fc8000f8e0002 */
[----:B-1----:R-:W-:Y:S01]  /*13620*/  IMAD R5, R7, R5, R0 ;  /* 0x0000000507057224 */ /* 0x002fe200078e0200 */
[----:B------:R-:W-:Y:S01]  /*13630*/  SHF.R.S32.HI R0, RZ, 0x1f, R9 ;  /* 0x0000001fff007819 */ /* 0x000fe20000011409 */
[----:B------:R-:W-:Y:S01]  /*13640*/  IMAD R25, R26, UR5, R25 ;  /* 0x000000051a197c24 */ /* 0x000fe2000f8e0219 */
[----:B------:R-:W-:-:S03]  /*13650*/  ULDC.64 UR4, c[0x0][0x2d0] ;  /* 0x0000b40000047ab9 */ /* 0x000fc60000000a00 */
[----:B------:R-:W-:Y:S02]  /*13660*/  IMAD.IADD R3, R3, 0x1, R25 ;  /* 0x0000000103037824 */ /* 0x000fe400078e0219 */
[----:B------:R-:W-:Y:S02]  /*13670*/  IMAD R0, R0, UR4, RZ ;  /* 0x0000000400007c24 */ /* 0x000fe4000f8e02ff */
        /* <DEDUP_REMOVED lines=19> */
[----:B------:R-:W-:Y:S01]  /*137b0*/  SHFL.IDX PT, R3, R6, RZ, 0x181f ;  /* 0x00181fff06037589 */ /* 0x000fe200000e0000 */
[----:B------:R-:W-:Y:S01]  /*137c0*/  MOV R8, UR46 ;  /* 0x0000002e00087c02 */ /* 0x000fe20008000f00 */
[----:B------:R-:W-:Y:S01]  /*137d0*/  ULDC UR4, c[0x0][0x288] ;  /* 0x0000a20000047ab9 */ /* 0x000fe20000000800 */
[----:B------:R-:W-:Y:S01]  /*137e0*/  ULDC.64 UR6, c[0x0][0x208] ;  /* 0x0000820000067ab9 */ /* 0x000fe20000000a00 */
[----:B------:R-:W0:Y:S01]  /*137f0*/  SHFL.IDX PT, R2, R0, RZ, 0x181f ;  /* 0x00181fff00027589 */ /* 0x000e2200000e0000 */
[----:B------:R-:W-:Y:S02]  /*13800*/  IMAD R7, R7, UR4, RZ ;  /* 0x0000000407077c24 */ /* 0x000fe4000f8e02ff */
[----:B------:R-:W-:Y:S01]  /*13810*/  IMAD R8, R8, 0x80, R27 ;  /* 0x0000008008087824 */ /* 0x000fe200078e021b */
[----:B------:R-:W-:Y:S03]  /*13820*/  SHFL.IDX PT, R5, R6, 0x1, 0x181f ;  /* 0x00381f0006057f89 */ /* 0x000fe600000e0000 */
[C---:B------:R-:W-:Y:S01]  /*13830*/  VIADD R10, R8.reuse, 0x10 ;  /* 0x00000010080a7836 */ /* 0x040fe20000000000 */
[----:B------:R-:W-:Y:S01]  /*13840*/  ISETP.GE.AND P0, PT, R8, R7, PT ;  /* 0x000000070800720c */ /* 0x000fe20003f06270 */
[----:B------:R-:W1:Y:S04]  /*13850*/  SHFL.IDX PT, R4, R0, 0x1, 0x181f ;  /* 0x00381f0000047f89 */ /* 0x000e6800000e0000 */
[----:B------:R-:W-:Y:S08]  /*13860*/  SHFL.IDX PT, R14, R0, 0x7, 0x181f ;  /* 0x00f81f00000e7f89 */ /* 0x000ff000000e0000 */
[----:B------:R-:W-:Y:S01]  /*13870*/  @!P0 LEA R9, R31, UR44, 0x1 ;  /* 0x0000002c1f098c11 */ /* 0x000fe2000f8e08ff */
[----:B0-----:R-:W-:-:S05]  /*13880*/  @!P0 IMAD.WIDE.U32 R2, R22, 0x2, R2 ;  /* 0x0000000216028825 */ /* 0x001fca00078e0002 */
[----:B------:R-:W-:Y:S04]  /*13890*/  @!P0 LDGSTS.E.BYPASS.LTC128B.128 [R9+0x14400], desc[UR6][R2.64], !P4 ;  /* 0x1440000002098fae */ /* 0x000fe8000e101d46 */
[----:B------:R-:W-:Y:S04]  /*138a0*/  @!P0 LDGSTS.E.BYPASS.LTC128B.128 [R9+0x18400], desc[UR6][R2.64+0x80], !P3 ;  /* 0x1840008002098fae */ /* 0x000fe8000d901d46 */
[----:B------:R-:W-:Y:S04]  /*138b0*/  @!P0 LDGSTS.E.BYPASS.LTC128B.128 [R9+0x1c400], desc[UR6][R2.64+0x100], !P2 ;  /* 0x1c40010002098fae */ /* 0x000fe8000d101d46 */
[----:B------:R0:W-:Y:S01]  /*138c0*/  @!P0 LDGSTS.E.BYPASS.LTC128B.128 [R9+0x20400], desc[UR6][R2.64+0x180], !P1 ;  /* 0x2040018002098fae */ /* 0x0001e2000c901d46 */
[----:B------:R-:W-:-:S02]  /*138d0*/  ISETP.GE.AND P0, PT, R10, R7, PT ;  /* 0x000000070a00720c */ /* 0x000fc40003f06270 */
[----:B------:R-:W-:Y:S01]  /*138e0*/  IADD3 R10, R8, 0x20, RZ ;  /* 0x00000020080a7810 */ /* 0x000fe20007ffe0ff */
        /* <DEDUP_REMOVED lines=56> */
.L_x_2316:
[----:B------:R-:W-:Y:S01]  /*13c70*/  VIADD R8, R8, 0x70 ;  /* 0x0000007008087836 */ /* 0x000fe20000000000 */
[----:B------:R-:W-:Y:S01]  /*13c80*/  BSSY B0, `(.L_x_2251) ;  /* 0x000000f000007945 */ /* 0x000fe20003800000 */
[----:B-1----:R-:W-:Y:S01]  /*13c90*/  MOV R2, R14 ;  /* 0x0000000e00027202 */ /* 0x002fe20000000f00 */
[----:B------:R-:W-:Y:S02]  /*13ca0*/  IMAD.MOV.U32 R3, RZ, RZ, R6 ;  /* 0x000000ffff037224 */ /* 0x000fe400078e0006 */
[----:B------:R-:W-:-:S13]  /*13cb0*/  ISETP.GE.AND P0, PT, R8, R7, PT ;  /* 0x000000070800720c */ /* 0x000fda0003f06270 */
        /* <DEDUP_REMOVED lines=11> */
.L_x_2252:
[----:B------:R-:W-:Y:S05]  /*13d70*/  BSYNC B0 ;  /* 0x0000000000007941 */ /* 0x000fea0003800000 */
.L_x_2251:
[----:B------:R-:W-:Y:S01]  /*13d80*/  NOP ;  /* 0x0000000000007918 */ /* 0x000fe20000000000 */
[----:B------:R-:W-:Y:S01]  /*13d90*/  SYNCS.ARRIVE.TRANS64.RED.A0T1 RZ, [UR44+0x38800], RZ ;  /* 0x038800ffffff79a7 */ /* 0x000fe2000820042c */
[----:B------:R-:W-:Y:S01]  /*13da0*/  IMAD.MOV.U32 R0, RZ, RZ, 0x1 ;  /* 0x00000001ff007424 */ /* 0x000fe200078e00ff */
[----:B------:R-:W-:Y:S01]  /*13db0*/  IADD3 R19, R19, -0x2, RZ ;  /* 0xfffffffe13137810 */ /* 0x000fe20007ffe0ff */
[----:B------:R-:W-:Y:S01]  /*13dc0*/  ARRIVES.LDGSTSBAR.64.TRANSCNT [UR44+0x38800] ;  /* 0x03880000ff0079b0 */ /* 0x000fe20008000aac */
[----:B------:R-:W-:Y:S02]  /*13dd0*/  IMAD.MOV.U32 R26, RZ, RZ, 0x1 ;  /* 0x00000001ff1a7424 */ /* 0x000fe400078e00ff */
[----:B------:R-:W-:Y:S01]  /*13de0*/  SHF.L.U32 R0, R0, 0x1f, RZ ;  /* 0x0000001f00007819 */ /* 0x000fe200000006ff */
[----:B------:R-:W-:Y:S01]  /*13df0*/  NOP ;  /* 0x0000000000007918 */ /* 0x000fe20000000000 */
[----:B------:R-:W-:Y:S02]  /*13e00*/  SYNCS.ARRIVE.TRANS64.A1T0 RZ, [UR44+0x38800], RZ ;  /* 0x038800ffffff79a7 */ /* 0x000fe4000810002c */
[----:B------:R-:W1:Y:S02]  /*13e10*/  SYNCS.PHASECHK.TRANS64.TRYWAIT P0, [UR44+0x38820], R0 ;  /* 0x03882000ff0075a7 */ /* 0x000e64000800016c */
[----:B-1----:R-:W-:Y:S05]  /*13e20*/  @!P0 BRA `(.L_x_2253) ;  /* 0x0000003000888947 */ /* 0x002fea0003800000 */
.L_x_2317:
[----:B------:R-:W-:Y:S01]  /*13e30*/  ISETP.GE.AND P0, PT, R19, UR48, PT ;  /* 0x0000003013007c0c */ /* 0x000fe2000bf06270 */
[----:B------:R-:W-:-:S12]  /*13e40*/  IMAD.MOV.U32 R21, RZ, RZ, RZ ;  /* 0x000000ffff157224 */ /* 0x000fd800078e00ff */
[----:B------:R-:W-:Y:S05]  /*13e50*/  @!P0 BRA `(.L_x_2254) ;  /* 0x0000001000888947 */ /* 0x000fea0003800000 */
[----:B0-----:R-:W0:Y:S01]  /*13e60*/  S2R R2, SR_TID.X ;  /* 0x0000000000027919 */ /* 0x001e220000002100 */
[----:B------:R-:W-:Y:S01]  /*13e70*/  UIADD3 UR4, UR42, 0x1, URZ ;  /* 0x000000012a047890 */ /* 0x000fe2000fffe03f */
[----:B------:R-:W-:Y:S01]  /*13e80*/  LOP3.LUT R0, RZ, UR41, RZ, 0x33, !PT ;  /* 0x00000029ff007c12 */ /* 0x000fe2000f8e33ff */
[----:B------:R-:W-:Y:S01]  /*13e90*/  ULOP3.LUT UR5, URZ, UR43, URZ, 0x33, !UPT ;  /* 0x0000002b3f057292 */ /* 0x000fe2000f8e333f */
[----:B------:R-:W-:Y:S01]  /*13ea0*/  BSSY B0, `(.L_x_2254) ;  /* 0x000011d000007945 */ /* 0x000fe20003800000 */
[----:B------:R-:W-:Y:S01]  /*13eb0*/  UIMAD UR4, UR4, UR38, URZ ;  /* 0x00000026040472a4 */ /* 0x000fe2000f8e023f */
[----:B------:R-:W-:-:S05]  /*13ec0*/  MOV R20, RZ ;  /* 0x000000ff00147202 */ /* 0x000fca0000000f00 */
[----:B------:R-:W-:Y:S01]  /*13ed0*/  LOP3.LUT R3, RZ, UR4, RZ, 0x33, !PT ;  /* 0x00000004ff037c12 */ /* 0x000fe2000f8e33ff */
[----:B------:R-:W-:Y:S02]  /*13ee0*/  ULDC UR4, c[0x0][0x2f4] ;  /* 0x0000bd0000047ab9 */ /* 0x000fe40000000800 */
[----:B------:R-:W-:Y:S02]  /*13ef0*/  ISETP.GE.AND P4, PT, R22, UR4, PT ;  /* 0x0000000416007c0c */ /* 0x000fe4000bf86270 */
[----:B------:R-:W-:Y:S02]  /*13f00*/  VIMNMX3 R0, R0, UR5, R3, !PT ;  /* 0x0000000500007c0f */ /* 0x000fe4000f800103 */
        /* <DEDUP_REMOVED lines=9> */
[----:B------:R-:W-:Y:S01]  /*13fa0*/  IADD3 R3, R23, -0xf0, RZ ;  /* 0xffffff1017037810 */ /* 0x000fe20007ffe0ff */
[----:B------:R-:W-:Y:S02]  /*13fb0*/  IMAD.MOV.U32 R23, RZ, RZ, 0x1 ;  /* 0x00000001ff177424 */ /* 0x000fe400078e00ff */
[C---:B------:R-:W-:Y:S02]  /*13fc0*/  IMAD R5, R0.reuse, 0x50, R5 ;  /* 0x0000005000057824 */ /* 0x040fe400078e0205 */
[----:B------:R-:W-:Y:S02]  /*13fd0*/  IMAD R10, R0, -0x50, R3 ;  /* 0xffffffb0000a7824 */ /* 0x000fe400078e0203 */
[----:B------:R-:W-:-:S07]  /*13fe0*/  VIADD R0, R5, 0xa0 ;  /* 0x000000a005007836 */ /* 0x000fce0000000000 */
.L_x_2267:
        /* <DEDUP_REMOVED lines=37> */
.L_x_2255:
[----:B------:R-:W-:Y:S01]  /*14240*/  LEA R19, R21, UR44, 0x3 ;  /* 0x0000002c15137c11 */ /* 0x000fe2000f8e18ff */
[----:B------:R-:W-:Y:S01]  /*14250*/  BSSY B1, `(.L_x_2256) ;  /* 0x0000004000017945 */ /* 0x000fe20003800000 */
[----:B------:R-:W-:-:S04]  /*14260*/  SHF.L.U32 R2, R26, 0x1f, RZ ;  /* 0x0000001f1a027819 */ /* 0x000fc800000006ff */
[----:B------:R-:W1:Y:S02]  /*14270*/  SYNCS.PHASECHK.TRANS64.TRYWAIT P0, [R19+URZ+0x38840], R2 ;  /* 0x03884002130075a7 */ /* 0x000e64000800017f */
[----:B-1----:R-:W-:Y:S05]  /*14280*/  @!P0 BRA `(.L_x_2257) ;  /* 0x0000002c00888947 */ /* 0x002fea0003800000 */
.L_x_2318:
[----:B------:R-:W-:Y:S05]  /*14290*/  BSYNC B1 ;  /* 0x0000000000017941 */ /* 0x000fea0003800000 */
.L_x_2256:
        /* <DEDUP_REMOVED lines=73> */
.L_x_2330:
        /* <DEDUP_REMOVED lines=18> */
.L_x_2259:
        /* <DEDUP_REMOVED lines=10> */
.L_x_2260:
[----:B------:R1:W-:Y:S01]  /*148f0*/  SYNCS.ARRIVE.TRANS64.A1T0 RZ, [R19+URZ+0x38830], RZ ;  /* 0x038830ff13ff79a7 */ /* 0x0003e2000810003f */
[----:B------:R-:W-:Y:S05]  /*14900*/  @!P6 BRA `(.L_x_2261) ;  /* 0x000000000004e947 */ /* 0x000fea0003800000 */
[----:B------:R-:W-:Y:S01]  /*14910*/  BPT.TRAP 0x1 ;  /* 0x000000040000795c */ /* 0x000fe20000300000 */
.L_x_2261:
[----:B0-----:R-:W-:Y:S01]  /*14920*/  SHF.L.U32 R3, R23, 0x1f, RZ ;  /* 0x0000001f17037819 */ /* 0x001fe200000006ff */
[----:B------:R-:W-:Y:S01]  /*14930*/  BSSY B1, `(.L_x_2262) ;  /* 0x0000004000017945 */ /* 0x000fe20003800000 */
[----:B------:R-:W-:-:S04]  /*14940*/  LEA R4, R20, UR44, 0x3 ;  /* 0x0000002c14047c11 */ /* 0x000fc8000f8e18ff */
[----:B------:R-:W0:Y:S02]  /*14950*/  SYNCS.PHASECHK.TRANS64.TRYWAIT P0, [R4+URZ+0x38860], R3 ;  /* 0x03886003040075a7 */ /* 0x000e24000800017f */
[----:B0-----:R-:W-:Y:S05]  /*14960*/  @!P0 BRA `(.L_x_2263) ;  /* 0x0000002c00b08947 */ /* 0x001fea0003800000 */
.L_x_2331:
[----:B------:R-:W-:Y:S05]  /*14970*/  BSYNC B1 ;  /* 0x0000000000017941 */ /* 0x000fea0003800000 */
.L_x_2262:
        /* <DEDUP_REMOVED lines=56> */
.L_x_2343:
        /* <DEDUP_REMOVED lines=26> */
.L_x_2265:
        /* <DEDUP_REMOVED lines=10> */
.L_x_2266:
        /* <DEDUP_REMOVED lines=20> */
.L_x_2254:
[----:B------:R-:W-:-:S13]  /*15080*/  LOP3.LUT P0, RZ, R16, 0x20, RZ, 0xc0, !PT ;  /* 0x0000002010ff7812 */ /* 0x000fda000780c0ff */
[----:B------:R-:W-:Y:S05]  /*15090*/  @!P0 BRA `(.L_x_2268) ;  /* 0x0000000000048947 */ /* 0x000fea0003800000 */
[----:B------:R-:W-:Y:S01]  /*150a0*/  BPT.TRAP 0x1 ;  /* 0x000000040000795c */ /* 0x000fe20000300000 */
.L_x_2268:
        /* <DEDUP_REMOVED lines=12> */
.L_x_2344:
[----:B------:R-:W-:Y:S05]  /*15170*/  BSYNC B0 ;  /* 0x0000000000007941 */ /* 0x000fea0003800000 */
.L_x_2269:
        /* <DEDUP_REMOVED lines=62> */
.L_x_2356:
        /* <DEDUP_REMOVED lines=17> */
.L_x_2272:
        /* <DEDUP_REMOVED lines=10> */
.L_x_2273:
[----:B------:R-:W-:Y:S01]  /*15710*/  VIADD R2, R21, 0x1 ;  /* 0x0000000115027836 */ /* 0x000fe20000000000 */
[----:B------:R1:W-:Y:S04]  /*15720*/  SYNCS.ARRIVE.TRANS64.A1T0 RZ, [R0+URZ+0x38850], RZ ;  /* 0x038850ff00ff79a7 */ /* 0x0003e8000810003f */
[----:B------:R-:W-:-:S04]  /*15730*/  ISETP.NE.AND P0, PT, R2, 0x2, PT ;  /* 0x000000020200780c */ /* 0x000fc80003f05270 */
[----:B------:R-:W-:Y:S02]  /*15740*/  SEL R3, RZ, 0x1, P0 ;  /* 0x00000001ff037807 */ /* 0x000fe40000000000 */
[----:B------:R-:W-:Y:S02]  /*15750*/  SEL R2, R2, RZ, P0 ;  /* 0x000000ff02027207 */ /* 0x000fe40000000000 */
[----:B-1----:R-:W-:-:S07]  /*15760*/  LOP3.LUT R0, R26, R3, RZ, 0x3c, !PT ;  /* 0x000000031a007212 */ /* 0x002fce00078e3cff */
.L_x_2237:
[----:B0-----:R-:W0:Y:S01]  /*15770*/  S2R R4, SR_CgaCtaId ;  /* 0x0000000000047919 */ /* 0x001e220000008800 */
[----:B------:R-:W-:Y:S02]  /*15780*/  MOV R3, 0x400 ;  /* 0x0000040000037802 */ /* 0x000fe40000000f00 */
[----:B------:R-:W-:Y:S02]  /*15790*/  SHF.L.U32 R6, R6, 0x1f, RZ ;  /* 0x0000001f06067819 */ /* 0x000fe400000006ff */
[----:B0-----:R-:W-:-:S04]  /*157a0*/  LEA R7, R4, R3, 0x18 ;  /* 0x0000000304077211 */ /* 0x001fc800078ec0ff */
[----:B------:R-:W0:Y:S02]  /*157b0*/  SYNCS.PHASECHK.TRANS64.TRYWAIT P0, [R7+URZ+0x38820], R6 ;  /* 0x03882006070075a7 */ /* 0x000e24000800017f */
[----:B0-----:R-:W-:Y:S05]  /*157c0*/  @!P0 BRA `(.L_x_2274) ;  /* 0x0000002c00fc8947 */ /* 0x001fea0003800000 */
.L_x_2357:
[----:B------:R-:W-:-:S03]  /*157d0*/  UMOV UR4, 0xffffffff ;  /* 0xffffffff00047882 */ /* 0x000fc60000000000 */
[----:B------:R-:W-:Y:S05]  /*157e0*/  BRA.DIV UR4, `(.L_x_2275) ;  /* 0x0000003204087947 */ /* 0x000fea000b800000 */
[----:B------:R-:W1:Y:S02]  /*157f0*/  S2R R3, SR_TID.X ;  /* 0x0000000000037919 */ /* 0x000e640000002100 */
[----:B-1----:R-:W-:-:S04]  /*15800*/  SHF.R.U32.HI R3, RZ, 0x5, R3 ;  /* 0x00000005ff037819 */ /* 0x002fc80000011603 */
[----:B------:R-:W-:-:S05]  /*15810*/  LOP3.LUT R3, R3, 0x3, RZ, 0xc0, !PT ;  /* 0x0000000303037812 */ /* 0x000fca00078ec0ff */
[----:B------:R1:W2:Y:S02]  /*15820*/  SHFL.IDX PT, R14, R3, RZ, 0x1f ;  /* 0x00001fff030e7589 */ /* 0x0002a400000e0000 */
.L_x_2360:
[----:B--2---:R-:W-:-:S13]  /*15830*/  ISETP.NE.AND P0, PT, R14, RZ, PT ;  /* 0x000000ff0e00720c */ /* 0x004fda0003f05270 */
[----:B------:R-:W-:Y:S05]  /*15840*/  @P0 BRA `(.L_x_2193) ;  /* 0x0000000000900947 */ /* 0x000fea0003800000 */
[----:B------:R-:W-:-:S03]  /*15850*/  UMOV UR4, 0xffffffff ;  /* 0xffffffff00047882 */ /* 0x000fc60000000000 */
[----:B------:R-:W-:Y:S05]  /*15860*/  BRA.DIV UR4, `(.L_x_2276) ;  /* 0x00000032041c7947 */ /* 0x000fea000b800000 */
[----:B------:R-:W-:-:S13]  /*15870*/  ELECT P6, URZ, PT ;  /* 0x00000000003f782f */ /* 0x000fda00038c0000 */
.L_x_2363:
        /* <DEDUP_REMOVED lines=8> */
.L_x_2277:
[C---:B------:R-:W-:Y:S01]  /*15900*/  LEA R5, R2.reuse, R7, 0x3 ;  /* 0x0000000702057211 */ /* 0x040fe200078e18ff */
[----:B------:R-:W-:Y:S01]  /*15910*/  VIADD R2, R2, 0x1 ;  /* 0x0000000102027836 */ /* 0x000fe20000000000 */
[----:B------:R-:W-:-:S04]  /*15920*/  SHF.L.U32 R4, R0, 0x1f, RZ ;  /* 0x0000001f00047819 */ /* 0x000fc800000006ff */
[----:B------:R-:W1:Y:S01]  /*15930*/  SYNCS.PHASECHK.TRANS64.TRYWAIT P1, [R5+URZ+0x38840], R4 ;  /* 0x03884004050075a7 */ /* 0x000e62000802017f */
[----:B------:R-:W-:-:S04]  /*15940*/  ISETP.NE.AND P2, PT, R2, 0x2, PT ;  /* 0x000000020200780c */ /* 0x000fc80003f45270 */
[----:B------:R-:W-:Y:S01]  /*15950*/  SEL R3, RZ, 0x1, P2 ;  /* 0x00000001ff037807 */ /* 0x000fe20001000000 */
[----:B-1----:R-:W-:Y:S08]  /*15960*/  @!P1 BRA `(.L_x_2278) ;  /* 0x0000002c00fc9947 */ /* 0x002ff00003800000 */
.L_x_2364:
[----:B------:R-:W-:Y:S02]  /*15970*/  SEL R2, R2, RZ, P2 ;  /* 0x000000ff02027207 */ /* 0x000fe40001000000 */
[----:B------:R-:W-:Y:S01]  /*15980*/  LOP3.LUT R0, R0, R3, RZ, 0x3c, !PT ;  /* 0x0000000300007212 */ /* 0x000fe200078e3cff */
[----:B------:R-:W-:Y:S06]  /*15990*/  @!P0 BRA `(.L_x_2279) ;  /* 0x0000000000048947 */ /* 0x000fec0003800000 */
[----:B------:R-:W-:Y:S01]  /*159a0*/  BPT.TRAP 0x1 ;  /* 0x000000040000795c */ /* 0x000fe20000300000 */
.L_x_2279:
[----:B------:R-:W-:Y:S01]  /*159b0*/  IMAD R3, R2, 0x8, R7 ;  /* 0x0000000802037824 */ /* 0x000fe200078e0207 */
[----:B------:R-:W-:-:S04]  /*159c0*/  SHF.L.U32 R0, R0, 0x1f, RZ ;  /* 0x0000001f00007819 */ /* 0x000fc800000006ff */
[----:B------:R-:W2:Y:S02]  /*159d0*/  SYNCS.PHASECHK.TRANS64.TRYWAIT P1, [R3+URZ+0x38840], R0 ;  /* 0x03884000030075a7 */ /* 0x000ea4000802017f */
[----:B--2---:R-:W-:Y:S05]  /*159e0*/  @!P1 BRA `(.L_x_2280) ;  /* 0x0000002c00f09947 */ /* 0x004fea0003800000 */
.L_x_2365:
[----:B------:R-:W-:Y:S05]  /*159f0*/  @!P0 BRA `(.L_x_2281) ;  /* 0x0000000000048947 */ /* 0x000fea0003800000 */
[----:B------:R-:W-:Y:S01]  /*15a00*/  BPT.TRAP 0x1 ;  /* 0x000000040000795c */ /* 0x000fe20000300000 */
.L_x_2281:
[----:B------:R-:W3:Y:S02]  /*15a10*/  SYNCS.PHASECHK.TRANS64.TRYWAIT P1, [R5+URZ+0x38860], R4 ;  /* 0x03886004050075a7 */ /* 0x000ee4000802017f */
[----:B---3--:R-:W-:Y:S05]  /*15a20*/  @!P1 BRA `(.L_x_2282) ;  /* 0x0000002c00f49947 */ /* 0x008fea0003800000 */
.L_x_2366:
[----:B------:R-:W-:Y:S05]  /*15a30*/  @!P0 BRA `(.L_x_2283) ;  /* 0x0000000000048947 */ /* 0x000fea0003800000 */
[----:B------:R-:W-:Y:S01]  /*15a40*/  BPT.TRAP 0x1 ;  /* 0x000000040000795c */ /* 0x000fe20000300000 */
.L_x_2283:
[----:B----4-:R4:W0:Y:S02]  /*15a50*/  SYNCS.PHASECHK.TRANS64.TRYWAIT P0, [R3+URZ+0x38860], R0 ;  /* 0x03886000030075a7 */ /* 0x010824000800017f */
[----:B0-----:R-:W-:Y:S05]  /*15a60*/  @!P0 NANOSLEEP.SYNCS 0x989680 ;  /* 0x009896800000895d */ /* 0x001fea0003900000 */
[----:B------:R-:W0:Y:S02]  /*15a70*/  @!P0 SYNCS.PHASECHK.TRANS64 P0, [R3+URZ+0x38860], R0 ;  /* 0x03886000030085a7 */ /* 0x000e24000800007f */
[----:B0-----:R-:W-:Y:S05]  /*15a80*/  @!P0 BRA `(.L_x_2283) ;  /* 0xfffffffc00f08947 */ /* 0x001fea000383ffff */
.L_x_2193:
[----:B------:R-:W-:Y:S05]  /*15a90*/  BSYNC B6 ;  /* 0x0000000000067941 */ /* 0x000fea0003800000 */
.L_x_2190:
[----:B------:R-:W-:Y:S05]  /*15aa0*/  EXIT ;  /* 0x000000000000794d */ /* 0x000fea0003800000 */
.L_x_2197:
[----:B------:R-:W-:-:S13]  /*15ab0*/  R2UR UR4, R16 ;  /* 0x00000000100472ca */ /* 0x000fda00000e0000 */
[----:B0-----:R-:W-:-:S04]  /*15ac0*/  MOV R3, UR4 ;  /* 0x0000000400037c02 */ /* 0x001fc80008000f00 */
[----:B------:R0:W1:Y:S03]  /*15ad0*/  SYNCS.PHASECHK.TRANS64.TRYWAIT P0, [R3+URZ+0x38800], R0 ;  /* 0x03880000030075a7 */ /* 0x000066000800017f */
[----:B-1----:R-:W-:Y:S05]  /*15ae0*/  @!P0 NANOSLEEP.SYNCS 0x989680 ;  /* 0x009896800000895d */ /* 0x002fea0003900000 */
[----:B------:R-:W1:Y:S02]  /*15af0*/  @!P0 SYNCS.PHASECHK.TRANS64 P0, [R3+URZ+0x38800], R0 ;  /* 0x03880000030085a7 */ /* 0x000e64000800007f */
[----:B-1----:R-:W-:Y:S05]  /*15b00*/  @!P0 BRA `(.L_x_2197) ;  /* 0xfffffffc00e88947 */ /* 0x002fea000383ffff */
[----:B------:R-:W-:Y:S05]  /*15b10*/  BRA `(.L_x_2284) ;  /* 0xfffffeb800b47947 */ /* 0x000fea000383ffff */
.L_x_2201:
[----:B------:R-:W-:-:S13]  /*15b20*/  R2UR UR4, R16 ;  /* 0x00000000100472ca */ /* 0x000fda00000e0000 */
[----:B0-----:R-:W-:-:S04]  /*15b30*/  IMAD.U32 R3, RZ, RZ, UR4 ;  /* 0x00000004ff037e24 */ /* 0x001fc8000f8e00ff */
[----:B------:R0:W2:Y:S03]  /*15b40*/  SYNCS.PHASECHK.TRANS64.TRYWAIT P1, [R3+URZ+0x38830], R0 ;  /* 0x03883000030075a7 */ /* 0x0000a6000802017f */
[----:B--2---:R-:W-:Y:S05]  /*15b50*/  @!P1 NANOSLEEP.SYNCS 0x989680 ;  /* 0x009896800000995d */ /* 0x004fea0003900000 */
[----:B------:R-:W2:Y:S02]  /*15b60*/  @!P1 SYNCS.PHASECHK.TRANS64 P1, [R3+URZ+0x38830], R0 ;  /* 0x03883000030095a7 */ /* 0x000ea4000802007f */
[----:B--2---:R-:W-:Y:S05]  /*15b70*/  @!P1 BRA `(.L_x_2201) ;  /* 0xfffffffc00e89947 */ /* 0x004fea000383ffff */
[----:B------:R-:W-:Y:S05]  /*15b80*/  BRA `(.L_x_2200) ;  /* 0xfffffeb800dc7947 */ /* 0x000fea000383ffff */
.L_x_2207:
[----:B------:R-:W-:-:S13]  /*15b90*/  R2UR UR6, R214 ;  /* 0x00000000d60672ca */ /* 0x000fda00000e0000 */
[----:B-1----:R-:W-:-:S04]  /*15ba0*/  IMAD.U32 R6, RZ, RZ, UR6 ;  /* 0x00000006ff067e24 */ /* 0x002fc8000f8e00ff */
[----:B------:R1:W2:Y:S03]  /*15bb0*/  SYNCS.PHASECHK.TRANS64.TRYWAIT P1, [R6+URZ+0x38830], R3 ;  /* 0x03883003060075a7 */ /* 0x0002a6000802017f */
[----:B--2---:R-:W-:Y:S05]  /*15bc0*/  @!P1 NANOSLEEP.SYNCS 0x989680 ;  /* 0x009896800000995d */ /* 0x004fea0003900000 */
[----:B------:R-:W2:Y:S02]  /*15bd0*/  @!P1 SYNCS.PHASECHK.TRANS64 P1, [R6+URZ+0x38830], R3 ;  /* 0x03883003060095a7 */ /* 0x000ea4000802007f */
[----:B--2---:R-:W-:Y:S05]  /*15be0*/  @!P1 BRA `(.L_x_2207) ;  /* 0xfffffffc00e89947 */ /* 0x004fea000383ffff */
[----:B------:R-:W-:Y:S05]  /*15bf0*/  BRA `(.L_x_2206) ;  /* 0xfffffefc00d47947 */ /* 0x000fea000383ffff */
.L_x_2211:
[----:B-1----:R-:W-:-:S04]  /*15c00*/  MOV R3, UR10 ;  /* 0x0000000a00037c02 */ /* 0x002fc80008000f00 */
[----:B------:R1:W2:Y:S03]  /*15c10*/  SYNCS.PHASECHK.TRANS64.TRYWAIT P1, [R3+URZ+0x38850], R0 ;  /* 0x03885000030075a7 */ /* 0x0002a6000802017f */
[----:B--2---:R-:W-:Y:S05]  /*15c20*/  @!P1 NANOSLEEP.SYNCS 0x989680 ;  /* 0x009896800000995d */ /* 0x004fea0003900000 */
[----:B------:R-:W2:Y:S02]  /*15c30*/  @!P1 SYNCS.PHASECHK.TRANS64 P1, [R3+URZ+0x38850], R0 ;  /* 0x03885000030095a7 */ /* 0x000ea4000802007f */
[----:B--2---:R-:W-:Y:S05]  /*15c40*/  @!P1 BRA `(.L_x_2211) ;  /* 0xfffffffc00ec9947 */ /* 0x004fea000383ffff */
[----:B------:R-:W-:Y:S05]  /*15c50*/  BRA `(.L_x_2210) ;  /* 0xffffff2400ec7947 */ /* 0x000fea000383ffff */
.L_x_2219:
[----:B------:R-:W-:-:S13]  /*15c60*/  R2UR UR6, R213 ;  /* 0x00000000d50672ca */ /* 0x000fda00000e0000 */
[----:B-1----:R-:W-:-:S04]  /*15c70*/  IMAD.U32 R6, RZ, RZ, UR6 ;  /* 0x00000006ff067e24 */ /* 0x002fc8000f8e00ff */
[----:B------:R1:W2:Y:S03]  /*15c80*/  SYNCS.PHASECHK.TRANS64.TRYWAIT P1, [R6+URZ+0x38830], R3 ;  /* 0x03883003060075a7 */ /* 0x0002a6000802017f */
[----:B--2---:R-:W-:Y:S05]  /*15c90*/  @!P1 NANOSLEEP.SYNCS 0x989680 ;  /* 0x009896800000995d */ /* 0x004fea0003900000 */
[----:B------:R-:W2:Y:S02]  /*15ca0*/  @!P1 SYNCS.PHASECHK.TRANS64 P1, [R6+URZ+0x38830], R3 ;  /* 0x03883003060095a7 */ /* 0x000ea4000802007f */
[----:B--2---:R-:W-:Y:S05]  /*15cb0*/  @!P1 BRA `(.L_x_2219) ;  /* 0xfffffffc00e89947 */ /* 0x004fea000383ffff */
[----:B------:R-:W-:Y:S05]  /*15cc0*/  BRA `(.L_x_2218) ;  /* 0xffffff4400587947 */ /* 0x000fea000383ffff */
.L_x_2223:
[----:B-1----:R-:W-:-:S04]  /*15cd0*/  IMAD.U32 R3, RZ, RZ, UR14 ;  /* 0x0000000eff037e24 */ /* 0x002fc8000f8e00ff */
[----:B------:R1:W2:Y:S03]  /*15ce0*/  SYNCS.PHASECHK.TRANS64.TRYWAIT P1, [R3+URZ+0x38850], R0 ;  /* 0x03885000030075a7 */ /* 0x0002a6000802017f */
[----:B--2---:R-:W-:Y:S05]  /*15cf0*/  @!P1 NANOSLEEP.SYNCS 0x989680 ;  /* 0x009896800000995d */ /* 0x004fea0003900000 */
[----:B------:R-:W2:Y:S02]  /*15d00*/  @!P1 SYNCS.PHASECHK.TRANS64 P1, [R3+URZ+0x38850], R0 ;  /* 0x03885000030095a7 */ /* 0x000ea4000802007f */
[----:B--2---:R-:W-:Y:S05]  /*15d10*/  @!P1 BRA `(.L_x_2223) ;  /* 0xfffffffc00ec9947 */ /* 0x004fea000383ffff */
[----:B------:R-:W-:Y:S05]  /*15d20*/  BRA `(.L_x_2222) ;  /* 0xffffff6c00987947 */ /* 0x000fea000383ffff */
.L_x_2230:
[----:B-1----:R-:W-:-:S04]  /*15d30*/  MOV R5, UR5 ;  /* 0x0000000500057c02 */ /* 0x002fc80008000f00 */
[----:B------:R1:W2:Y:S03]  /*15d40*/  SYNCS.PHASECHK.TRANS64.TRYWAIT P1, [R5+URZ+0x38850], R0 ;  /* 0x03885000050075a7 */ /* 0x0002a6000802017f */
[----:B--2---:R-:W-:Y:S05]  /*15d50*/  @!P1 NANOSLEEP.SYNCS 0x989680 ;  /* 0x009896800000995d */ /* 0x004fea0003900000 */
[----:B------:R-:W2:Y:S02]  /*15d60*/  @!P1 SYNCS.PHASECHK.TRANS64 P1, [R5+URZ+0x38850], R0 ;  /* 0x03885000050095a7 */ /* 0x000ea4000802007f */
[----:B--2---:R-:W-:Y:S05]  /*15d70*/  @!P1 BRA `(.L_x_2230) ;  /* 0xfffffffc00ec9947 */ /* 0x004fea000383ffff */
[----:B------:R-:W-:Y:S05]  /*15d80*/  BRA `(.L_x_2229) ;  /* 0xffffff8800fc7947 */ /* 0x000fea000383ffff */
.L_x_2242:
[----:B------:R-:W-:Y:S01]  /*15d90*/  IMAD.MOV.U32 R13, RZ, RZ, R27 ;  /* 0x000000ffff0d7224 */ /* 0x000fe200078e001b */
[----:B------:R-:W-:Y:S01]  /*15da0*/  MOV R11, 0x1f ;  /* 0x0000001f000b7802 */ /* 0x000fe20000000f00 */
[----:B------:R-:W-:Y:S02]  /*15db0*/  IMAD.MOV.U32 R12, RZ, RZ, RZ ;  /* 0x000000ffff0c7224 */ /* 0x000fe400078e00ff */
[----:B------:R-:W-:-:S07]  /*15dc0*/  IMAD.MOV.U32 R15, RZ, RZ, -0x1 ;  /* 0xffffffffff0f7424 */ /* 0x000fce00078e00ff */
[----:B-----5:R-:W-:Y:S05]  /*15dd0*/  WARPSYNC.COLLECTIVE R15, `(.L_x_2285) ;  /* 0x000000000f087348 */ /* 0x020fea0003c00000 */
[----:B------:R0:W1:Y:S02]  /*15de0*/  SHFL.IDX P6, R14, R13, R12, R11 ;  /* 0x0000000c0d0e7389 */ /* 0x00006400000c000b */
[----:B01---5:R-:W-:Y:S01]  /*15df0*/  ENDCOLLECTIVE ;  /* 0x000000000000791b */ /* 0x023fe20003800000 */
.L_x_2285:
[----:B------:R-:W-:Y:S05]  /*15e00*/  BRA `(.L_x_2286) ;  /* 0xffffffc800f47947 */ /* 0x000fea000383ffff */
.L_x_2244:
[----:B0-----:R-:W-:-:S04]  /*15e10*/  IMAD.U32 R3, RZ, RZ, UR44 ;  /* 0x0000002cff037e24 */ /* 0x001fc8000f8e00ff */
[----:B------:R0:W1:Y:S03]  /*15e20*/  SYNCS.PHASECHK.TRANS64.TRYWAIT P0, [R3+URZ+0x38840], R2 ;  /* 0x03884002030075a7 */ /* 0x000066000800017f */
[----:B-1----:R-:W-:Y:S05]  /*15e30*/  @!P0 NANOSLEEP.SYNCS 0x989680 ;  /* 0x009896800000895d */ /* 0x002fea0003900000 */
[----:B------:R-:W1:Y:S02]  /*15e40*/  @!P0 SYNCS.PHASECHK.TRANS64 P0, [R3+URZ+0x38840], R2 ;  /* 0x03884002030085a7 */ /* 0x000e64000800007f */
[----:B-1----:R-:W-:Y:S05]  /*15e50*/  @!P0 BRA `(.L_x_2244) ;  /* 0xfffffffc00ec8947 */ /* 0x002fea000383ffff */
[----:B------:R-:W-:Y:S05]  /*15e60*/  BRA `(.L_x_2287) ;  /* 0xffffffcc00847947 */ /* 0x000fea000383ffff */
.L_x_2245:
        /* <DEDUP_REMOVED lines=8> */
.L_x_2289:
[----:B------:R-:W-:Y:S05]  /*15ef0*/  BSYNC B0 ;  /* 0x0000000000007941 */ /* 0x000fea0003800000 */
.L_x_2288:
[----:B------:R-:W-:Y:S01]  /*15f00*/  IMAD.MOV.U32 R13, RZ, RZ, R0 ;  /* 0x000000ffff0d7224 */ /* 0x000fe200078e0000 */
[----:B------:R-:W-:Y:S01]  /*15f10*/  MOV R12, RZ ;  /* 0x000000ff000c7202 */ /* 0x000fe20000000f00 */
[----:B------:R-:W-:Y:S01]  /*15f20*/  IMAD.MOV.U32 R11, RZ, RZ, 0x181f ;  /* 0x0000181fff0b7424 */ /* 0x000fe200078e00ff */
[C---:B------:R-:W-:Y:S01]  /*15f30*/  LOP3.LUT P4, RZ, R16.reuse, 0x10, RZ, 0xc0, !PT ;  /* 0x0000001010ff7812 */ /* 0x040fe2000788c0ff */
[----:B------:R-:W-:Y:S01]  /*15f40*/  IMAD.MOV.U32 R15, RZ, RZ, -0x1 ;  /* 0xffffffffff0f7424 */ /* 0x000fe200078e00ff */
[C---:B------:R-:W-:Y:S01]  /*15f50*/  LOP3.LUT P3, RZ, R16.reuse, 0x8, RZ, 0xc0, !PT ;  /* 0x0000000810ff7812 */ /* 0x040fe2000786c0ff */
[----:B------:R-:W-:Y:S01]  /*15f60*/  IMAD.MOV.U32 R5, RZ, RZ, R14 ;  /* 0x000000ffff057224 */ /* 0x000fe200078e000e */
[----:B------:R-:W-:-:S13]  /*15f70*/  LOP3.LUT P2, RZ, R16, 0x4, RZ, 0xc0, !PT ;  /* 0x0000000410ff7812 */ /* 0x000fda000784c0ff */
[----:B------:R-:W-:Y:S05]  /*15f80*/  WARPSYNC.COLLECTIVE R15, `(.L_x_2290) ;  /* 0x000000000f087348 */ /* 0x000fea0003c00000 */
[----:B------:R0:W1:Y:S02]  /*15f90*/  SHFL.IDX P6, R14, R13, R12, R11 ;  /* 0x0000000c0d0e7389 */ /* 0x00006400000c000b */
[----:B01----:R-:W-:Y:S01]  /*15fa0*/  ENDCOLLECTIVE ;  /* 0x000000000000791b */ /* 0x003fe20003800000 */
.L_x_2290:
[----:B------:R-:W-:Y:S01]  /*15fb0*/  LOP3.LUT P1, RZ, R16, 0x2, RZ, 0xc0, !PT ;  /* 0x0000000210ff7812 */ /* 0x000fe2000782c0ff */
[----:B------:R-:W-:Y:S01]  /*15fc0*/  ULDC.64 UR4, c[0x0][0x208] ;  /* 0x0000820000047ab9 */ /* 0x000fe20000000a00 */
[----:B------:R-:W-:Y:S01]  /*15fd0*/  @P0 LEA R9, R31, UR44, 0x1 ;  /* 0x0000002c1f090c11 */ /* 0x000fe2000f8e08ff */
        /* <DEDUP_REMOVED lines=15> */
.L_x_2291:
[----:B------:R-:W-:Y:S01]  /*160d0*/  @P0 LEA R21, R31, UR44, 0x1 ;  /* 0x0000002c1f150c11 */ /* 0x000fe2000f8e08ff */
[----:B------:R-:W-:Y:S01]  /*160e0*/  IMAD.MOV.U32 R13, RZ, RZ, R0 ;  /* 0x000000ffff0d7224 */ /* 0x000fe200078e0000 */
[----:B------:R-:W-:-:S07]  /*160f0*/  MOV R3, R14 ;  /* 0x0000000e00037202 */ /* 0x000fce0000000f00 */
[----:B------:R-:W-:Y:S05]  /*16100*/  WARPSYNC.COLLECTIVE R15, `(.L_x_2292) ;  /* 0x000000000f087348 */ /* 0x000fea0003c00000 */
[----:B------:R0:W1:Y:S02]  /*16110*/  SHFL.IDX P6, R14, R13, R12, R11 ;  /* 0x0000000c0d0e7389 */ /* 0x00006400000c000b */
[----:B01----:R-:W-:Y:S01]  /*16120*/  ENDCOLLECTIVE ;  /* 0x000000000000791b */ /* 0x003fe20003800000 */
.L_x_2292:
        /* <DEDUP_REMOVED lines=16> */
.L_x_2293:
[----:B------:R-:W-:Y:S02]  /*16230*/  @P0 LEA R9, R31, UR44, 0x1 ;  /* 0x0000002c1f090c11 */ /* 0x000fe4000f8e08ff */
[----:B------:R-:W-:Y:S01]  /*16240*/  MOV R13, R0 ;  /* 0x00000000000d7202 */ /* 0x000fe20000000f00 */
[----:B------:R-:W-:-:S07]  /*16250*/  IMAD.MOV.U32 R5, RZ, RZ, R14 ;  /* 0x000000ffff057224 */ /* 0x000fce00078e000e */
[----:B------:R-:W-:Y:S05]  /*16260*/  WARPSYNC.COLLECTIVE R15, `(.L_x_2294) ;  /* 0x000000000f087348 */ /* 0x000fea0003c00000 */
[----:B------:R0:W1:Y:S02]  /*16270*/  SHFL.IDX P6, R14, R13, R12, R11 ;  /* 0x0000000c0d0e7389 */ /* 0x00006400000c000b */
[----:B01----:R-:W-:Y:S01]  /*16280*/  ENDCOLLECTIVE ;  /* 0x000000000000791b */ /* 0x003fe20003800000 */
.L_x_2294:
        /* <DEDUP_REMOVED lines=16> */
.L_x_2295:
[----:B------:R-:W-:Y:S01]  /*16390*/  @P0 LEA R21, R31, UR44, 0x1 ;  /* 0x0000002c1f150c11 */ /* 0x000fe2000f8e08ff */
[----:B------:R-:W-:Y:S02]  /*163a0*/  IMAD.MOV.U32 R13, RZ, RZ, R0 ;  /* 0x000000ffff0d7224 */ /* 0x000fe400078e0000 */
[----:B------:R-:W-:-:S07]  /*163b0*/  IMAD.MOV.U32 R3, RZ, RZ, R14 ;  /* 0x000000ffff037224 */ /* 0x000fce00078e000e */
[----:B------:R-:W-:Y:S05]  /*163c0*/  WARPSYNC.COLLECTIVE R15, `(.L_x_2296) ;  /* 0x000000000f087348 */ /* 0x000fea0003c00000 */
[----:B------:R0:W1:Y:S02]  /*163d0*/  SHFL.IDX P6, R14, R13, R12, R11 ;  /* 0x0000000c0d0e7389 */ /* 0x00006400000c000b */
[----:B01----:R-:W-:Y:S01]  /*163e0*/  ENDCOLLECTIVE ;  /* 0x000000000000791b */ /* 0x003fe20003800000 */
.L_x_2296:
        /* <DEDUP_REMOVED lines=15> */
.L_x_2297:
[----:B------:R-:W-:Y:S01]  /*164e0*/  IMAD.MOV.U32 R13, RZ, RZ, R0 ;  /* 0x000000ffff0d7224 */ /* 0x000fe200078e0000 */
[----:B------:R-:W-:-:S07]  /*164f0*/  MOV R4, R14 ;  /* 0x0000000e00047202 */ /* 0x000fce0000000f00 */
[----:B------:R-:W-:Y:S05]  /*16500*/  WARPSYNC.COLLECTIVE R15, `(.L_x_2298) ;  /* 0x000000000f087348 */ /* 0x000fea0003c00000 */
[----:B------:R0:W1:Y:S02]  /*16510*/  SHFL.IDX P6, R14, R13, R12, R11 ;  /* 0x0000000c0d0e7389 */ /* 0x00006400000c000b */
[----:B01----:R-:W-:Y:S01]  /*16520*/  ENDCOLLECTIVE ;  /* 0x000000000000791b */ /* 0x003fe20003800000 */
.L_x_2298:
[----:B------:R-:W-:Y:S05]  /*16530*/  BRA `(.L_x_2299) ;  /* 0xffffffc800f87947 */ /* 0x000fea000383ffff */
.L_x_2250:
[----:B------:R-:W-:Y:S01]  /*16540*/  IMAD.MOV.U32 R13, RZ, RZ, R6 ;  /* 0x000000ffff0d7224 */ /* 0x000fe200078e0006 */
[----:B------:R-:W-:Y:S01]  /*16550*/  MOV R12, RZ ;  /* 0x000000ff000c7202 */ /* 0x000fe20000000f00 */
[----:B------:R-:W-:Y:S01]  /*16560*/  IMAD.MOV.U32 R11, RZ, RZ, 0x181f ;  /* 0x0000181fff0b7424 */ /* 0x000fe200078e00ff */
[----:B------:R-:W-:Y:S01]  /*16570*/  MOV R8, UR46 ;  /* 0x0000002e00087c02 */ /* 0x000fe20008000f00 */
[----:B------:R-:W-:-:S04]  /*16580*/  IMAD.MOV.U32 R15, RZ, RZ, -0x1 ;  /* 0xffffffffff0f7424 */ /* 0x000fc800078e00ff */
[----:B------:R-:W-:-:S07]  /*16590*/  IMAD R8, R8, 0x80, R27 ;  /* 0x0000008008087824 */ /* 0x000fce00078e021b */
[----:B------:R-:W-:Y:S05]  /*165a0*/  WARPSYNC.COLLECTIVE R15, `(.L_x_2300) ;  /* 0x000000000f087348 */ /* 0x000fea0003c00000 */
[----:B------:R0:W1:Y:S02]  /*165b0*/  SHFL.IDX P6, R14, R13, R12, R11 ;  /* 0x0000000c0d0e7389 */ /* 0x00006400000c000b */
[----:B01----:R-:W-:Y:S01]  /*165c0*/  ENDCOLLECTIVE ;  /* 0x000000000000791b */ /* 0x003fe20003800000 */
.L_x_2300:
[----:B------:R-:W-:Y:S02]  /*165d0*/  VIADD R4, R8, 0x10 ;  /* 0x0000001008047836 */ /* 0x000fe40000000000 */
[----:B------:R-:W-:Y:S01]  /*165e0*/  IMAD.MOV.U32 R13, RZ, RZ, R0 ;  /* 0x000000ffff0d7224 */ /* 0x000fe200078e0000 */
[----:B------:R-:W-:-:S07]  /*165f0*/  MOV R3, R14 ;  /* 0x0000000e00037202 */ /* 0x000fce0000000f00 */
[----:B------:R-:W-:Y:S05]  /*16600*/  WARPSYNC.COLLECTIVE R15, `(.L_x_2301) ;  /* 0x000000000f087348 */ /* 0x000fea0003c00000 */
[----:B------:R0:W1:Y:S02]  /*16610*/  SHFL.IDX P6, R14, R13, R12, R11 ;  /* 0x0000000c0d0e7389 */ /* 0x00006400000c000b */
[----:B01----:R-:W-:Y:S01]  /*16620*/  ENDCOLLECTIVE ;  /* 0x000000000000791b */ /* 0x003fe20003800000 */
.L_x_2301:
[----:B------:R-:W-:Y:S01]  /*16630*/  ULDC UR4, c[0x0][0x288] ;  /* 0x0000a20000047ab9 */ /* 0x000fe20000000800 */
[----:B------:R-:W-:Y:S01]  /*16640*/  ULDC.64 UR6, c[0x0][0x208] ;  /* 0x0000820000067ab9 */ /* 0x000fe20000000a00 */
[----:B------:R-:W-:-:S05]  /*16650*/  IMAD R7, R7, UR4, RZ ;  /* 0x0000000407077c24 */ /* 0x000fca000f8e02ff */
[----:B------:R-:W-:Y:S02]  /*16660*/  ISETP.GE.AND P0, PT, R8, R7, PT ;  /* 0x000000070800720c */ /* 0x000fe40003f06270 */
[----:B------:R-:W-:Y:S01]  /*16670*/  MOV R13, R6 ;  /* 0x00000006000d7202 */ /* 0x000fe20000000f00 */
[----:B------:R-:W-:-:S10]  /*16680*/  IMAD.MOV.U32 R12, RZ, RZ, 0x1 ;  /* 0x00000001ff0c7424 */ /* 0x000fd400078e00ff */
[----:B------:R-:W-:Y:S01]  /*16690*/  @!P0 LEA R9, R31, UR44, 0x1 ;  /* 0x0000002c1f098c11 */ /* 0x000fe2000f8e08ff */
        /* <DEDUP_REMOVED lines=13> */
.L_x_2302:
[----:B------:R-:W-:Y:S01]  /*16770*/  VIADD R2, R8, 0x20 ;  /* 0x0000002008027836 */ /* 0x000fe20000000000 */
[----:B------:R-:W-:Y:S02]  /*16780*/  @!P0 LEA R21, R31, UR44, 0x1 ;  /* 0x0000002c1f158c11 */ /* 0x000fe4000f8e08ff */
[----:B------:R-:W-:Y:S01]  /*16790*/  MOV R13, R0 ;  /* 0x00000000000d7202 */ /* 0x000fe20000000f00 */
[----:B------:R-:W-:-:S07]  /*167a0*/  IMAD.MOV.U32 R5, RZ, RZ, R14 ;  /* 0x000000ffff057224 */ /* 0x000fce00078e000e */
[----:B------:R-:W-:Y:S05]  /*167b0*/  WARPSYNC.COLLECTIVE R15, `(.L_x_2303) ;  /* 0x000000000f087348 */ /* 0x000fea0003c00000 */
[----:B------:R0:W1:Y:S02]  /*167c0*/  SHFL.IDX P6, R14, R13, R12, R11 ;  /* 0x0000000c0d0e7389 */ /* 0x00006400000c000b */
[----:B01----:R-:W-:Y:S01]  /*167d0*/  ENDCOLLECTIVE ;  /* 0x000000000000791b */ /* 0x003fe20003800000 */
.L_x_2303:
        /* <DEDUP_REMOVED lines=16> */
.L_x_2304:
[----:B------:R-:W-:Y:S01]  /*168e0*/  VIADD R4, R8, 0x30 ;  /* 0x0000003008047836 */ /* 0x000fe20000000000 */
[----:B------:R-:W-:Y:S02]  /*168f0*/  @!P0 LEA R9, R31, UR44, 0x1 ;  /* 0x0000002c1f098c11 */ /* 0x000fe4000f8e08ff */
[----:B------:R-:W-:Y:S01]  /*16900*/  MOV R13, R0 ;  /* 0x00000000000d7202 */ /* 0x000fe20000000f00 */
[----:B------:R-:W-:-:S07]  /*16910*/  IMAD.MOV.U32 R3, RZ, RZ, R14 ;  /* 0x000000ffff037224 */ /* 0x000fce00078e000e */
[----:B------:R-:W-:Y:S05]  /*16920*/  WARPSYNC.COLLECTIVE R15, `(.L_x_2305) ;  /* 0x000000000f087348 */ /* 0x000fea0003c00000 */
[----:B------:R0:W1:Y:S02]  /*16930*/  SHFL.IDX P6, R14, R13, R12, R11 ;  /* 0x0000000c0d0e7389 */ /* 0x00006400000c000b */
[----:B01----:R-:W-:Y:S01]  /*16940*/  ENDCOLLECTIVE ;  /* 0x000000000000791b */ /* 0x003fe20003800000 */
.L_x_2305:
        /* <DEDUP_REMOVED lines=16> */
.L_x_2306:
[----:B------:R-:W-:Y:S01]  /*16a50*/  VIADD R2, R8, 0x40 ;  /* 0x0000004008027836 */ /* 0x000fe20000000000 */
[----:B------:R-:W-:Y:S02]  /*16a60*/  @!P0 LEA R21, R31, UR44, 0x1 ;  /* 0x0000002c1f158c11 */ /* 0x000fe4000f8e08ff */
[----:B------:R-:W-:Y:S01]  /*16a70*/  MOV R13, R0 ;  /* 0x00000000000d7202 */ /* 0x000fe20000000f00 */
[----:B------:R-:W-:-:S07]  /*16a80*/  IMAD.MOV.U32 R5, RZ, RZ, R14 ;  /* 0x000000ffff057224 */ /* 0x000fce00078e000e */
[----:B------:R-:W-:Y:S05]  /*16a90*/  WARPSYNC.COLLECTIVE R15, `(.L_x_2307) ;  /* 0x000000000f087348 */ /* 0x000fea0003c00000 */
[----:B------:R0:W1:Y:S02]  /*16aa0*/  SHFL.IDX P6, R14, R13, R12, R11 ;  /* 0x0000000c0d0e7389 */ /* 0x00006400000c000b */
[----:B01----:R-:W-:Y:S01]  /*16ab0*/  ENDCOLLECTIVE ;  /* 0x000000000000791b */ /* 0x003fe20003800000 */
.L_x_2307:
        /* <DEDUP_REMOVED lines=16> */
.L_x_2308:
[----:B------:R-:W-:Y:S01]  /*16bc0*/  VIADD R4, R8, 0x50 ;  /* 0x0000005008047836 */ /* 0x000fe20000000000 */
[----:B------:R-:W-:Y:S02]  /*16bd0*/  @!P0 LEA R9, R31, UR44, 0x1 ;  /* 0x0000002c1f098c11 */ /* 0x000fe4000f8e08ff */
[----:B------:R-:W-:Y:S01]  /*16be0*/  MOV R13, R0 ;  /* 0x00000000000d7202 */ /* 0x000fe20000000f00 */
[----:B------:R-:W-:-:S07]  /*16bf0*/  IMAD.MOV.U32 R3, RZ, RZ, R14 ;  /* 0x000000ffff037224 */ /* 0x000fce00078e000e */
[----:B------:R-:W-:Y:S05]  /*16c00*/  WARPSYNC.COLLECTIVE R15, `(.L_x_2309) ;  /* 0x000000000f087348 */ /* 0x000fea0003c00000 */
[----:B------:R0:W1:Y:S02]  /*16c10*/  SHFL.IDX P6, R14, R13, R12, R11 ;  /* 0x0000000c0d0e7389 */ /* 0x00006400000c000b */
[----:B01----:R-:W-:Y:S01]  /*16c20*/  ENDCOLLECTIVE ;  /* 0x000000000000791b */ /* 0x003fe20003800000 */
.L_x_2309:
        /* <DEDUP_REMOVED lines=16> */
.L_x_2310:
[----:B------:R-:W-:Y:S01]  /*16d30*/  VIADD R2, R8, 0x60 ;  /* 0x0000006008027836 */ /* 0x000fe20000000000 */
[----:B------:R-:W-:Y:S02]  /*16d40*/  @!P0 LEA R21, R31, UR44, 0x1 ;  /* 0x0000002c1f158c11 */ /* 0x000fe4000f8e08ff */
[----:B------:R-:W-:Y:S01]  /*16d50*/  MOV R13, R0 ;  /* 0x00000000000d7202 */ /* 0x000fe20000000f00 */
[----:B------:R-:W-:-:S07]  /*16d60*/  IMAD.MOV.U32 R5, RZ, RZ, R14 ;  /* 0x000000ffff057224 */ /* 0x000fce00078e000e */
[----:B------:R-:W-:Y:S05]  /*16d70*/  WARPSYNC.COLLECTIVE R15, `(.L_x_2311) ;  /* 0x000000000f087348 */ /* 0x000fea0003c00000 */
[----:B------:R0:W1:Y:S02]  /*16d80*/  SHFL.IDX P6, R14, R13, R12, R11 ;  /* 0x0000000c0d0e7389 */ /* 0x00006400000c000b */
[----:B01----:R-:W-:Y:S01]  /*16d90*/  ENDCOLLECTIVE ;  /* 0x000000000000791b */ /* 0x003fe20003800000 */
.L_x_2311:
        /* <DEDUP_REMOVED lines=16> */
.L_x_2312:
[----:B------:R-:W-:Y:S02]  /*16ea0*/  @!P0 LEA R9, R31, UR44, 0x1 ;  /* 0x0000002c1f098c11 */ /* 0x000fe4000f8e08ff */
[----:B------:R-:W-:Y:S01]  /*16eb0*/  MOV R13, R0 ;  /* 0x00000000000d7202 */ /* 0x000fe20000000f00 */
[----:B------:R-:W-:-:S07]  /*16ec0*/  IMAD.MOV.U32 R3, RZ, RZ, R14 ;  /* 0x000000ffff037224 */ /* 0x000fce00078e000e */
[----:B------:R-:W-:Y:S05]  /*16ed0*/  WARPSYNC.COLLECTIVE R15, `(.L_x_2313) ;  /* 0x000000000f087348 */ /* 0x000fea0003c00000 */
[----:B------:R0:W1:Y:S02]  /*16ee0*/  SHFL.IDX P6, R14, R13, R12, R11 ;  /* 0x0000000c0d0e7389 */ /* 0x00006400000c000b */
[----:B01----:R-:W-:Y:S01]  /*16ef0*/  ENDCOLLECTIVE ;  /* 0x000000000000791b */ /* 0x003fe20003800000 */
.L_x_2313:
        /* <DEDUP_REMOVED lines=15> */
.L_x_2314:
[----:B------:R-:W-:Y:S02]  /*16ff0*/  IMAD.MOV.U32 R13, RZ, RZ, R0 ;  /* 0x000000ffff0d7224 */ /* 0x000fe400078e0000 */
[----:B------:R-:W-:-:S07]  /*17000*/  IMAD.MOV.U32 R6, RZ, RZ, R14 ;  /* 0x000000ffff067224 */ /* 0x000fce00078e000e */
[----:B------:R-:W-:Y:S05]  /*17010*/  WARPSYNC.COLLECTIVE R15, `(.L_x_2315) ;  /* 0x000000000f087348 */ /* 0x000fea0003c00000 */
[----:B------:R0:W1:Y:S02]  /*17020*/  SHFL.IDX P6, R14, R13, R12, R11 ;  /* 0x0000000c0d0e7389 */ /* 0x00006400000c000b */
[----:B01----:R-:W-:Y:S01]  /*17030*/  ENDCOLLECTIVE ;  /* 0x000000000000791b */ /* 0x003fe20003800000 */
.L_x_2315:
[----:B------:R-:W-:Y:S05]  /*17040*/  BRA `(.L_x_2316) ;  /* 0xffffffcc00087947 */ /* 0x000fea000383ffff */
.L_x_2253:
[----:B0-----:R-:W-:-:S04]  /*17050*/  MOV R3, UR44 ;  /* 0x0000002c00037c02 */ /* 0x001fc80008000f00 */
[----:B------:R0:W1:Y:S03]  /*17060*/  SYNCS.PHASECHK.TRANS64.TRYWAIT P0, [R3+URZ+0x38820], R0 ;  /* 0x03882000030075a7 */ /* 0x000066000800017f */
[----:B-1----:R-:W-:Y:S05]  /*17070*/  @!P0 NANOSLEEP.SYNCS 0x989680 ;  /* 0x009896800000895d */ /* 0x002fea0003900000 */
[----:B------:R-:W1:Y:S02]  /*17080*/  @!P0 SYNCS.PHASECHK.TRANS64 P0, [R3+URZ+0x38820], R0 ;  /* 0x03882000030085a7 */ /* 0x000e64000800007f */
[----:B-1----:R-:W-:Y:S05]  /*17090*/  @!P0 BRA `(.L_x_2253) ;  /* 0xfffffffc00ec8947 */ /* 0x002fea000383ffff */
[----:B------:R-:W-:Y:S05]  /*170a0*/  BRA `(.L_x_2317) ;  /* 0xffffffcc00607947 */ /* 0x000fea000383ffff */
.L_x_2257:
[----:B-1----:R1:W2:Y:S02]  /*170b0*/  SYNCS.PHASECHK.TRANS64.TRYWAIT P0, [R19+URZ+0x38840], R2 ;  /* 0x03884002130075a7 */ /* 0x0022a4000800017f */
[----:B--2---:R-:W-:Y:S05]  /*170c0*/  @!P0 NANOSLEEP.SYNCS 0x989680 ;  /* 0x009896800000895d */ /* 0x004fea0003900000 */
[----:B------:R-:W2:Y:S02]  /*170d0*/  @!P0 SYNCS.PHASECHK.TRANS64 P0, [R19+URZ+0x38840], R2 ;  /* 0x03884002130085a7 */ /* 0x000ea4000800007f */
[----:B--2---:R-:W-:Y:S05]  /*170e0*/  @!P0 BRA `(.L_x_2257) ;  /* 0xfffffffc00f08947 */ /* 0x004fea000383ffff */
[----:B------:R-:W-:Y:S05]  /*170f0*/  BRA `(.L_x_2318) ;  /* 0xffffffd000647947 */ /* 0x000fea000383ffff */
.L_x_2258:
        /* <DEDUP_REMOVED lines=8> */
.L_x_2320:
[----:B------:R-:W-:Y:S05]  /*17180*/  BSYNC B1 ;  /* 0x0000000000017941 */ /* 0x000fea0003800000 */
.L_x_2319:
        /* <DEDUP_REMOVED lines=11> */
.L_x_2321:
        /* <DEDUP_REMOVED lines=20> */
.L_x_2322:
[----:B------:R-:W-:Y:S01]  /*17380*/  MOV R13, R24 ;  /* 0x00000018000d7202 */ /* 0x000fe20000000f00 */
[----:B------:R-:W-:-:S07]  /*17390*/  IMAD.MOV.U32 R5, RZ, RZ, R14 ;  /* 0x000000ffff057224 */ /* 0x000fce00078e000e */
[----:B------:R-:W-:Y:S05]  /*173a0*/  WARPSYNC.COLLECTIVE R15, `(.L_x_2323) ;  /* 0x000000000f087348 */ /* 0x000fea0003c00000 */
[----:B------:R0:W1:Y:S02]  /*173b0*/  SHFL.IDX P6, R14, R13, R12, R11 ;  /* 0x0000000c0d0e7389 */ /* 0x00006400000c000b */
[----:B01----:R-:W-:Y:S01]  /*173c0*/  ENDCOLLECTIVE ;  /* 0x000000000000791b */ /* 0x003fe20003800000 */
.L_x_2323:
        /* <DEDUP_REMOVED lines=17> */
.L_x_2324:
[----:B------:R-:W-:Y:S01]  /*174e0*/  IMAD.MOV.U32 R13, RZ, RZ, R24 ;  /* 0x000000ffff0d7224 */ /* 0x000fe200078e0018 */
[----:B------:R-:W-:-:S07]  /*174f0*/  MOV R5, R14 ;  /* 0x0000000e00057202 */ /* 0x000fce0000000f00 */
[----:B------:R-:W-:Y:S05]  /*17500*/  WARPSYNC.COLLECTIVE R15, `(.L_x_2325) ;  /* 0x000000000f087348 */ /* 0x000fea0003c00000 */
[----:B------:R0:W1:Y:S02]  /*17510*/  SHFL.IDX P6, R14, R13, R12, R11 ;  /* 0x0000000c0d0e7389 */ /* 0x00006400000c000b */
[----:B01----:R-:W-:Y:S01]  /*17520*/  ENDCOLLECTIVE ;  /* 0x000000000000791b */ /* 0x003fe20003800000 */
.L_x_2325:
        /* <DEDUP_REMOVED lines=18> */
.L_x_2326:
[----:B------:R-:W-:Y:S02]  /*17650*/  IMAD.MOV.U32 R13, RZ, RZ, R24 ;  /* 0x000000ffff0d7224 */ /* 0x000fe400078e0018 */
[----:B------:R-:W-:-:S07]  /*17660*/  IMAD.MOV.U32 R32, RZ, RZ, R14 ;  /* 0x000000ffff207224 */ /* 0x000fce00078e000e */
[----:B------:R-:W-:Y:S05]  /*17670*/  WARPSYNC.COLLECTIVE R15, `(.L_x_2327) ;  /* 0x000000000f087348 */ /* 0x000fea0003c00000 */
[----:B------:R0:W1:Y:S02]  /*17680*/  SHFL.IDX P6, R14, R13, R12, R11 ;  /* 0x0000000c0d0e7389 */ /* 0x00006400000c000b */
[----:B01----:R-:W-:Y:S01]  /*17690*/  ENDCOLLECTIVE ;  /* 0x000000000000791b */ /* 0x003fe20003800000 */
.L_x_2327:
        /* <DEDUP_REMOVED lines=19> */
.L_x_2328:
[----:B------:R-:W-:Y:S01]  /*177d0*/  MOV R13, R24 ;  /* 0x00000018000d7202 */ /* 0x000fe20000000f00 */
[----:B------:R-:W-:-:S07]  /*177e0*/  IMAD.MOV.U32 R27, RZ, RZ, R14 ;  /* 0x000000ffff1b7224 */ /* 0x000fce00078e000e */
[----:B------:R-:W-:Y:S05]  /*177f0*/  WARPSYNC.COLLECTIVE R15, `(.L_x_2329) ;  /* 0x000000000f087348 */ /* 0x000fea0003c00000 */
[----:B------:R0:W1:Y:S02]  /*17800*/  SHFL.IDX P6, R14, R13, R12, R11 ;  /* 0x0000000c0d0e7389 */ /* 0x00006400000c000b */
[----:B01----:R-:W-:Y:S01]  /*17810*/  ENDCOLLECTIVE ;  /* 0x000000000000791b */ /* 0x003fe20003800000 */
.L_x_2329:
[----:B------:R-:W-:Y:S05]  /*17820*/  BRA `(.L_x_2330) ;  /* 0xffffffcc00c07947 */ /* 0x000fea000383ffff */
.L_x_2263:
[----:B0-----:R0:W2:Y:S02]  /*17830*/  SYNCS.PHASECHK.TRANS64.TRYWAIT P0, [R4+URZ+0x38860], R3 ;  /* 0x03886003040075a7 */ /* 0x0010a4000800017f */
[----:B--2---:R-:W-:Y:S05]  /*17840*/  @!P0 NANOSLEEP.SYNCS 0x989680 ;  /* 0x009896800000895d */ /* 0x004fea0003900000 */
[----:B------:R-:W2:Y:S02]  /*17850*/  @!P0 SYNCS.PHASECHK.TRANS64 P0, [R4+URZ+0x38860], R3 ;  /* 0x03886003040085a7 */ /* 0x000ea4000800007f */
[----:B--2---:R-:W-:Y:S05]  /*17860*/  @!P0 BRA `(.L_x_2263) ;  /* 0xfffffffc00f08947 */ /* 0x004fea000383ffff */
[----:B------:R-:W-:Y:S05]  /*17870*/  BRA `(.L_x_2331) ;  /* 0xffffffd0003c7947 */ /* 0x000fea000383ffff */
.L_x_2264:
        /* <DEDUP_REMOVED lines=8> */
.L_x_2333:
[----:B------:R-:W-:Y:S05]  /*17900*/  BSYNC B1 ;  /* 0x0000000000017941 */ /* 0x000fea0003800000 */
.L_x_2332:
        /* <DEDUP_REMOVED lines=9> */
.L_x_2334:
        /* <DEDUP_REMOVED lines=19> */
.L_x_2335:
[----:B------:R-:W-:Y:S02]  /*17ad0*/  IMAD.MOV.U32 R13, RZ, RZ, R17 ;  /* 0x000000ffff0d7224 */ /* 0x000fe400078e0011 */
[----:B------:R-:W-:-:S07]  /*17ae0*/  IMAD.MOV.U32 R3, RZ, RZ, R14 ;  /* 0x000000ffff037224 */ /* 0x000fce00078e000e */
[----:B------:R-:W-:Y:S05]  /*17af0*/  WARPSYNC.COLLECTIVE R15, `(.L_x_2336) ;  /* 0x000000000f087348 */ /* 0x000fea0003c00000 */
[----:B------:R0:W1:Y:S02]  /*17b00*/  SHFL.IDX P6, R14, R13, R12, R11 ;  /* 0x0000000c0d0e7389 */ /* 0x00006400000c000b */
[----:B01----:R-:W-:Y:S01]  /*17b10*/  ENDCOLLECTIVE ;  /* 0x000000000000791b */ /* 0x003fe20003800000 */
.L_x_2336:
        /* <DEDUP_REMOVED lines=19> */
.L_x_2337:
[----:B------:R-:W-:Y:S01]  /*17c50*/  IMAD.MOV.U32 R13, RZ, RZ, R17 ;  /* 0x000000ffff0d7224 */ /* 0x000fe200078e0011 */
[----:B------:R-:W-:-:S07]  /*17c60*/  MOV R3, R14 ;  /* 0x0000000e00037202 */ /* 0x000fce0000000f00 */
[----:B------:R-:W-:Y:S05]  /*17c70*/  WARPSYNC.COLLECTIVE R15, `(.L_x_2338) ;  /* 0x000000000f087348 */ /* 0x000fea0003c00000 */
[----:B------:R0:W1:Y:S02]  /*17c80*/  SHFL.IDX P6, R14, R13, R12, R11 ;  /* 0x0000000c0d0e7389 */ /* 0x00006400000c000b */
[----:B01----:R-:W-:Y:S01]  /*17c90*/  ENDCOLLECTIVE ;  /* 0x000000000000791b */ /* 0x003fe20003800000 */
.L_x_2338:
        /* <DEDUP_REMOVED lines=19> */
.L_x_2339:
[----:B------:R-:W-:Y:S01]  /*17dd0*/  MOV R13, R17 ;  /* 0x00000011000d7202 */ /* 0x000fe20000000f00 */
[----:B------:R-:W-:-:S07]  /*17de0*/  IMAD.MOV.U32 R3, RZ, RZ, R14 ;  /* 0x000000ffff037224 */ /* 0x000fce00078e000e */
[----:B------:R-:W-:Y:S05]  /*17df0*/  WARPSYNC.COLLECTIVE R15, `(.L_x_2340) ;  /* 0x000000000f087348 */ /* 0x000fea0003c00000 */
[----:B------:R0:W1:Y:S02]  /*17e00*/  SHFL.IDX P6, R14, R13, R12, R11 ;  /* 0x0000000c0d0e7389 */ /* 0x00006400000c000b */
[----:B01----:R-:W-:Y:S01]  /*17e10*/  ENDCOLLECTIVE ;  /* 0x000000000000791b */ /* 0x003fe20003800000 */
.L_x_2340:
        /* <DEDUP_REMOVED lines=19> */
.L_x_2341:
[----:B------:R-:W-:Y:S02]  /*17f50*/  IMAD.MOV.U32 R13, RZ, RZ, R17 ;  /* 0x000000ffff0d7224 */ /* 0x000fe400078e0011 */
[----:B------:R-:W-:-:S07]  /*17f60*/  IMAD.MOV.U32 R18, RZ, RZ, R14 ;  /* 0x000000ffff127224 */ /* 0x000fce00078e000e */
[----:B------:R-:W-:Y:S05]  /*17f70*/  WARPSYNC.COLLECTIVE R15, `(.L_x_2342) ;  /* 0x000000000f087348 */ /* 0x000fea0003c00000 */
[----:B------:R0:W1:Y:S02]  /*17f80*/  SHFL.IDX P6, R14, R13, R12, R11 ;  /* 0x0000000c0d0e7389 */ /* 0x00006400000c000b */
[----:B01----:R-:W-:Y:S01]  /*17f90*/  ENDCOLLECTIVE ;  /* 0x000000000000791b */ /* 0x003fe20003800000 */
.L_x_2342:
[----:B------:R-:W-:Y:S05]  /*17fa0*/  BRA `(.L_x_2343) ;  /* 0xffffffcc00547947 */ /* 0x000fea000383ffff */
.L_x_2270:
[----:B0-----:R0:W1:Y:S02]  /*17fb0*/  SYNCS.PHASECHK.TRANS64.TRYWAIT P0, [R0+URZ+0x38860], R3 ;  /* 0x03886003000075a7 */ /* 0x001064000800017f */
[----:B-1----:R-:W-:Y:S05]  /*17fc0*/  @!P0 NANOSLEEP.SYNCS 0x989680 ;  /* 0x009896800000895d */ /* 0x002fea0003900000 */
[----:B------:R-:W1:Y:S02]  /*17fd0*/  @!P0 SYNCS.PHASECHK.TRANS64 P0, [R0+URZ+0x38860], R3 ;  /* 0x03886003000085a7 */ /* 0x000e64000800007f */
[----:B-1----:R-:W-:Y:S05]  /*17fe0*/  @!P0 BRA `(.L_x_2270) ;  /* 0xfffffffc00f08947 */ /* 0x002fea000383ffff */
[----:B------:R-:W-:Y:S05]  /*17ff0*/  BRA `(.L_x_2344) ;  /* 0xffffffd0005c7947 */ /* 0x000fea000383ffff */
.L_x_2271:
        /* <DEDUP_REMOVED lines=8> */
.L_x_2346:
[----:B------:R-:W-:Y:S05]  /*18080*/  BSYNC B0 ;  /* 0x0000000000007941 */ /* 0x000fea0003800000 */
.L_x_2345:
        /* <DEDUP_REMOVED lines=9> */
.L_x_2347:
        /* <DEDUP_REMOVED lines=26> */
.L_x_2348:
[----:B------:R-:W-:Y:S01]  /*182c0*/  IMAD.MOV.U32 R13, RZ, RZ, R17 ;  /* 0x000000ffff0d7224 */ /* 0x000fe200078e0011 */
[----:B------:R-:W-:-:S07]  /*182d0*/  MOV R6, R14 ;  /* 0x0000000e00067202 */ /* 0x000fce0000000f00 */
[----:B------:R-:W-:Y:S05]  /*182e0*/  WARPSYNC.COLLECTIVE R15, `(.L_x_2349) ;  /* 0x000000000f087348 */ /* 0x000fea0003c00000 */
[----:B------:R0:W1:Y:S02]  /*182f0*/  SHFL.IDX P6, R14, R13, R12, R11 ;  /* 0x0000000c0d0e7389 */ /* 0x00006400000c000b */
[----:B01----:R-:W-:Y:S01]  /*18300*/  ENDCOLLECTIVE ;  /* 0x000000000000791b */ /* 0x003fe20003800000 */
.L_x_2349:
        /* <DEDUP_REMOVED lines=20> */
.L_x_2350:
[----:B------:R-:W-:Y:S01]  /*18450*/  IMAD.MOV.U32 R13, RZ, RZ, R17 ;  /* 0x000000ffff0d7224 */ /* 0x000fe200078e0011 */
[----:B------:R-:W-:-:S07]  /*18460*/  MOV R6, R14 ;  /* 0x0000000e00067202 */ /* 0x000fce0000000f00 */
[----:B------:R-:W-:Y:S05]  /*18470*/  WARPSYNC.COLLECTIVE R15, `(.L_x_2351) ;  /* 0x000000000f087348 */ /* 0x000fea0003c00000 */
[----:B------:R0:W1:Y:S02]  /*18480*/  SHFL.IDX P6, R14, R13, R12, R11 ;  /* 0x0000000c0d0e7389 */ /* 0x00006400000c000b */
[----:B01----:R-:W-:Y:S01]  /*18490*/  ENDCOLLECTIVE ;  /* 0x000000000000791b */ /* 0x003fe20003800000 */
.L_x_2351:
        /* <DEDUP_REMOVED lines=20> */
.L_x_2352:
[----:B------:R-:W-:Y:S01]  /*185e0*/  IMAD.MOV.U32 R13, RZ, RZ, R17 ;  /* 0x000000ffff0d7224 */ /* 0x000fe200078e0011 */
[----:B------:R-:W-:-:S07]  /*185f0*/  MOV R6, R14 ;  /* 0x0000000e00067202 */ /* 0x000fce0000000f00 */
[----:B------:R-:W-:Y:S05]  /*18600*/  WARPSYNC.COLLECTIVE R15, `(.L_x_2353) ;  /* 0x000000000f087348 */ /* 0x000fea0003c00000 */
[----:B------:R0:W1:Y:S02]  /*18610*/  SHFL.IDX P6, R14, R13, R12, R11 ;  /* 0x0000000c0d0e7389 */ /* 0x00006400000c000b */
[----:B01----:R-:W-:Y:S01]  /*18620*/  ENDCOLLECTIVE ;  /* 0x000000000000791b */ /* 0x003fe20003800000 */
.L_x_2353:
        /* <DEDUP_REMOVED lines=19> */
.L_x_2354:
[----:B------:R-:W-:Y:S01]  /*18760*/  IMAD.MOV.U32 R13, RZ, RZ, R17 ;  /* 0x000000ffff0d7224 */ /* 0x000fe200078e0011 */
[----:B------:R-:W-:-:S07]  /*18770*/  MOV R18, R14 ;  /* 0x0000000e00127202 */ /* 0x000fce0000000f00 */
[----:B------:R-:W-:Y:S05]  /*18780*/  WARPSYNC.COLLECTIVE R15, `(.L_x_2355) ;  /* 0x000000000f087348 */ /* 0x000fea0003c00000 */
[----:B------:R0:W1:Y:S02]  /*18790*/  SHFL.IDX P6, R14, R13, R12, R11 ;  /* 0x0000000c0d0e7389 */ /* 0x00006400000c000b */
[----:B01----:R-:W-:Y:S01]  /*187a0*/  ENDCOLLECTIVE ;  /* 0x000000000000791b */ /* 0x003fe20003800000 */
.L_x_2355:
[----:B------:R-:W-:Y:S05]  /*187b0*/  BRA `(.L_x_2356) ;  /* 0xffffffcc00687947 */ /* 0x000fea000383ffff */
.L_x_2274:
[----:B0-----:R0:W1:Y:S02]  /*187c0*/  SYNCS.PHASECHK.TRANS64.TRYWAIT P0, [R7+URZ+0x38820], R6 ;  /* 0x03882006070075a7 */ /* 0x001064000800017f */
[----:B-1----:R-:W-:Y:S05]  /*187d0*/  @!P0 NANOSLEEP.SYNCS 0x989680 ;  /* 0x009896800000895d */ /* 0x002fea0003900000 */
[----:B------:R-:W1:Y:S02]  /*187e0*/  @!P0 SYNCS.PHASECHK.TRANS64 P0, [R7+URZ+0x38820], R6 ;  /* 0x03882006070085a7 */ /* 0x000e64000800007f */
[----:B-1----:R-:W-:Y:S05]  /*187f0*/  @!P0 BRA `(.L_x_2274) ;  /* 0xfffffffc00f08947 */ /* 0x002fea000383ffff */
[----:B------:R-:W-:Y:S05]  /*18800*/  BRA `(.L_x_2357) ;  /* 0xffffffcc00f07947 */ /* 0x000fea000383ffff */
.L_x_2275:
        /* <DEDUP_REMOVED lines=11> */
.L_x_2359:
[----:B------:R-:W-:Y:S05]  /*188c0*/  BSYNC B0 ;  /* 0x0000000000007941 */ /* 0x000fea0003800000 */
.L_x_2358:
[----:B------:R-:W-:Y:S05]  /*188d0*/  BRA `(.L_x_2360) ;  /* 0xffffffcc00d47947 */ /* 0x000fea000383ffff */
.L_x_2276:
[----:B------:R-:W-:Y:S01]  /*188e0*/  BSSY B0, `(.L_x_2361) ;  /* 0x0000006000007945 */ /* 0x000fe20003800000 */
[----:B------:R-:W-:-:S07]  /*188f0*/  IMAD.MOV.U32 R15, RZ, RZ, -0x1 ;  /* 0xffffffffff0f7424 */ /* 0x000fce00078e00ff */
[----:B01---5:R-:W-:Y:S05]  /*18900*/  WARPSYNC.COLLECTIVE R15, `(.L_x_2362) ;  /* 0x000000000f0c7348 */ /* 0x023fea0003c00000 */
[----:B------:R-:W-:Y:S02]  /*18910*/  ELECT P6, UR62, PT ;  /* 0x00000000003e782f */ /* 0x000fe400038c0000 */
[----:B------:R-:W-:Y:S01]  /*18920*/  MOV R14, UR62 ;  /* 0x0000003e000e7c02 */ /* 0x000fe20008000f00 */
[----:B01---5:R-:W-:Y:S10]  /*18930*/  ENDCOLLECTIVE ;  /* 0x000000000000791b */ /* 0x023ff40003800000 */
.L_x_2362:
[----:B------:R-:W-:Y:S05]  /*18940*/  BSYNC B0 ;  /* 0x0000000000007941 */ /* 0x000fea0003800000 */
.L_x_2361:
[----:B------:R-:W-:Y:S05]  /*18950*/  BRA `(.L_x_2363) ;  /* 0xffffffcc00c87947 */ /* 0x000fea000383ffff */
.L_x_2278:
[----:B-1----:R1:W2:Y:S02]  /*18960*/  SYNCS.PHASECHK.TRANS64.TRYWAIT P1, [R5+URZ+0x38840], R4 ;  /* 0x03884004050075a7 */ /* 0x0022a4000802017f */
[----:B--2---:R-:W-:Y:S05]  /*18970*/  @!P1 NANOSLEEP.SYNCS 0x989680 ;  /* 0x009896800000995d */ /* 0x004fea0003900000 */
[----:B------:R-:W2:Y:S02]  /*18980*/  @!P1 SYNCS.PHASECHK.TRANS64 P1, [R5+URZ+0x38840], R4 ;  /* 0x03884004050095a7 */ /* 0x000ea4000802007f */
[----:B--2---:R-:W-:Y:S05]  /*18990*/  @!P1 BRA `(.L_x_2278) ;  /* 0xfffffffc00f09947 */ /* 0x004fea000383ffff */
[----:B------:R-:W-:Y:S05]  /*189a0*/  BRA `(.L_x_2364) ;  /* 0xffffffcc00f07947 */ /* 0x000fea000383ffff */
.L_x_2280:
[----:B--2---:R2:W3:Y:S02]  /*189b0*/  SYNCS.PHASECHK.TRANS64.TRYWAIT P1, [R3+URZ+0x38840], R0 ;  /* 0x03884000030075a7 */ /* 0x0044e4000802017f */
[----:B---3--:R-:W-:Y:S05]  /*189c0*/  @!P1 NANOSLEEP.SYNCS 0x989680 ;  /* 0x009896800000995d */ /* 0x008fea0003900000 */
[----:B------:R-:W3:Y:S02]  /*189d0*/  @!P1 SYNCS.PHASECHK.TRANS64 P1, [R3+URZ+0x38840], R0 ;  /* 0x03884000030095a7 */ /* 0x000ee4000802007f */
[----:B---3--:R-:W-:Y:S05]  /*189e0*/  @!P1 BRA `(.L_x_2280) ;  /* 0xfffffffc00f09947 */ /* 0x008fea000383ffff */
[----:B------:R-:W-:Y:S05]  /*189f0*/  BRA `(.L_x_2365) ;  /* 0xffffffcc00fc7947 */ /* 0x000fea000383ffff */
.L_x_2282:
[----:B---3--:R3:W4:Y:S02]  /*18a00*/  SYNCS.PHASECHK.TRANS64.TRYWAIT P1, [R5+URZ+0x38860], R4 ;  /* 0x03886004050075a7 */ /* 0x008724000802017f */
[----:B----4-:R-:W-:Y:S05]  /*18a10*/  @!P1 NANOSLEEP.SYNCS 0x989680 ;  /* 0x009896800000995d */ /* 0x010fea0003900000 */
[----:B------:R-:W4:Y:S02]  /*18a20*/  @!P1 SYNCS.PHASECHK.TRANS64 P1, [R5+URZ+0x38860], R4 ;  /* 0x03886004050095a7 */ /* 0x000f24000802007f */
[----:B----4-:R-:W-:Y:S05]  /*18a30*/  @!P1 BRA `(.L_x_2282) ;  /* 0xfffffffc00f09947 */ /* 0x010fea000383ffff */
[----:B------:R-:W-:Y:S05]  /*18a40*/  BRA `(.L_x_2366) ;  /* 0xffffffcc00f87947 */ /* 0x000fea000383ffff */
.L_x_2367:
        /* <DEDUP_REMOVED lines=11> */
.L_x_3277:


//--------------------- .text._ZN7cutlass13device_kernelIN5flash11enable_sm90INS1_16FlashAttnFwdSm90INS1_25CollectiveMainloopFwdSm90ILi2EN4cute5tupleIJNS5_1CILi1EEES8_S8_EEENS6_IJNS7_ILi128EEENS7_ILi80EEENS7_ILi256EEEEEELi256ENS_6half_tEfNS_4arch4Sm90ELb1ELb0ELb1ELb1ELb1ELb0ELb0ELb1ELb1ELb1ELb1ELb0EEENS1_21CollectiveEpilogueFwdINS6_IJSA_SC_SB_EEES9_SE_SG_Li256ELb1ELb1ELb1ELb0EEENS1_36VarlenDynamicPersistentTileSchedulerILi128ELi80ELi256ELi128ELb1ELb1ELb1ELb1ELb1ELb1EEEEEEEEEvNT_6ParamsE --------------------------
	.section	.text._ZN7cutlass13device_kernelIN5flash11enable_sm90INS1_16FlashAttnFwdSm90INS1_25CollectiveMainloopFwdSm90ILi2EN4cute5tupleIJNS5_1CILi1EEES8_S8_EEENS6_IJNS7_ILi128EEENS7_ILi80EEENS7_ILi256EEEEEELi256ENS_6half_tEfNS_4arch4Sm90ELb1ELb0ELb1ELb1ELb1ELb0ELb0ELb1ELb1ELb1ELb1ELb0EEENS1_21CollectiveEpilogueFwdINS6_IJSA_SC_SB_EEES9_SE_SG_Li256ELb1ELb1ELb1ELb0EEENS1_36VarlenDynamicPersistentTileSchedulerILi128ELi80ELi256ELi128ELb1ELb1ELb1ELb1ELb1ELb1EEEEEEEEEvNT_6ParamsE,"ax",@progbits
	.align	128
.text._ZN7cutlass13device_kernelIN5flash11enable_sm90INS1_16FlashAttnFwdSm90INS1_25CollectiveMainloopFwdSm90ILi2EN4cute5tupleIJNS5_1CILi1EEES8_S8_EEENS6_IJNS7_ILi128EEENS7_ILi80EEENS7_ILi256EEEEEELi256ENS_6half_tEfNS_4arch4Sm90ELb1ELb0ELb1ELb1ELb1ELb0ELb0ELb1ELb1ELb1ELb1ELb0EEENS1_21CollectiveEpilogueFwdINS6_IJSA_SC_SB_EEES9_SE_SG_Li256ELb1ELb1ELb1ELb0EEENS1_36VarlenDynamicPersistentTileSchedulerILi128ELi80ELi256ELi128ELb1ELb1ELb1ELb1ELb1ELb1EEEEEEEEEvNT_6ParamsE:
        .type           _ZN7cutlass13device_kernelIN5flash11enable_sm90INS1_16FlashAttnFwdSm90INS1_25CollectiveMainloopFwdSm90ILi2EN4cute5tupleIJNS5_1CILi1EEES8_S8_EEENS6_IJNS7_ILi128EEENS7_ILi80EEENS7_ILi256EEEEEELi256ENS_6half_tEfNS_4arch4Sm90ELb1ELb0ELb1ELb1ELb1ELb0ELb0ELb1ELb1ELb1ELb1ELb0EEENS1_21CollectiveEpilogueFwdINS6_IJSA_SC_SB_EEES9_SE_SG_Li256ELb1ELb1ELb1ELb0EEENS1_36VarlenDynamicPersistentTileSchedulerILi128ELi80ELi256ELi128ELb1ELb1ELb1ELb1ELb1ELb1EEEEEEEEEvNT_6ParamsE,@function
        .size           _ZN7cutlass13device_kernelIN5flash11enable_sm90INS1_16FlashAttnFwdSm90INS1_25CollectiveMainloopFwdSm90ILi2EN4cute5tupleIJNS5_1CILi1EEES8_S8_EEENS6_IJNS7_ILi128EEENS7_ILi80EEENS7_ILi256EEEEEELi256ENS_6half_tEfNS_4arch4Sm90ELb1ELb0ELb1ELb1ELb1ELb0ELb0ELb1ELb1ELb1ELb1ELb0EEENS1_21CollectiveEpilogueFwdINS6_IJSA_SC_SB_EEES9_SE_SG_Li256ELb1ELb1ELb1ELb0EEENS1_36VarlenDynamicPersistentTileSchedulerILi128ELi80ELi256ELi128ELb1ELb1ELb1ELb1ELb1ELb1EEEEEEEEEvNT_6ParamsE,(.L_x_3278 - _ZN7cutlass13device_kernelIN5flash11enable_sm90INS1_16FlashAttnFwdSm90INS1_25CollectiveMainloopFwdSm90ILi2EN4cute5tupleIJNS5_1CILi1EEES8_S8_EEENS6_IJNS7_ILi128EEENS7_ILi80EEENS7_ILi256EEEEEELi256ENS_6half_tEfNS_4arch4Sm90ELb1ELb0ELb1ELb1ELb1ELb0ELb0ELb1ELb1ELb1ELb1ELb0EEENS1_21CollectiveEpilogueFwdINS6_IJSA_SC_SB_EEES9_SE_SG_Li256ELb1ELb1ELb1ELb0EEENS1_36VarlenDynamicPersistentTileSchedulerILi128ELi80ELi256ELi128ELb1ELb1ELb1ELb1ELb1ELb1EEEEEEEEEvNT_6ParamsE)
        .other          _ZN7cutlass13device_kernelIN5flash11enable_sm90INS1_16FlashAttnFwdSm90INS1_25CollectiveMainloopFwdSm90ILi2EN4cute5tupleIJNS5_1CILi1EEES8_S8_EEENS6_IJNS7_ILi128EEENS7_ILi80EEENS7_ILi256EEEEEELi256ENS_6half_tEfNS_4arch4Sm90ELb1ELb0ELb1ELb1ELb1ELb0ELb0ELb1ELb1ELb1ELb1ELb0EEENS1_21CollectiveEpilogueFwdINS6_IJSA_SC_SB_EEES9_SE_SG_Li256ELb1ELb1ELb1ELb0EEENS1_36VarlenDynamicPersistentTileSchedulerILi128ELi80ELi256ELi128ELb1ELb1ELb1ELb1ELb1ELb1EEEEEEEEEvNT_6ParamsE,@"STO_CUDA_ENTRY STV_DEFAULT"
_ZN7cutlass13device_kernelIN5flash11enable_sm90INS1_16FlashAttnFwdSm90INS1_25CollectiveMainloopFwdSm90ILi2EN4cute5tupleIJNS5_1CILi1EEES8_S8_EEENS6_IJNS7_ILi128EEENS7_ILi80EEENS7_ILi256EEEEEELi256ENS_6half_tEfNS_4arch4Sm90ELb1ELb0ELb1ELb1ELb1ELb0ELb0ELb1ELb1ELb1ELb1ELb0EEENS1_21CollectiveEpilogueFwdINS6_IJSA_SC_SB_EEES9_SE_SG_Li256ELb1ELb1ELb1ELb0EEENS1_36VarlenDynamicPersistentTileSchedulerILi128ELi80ELi256ELi128ELb1ELb1ELb1ELb1ELb1ELb1EEEEEEEEEvNT_6ParamsE:
        /* <DEDUP_REMOVED lines=45> */
.L_x_2368:
        /* <DEDUP_REMOVED lines=22> */
.L_x_2369:
        /* <DEDUP_REMOVED lines=18> */
.L_x_2370:
        /* <DEDUP_REMOVED lines=22> */
.L_x_2371:
        /* <DEDUP_REMOVED lines=23> */
.L_x_2372:
        /* <DEDUP_REMOVED lines=10> */
.L_x_2374:
        /* <DEDUP_REMOVED lines=27> */
[C---:B------:R-:W-:Y:S01]  /*0a70*/  IMAD.IADD R13, R0.reuse, 0x1, -R5 ;  /* 0x00000001000d7824 */ /* 0x040fe200078e0a05 */
[CC--:B------:R-:W-:Y:S01]  /*0a80*/  LEA.HI R5, R3.reuse, R0.reuse, RZ, 0x2 ;  /* 0x0000000003057211 */ /* 0x0c0fe200078f10ff */
[----:B------:R-:W-:Y:S01]  /*0a90*/  ULOP3.LUT UR8, UR4, 0x1, URZ, 0xfc, !UPT ;  /* 0x0000000104087892 */ /* 0x000fe2000f8efc3f */
[----:B------:R-:W-:Y:S02]  /*0aa0*/  LEA.HI R3, R3, R0, RZ, 0x4 ;  /* 0x0000000003037211 */ /* 0x000fe400078f20ff */
[----:B------:R-:W-:Y:S01]  /*0ab0*/  SHF.R.S32.HI R8, RZ, 0x1f, R13 ;  /* 0x0000001fff087819 */ /* 0x000fe2000001140d */
[----:B------:R-:W-:Y:S01]  /*0ac0*/  STL [R1+0x34], R13 ;  /* 0x0000340d01007387 */ /* 0x000fe20000100800 */
[----:B------:R-:W-:Y:S01]  /*0ad0*/  LOP3.LUT R11, R5, 0xfffffffc, RZ, 0xc0, !PT ;  /* 0xfffffffc050b7812 */ /* 0x000fe200078ec0ff */
[----:B------:R-:W-:Y:S01]  /*0ae0*/  UMOV UR4, URZ ;  /* 0x0000003f00047c82 */ /* 0x000fe20008000000 */
[C---:B------:R-:W-:Y:S02]  /*0af0*/  LOP3.LUT R5, R3.reuse, 0x3fffff0, RZ, 0xc0, !PT ;  /* 0x03fffff003057812 */ /* 0x040fe400078ec0ff */
[----:B------:R-:W-:Y:S01]  /*0b00*/  SHF.R.S32.HI R4, RZ, 0x4, R3 ;  /* 0x00000004ff047819 */ /* 0x000fe20000011403 */
[----:B------:R-:W-:Y:S01]  /*0b10*/  IMAD.IADD R12, R0, 0x1, -R11 ;  /* 0x00000001000c7824 */ /* 0x000fe200078e0a0b */
[----:B------:R-:W-:Y:S01]  /*0b20*/  LEA.HI R9, R8, R13, RZ, 0x2 ;  /* 0x0000000d08097211 */ /* 0x000fe200078f10ff */
[----:B------:R-:W-:Y:S01]  /*0b30*/  IMAD.IADD R5, R0, 0x1, -R5 ;  /* 0x0000000100057824 */ /* 0x000fe200078e0a05 */
[----:B------:R-:W-:-:S02]  /*0b40*/  LEA.HI R0, R3, R4, RZ, 0x1 ;  /* 0x0000000403007211 */ /* 0x000fc400078f08ff */
[--C-:B------:R-:W-:Y:S01]  /*0b50*/  SHF.R.S32.HI R10, RZ, 0x2, R9.reuse ;  /* 0x00000002ff0a7819 */ /* 0x100fe20000011409 */
[----:B------:R-:W-:Y:S01]  /*0b60*/  IMAD R6, R5, 0x40, R6 ;  /* 0x0000004005067824 */ /* 0x000fe200078e0206 */
[----:B------:R-:W-:Y:S02]  /*0b70*/  SHF.R.S32.HI R7, RZ, 0x1f, R9 ;  /* 0x0000001fff077819 */ /* 0x000fe40000011409 */
        /* <DEDUP_REMOVED lines=10> */
[----:B------:R-:W-:Y:S01]  /*0c20*/  LOP3.LUT R9, R9, 0x7ffffffc, RZ, 0xc0, !PT ;  /* 0x7ffffffc09097812 */ /* 0x000fe200078ec0ff */
[----:B------:R-:W-:Y:S01]  /*0c30*/  IMAD.IADD R2, R3, 0x1, -R2 ;  /* 0x0000000103027824 */ /* 0x000fe200078e0a02 */
[----:B------:R-:W-:-:S02]  /*0c40*/  SHF.R.S32.HI R8, RZ, 0x5, R8 ;  /* 0x00000005ff087819 */ /* 0x000fc40000011408 */
[----:B------:R-:W-:Y:S01]  /*0c50*/  LOP3.LUT R3, R0, 0x1ffffffe, RZ, 0xc0, !PT ;  /* 0x1ffffffe00037812 */ /* 0x000fe200078ec0ff */
[----:B------:R-:W-:Y:S02]  /*0c60*/  IMAD R0, R7, 0x8, R6 ;  /* 0x0000000807007824 */ /* 0x000fe400078e0206 */
[----:B------:R-:W-:Y:S02]  /*0c70*/  IMAD.IADD R9, R13, 0x1, -R9 ;  /* 0x000000010d097824 */ /* 0x000fe400078e0a09 */
[----:B------:R-:W-:Y:S01]  /*0c80*/  IMAD R11, R8, 0x10, R11 ;  /* 0x00000010080b7824 */ /* 0x000fe200078e020b */
[----:B------:R0:W-:Y:S01]  /*0c90*/  STL [R1+0x3c], R0 ;  /* 0x00003c0001007387 */ /* 0x0001e20000100800 */
[----:B------:R-:W-:Y:S02]  /*0ca0*/  IMAD.SHL.U32 R23, R9, 0x2, RZ ;  /* 0x0000000209177824 */ /* 0x000fe400078e00ff */
[----:B------:R-:W-:Y:S02]  /*0cb0*/  IMAD.IADD R3, R12, 0x1, -R3 ;  /* 0x000000010c037824 */ /* 0x000fe400078e0a03 */
[C---:B------:R-:W-:Y:S01]  /*0cc0*/  VIADD R22, R23.reuse, 0x8 ;  /* 0x0000000817167836 */ /* 0x040fe20000000000 */
[C---:B------:R-:W-:Y:S01]  /*0cd0*/  IADD3 R19, R23.reuse, 0x20, RZ ;  /* 0x0000002017137810 */ /* 0x040fe20007ffe0ff */
[C---:B------:R-:W-:Y:S01]  /*0ce0*/  VIADD R21, R23.reuse, 0x10 ;  /* 0x0000001017157836 */ /* 0x040fe20000000000 */
[C---:B------:R-:W-:Y:S01]  /*0cf0*/  IADD3 R218, R23.reuse, 0xd8, RZ ;  /* 0x000000d817da7810 */ /* 0x040fe20007ffe0ff */
[C---:B------:R-:W-:Y:S01]  /*0d00*/  VIADD R20, R23.reuse, 0x18 ;  /* 0x0000001817147836 */ /* 0x040fe20000000000 */
[----:B------:R-:W-:Y:S01]  /*0d10*/  SHF.R.S32.HI R25, RZ, 0x1f, R22 ;  /* 0x0000001fff197819 */ /* 0x000fe20000011416 */
[----:B0-----:R-:W-:Y:S01]  /*0d20*/  IMAD R0, R2, 0x40, R11 ;  /* 0x0000004002007824 */ /* 0x001fe200078e020b */
[----:B------:R-:W-:Y:S01]  /*0d30*/  SHF.R.S32.HI R24, RZ, 0x1f, R21 ;  /* 0x0000001fff187819 */ /* 0x000fe20000011415 */
[----:B------:R-:W-:Y:S01]  /*0d40*/  IMAD.U32 R2, RZ, RZ, UR8 ;  /* 0x00000008ff027e24 */ /* 0x000fe2000f8e00ff */
[----:B------:R-:W-:Y:S01]  /*0d50*/  SHF.R.S32.HI R22, RZ, 0x1f, R20 ;  /* 0x0000001fff167819 */ /* 0x000fe20000011414 */
[C---:B------:R-:W-:Y:S01]  /*0d60*/  VIADD R18, R23.reuse, 0x28 ;  /* 0x0000002817127836 */ /* 0x040fe20000000000 */
[----:B------:R-:W-:Y:S01]  /*0d70*/  STL [R1+0x38], R0 ;  /* 0x0000380001007387 */ /* 0x000fe20000100800 */
        /* <DEDUP_REMOVED lines=14> */
[----:B0-----:R-:W-:Y:S01]  /*0e60*/  IMAD.U32 R2, RZ, RZ, UR4 ;  /* 0x00000004ff027e24 */ /* 0x001fe2000f8e00ff */
        /* <DEDUP_REMOVED lines=30> */
[----:B------:R-:W-:Y:S01]  /*1050*/  SHF.R.S32.HI R4, RZ, 0x1f, R224 ;  /* 0x0000001fff047819 */ /* 0x000fe200000114e0 */
[----:B------:R-:W-:Y:S01]  /*1060*/  IMAD.U32 R17, RZ, RZ, UR4 ;  /* 0x00000004ff117e24 */ /* 0x000fe2000f8e00ff */
[----:B------:R-:W-:-:S07]  /*1070*/  SHF.R.S32.HI R2, RZ, 0x1f, R223 ;  /* 0x0000001fff027819 */ /* 0x000fce00000114df */
.L_x_2438:
[----:B------:R-:W-:Y:S01]  /*1080*/  ULDC.64 UR8, c[0x0][0xc88] ;  /* 0x0003220000087ab9 */ /* 0x000fe20000000a00 */
[----:B------:R-:W-:Y:S01]  /*1090*/  ULDC.64 UR10, c[0x0][0xa18] ;  /* 0x00028600000a7ab9 */ /* 0x000fe20000000a00 */
[----:B------:R-:W-:Y:S02]  /*10a0*/  UIMAD.WIDE UR8, UR7, 0x4, UR8 ;  /* 0x00000004070878a5 */ /* 0x000fe4000f8e0208 */
[----:B------:R-:W-:Y:S01]  /*10b0*/  UISETP.NE.U32.AND UP1, UPT, UR10, URZ, UPT ;  /* 0x0000003f0a00728c */ /* 0x000fe2000bf25070 */
[----:B------:R-:W-:-:S03]  /*10c0*/  ULDC UR7, c[0x0][0x424] ;  /* 0x0001090000077ab9 */ /* 0x000fc60000000800 */
        /* <DEDUP_REMOVED lines=11> */
[----:B------:R-:W-:Y:S01]  /*1180*/  IMAD.U32 R221, RZ, RZ, UR4 ;  /* 0x00000004ffdd7e24 */ /* 0x000fe2000f8e00ff */
[----:B------:R-:W-:-:S04]  /*1190*/  @UP0 ULEA UR8, UP2, UR4, UR8, 0x2 ;  /* 0x0000000804080291 */ /* 0x000fc8000f84103f */
[----:B------:R-:W-:Y:S02]  /*11a0*/  @UP0 ULEA.HI.X UR9, UR4, UR9, UR12, 0x2, UP2 ;  /* 0x0000000904090291 */ /* 0x000fe400090f140c */
[----:B------:R-:W-:Y:S01]  /*11b0*/  IMAD.U32 R6, RZ, RZ, UR12 ;  /* 0x0000000cff067e24 */ /* 0x000fe2000f8e00ff */
[----:B------:R-:W-:Y:S01]  /*11c0*/  @UP1 ULEA UR10, UP0, UR4, UR10, 0x2 ;  /* 0x0000000a040a1291 */ /* 0x000fe2000f80103f */
[----:B------:R-:W-:-:S03]  /*11d0*/  IMAD.U32 R2, RZ, RZ, UR8 ;  /* 0x00000008ff027e24 */ /* 0x000fc6000f8e00ff */
[----:B------:R-:W-:Y:S01]  /*11e0*/  @UP1 ULEA.HI.X UR11, UR4, UR11, UR12, 0x2, UP0 ;  /* 0x0000000b040b1291 */ /* 0x000fe200080f140c */
[----:B------:R-:W-:Y:S01]  /*11f0*/  IMAD.U32 R3, RZ, RZ, UR9 ;  /* 0x00000009ff037e24 */ /* 0x000fe2000f8e00ff */
[----:B------:R-:W-:Y:S01]  /*1200*/  ULDC.64 UR8, c[0x0][0x418] ;  /* 0x0001060000087ab9 */ /* 0x000fe20000000a00 */
[----:B------:R-:W-:Y:S01]  /*1210*/  IMAD.U32 R4, RZ, RZ, UR10 ;  /* 0x0000000aff047e24 */ /* 0x000fe2000f8e00ff */
[----:B------:R0:W-:Y:S02]  /*1220*/  STL [R1+0x2c], R6 ;  /* 0x00002c0601007387 */ /* 0x0001e40000100800 */
[----:B------:R-:W-:Y:S02]  /*1230*/  IMAD.U32 R5, RZ, RZ, UR11 ;  /* 0x0000000bff057e24 */ /* 0x000fe4000f8e00ff */
[----:B------:R-:W2:Y:S01]  /*1240*/  @P0 LDG.E R2, desc[UR38][R2.64] ;  /* 0x0000002602020981 */ /* 0x000ea2000c1e1900 */
[----:B------:R-:W-:Y:S01]  /*1250*/  UISETP.NE.U32.AND UP0, UPT, UR8, URZ, UPT ;  /* 0x0000003f0800728c */ /* 0x000fe2000bf05070 */
[----:B------:R-:W-:-:S02]  /*1260*/  ULDC.64 UR10, c[0x0][0xa20] ;  /* 0x00028800000a7ab9 */ /* 0x000fc40000000a00 */
[----:B---3--:R-:W3:Y:S01]  /*1270*/  @P2 LDG.E R4, desc[UR38][R4.64] ;  /* 0x0000002604042981 */ /* 0x008ee2000c1e1900 */
[----:B------:R-:W-:Y:S01]  /*1280*/  UISETP.NE.AND.EX UP0, UPT, UR9, URZ, UPT, UP0 ;  /* 0x0000003f0900728c */ /* 0x000fe2000bf05300 */
[----:B------:R-:W-:Y:S01]  /*1290*/  ISETP.NE.U32.AND P1, PT, RZ, UR10, PT ;  /* 0x0000000aff007c0c */ /* 0x000fe2000bf25070 */
[----:B------:R-:W-:Y:S01]  /*12a0*/  ULDC UR8, c[0x0][0x2f0] ;  /* 0x0000bc0000087ab9 */ /* 0x000fe20000000800 */
[----:B------:R-:W-:Y:S02]  /*12b0*/  ULOP3.LUT UR9, UR5, 0xffff, URZ, 0xc0, !UPT ;  /* 0x0000ffff05097892 */ /* 0x000fe4000f8ec03f */
[----:B------:R-:W-:Y:S01]  /*12c0*/  USEL UR7, UR7, 0x1, UP0 ;  /* 0x0000000107077887 */ /* 0x000fe20008000000 */
[----:B------:R-:W-:Y:S01]  /*12d0*/  ISETP.NE.AND.EX P1, PT, RZ, UR11, PT, P1 ;  /* 0x0000000bff007c0c */ /* 0x000fe2000bf25310 */
[----:B------:R-:W-:Y:S02]  /*12e0*/  UMOV UR4, URZ ;  /* 0x0000003f00047c82 */ /* 0x000fe40008000000 */
[----:B------:R-:W-:Y:S01]  /*12f0*/  UIMAD UR7, UR7, UR8, URZ ;  /* 0x00000008070772a4 */ /* 0x000fe2000f8e023f */
[----:B------:R-:W-:Y:S01]  /*1300*/  IMAD.U32 R222, RZ, RZ, UR9 ;  /* 0x00000009ffde7e24 */ /* 0x000fe2000f8e00ff */
[----:B--2---:R-:W-:-:S02]  /*1310*/  @P0 R2UR UR4, R2 ;  /* 0x00000000020402ca */ /* 0x004fc400000e0000 */
[----:B---3--:R-:W-:-:S13]  /*1320*/  @P2 R2UR UR8, R4 ;  /* 0x00000000040822ca */ /* 0x008fda00000e0000 */
[----:B------:R-:W-:Y:S01]  /*1330*/  IMAD.U32 R22, RZ, RZ, UR8 ;  /* 0x00000008ff167e24 */ /* 0x000fe2000f8e00ff */
[----:B0---45:R-:W-:Y:S06]  /*1340*/  @P2 BRA `(.L_x_2375) ;  /* 0x0000000000442947 */ /* 0x031fec0003800000 */
[----:B------:R-:W-:Y:S02]  /*1350*/  ULDC.64 UR8, c[0x0][0xa00] ;  /* 0x0002800000087ab9 */ /* 0x000fe40000000a00 */
[----:B------:R-:W-:Y:S01]  /*1360*/  ISETP.NE.U32.AND P0, PT, RZ, UR8, PT ;  /* 0x00000008ff007c0c */ /* 0x000fe2000bf05070 */
[----:B------:R-:W-:Y:S02]  /*1370*/  ULDC UR8, c[0x0][0x288] ;  /* 0x0000a20000087ab9 */ /* 0x000fe40000000800 */
[----:B------:R-:W-:Y:S01]  /*1380*/  IMAD.U32 R22, RZ, RZ, UR8 ;  /* 0x00000008ff167e24 */ /* 0x000fe2000f8e00ff */
[----:B------:R-:W-:-:S13]  /*1390*/  ISETP.NE.AND.EX P0, PT, RZ, UR9, PT, P0 ;  /* 0x00000009ff007c0c */ /* 0x000fda000bf05300 */
[----:B------:R-:W-:Y:S05]  /*13a0*/  @!P0 BRA `(.L_x_2375) ;  /* 0x00000000002c8947 */ /* 0x000fea0003800000 */
[----:B------:R-:W-:Y:S01]  /*13b0*/  R2UR UR12, R221 ;  /* 0x00000000dd0c72ca */ /* 0x000fe200000e0000 */
[----:B------:R-:W-:-:S12]  /*13c0*/  ULDC.64 UR8, c[0x0][0xa00] ;  /* 0x0002800000087ab9 */ /* 0x000fd80000000a00 */
[----:B------:R-:W-:-:S06]  /*13d0*/  UIMAD.WIDE UR8, UR12, 0x4, UR8 ;  /* 0x000000040c0878a5 */ /* 0x000fcc000f8e0208 */
[----:B------:R-:W-:Y:S02]  /*13e0*/  IMAD.U32 R2, RZ, RZ, UR8 ;  /* 0x00000008ff027e24 */ /* 0x000fe4000f8e00ff */
[----:B------:R-:W-:-:S05]  /*13f0*/  IMAD.U32 R3, RZ, RZ, UR9 ;  /* 0x00000009ff037e24 */ /* 0x000fca000f8e00ff */
[----:B------:R-:W2:Y:S04]  /*1400*/  LDG.E R4, desc[UR38][R2.64] ;  /* 0x0000002602047981 */ /* 0x000ea8000c1e1900 */
[----:B------:R-:W3:Y:S01]  /*1410*/  LDG.E R0, desc[UR38][R2.64+0x4] ;  /* 0x0000042602007981 */ /* 0x000ee2000c1e1900 */
[----:B--2---:R-:W-:Y:S02]  /*1420*/  R2UR UR8, R4 ;  /* 0x00000000040872ca */ /* 0x004fe400000e0000 */
[----:B---3--:R-:W-:-:S13]  /*1430*/  R2UR UR9, R0 ;  /* 0x00000000000972ca */ /* 0x008fda00000e0000 */
[----:B------:R-:W-:-:S06]  /*1440*/  UIADD3 UR8, -UR8, UR9, URZ ;  /* 0x0000000908087290 */ /* 0x000fcc000fffe13f */
[----:B------:R-:W-:-:S07]  /*1450*/  IMAD.U32 R22, RZ, RZ, UR8 ;  /* 0x00000008ff167e24 */ /* 0x000fce000f8e00ff */
.L_x_2375:
[----:B------:R-:W-:Y:S05]  /*1460*/  @!P1 BRA `(.L_x_2376) ;  /* 0x0000000000249947 */ /* 0x000fea0003800000 */
[----:B------:R-:W-:Y:S02]  /*1470*/  R2UR UR8, R221 ;  /* 0x00000000dd0872ca */ /* 0x000fe400000e0000 */
[----:B------:R-:W-:-:S11]  /*1480*/  R2UR UR9, R6 ;  /* 0x00000000060972ca */ /* 0x000fd600000e0000 */
[----:B------:R-:W-:-:S04]  /*1490*/  ULEA UR7, UP0, UR8, UR10, 0x2 ;  /* 0x0000000a08077291 */ /* 0x000fc8000f80103f */
[----:B------:R-:W-:Y:S02]  /*14a0*/  ULEA.HI.X UR8, UR8, UR11, UR9, 0x2, UP0 ;  /* 0x0000000b08087291 */ /* 0x000fe400080f1409 */
[----:B------:R-:W-:-:S04]  /*14b0*/  IMAD.U32 R2, RZ, RZ, UR7 ;  /* 0x00000007ff027e24 */ /* 0x000fc8000f8e00ff */
[----:B------:R-:W-:-:S05]  /*14c0*/  IMAD.U32 R3, RZ, RZ, UR8 ;  /* 0x00000008ff037e24 */ /* 0x000fca000f8e00ff */
[----:B------:R-:W2:Y:S02]  /*14d0*/  LDG.E R2, desc[UR38][R2.64] ;  /* 0x0000002602027981 */ /* 0x000ea4000c1e1900 */
[----:B--2---:R-:W-:Y:S01]  /*14e0*/  R2UR UR7, R2 ;  /* 0x00000000020772ca */ /* 0x004fe200000e0000 */
[----:B------:R-:W-:-:S14]  /*14f0*/  BRA `(.L_x_2377) ;  /* 0x0000000000387947 */ /* 0x000fdc0003800000 */
.L_x_2376:
[----:B------:R-:W-:Y:S02]  /*1500*/  ULDC.64 UR8, c[0x0][0xa08] ;  /* 0x0002820000087ab9 */ /* 0x000fe40000000a00 */
[----:B------:R-:W-:-:S04]  /*1510*/  ISETP.NE.U32.AND P0, PT, RZ, UR8, PT ;  /* 0x00000008ff007c0c */ /* 0x000fc8000bf05070 */
        /* <DEDUP_REMOVED lines=12> */
.L_x_2377:
[----:B------:R-:W-:Y:S01]  /*15e0*/  ULDC UR8, c[0x0][0x448] ;  /* 0x0001120000087ab9 */ /* 0x000fe20000000800 */
[----:B------:R-:W-:Y:S01]  /*15f0*/  R2UR UR9, R22 ;  /* 0x00000000160972ca */ /* 0x000fe200000e0000 */
[----:B------:R-:W-:Y:S02]  /*1600*/  UISETP.NE.AND UP0, UPT, UR8, 0x1, UPT ;  /* 0x000000010800788c */ /* 0x000fe4000bf05270 */
[----:B------:R-:W-:Y:S02]  /*1610*/  USHF.L.U32 UR6, UR6, 0x7, URZ ;  /* 0x0000000706067899 */ /* 0x000fe4000800063f */
[----:B------:R-:W-:Y:S02]  /*1620*/  UIADD3 UR10, -UR4, UR7, URZ ;  /* 0x00000007040a7290 */ /* 0x000fe4000fffe13f */
[----:B------:R-:W-:Y:S02]  /*1630*/  UP2UR UR4, UPR, URZ, 0x1 ;  /* 0x000000013f047883 */ /* 0x000fe40008000000 */
[----:B------:R-:W-:-:S02]  /*1640*/  UIADD3 UR8, UR6, 0x7f, URZ ;  /* 0x0000007f06087890 */ /* 0x000fc4000fffe03f */
[----:B------:R-:W-:Y:S01]  /*1650*/  IMAD.U32 R215, RZ, RZ, UR6 ;  /* 0x00000006ffd77e24 */ /* 0x000fe2000f8e00ff */
[----:B------:R-:W-:Y:S01]  /*1660*/  MOV R212, UR10 ;  /* 0x0000000a00d47c02 */ /* 0x000fe20008000f00 */
[----:B------:R-:W-:Y:S01]  /*1670*/  @UP0 ULDC UR6, c[0x0][0x44c] ;  /* 0x0001130000060ab9 */ /* 0x000fe20000000800 */
[----:B------:R-:W-:Y:S01]  /*1680*/  IMAD.U32 R213, RZ, RZ, UR4 ;  /* 0x00000004ffd57e24 */ /* 0x000fe2000f8e00ff */
[----:B------:R-:W-:Y:S02]  /*1690*/  UIMAD.WIDE.U32 UR6, UR8, UR6, URZ ;  /* 0x00000006080672a5 */ /* 0x000fe4000f8e003f */
[----:B------:R-:W-:Y:S02]  /*16a0*/  UIADD3 UR4, UR10, 0x50, -UR9 ;  /* 0x000000500a047890 */ /* 0x000fe4000fffe809 */
[----:B------:R-:W-:Y:S01]  /*16b0*/  UIADD3 UR6, UR10, 0x4f, URZ ;  /* 0x0000004f0a067890 */ /* 0x000fe2000fffe03f */
[----:B------:R-:W-:Y:S02]  /*16c0*/  @UP0 ULDC UR9, c[0x0][0x450] ;  /* 0x0001140000090ab9 */ /* 0x000fe40000000800 */
[----:B------:R-:W-:-:S02]  /*16d0*/  @UP0 USHF.R.U32.HI UR8, URZ, UR9, UR7 ;  /* 0x000000093f080299 */ /* 0x000fc40008011607 */
[----:B------:R-:W-:Y:S02]  /*16e0*/  UIMAD.WIDE UR6, UR6, 0x66666667, URZ ;  /* 0x66666667060678a5 */ /* 0x000fe4000f8e023f */
[----:B------:R-:W-:Y:S02]  /*16f0*/  UIADD3 UR8, UR4, UR8, URZ ;  /* 0x0000000804087290 */ /* 0x000fe4000fffe03f */
[----:B------:R-:W-:Y:S02]  /*1700*/  USHF.R.U32.HI UR4, URZ, 0x1f, UR7 ;  /* 0x0000001f3f047899 */ /* 0x000fe40008011607 */
[----:B------:R-:W-:Y:S02]  /*1710*/  UIMAD.WIDE UR8, UR8, 0x66666667, URZ ;  /* 0x66666667080878a5 */ /* 0x000fe4000f8e023f */
[----:B------:R-:W-:Y:S02]  /*1720*/  ULEA.HI.SX32 UR7, UR7, UR4, 0x1b ;  /* 0x0000000407077291 */ /* 0x000fe4000f8fda3f */
[----:B------:R-:W-:-:S02]  /*1730*/  USHF.R.U32.HI UR6, URZ, 0x1f, UR9 ;  /* 0x0000001f3f067899 */ /* 0x000fc40008011609 */
[----:B------:R-:W-:Y:S02]  /*1740*/  ULOP3.LUT UR4, UR5, 0xff000000, URZ, 0xc0, !UPT ;  /* 0xff00000005047892 */ /* 0x000fe4000f8ec03f */
[----:B------:R-:W-:Y:S02]  /*1750*/  ULEA.HI.SX32 UR6, UR9, UR6, 0x1b ;  /* 0x0000000609067291 */ /* 0x000fe4000f8fda3f */
[----:B------:R-:W-:Y:S02]  /*1760*/  ULOP3.LUT UR5, UR5, 0xff0000, URZ, 0xc0, !UPT ;  /* 0x00ff000005057892 */ /* 0x000fe4000f8ec03f */
[----:B------:R-:W-:Y:S02]  /*1770*/  UISETP.LT.AND UP0, UPT, UR7, UR6, UPT ;  /* 0x000000060700728c */ /* 0x000fe4000bf01270 */
[----:B------:R-:W-:Y:S02]  /*1780*/  USHF.R.U32.HI UR4, URZ, 0x8, UR4 ;  /* 0x000000083f047899 */ /* 0x000fe40008011604 */
[----:B------:R-:W-:-:S02]  /*1790*/  USEL UR9, UR7, UR6, UP0 ;  /* 0x0000000607097287 */ /* 0x000fc40008000000 */
[----:B------:R-:W-:Y:S02]  /*17a0*/  ULEA.HI UR5, UR5, UR4, URZ, 0x10 ;  /* 0x0000000405057291 */ /* 0x000fe4000f8f803f */
[----:B------:R-:W-:Y:S02]  /*17b0*/  UISETP.GE.AND UP0, UPT, UR9, 0x1, UPT ;  /* 0x000000010900788c */ /* 0x000fe4000bf06270 */
[----:B------:R-:W-:Y:S02]  /*17c0*/  ULOP3.LUT UR6, UR5, 0xff, URZ, 0xc0, !UPT ;  /* 0x000000ff05067892 */ /* 0x000fe4000f8ec03f */
[----:B------:R-:W-:Y:S02]  /*17d0*/  USHF.R.U32.HI UR5, URZ, 0x10, UR5 ;  /* 0x000000103f057899 */ /* 0x000fe40008011605 */
[----:B------:R-:W-:Y:S01]  /*17e0*/  PLOP3.LUT P0, PT, PT, PT, UP0, 0x80, 0x0 ;  /* 0x000000000000781c */ /* 0x000fe20003f0f008 */
[----:B------:R-:W-:Y:S01]  /*17f0*/  UMOV UR4, URZ ;  /* 0x0000003f00047c82 */ /* 0x000fe20008000000 */
[----:B------:R-:W-:-:S02]  /*1800*/  IMAD.U32 R220, RZ, RZ, UR6 ;  /* 0x00000006ffdc7e24 */ /* 0x000fc4000f8e00ff */
[----:B------:R-:W-:-:S09]  /*1810*/  IMAD.U32 R217, RZ, RZ, UR5 ;  /* 0x00000005ffd97e24 */ /* 0x000fd2000f8e00ff */
[----:B------:R-:W-:Y:S05]  /*1820*/  @!P0 BRA `(.L_x_2378) ;  /* 0x0000000000948947 */ /* 0x000fea0003800000 */
        /* <DEDUP_REMOVED lines=37> */
.L_x_2378:
[----:B------:R-:W-:Y:S01]  /*1a80*/  R2UR UR5, R220 ;  /* 0x00000000dc0572ca */ /* 0x000fe200000e0000 */
[----:B------:R-:W-:Y:S01]  /*1a90*/  IMAD.U32 R0, RZ, RZ, UR9 ;  /* 0x00000009ff007e24 */ /* 0x000fe2000f8e00ff */
[----:B------:R-:W-:Y:S01]  /*1aa0*/  PLOP3.LUT P0, PT, PT, PT, PT, 0x80, 0x0 ;  /* 0x000000000000781c */ /* 0x000fe20003f0f070 */
[----:B------:R-:W-:Y:S01]  /*1ab0*/  IMAD.U32 R3, RZ, RZ, UR4 ;  /* 0x00000004ff037e24 */ /* 0x000fe2000f8e00ff */
[----:B------:R-:W-:Y:S01]  /*1ac0*/  CS2R R150, SRZ ;  /* 0x0000000000967805 */ /* 0x000fe2000001ff00 */
[----:B------:R-:W-:Y:S01]  /*1ad0*/  IMAD.MOV.U32 R2, RZ, RZ, RZ ;  /* 0x000000ffff027224 */ /* 0x000fe200078e00ff */
[----:B------:R-:W-:Y:S02]  /*1ae0*/  CS2R R148, SRZ ;  /* 0x0000000000947805 */ /* 0x000fe4000001ff00 */
[----:B------:R-:W-:Y:S02]  /*1af0*/  CS2R R146, SRZ ;  /* 0x0000000000927805 */ /* 0x000fe4000001ff00 */
[----:B------:R-:W-:-:S02]  /*1b00*/  CS2R R144, SRZ ;  /* 0x0000000000907805 */ /* 0x000fc4000001ff00 */
[----:B------:R-:W-:Y:S02]  /*1b10*/  CS2R R142, SRZ ;  /* 0x00000000008e7805 */ /* 0x000fe4000001ff00 */
[----:B------:R-:W-:Y:S02]  /*1b20*/  CS2R R140, SRZ ;  /* 0x00000000008c7805 */ /* 0x000fe4000001ff00 */
[----:B------:R-:W-:Y:S02]  /*1b30*/  CS2R R138, SRZ ;  /* 0x00000000008a7805 */ /* 0x000fe4000001ff00 */
[----:B------:R-:W-:Y:S01]  /*1b40*/  CS2R R136, SRZ ;  /* 0x0000000000887805 */ /* 0x000fe2000001ff00 */
[----:B------:R-:W-:Y:S01]  /*1b50*/  UIMAD UR5, UR5, UR4, URZ ;  /* 0x00000004050572a4 */ /* 0x000fe2000f8e023f */
[----:B------:R-:W-:Y:S02]  /*1b60*/  CS2R R134, SRZ ;  /* 0x0000000000867805 */ /* 0x000fe4000001ff00 */
[----:B------:R-:W-:-:S02]  /*1b70*/  CS2R R132, SRZ ;  /* 0x0000000000847805 */ /* 0x000fc4000001ff00 */
[----:B------:R-:W-:Y:S02]  /*1b80*/  CS2R R130, SRZ ;  /* 0x0000000000827805 */ /* 0x000fe4000001ff00 */
[----:B------:R-:W-:Y:S02]  /*1b90*/  CS2R R128, SRZ ;  /* 0x0000000000807805 */ /* 0x000fe4000001ff00 */
[----:B------:R-:W-:Y:S02]  /*1ba0*/  CS2R R126, SRZ ;  /* 0x00000000007e7805 */ /* 0x000fe4000001ff00 */
[----:B------:R-:W-:Y:S01]  /*1bb0*/  VIADDMNMX R0, R3, UR5, R0, PT ;  /* 0x0000000503007c46 */ /* 0x000fe2000b800100 */
[----:B------:R-:W-:Y:S01]  /*1bc0*/  IMAD.U32 R214, RZ, RZ, UR5 ;  /* 0x00000005ffd67e24 */ /* 0x000fe2000f8e00ff */
[----:B------:R-:W-:Y:S02]  /*1bd0*/  CS2R R124, SRZ ;  /* 0x00000000007c7805 */ /* 0x000fe4000001ff00 */
[----:B------:R-:W-:-:S02]  /*1be0*/  CS2R R122, SRZ ;  /* 0x00000000007a7805 */ /* 0x000fc4000001ff00 */
[----:B------:R-:W-:Y:S01]  /*1bf0*/  R2UR UR61, R0 ;  /* 0x00000000003d72ca */ /* 0x000fe200000e0000 */
[----:B------:R-:W-:Y:S01]  /*1c00*/  IMAD.MOV.U32 R0, RZ, RZ, RZ ;  /* 0x000000ffff007224 */ /* 0x000fe200078e00ff */
        /* <DEDUP_REMOVED lines=56> */
[----:B------:R-:W-:Y:S02]  /*1f90*/  UIADD3 UR6, UR7, 0x14400, URZ ;  /* 0x0001440007067890 */ /* 0x000fe4000fffe03f */
[----:B------:R-:W-:Y:S02]  /*1fa0*/  IMAD.U32 R16, RZ, RZ, UR7 ;  /* 0x00000007ff107e24 */ /* 0x000fe4000f8e00ff */
[----:B0-----:R-:W-:Y:S01]  /*1fb0*/  VIADD R0, R0, 0xffffff80 ;  /* 0xffffff8000007836 */ /* 0x001fe20000000000 */
[----:B------:R-:W-:-:S04]  /*1fc0*/  ULOP3.LUT UP0, URZ, UR6, 0x9f, URZ, 0xc0, !UPT ;  /* 0x0000009f063f7892 */ /* 0x000fc8000f80c03f */
[----:B------:R-:W-:Y:S02]  /*1fd0*/  SHF.R.S32.HI R3, RZ, 0x1f, R0 ;  /* 0x0000001fff037819 */ /* 0x000fe40000011400 */
        /* <DEDUP_REMOVED lines=19> */
[----:B------:R-:W-:Y:S01]  /*2110*/  IMAD.U32 R10, RZ, RZ, UR6 ;  /* 0x00000006ff0a7e24 */ /* 0x000fe2000f8e00ff */
[----:B------:R-:W-:Y:S01]  /*2120*/  MOV R13, RZ ;  /* 0x000000ff000d7202 */ /* 0x000fe20000000f00 */
[----:B------:R-:W-:Y:S02]  /*2130*/  IMAD.U32 R6, RZ, RZ, UR4 ;  /* 0x00000004ff067e24 */ /* 0x000fe4000f8e00ff */
[----:B------:R-:W-:-:S02]  /*2140*/  IMAD.U32 R7, RZ, RZ, UR5 ;  /* 0x00000005ff077e24 */ /* 0x000fc4000f8e00ff */
[----:B------:R-:W-:Y:S02]  /*2150*/  IMAD.U32 R11, RZ, RZ, UR7 ;  /* 0x00000007ff0b7e24 */ /* 0x000fe4000f8e00ff */
[----:B------:R-:W-:Y:S02]  /*2160*/  IMAD.MOV.U32 R8, RZ, RZ, 0x70 ;  /* 0x00000070ff087424 */ /* 0x000fe400078e00ff */
[----:B0-----:R-:W-:-:S07]  /*2170*/  IMAD.MOV.U32 R12, RZ, RZ, 0x1 ;  /* 0x00000001ff0c7424 */ /* 0x001fce00078e00ff */
[----:B------:R-:W-:-:S07]  /*2180*/  LEPC R20, `(.L_x_2380) ;  /* 0x000000001014794e */ /* 0x000fce0000000000 */
[----:B-1----:R-:W-:Y:S05]  /*2190*/  CALL.ABS.NOINC R2 ;  /* 0x0000000002007343 */ /* 0x002fea0003c00000 */
.L_x_2380:
[----:B------:R-:W2:Y:S04]  /*21a0*/  LDL R18, [R1+0x30] ;  /* 0x0000300001127983 */ /* 0x000ea80000100800 */
[----:B------:R-:W3:Y:S01]  /*21b0*/  LDL R2, [R1+0x40] ;  /* 0x0000400001027983 */ /* 0x000ee20000100800 */
[----:B------:R-:W-:Y:S02]  /*21c0*/  R2UR UR6, R16 ;  /* 0x00000000100672ca */ /* 0x000fe400000e0000 */
        /* <DEDUP_REMOVED lines=11> */
.L_x_2529:
[----:B------:R-:W-:Y:S05]  /*2280*/  @!P0 BRA `(.L_x_2382) ;  /* 0x0000000000048947 */ /* 0x000fea0003800000 */
[----:B------:R-:W-:Y:S01]  /*2290*/  BPT.TRAP 0x1 ;  /* 0x000000040000795c */ /* 0x000fe20000300000 */
.L_x_2382:
[----:B------:R-:W-:Y:S01]  /*22a0*/  R2UR UR5, R17 ;  /* 0x00000000110572ca */ /* 0x000fe200000e0000 */
[----:B0-----:R-:W-:Y:S01]  /*22b0*/  IMAD.U32 R0, RZ, RZ, UR36 ;  /* 0x00000024ff007e24 */ /* 0x001fe2000f8e00ff */
[----:B------:R-:W-:-:S11]  /*22c0*/  R2UR UR4, R16 ;  /* 0x00000000100472ca */ /* 0x000fd600000e0000 */
[----:B------:R-:W-:Y:S02]  /*22d0*/  IMAD.U32 R3, RZ, RZ, UR5 ;  /* 0x00000005ff037e24 */ /* 0x000fe4000f8e00ff */
[----:B------:R-:W-:-:S03]  /*22e0*/  LEA R0, R0, UR4, 0x3 ;  /* 0x0000000400007c11 */ /* 0x000fc6000f8e18ff */
[----:B------:R-:W-:-:S04]  /*22f0*/  SHF.L.U32 R3, R3, 0x1f, RZ ;  /* 0x0000001f03037819 */ /* 0x000fc800000006ff */
[----:B------:R0:W1:Y:S01]  /*2300*/  SYNCS.PHASECHK.TRANS64.TRYWAIT P1, [R0+URZ+0x38830], R3 ;  /* 0x03883003000075a7 */ /* 0x000062000802017f */
[----:B------:R-:W-:Y:S05]  /*2310*/  @!P0 BRA `(.L_x_2383) ;  /* 0x0000000000048947 */ /* 0x000fea0003800000 */
[----:B------:R-:W-:Y:S01]  /*2320*/  BPT.TRAP 0x1 ;  /* 0x000000040000795c */ /* 0x000fe20000300000 */
.L_x_2383:
[----:B-1----:R-:W-:Y:S05]  /*2330*/  @P1 BRA `(.L_x_2384) ;  /* 0x0000000000081947 */ /* 0x002fea0003800000 */
[----:B------:R-:W1:Y:S02]  /*2340*/  SYNCS.PHASECHK.TRANS64.TRYWAIT P1, [R0+URZ+0x38830], R3 ;  /* 0x03883003000075a7 */ /* 0x000e64000802017f */
[----:B-1----:R-:W-:Y:S05]  /*2350*/  @!P1 BRA `(.L_x_2385) ;  /* 0x0000018400e89947 */ /* 0x002fea0003800000 */
.L_x_2384:
        /* <DEDUP_REMOVED lines=23> */
[----:B01----:R-:W-:Y:S01]  /*24d0*/  MOV R3, UR38 ;  /* 0x0000002600037c02 */ /* 0x003fe20008000f00 */
[----:B------:R-:W-:Y:S01]  /*24e0*/  UMOV UR43, 0x40000040 ;  /* 0x40000040002b7882 */ /* 0x000fe20000000000 */
[----:B------:R-:W-:Y:S01]  /*24f0*/  UMOV UR47, 0x40000040 ;  /* 0x40000040002f7882 */ /* 0x000fe20000000000 */
[----:B------:R-:W-:Y:S01]  /*2500*/  ULOP3.LUT UR6, UR4, 0x10000, URZ, 0xfc, !UPT ;  /* 0x0001000004067892 */ /* 0x000fe2000f8efc3f */
[----:B------:R-:W-:Y:S01]  /*2510*/  MOV R4, UR36 ;  /* 0x0000002400047c02 */ /* 0x000fe20008000f00 */
[----:B------:R-:W-:Y:S01]  /*2520*/  UMOV UR51, 0x40000040 ;  /* 0x4000004000337882 */ /* 0x000fe20000000000 */
[----:B------:R-:W-:Y:S01]  /*2530*/  UMOV UR55, 0x40000040 ;  /* 0x4000004000377882 */ /* 0x000fe20000000000 */
[----:B------:R-:W-:-:S02]  /*2540*/  UIMAD UR4, UR36, 0xa00, UR6 ;  /* 0x00000a00240478a4 */ /* 0x000fc4000f8e0206 */
[----:B------:R-:W-:Y:S01]  /*2550*/  IMAD.U32 R19, RZ, RZ, UR6 ;  /* 0x00000006ff137e24 */ /* 0x000fe2000f8e00ff */
[----:B------:R-:W-:Y:S01]  /*2560*/  UMOV UR37, 0x40000040 ;  /* 0x4000004000257882 */ /* 0x000fe20000000000 */
[----:B------:R-:W-:Y:S01]  /*2570*/  UIADD3 UR10, UR4, 0x80, URZ ;  /* 0x00000080040a7890 */ /* 0x000fe2000fffe03f */
[----:B------:R-:W-:Y:S01]  /*2580*/  IMAD.U32 R7, RZ, RZ, UR37 ;  /* 0x00000025ff077e24 */ /* 0x000fe2000f8e00ff */
[----:B------:R-:W-:Y:S02]  /*2590*/  UIADD3 UR14, UR4, 0x100, URZ ;  /* 0x00000100040e7890 */ /* 0x000fe4000fffe03f */
[----:B------:R-:W-:Y:S01]  /*25a0*/  UMOV UR18, UR4 ;  /* 0x0000000400127c82 */ /* 0x000fe20008000000 */
[----:B------:R-:W-:Y:S01]  /*25b0*/  UIADD3 UR6, UR4, 0x200, URZ ;  /* 0x0000020004067890 */ /* 0x000fe2000fffe03f */
[----:B------:R-:W-:Y:S01]  /*25c0*/  HGMMA.64x16x16.F32 R56, gdesc[UR16], RZ, !UPT, gsb0 ;  /* 0x00200000103879f0 */ /* 0x000fe2000c0008ff */
[----:B------:R-:W-:Y:S01]  /*25d0*/  UIADD3 UR7, UR4, 0x2, URZ ;  /* 0x0000000204077890 */ /* 0x000fe2000fffe03f */
[----:B------:R-:W-:Y:S01]  /*25e0*/  UMOV UR19, 0x40000040 ;  /* 0x4000004000137882 */ /* 0x000fe20000000000 */
[----:B------:R-:W-:-:S02]  /*25f0*/  UIADD3 UR22, UR4, 0x384, URZ ;  /* 0x0000038404167890 */ /* 0x000fc4000fffe03f */
[----:B------:R-:W-:-:S03]  /*2600*/  UIADD3 UR26, UR4, 0x386, URZ ;  /* 0x00000386041a7890 */ /* 0x000fc6000fffe03f */
[----:B------:R-:W-:Y:S01]  /*2610*/  UMOV UR18, UR7 ;  /* 0x0000000700127c82 */ /* 0x000fe20008000000 */
        /* <DEDUP_REMOVED lines=8> */
[----:B------:R-:W-:Y:S01]  /*26a0*/  UIADD3 UR58, UR4, 0x806, URZ ;  /* 0x00000806043a7890 */ /* 0x000fe2000fffe03f */
        /* <DEDUP_REMOVED lines=22> */
[----:B------:R-:W-:Y:S02]  /*2810*/  UMOV UR17, 0x40000040 ;  /* 0x4000004000117882 */ /* 0x000fe40000000000 */
[----:B------:R-:W-:Y:S01]  /*2820*/  UMOV UR13, UR17 ;  /* 0x00000011000d7c82 */ /* 0x000fe20008000000 */
[----:B------:R-:W-:-:S03]  /*2830*/  IMAD.U32 R13, RZ, RZ, UR17 ;  /* 0x00000011ff0d7e24 */ /* 0x000fc6000f8e00ff */
[----:B------:R-:W-:Y:S01]  /*2840*/  UMOV UR16, UR6 ;  /* 0x0000000600107c82 */ /* 0x000fe20008000000 */
[----:B------:R-:W-:Y:S01]  /*2850*/  UIADD3 UR6, UR4, 0x202, URZ ;  /* 0x0000020204067890 */ /* 0x000fe2000fffe03f */
[----:B------:R-:W-:Y:S01]  /*2860*/  IMAD.U32 R12, RZ, RZ, UR16 ;  /* 0x00000010ff0c7e24 */ /* 0x000fe2000f8e00ff */
[----:B------:R-:W-:Y:S01]  /*2870*/  UMOV UR12, UR16 ;  /* 0x00000010000c7c82 */ /* 0x000fe20008000000 */
        /* <DEDUP_REMOVED lines=180> */
[----:B------:R-:W-:Y:S02]  /*33c0*/  UMOV UR15, UR37 ;  /* 0x00000025000f7c82 */ /* 0x000fe40008000000 */
        /* <DEDUP_REMOVED lines=253> */
[----:B------:R-:W-:Y:S02]  /*43a0*/  UIADD3 UR6, UR5, 0xc06, URZ ;  /* 0x00000c0605067890 */ /* 0x000fe4000fffe03f */
[----:B------:R-:W-:-:S05]  /*43b0*/  UIADD3 UR5, UR4, 0x786, URZ ;  /* 0x0000078604057890 */ /* 0x000fca000fffe03f */
[----:B------:R-:W-:Y:S01]  /*43c0*/  UMOV UR36, UR6 ;  /* 0x0000000600247c82 */ /* 0x000fe20008000000 */
[----:B------:R-:W-:Y:S01]  /*43d0*/  UIADD3 UR6, UR4, 0x906, URZ ;  /* 0x0000090604067890 */ /* 0x000fe2000fffe03f */
[----:B------:R-:W-:Y:S01]  /*43e0*/  IMAD.U32 R6, RZ, RZ, UR36 ;  /* 0x00000024ff067e24 */ /* 0x000fe2000f8e00ff */
[----:B------:R-:W-:Y:S01]  /*43f0*/  UMOV UR38, UR5 ;  /* 0x0000000500267c82 */ /* 0x000fe20008000000 */
[----:B------:R-:W-:Y:S01]  /*4400*/  UMOV UR56, UR36 ;  /* 0x0000002400387c82 */ /* 0x000fe20008000000 */
[----:B------:R-:W-:Y:S01]  /*4410*/  UIADD3 UR5, UR4, 0x886, URZ ;  /* 0x0000088604057890 */ /* 0x000fe2000fffe03f */
[----:B------:R-:W-:Y:S02]  /*4420*/  UMOV UR14, UR36 ;  /* 0x00000024000e7c82 */ /* 0x000fe40008000000 */
[----:B------:R-:W-:Y:S01]  /*4430*/  UMOV UR4, UR14 ;  /* 0x0000000e00047c82 */ /* 0x000fe20008000000 */
[----:B------:R-:W-:Y:S02]  /*4440*/  WARPGROUP.DEPBAR.LE gsb0, 0x0 ;  /* 0x00008000000079c5 */ /* 0x000fe40000010000 */
[----:B------:R-:W-:-:S06]  /*4450*/  WARPGROUP.ARRIVE ;  /* 0x00000000000079c5 */ /* 0x000fcc0000000000 */
[----:B------:R-:W-:Y:S03]  /*4460*/  HGMMA.64x16x16.F32 R24, gdesc[UR52], R24, gsb0 ;  /* 0x00200000341879f0 */ /* 0x000fe60008000818 */
[----:B------:R-:W-:Y:S02]  /*4470*/  WARPGROUP.DEPBAR.LE gsb0, 0x0 ;  /* 0x00008000000079c5 */ /* 0x000fe40000010000 */
[----:B------:R-:W-:-:S06]  /*4480*/  WARPGROUP.ARRIVE ;  /* 0x00000000000079c5 */ /* 0x000fcc0000000000 */
[----:B------:R-:W-:Y:S01]  /*4490*/  HGMMA.64x16x16.F32 R56, gdesc[UR36], R56, gsb0 ;  /* 0x00200000243879f0 */ /* 0x000fe20008000838 */
[----:B------:R-:W-:Y:S02]  /*44a0*/  R2UR UR39, R2 ;  /* 0x00000000022772ca */ /* 0x000fe400000e0000 */
        /* <DEDUP_REMOVED lines=26> */
.L_x_2386:
[----:B------:R-:W-:Y:S01]  /*4650*/  R2UR UR4, R213 ;  /* 0x00000000d50472ca */ /* 0x000fe200000e0000 */
[----:B------:R-:W-:Y:S01]  /*4660*/  ULDC UR6, c[0x0][0x9d8] ;  /* 0x0002760000067ab9 */ /* 0x000fe20000000800 */
[----:B------:R-:W-:Y:S01]  /*4670*/  R2UR UR7, R215 ;  /* 0x00000000d70772ca */ /* 0x000fe200000e0000 */
[----:B------:R-:W-:Y:S01]  /*4680*/  FMUL.FTZ R4, R59, UR6 ;  /* 0x000000063b047c20 */ /* 0x000fe20008410000 */
[----:B------:R-:W-:Y:S01]  /*4690*/  FMUL.FTZ R2, R58, UR6 ;  /* 0x000000063a027c20 */ /* 0x000fe20008410000 */
[----:B------:R-:W-:Y:S01]  /*46a0*/  FMUL.FTZ R58, R60, UR6 ;  /* 0x000000063c3a7c20 */ /* 0x000fe20008410000 */
[----:B------:R-:W-:Y:S01]  /*46b0*/  R2UR UR15, R212 ;  /* 0x00000000d40f72ca */ /* 0x000fe200000e0000 */
[----:B------:R0:W-:Y:S01]  /*46c0*/  MUFU.TANH R21, R4 ;  /* 0x0000000400157308 */ /* 0x0001e20000002400 */
[----:B------:R-:W-:Y:S01]  /*46d0*/  R2UR UR18, R22 ;  /* 0x00000000161272ca */ /* 0x000fe200000e0000 */
[----:B------:R-:W-:Y:S01]  /*46e0*/  FMUL.FTZ R62, R62, UR6 ;  /* 0x000000063e3e7c20 */ /* 0x000fe20008410000 */
[----:B------:R-:W-:Y:S01]  /*46f0*/  FMUL.FTZ R55, R55, UR6 ;  /* 0x0000000637377c20 */ /* 0x000fe20008410000 */
[----:B------:R-:W-:Y:S01]  /*4700*/  FMUL.FTZ R3, R56, UR6 ;  /* 0x0000000638037c20 */ /* 0x000fe20008410000 */
[----:B------:R-:W-:Y:S01]  /*4710*/  FMUL.FTZ R56, R57, UR6 ;  /* 0x0000000639387c20 */ /* 0x000fe20008410000 */
[----:B------:R-:W-:Y:S01]  /*4720*/  UISETP.NE.AND UP0, UPT, UR4, URZ, UPT ;  /* 0x0000003f0400728c */ /* 0x000fe2000bf05270 */
[----:B------:R-:W-:Y:S01]  /*4730*/  FMUL.FTZ R63, R63, UR6 ;  /* 0x000000063f3f7c20 */ /* 0x000fe20008410000 */
[----:B------:R1:W2:Y:S01]  /*4740*/  MUFU.TANH R20, R2 ;  /* 0x0000000200147308 */ /* 0x0002a20000002400 */
[----:B0-----:R-:W-:-:S02]  /*4750*/  VIADD R4, R216, UR7 ;  /* 0x00000007d8047c36 */ /* 0x001fc40008000000 */
[----:B------:R-:W-:Y:S01]  /*4760*/  FMUL.FTZ R57, R61, UR6 ;  /* 0x000000063d397c20 */ /* 0x000fe20008410000 */
[----:B------:R-:W-:Y:S01]  /*4770*/  FMUL.FTZ R50, R50, UR6 ;  /* 0x0000000632327c20 */ /* 0x000fe20008410000 */
[----:B------:R-:W-:Y:S01]  /*4780*/  PLOP3.LUT P1, PT, PT, PT, UP0, 0x80, 0x0 ;  /* 0x000000000000781c */ /* 0x000fe20003f2f008 */
[----:B------:R-:W-:Y:S01]  /*4790*/  IMAD.MOV.U32 R60, RZ, RZ, R4 ;  /* 0x000000ffff3c7224 */ /* 0x000fe200078e0004 */
[----:B------:R-:W-:Y:S01]  /*47a0*/  PLOP3.LUT P2, PT, PT, PT, UP0, 0x80, 0x0 ;  /* 0x000000000000781c */ /* 0x000fe20003f4f008 */
[----:B------:R-:W-:Y:S01]  /*47b0*/  UIMAD UR5, UR61, -0x50, UR15 ;  /* 0xffffffb03d0578a4 */ /* 0x000fe2000f8e020f */
[----:B------:R-:W0:Y:S01]  /*47c0*/  MUFU.TANH R61, R62 ;  /* 0x0000003e003d7308 */ /* 0x000e220000002400 */
[----:B------:R-:W-:Y:S01]  /*47d0*/  @UP0 ULDC UR4, c[0x0][0x44c] ;  /* 0x0001130000040ab9 */ /* 0x000fe20000000800 */
[----:B-1----:R-:W-:Y:S01]  /*47e0*/  FMUL.FTZ R2, R51, UR6 ;  /* 0x0000000633027c20 */ /* 0x002fe20008410000 */
[----:B------:R-:W-:Y:S01]  /*47f0*/  FMUL.FTZ R54, R54, UR6 ;  /* 0x0000000636367c20 */ /* 0x000fe20008410000 */
[----:B------:R-:W-:Y:S01]  /*4800*/  FMUL.FTZ R51, R52, UR6 ;  /* 0x0000000634337c20 */ /* 0x000fe20008410000 */
[----:B------:R-:W-:-:S02]  /*4810*/  IMAD.U32 R18, RZ, RZ, UR5 ;  /* 0x00000005ff127e24 */ /* 0x000fc4000f8e00ff */
[----:B------:R-:W-:Y:S01]  /*4820*/  FMUL.FTZ R59, R48, UR6 ;  /* 0x00000006303b7c20 */ /* 0x000fe20008410000 */
[----:B------:R-:W-:Y:S01]  /*4830*/  FMUL.FTZ R42, R42, UR6 ;  /* 0x000000062a2a7c20 */ /* 0x000fe20008410000 */
[----:B------:R1:W-:Y:S01]  /*4840*/  MUFU.TANH R65, R2 ;  /* 0x0000000200417308 */ /* 0x0003e20000002400 */
[----:B------:R-:W-:Y:S01]  /*4850*/  @P1 IMAD.HI.U32 R5, R4, UR4, RZ ;  /* 0x0000000404051c27 */ /* 0x000fe2000f8e00ff */
[----:B------:R-:W-:-:S03]  /*4860*/  @UP0 ULDC UR4, c[0x0][0x450] ;  /* 0x0001140000040ab9 */ /* 0x000fc60000000800 */
[----:B------:R-:W-:Y:S01]  /*4870*/  FMUL.FTZ R43, R43, UR6 ;  /* 0x000000062b2b7c20 */ /* 0x000fe20008410000 */
[----:B------:R-:W-:Y:S01]  /*4880*/  FMUL.FTZ R34, R34, UR6 ;  /* 0x0000000622227c20 */ /* 0x000fe20008410000 */
[----:B------:R-:W-:Y:S01]  /*4890*/  FMUL.FTZ R46, R46, UR6 ;  /* 0x000000062e2e7c20 */ /* 0x000fe20008410000 */
[----:B------:R-:W-:Y:S01]  /*48a0*/  @P2 SHF.R.U32.HI R60, RZ, UR4, R5 ;  /* 0x00000004ff3c2c19 */ /* 0x000fe20008011605 */
[----:B------:R-:W-:Y:S01]  /*48b0*/  UIMAD UR4, UR61, -0x50, URZ ;  /* 0xffffffb03d0478a4 */ /* 0x000fe2000f8e023f */
[----:B------:R-:W-:Y:S01]  /*48c0*/  IMAD.U32 R5, RZ, RZ, UR18 ;  /* 0x00000012ff057e24 */ /* 0x000fe2000f8e00ff */
[----:B------:R3:W-:Y:S01]  /*48d0*/  MUFU.TANH R67, R55 ;  /* 0x0000003700437308 */ /* 0x0007e20000002400 */
[----:B------:R-:W-:Y:S01]  /*48e0*/  FMUL.FTZ R35, R35, UR6 ;  /* 0x0000000623237c20 */ /* 0x000fe20008410000 */
[----:B------:R-:W4:Y:S01]  /*48f0*/  SHFL.IDX PT, R4, R60, 0x1, 0x1c1f ;  /* 0x003c1f003c047f89 */ /* 0x000f2200000e0000 */
[----:B------:R-:W-:Y:S01]  /*4900*/  FMUL.FTZ R47, R47, UR6 ;  /* 0x000000062f2f7c20 */ /* 0x000fe20008410000 */
[----:B-1----:R-:W-:-:S02]  /*4910*/  IMAD.U32 R2, RZ, RZ, UR4 ;  /* 0x00000004ff027e24 */ /* 0x002fc4000f8e00ff */
[----:B------:R-:W-:Y:S01]  /*4920*/  FMUL.FTZ R38, R38, UR6 ;  /* 0x0000000626267c20 */ /* 0x000fe20008410000 */
[----:B------:R-:W-:Y:S01]  /*4930*/  FMUL.FTZ R26, R26, UR6 ;  /* 0x000000061a1a7c20 */ /* 0x000fe20008410000 */
[----:B------:R-:W-:Y:S01]  /*4940*/  FMUL.FTZ R30, R30, UR6 ;  /* 0x000000061e1e7c20 */ /* 0x000fe20008410000 */
[----:B------:R-:W1:Y:S01]  /*4950*/  MUFU.TANH R63, R63 ;  /* 0x0000003f003f7308 */ /* 0x000e620000002400 */
[----:B------:R-:W-:Y:S01]  /*4960*/  IADD3 R2, -R23, 0x51, R2 ;  /* 0x0000005117027810 */ /* 0x000fe20007ffe102 */
[----:B------:R-:W-:Y:S01]  /*4970*/  FMUL.FTZ R31, R31, UR6 ;  /* 0x000000061f1f7c20 */ /* 0x000fe20008410000 */
[----:B---3--:R-:W-:Y:S01]  /*4980*/  IADD3 R55, -R23, 0x50, R18 ;  /* 0x0000005017377810 */ /* 0x008fe20007ffe112 */
[----:B------:R-:W3:Y:S01]  /*4990*/  SHFL.IDX PT, R60, R60, RZ, 0x1c1f ;  /* 0x001c1fff3c3c7589 */ /* 0x000ee200000e0000 */
[----:B------:R-:W-:Y:S01]  /*49a0*/  IADD3 R62, -R5, UR15, R2 ;  /* 0x0000000f053e7c10 */ /* 0x000fe2000fffe102 */
[----:B------:R-:W-:Y:S01]  /*49b0*/  FMUL.FTZ R2, R39, UR6 ;  /* 0x0000000627027c20 */ /* 0x000fe20008410000 */
[----:B------:R-:W-:Y:S01]  /*49c0*/  FMUL.FTZ R49, R49, UR6 ;  /* 0x0000000631317c20 */ /* 0x000fe20008410000 */
[----:B------:R-:W5:Y:S01]  /*49d0*/  MUFU.TANH R64, R50 ;  /* 0x0000003200407308 */ /* 0x000f620000002400 */
[----:B------:R-:W-:Y:S01]  /*49e0*/  FMUL.FTZ R40, R40, UR6 ;  /* 0x0000000628287c20 */ /* 0x000fe20008410000 */
[----:B------:R-:W-:Y:S01]  /*49f0*/  FMUL.FTZ R41, R41, UR6 ;  /* 0x0000000629297c20 */ /* 0x000fe20008410000 */
[----:B------:R-:W-:Y:S01]  /*4a00*/  FMUL.FTZ R53, R53, UR6 ;  /* 0x0000000635357c20 */ /* 0x000fe20008410000 */
[----:B------:R-:W-:Y:S01]  /*4a10*/  FMUL.FTZ R24, R24, UR6 ;  /* 0x0000000618187c20 */ /* 0x000fe20008410000 */
[----:B------:R-:W-:Y:S01]  /*4a20*/  FMUL.FTZ R44, R44, UR6 ;  /* 0x000000062c2c7c20 */ /* 0x000fe20008410000 */
[----:B------:R-:W-:Y:S01]  /*4a30*/  FMUL.FTZ R45, R45, UR6 ;  /* 0x000000062d2d7c20 */ /* 0x000fe20008410000 */
[----:B------:R-:W-:Y:S01]  /*4a40*/  FMUL.FTZ R32, R32, UR6 ;  /* 0x0000000620207c20 */ /* 0x000fe20008410000 */
[----:B------:R2:W3:Y:S01]  /*4a50*/  MUFU.TANH R66, R54 ;  /* 0x0000003600427308 */ /* 0x0004e20000002400 */
[----:B------:R-:W-:Y:S01]  /*4a60*/  FMUL.FTZ R25, R25, UR6 ;  /* 0x0000000619197c20 */ /* 0x000fe20008410000 */
[----:B----4-:R-:W-:Y:S01]  /*4a70*/  VIADDMNMX R18, R4, R62, R55, PT ;  /* 0x0000003e04127246 */ /* 0x010fe20003800137 */
[----:B------:R-:W-:Y:S01]  /*4a80*/  FMUL.FTZ R28, R28, UR6 ;  /* 0x000000061c1c7c20 */ /* 0x000fe20008410000 */
[----:B------:R-:W-:Y:S01]  /*4a90*/  FMUL.FTZ R33, R33, UR6 ;  /* 0x0000000621217c20 */ /* 0x000fe20008410000 */
[----:B------:R-:W-:Y:S01]  /*4aa0*/  FMUL.FTZ R36, R36, UR6 ;  /* 0x0000000624247c20 */ /* 0x000fe20008410000 */
[C---:B------:R-:W-:Y:S01]  /*4ab0*/  ISETP.GT.AND P1, PT, R18.reuse, RZ, PT ;  /* 0x000000ff1200720c */ /* 0x040fe20003f24270 */
[----:B------:R-:W-:Y:S01]  /*4ac0*/  FMUL.FTZ R29, R29, UR6 ;  /* 0x000000061d1d7c20 */ /* 0x000fe20008410000 */
[C---:B------:R-:W-:Y:S01]  /*4ad0*/  ISETP.GT.AND P2, PT, R18.reuse, 0x1, PT ;  /* 0x000000011200780c */ /* 0x040fe20003f44270 */
[----:B------:R5:W4:Y:S01]  /*4ae0*/  MUFU.TANH R68, R42 ;  /* 0x0000002a00447308 */ /* 0x000b220000002400 */
[----:B------:R-:W-:Y:S01]  /*4af0*/  ISETP.GT.AND P3, PT, R18, 0x8, PT ;  /* 0x000000081200780c */ /* 0x000fe20003f64270 */
[----:B------:R-:W-:Y:S01]  /*4b00*/  ULDC UR5, c[0x0][0x988] ;  /* 0x0002620000057ab9 */ /* 0x000fe20000000800 */
[----:B--2---:R-:W-:Y:S01]  /*4b10*/  FSEL R54, R20, -INF , P1 ;  /* 0xff80000014367808 */ /* 0x004fe20000800000 */
[----:B------:R-:W-:Y:S01]  /*4b20*/  FMUL.FTZ R37, R37, UR6 ;  /* 0x0000000625257c20 */ /* 0x000fe20008410000 */
[----:B------:R-:W-:Y:S01]  /*4b30*/  FSEL R52, R21, -INF , P2 ;  /* 0xff80000015347808 */ /* 0x000fe20001000000 */
[----:B------:R-:W-:Y:S01]  /*4b40*/  UMOV UR10, UR7 ;  /* 0x00000007000a7c82 */ /* 0x000fe20008000000 */
[----:B------:R-:W-:Y:S01]  /*4b50*/  ISETP.GT.AND P1, PT, R18, 0x9, PT ;  /* 0x000000091200780c */ /* 0x000fe20003f24270 */
[----:B------:R-:W2:Y:S01]  /*4b60*/  MUFU.TANH R69, R43 ;  /* 0x0000002b00457308 */ /* 0x000ea20000002400 */
[----:B0-----:R-:W-:Y:S01]  /*4b70*/  FSEL R50, R61, -INF , P3 ;  /* 0xff8000003d327808 */ /* 0x001fe20001800000 */
[----:B------:R-:W-:Y:S01]  /*4b80*/  @UP0 ULDC UR11, c[0x0][0x450] ;  /* 0x00011400000b0ab9 */ /* 0x000fe20000000800 */
[----:B------:R-:W-:Y:S01]  /*4b90*/  FMNMX.FTZ R5, R54, R52, !PT ;  /* 0x0000003436057209 */ /* 0x000fe20007810000 */
[----:B------:R-:W-:Y:S01]  /*4ba0*/  UIADD3 UR61, UR61, -0x2, URZ ;  /* 0xfffffffe3d3d7890 */ /* 0x000fe2000fffe03f */
[----:B------:R-:W-:-:S02]  /*4bb0*/  ISETP.GT.AND P2, PT, R18, 0x10, PT ;  /* 0x000000101200780c */ /* 0x000fc40003f44270 */
[----:B------:R-:W-:Y:S02]  /*4bc0*/  CS2R R150, SRZ ;  /* 0x0000000000967805 */ /* 0x000fe4000001ff00 */
[----:B-1----:R-:W-:Y:S01]  /*4bd0*/  FSEL R48, R63, -INF , P1 ;  /* 0xff8000003f307808 */ /* 0x002fe20000800000 */
[----:B------:R0:W-:Y:S01]  /*4be0*/  MUFU.TANH R71, R34 ;  /* 0x0000002200477308 */ /* 0x0001e20000002400 */
[----:B------:R-:W-:Y:S02]  /*4bf0*/  FMNMX.FTZ R5, R50, R5, !PT ;  /* 0x0000000532057209 */ /* 0x000fe40007810000 */
[----:B------:R-:W-:Y:S02]  /*4c00*/  CS2R R148, SRZ ;  /* 0x0000000000947805 */ /* 0x000fe4000001ff00 */
[----:B------:R-:W-:Y:S02]  /*4c10*/  ISETP.GT.AND P1, PT, R18, 0x11, PT ;  /* 0x000000111200780c */ /* 0x000fe40003f24270 */
[----:B------:R-:W-:-:S02]  /*4c20*/  CS2R R146, SRZ ;  /* 0x0000000000927805 */ /* 0x000fc4000001ff00 */
[----:B-----5:R-:W-:Y:S02]  /*4c30*/  FSEL R42, R64, -INF , P2 ;  /* 0xff800000402a7808 */ /* 0x020fe40001000000 */
[----:B------:R-:W-:Y:S02]  /*4c40*/  CS2R R144, SRZ ;  /* 0x0000000000907805 */ /* 0x000fe4000001ff00 */
[----:B------:R-:W-:Y:S01]  /*4c50*/  FMNMX.FTZ R5, R48, R5, !PT ;  /* 0x0000000530057209 */ /* 0x000fe20007810000 */
[----:B------:R-:W1:Y:S01]  /*4c60*/  MUFU.TANH R46, R46 ;  /* 0x0000002e002e7308 */ /* 0x000e620000002400 */
[----:B------:R-:W-:Y:S02]  /*4c70*/  ISETP.GT.AND P2, PT, R18, 0x18, PT ;  /* 0x000000181200780c */ /* 0x000fe40003f44270 */
[----:B------:R-:W-:Y:S02]  /*4c80*/  CS2R R142, SRZ ;  /* 0x00000000008e7805 */ /* 0x000fe4000001ff00 */
[----:B0-----:R-:W-:-:S02]  /*4c90*/  FSEL R34, R65, -INF , P1 ;  /* 0xff80000041227808 */ /* 0x001fc40000800000 */
[----:B------:R-:W-:Y:S02]  /*4ca0*/  CS2R R140, SRZ ;  /* 0x00000000008c7805 */ /* 0x000fe4000001ff00 */
[----:B------:R-:W-:Y:S02]  /*4cb0*/  FMNMX.FTZ R5, R42, R5, !PT ;  /* 0x000000052a057209 */ /* 0x000fe40007810000 */
[----:B------:R-:W-:Y:S02]  /*4cc0*/  CS2R R138, SRZ ;  /* 0x00000000008a7805 */ /* 0x000fe4000001ff00 */
[----:B------:R-:W-:Y:S01]  /*4cd0*/  ISETP.GT.AND P1, PT, R18, 0x19, PT ;  /* 0x000000191200780c */ /* 0x000fe20003f24270 */
[----:B------:R0:W-:Y:S01]  /*4ce0*/  MUFU.TANH R20, R35 ;  /* 0x0000002300147308 */ /* 0x0001e20000002400 */
[----:B------:R-:W-:Y:S02]  /*4cf0*/  FMNMX.FTZ R4, R34, R5, !PT ;  /* 0x0000000522047209 */ /* 0x000fe40007810000 */
[----:B------:R-:W-:-:S02]  /*4d00*/  CS2R R136, SRZ ;  /* 0x0000000000887805 */ /* 0x000fc4000001ff00 */
[----:B------:R-:W-:Y:S02]  /*4d10*/  FSEL R39, R67, -INF , P1 ;  /* 0xff80000043277808 */ /* 0x000fe40000800000 */
[----:B------:R-:W-:Y:S02]  /*4d20*/  CS2R R134, SRZ ;  /* 0x0000000000867805 */ /* 0x000fe4000001ff00 */
[----:B------:R-:W-:Y:S02]  /*4d30*/  ISETP.GT.AND P1, PT, R18, 0x21, PT ;  /* 0x000000211200780c */ /* 0x000fe40003f24270 */
[----:B------:R-:W-:Y:S02]  /*4d40*/  CS2R R132, SRZ ;  /* 0x0000000000847805 */ /* 0x000fe4000001ff00 */
[----:B---3--:R-:W-:Y:S01]  /*4d50*/  VIADDMNMX R60, R60, R62, R55, PT ;  /* 0x0000003e3c3c7246 */ /* 0x008fe20003800137 */
[----:B------:R2:W3:Y:S01]  /*4d60*/  MUFU.TANH R70, R47 ;  /* 0x0000002f00467308 */ /* 0x0004e20000002400 */
[----:B0-----:R-:W-:-:S02]  /*4d70*/  FSEL R35, R66, -INF , P2 ;  /* 0xff80000042237808 */ /* 0x001fc40001000000 */
[----:B------:R-:W-:Y:S02]  /*4d80*/  CS2R R130, SRZ ;  /* 0x0000000000827805 */ /* 0x000fe4000001ff00 */
[----:B------:R-:W-:Y:S02]  /*4d90*/  ISETP.GT.AND P2, PT, R18, 0x20, PT ;  /* 0x000000201200780c */ /* 0x000fe40003f44270 */
[----:B------:R-:W-:Y:S02]  /*4da0*/  CS2R R128, SRZ ;  /* 0x0000000000807805 */ /* 0x000fe4000001ff00 */
[----:B------:R-:W-:Y:S02]  /*4db0*/  FMNMX.FTZ R4, R35, R4, !PT ;  /* 0x0000000423047209 */ /* 0x000fe40007810000 */
[----:B------:R-:W-:Y:S02]  /*4dc0*/  CS2R R126, SRZ ;  /* 0x00000000007e7805 */ /* 0x000fe4000001ff00 */
[----:B----4-:R-:W-:Y:S01]  /*4dd0*/  FSEL R43, R68, -INF , P2 ;  /* 0xff800000442b7808 */ /* 0x010fe20001000000 */
[----:B------:R3:W0:Y:S01]  /*4de0*/  MUFU.TANH R21, R38 ;  /* 0x0000002600157308 */ /* 0x0006220000002400 */
[----:B------:R-:W-:-:S02]  /*4df0*/  FMNMX.FTZ R4, R39, R4, !PT ;  /* 0x0000000427047209 */ /* 0x000fc40007810000 */
[----:B------:R-:W-:Y:S02]  /*4e00*/  CS2R R124, SRZ ;  /* 0x00000000007c7805 */ /* 0x000fe4000001ff00 */
[C---:B------:R-:W-:Y:S02]  /*4e10*/  ISETP.GT.AND P2, PT, R18.reuse, 0x28, PT ;  /* 0x000000281200780c */ /* 0x040fe40003f44270 */
[----:B------:R-:W-:Y:S02]  /*4e20*/  CS2R R122, SRZ ;  /* 0x00000000007a7805 */ /* 0x000fe4000001ff00 */
[----:B--2---:R-:W-:Y:S02]  /*4e30*/  FSEL R47, R69, -INF , P1 ;  /* 0xff800000452f7808 */ /* 0x004fe40000800000 */
[----:B------:R-:W-:Y:S02]  /*4e40*/  CS2R R120, SRZ ;  /* 0x0000000000787805 */ /* 0x000fe4000001ff00 */
[----:B------:R-:W-:Y:S01]  /*4e50*/  FMNMX.FTZ R4, R43, R4, !PT ;  /* 0x000000042b047209 */ /* 0x000fe20007810000 */
[----:B------:R2:W4:Y:S01]  /*4e60*/  MUFU.TANH R61, R2 ;  /* 0x00000002003d7308 */ /* 0x0005220000002400 */
[----:B------:R-:W-:-:S02]  /*4e70*/  ISETP.GT.AND P1, PT, R18, 0x29, PT ;  /* 0x000000291200780c */ /* 0x000fc40003f24270 */
[----:B------:R-:W-:Y:S02]  /*4e80*/  CS2R R118, SRZ ;  /* 0x0000000000767805 */ /* 0x000fe4000001ff00 */
[----:B-1----:R-:W-:Y:S02]  /*4e90*/  FSEL R46, R46, -INF , P2 ;  /* 0xff8000002e2e7808 */ /* 0x002fe40001000000 */
[----:B------:R-:W-:Y:S02]  /*4ea0*/  CS2R R116, SRZ ;  /* 0x0000000000747805 */ /* 0x000fe4000001ff00 */
[----:B------:R-:W-:Y:S02]  /*4eb0*/  FMNMX.FTZ R5, R47, R4, !PT ;  /* 0x000000042f057209 */ /* 0x000fe40007810000 */
[----:B------:R-:W-:Y:S02]  /*4ec0*/  CS2R R114, SRZ ;  /* 0x0000000000727805 */ /* 0x000fe4000001ff00 */
[----:B------:R-:W-:Y:S01]  /*4ed0*/  ISETP.GT.AND P2, PT, R18, 0x30, PT ;  /* 0x000000301200780c */ /* 0x000fe20003f44270 */
[----:B------:R-:W1:Y:S01]  /*4ee0*/  MUFU.TANH R63, R26 ;  /* 0x0000001a003f7308 */ /* 0x000e620000002400 */
[----:B---3--:R-:W-:Y:S01]  /*4ef0*/  FSEL R38, R70, -INF , P1 ;  /* 0xff80000046267808 */ /* 0x008fe20000800000 */
[----:B--2---:R-:W-:Y:S01]  /*4f00*/  FMUL.FTZ R2, R27, UR6 ;  /* 0x000000061b027c20 */ /* 0x004fe20008410000 */
[----:B------:R-:W-:Y:S01]  /*4f10*/  FMNMX.FTZ R5, R46, R5, !PT ;  /* 0x000000052e057209 */ /* 0x000fe20007810000 */
[----:B------:R-:W-:Y:S01]  /*4f20*/  @UP0 ULDC UR6, c[0x0][0x44c] ;  /* 0x0001130000060ab9 */ /* 0x000fe20000000800 */
[----:B------:R-:W-:Y:S01]  /*4f30*/  ISETP.GT.AND P1, PT, R18, 0x31, PT ;  /* 0x000000311200780c */ /* 0x000fe20003f24270 */
[----:B------:R-:W-:Y:S01]  /*4f40*/  UIMAD.WIDE.U32 UR6, UR7, UR6, URZ ;  /* 0x00000006070672a5 */ /* 0x000fe2000f8e003f */
[----:B------:R-:W-:Y:S01]  /*4f50*/  FSEL R4, R71, -INF , P2 ;  /* 0xff80000047047808 */ /* 0x000fe20001000000 */
[----:B------:R2:W3:Y:S01]  /*4f60*/  MUFU.TANH R64, R2 ;  /* 0x0000000200407308 */ /* 0x0004e20000002400 */
[----:B------:R-:W-:Y:S01]  /*4f70*/  FMNMX.FTZ R5, R38, R5, !PT ;  /* 0x0000000526057209 */ /* 0x000fe20007810000 */
[----:B------:R-:W-:Y:S01]  /*4f80*/  @UP0 USHF.R.U32.HI UR10, URZ, UR11, UR7 ;  /* 0x0000000b3f0a0299 */ /* 0x000fe20008011607 */
[----:B------:R-:W-:-:S02]  /*4f90*/  ISETP.GT.AND P2, PT, R18, 0x38, PT ;  /* 0x000000381200780c */ /* 0x000fc40003f44270 */
[----:B------:R-:W-:Y:S02]  /*4fa0*/  CS2R R112, SRZ ;  /* 0x0000000000707805 */ /* 0x000fe4000001ff00 */
[----:B------:R-:W-:Y:S01]  /*4fb0*/  FSEL R27, R20, -INF , P1 ;  /* 0xff800000141b7808 */ /* 0x000fe20000800000 */
[----:B------:R-:W-:Y:S01]  /*4fc0*/  UIADD3 UR6, UR10, UR15, -UR18 ;  /* 0x0000000f0a067290 */ /* 0x000fe2000fffe812 */
[----:B------:R-:W-:Y:S01]  /*4fd0*/  ISETP.GT.AND P1, PT, R18, 0x39, PT ;  /* 0x000000391200780c */ /* 0x000fe20003f24270 */
[----:B------:R-:W5:Y:S01]  /*4fe0*/  MUFU.TANH R30, R30 ;  /* 0x0000001e001e7308 */ /* 0x000f620000002400 */
[----:B--2---:R-:W-:Y:S01]  /*4ff0*/  FMNMX.FTZ R2, R4, R5, !PT ;  /* 0x0000000504027209 */ /* 0x004fe20007810000 */
[----:B------:R-:W-:Y:S01]  /*5000*/  UIMAD.WIDE UR6, UR6, 0x66666667, URZ ;  /* 0x66666667060678a5 */ /* 0x000fe2000f8e023f */
[----:B0-----:R-:W-:Y:S01]  /*5010*/  FSEL R21, R21, -INF , P2 ;  /* 0xff80000015157808 */ /* 0x001fe20001000000 */
[----:B------:R-:W0:Y:S01]  /*5020*/  S2UR UR15, SR_CgaCtaId ;  /* 0x00000000000f79c3 */ /* 0x000e220000008800 */
[----:B------:R-:W-:Y:S01]  /*5030*/  FMNMX.FTZ R2, R27, R2, !PT ;  /* 0x000000021b027209 */ /* 0x000fe20007810000 */
[----:B------:R-:W-:Y:S01]  /*5040*/  USHF.R.U32.HI UR6, URZ, 0x1f, UR7 ;  /* 0x0000001f3f067899 */ /* 0x000fe20008011607 */
[----:B------:R-:W-:Y:S01]  /*5050*/  ISETP.GT.AND P2, PT, R18, 0x40, PT ;  /* 0x000000401200780c */ /* 0x000fe20003f44270 */
[----:B------:R2:W0:Y:S01]  /*5060*/  MUFU.TANH R65, R31 ;  /* 0x0000001f00417308 */ /* 0x0004220000002400 */
[----:B----4-:R-:W-:Y:S01]  /*5070*/  FSEL R26, R61, -INF , P1 ;  /* 0xff8000003d1a7808 */ /* 0x010fe20000800000 */
[----:B------:R-:W-:Y:S01]  /*5080*/  ULEA.HI.SX32 UR6, UR7, UR6, 0x1b ;  /* 0x0000000607067291 */ /* 0x000fe2000f8fda3f */
[----:B------:R-:W-:-:S02]  /*5090*/  FMNMX.FTZ R5, R21, R2, !PT ;  /* 0x0000000215057209 */ /* 0x000fc40007810000 */
[----:B------:R-:W-:Y:S02]  /*50a0*/  CS2R R110, SRZ ;  /* 0x00000000006e7805 */ /* 0x000fe4000001ff00 */
[----:B------:R-:W-:Y:S02]  /*50b0*/  ISETP.GT.AND P1, PT, R18, 0x41, PT ;  /* 0x000000411200780c */ /* 0x000fe40003f24270 */
[----:B------:R-:W-:Y:S02]  /*50c0*/  CS2R R108, SRZ ;  /* 0x00000000006c7805 */ /* 0x000fe4000001ff00 */
[----:B-1----:R-:W-:Y:S01]  /*50d0*/  FSEL R20, R63, -INF , P2 ;  /* 0xff8000003f147808 */ /* 0x002fe20001000000 */
[----:B------:R-:W-:Y:S01]  /*50e0*/  MUFU.TANH R3, R3 ;  /* 0x0000000300037308 */ /* 0x000fe20000002400 */
[----:B------:R-:W-:Y:S02]  /*50f0*/  FMNMX.FTZ R61, R26, R5, !PT ;  /* 0x000000051a3d7209 */ /* 0x000fe40007810000 */
[----:B------:R-:W-:-:S02]  /*5100*/  CS2R R106, SRZ ;  /* 0x00000000006a7805 */ /* 0x000fc4000001ff00 */
[----:B------:R-:W-:Y:S02]  /*5110*/  ISETP.GT.AND P2, PT, R18, 0x48, PT ;  /* 0x000000481200780c */ /* 0x000fe40003f44270 */
[----:B------:R-:W-:Y:S02]  /*5120*/  CS2R R104, SRZ ;  /* 0x0000000000687805 */ /* 0x000fe4000001ff00 */
[----:B---3--:R-:W-:Y:S02]  /*5130*/  FSEL R5, R64, -INF , P1 ;  /* 0xff80000040057808 */ /* 0x008fe40000800000 */
[----:B------:R-:W-:Y:S02]  /*5140*/  CS2R R102, SRZ ;  /* 0x0000000000667805 */ /* 0x000fe4000001ff00 */
[----:B------:R-:W-:Y:S01]  /*5150*/  FMNMX.FTZ R2, R20, R61, !PT ;  /* 0x0000003d14027209 */ /* 0x000fe20007810000 */
[----:B------:R-:W-:Y:S01]  /*5160*/  MUFU.TANH R56, R56 ;  /* 0x0000003800387308 */ /* 0x000fe20000002400 */
[----:B------:R-:W-:-:S02]  /*5170*/  ISETP.GT.AND P1, PT, R18, 0x49, PT ;  /* 0x000000491200780c */ /* 0x000fc40003f24270 */
[----:B------:R-:W-:Y:S02]  /*5180*/  CS2R R100, SRZ ;  /* 0x0000000000647805 */ /* 0x000fe4000001ff00 */
[----:B-----5:R-:W-:Y:S02]  /*5190*/  FSEL R18, R30, -INF , P2 ;  /* 0xff8000001e127808 */ /* 0x020fe40001000000 */
[----:B------:R-:W-:Y:S02]  /*51a0*/  CS2R R98, SRZ ;  /* 0x0000000000627805 */ /* 0x000fe4000001ff00 */
[----:B--2---:R-:W-:Y:S02]  /*51b0*/  FMNMX.FTZ R31, R5, R2, !PT ;  /* 0x00000002051f7209 */ /* 0x004fe40007810000 */
[----:B------:R-:W-:Y:S02]  /*51c0*/  CS2R R96, SRZ ;  /* 0x0000000000607805 */ /* 0x000fe4000001ff00 */
[----:B0-----:R-:W-:Y:S01]  /*51d0*/  FSEL R2, R65, -INF , P1 ;  /* 0xff80000041027808 */ /* 0x001fe20000800000 */
[----:B------:R-:W0:Y:S01]  /*51e0*/  MUFU.TANH R58, R58 ;  /* 0x0000003a003a7308 */ /* 0x000e220000002400 */
[----:B------:R-:W-:-:S02]  /*51f0*/  FMNMX.FTZ R31, R18, R31, !PT ;  /* 0x0000001f121f7209 */ /* 0x000fc40007810000 */
[----:B------:R-:W-:Y:S02]  /*5200*/  CS2R R94, SRZ ;  /* 0x00000000005e7805 */ /* 0x000fe4000001ff00 */
[----:B------:R-:W-:Y:S02]  /*5210*/  ISETP.GT.AND P1, PT, R60, RZ, PT ;  /* 0x000000ff3c00720c */ /* 0x000fe40003f24270 */
[----:B------:R-:W-:Y:S02]  /*5220*/  CS2R R92, SRZ ;  /* 0x00000000005c7805 */ /* 0x000fe4000001ff00 */
[----:B------:R-:W-:Y:S02]  /*5230*/  FMNMX.FTZ R31, R2, R31, !PT ;  /* 0x0000001f021f7209 */ /* 0x000fe40007810000 */
[----:B------:R-:W-:Y:S02]  /*5240*/  CS2R R90, SRZ ;  /* 0x00000000005a7805 */ /* 0x000fe4000001ff00 */
[C---:B------:R-:W-:Y:S01]  /*5250*/  ISETP.GT.AND P2, PT, R60.reuse, 0x1, PT ;  /* 0x000000013c00780c */ /* 0x040fe20003f44270 */
[----:B------:R-:W1:Y:S01]  /*5260*/  MUFU.TANH R57, R57 ;  /* 0x0000003900397308 */ /* 0x000e620000002400 */
[----:B------:R-:W-:Y:S01]  /*5270*/  ISETP.GT.AND P3, PT, R60, 0x8, PT ;  /* 0x000000083c00780c */ /* 0x000fe20003f64270 */
[----:B------:R-:W2:Y:S01]  /*5280*/  SHFL.BFLY PT, R30, R31, 0x2, 0x1f ;  /* 0x0c401f001f1e7f89 */ /* 0x000ea200000e0000 */
[----:B------:R-:W-:-:S02]  /*5290*/  R2UR UR4, R0 ;  /* 0x00000000000472ca */ /* 0x000fc400000e0000 */
[----:B------:R-:W-:Y:S02]  /*52a0*/  CS2R R88, SRZ ;  /* 0x0000000000587805 */ /* 0x000fe4000001ff00 */
[----:B------:R-:W-:Y:S02]  /*52b0*/  R2UR UR14, R214 ;  /* 0x00000000d60e72ca */ /* 0x000fe400000e0000 */
[----:B------:R-:W-:Y:S02]  /*52c0*/  CS2R R86, SRZ ;  /* 0x0000000000567805 */ /* 0x000fe4000001ff00 */
[----:B------:R-:W-:Y:S01]  /*52d0*/  CS2R R84, SRZ ;  /* 0x0000000000547805 */ /* 0x000fe2000001ff00 */
[----:B------:R-:W3:Y:S01]  /*52e0*/  MUFU.TANH R59, R59 ;  /* 0x0000003b003b7308 */ /* 0x000ee20000002400 */
[----:B0-----:R-:W-:Y:S02]  /*52f0*/  FSEL R58, R58, -INF , P3 ;  /* 0xff8000003a3a7808 */ /* 0x001fe40001800000 */
[----:B------:R-:W-:-:S02]  /*5300*/  CS2R R82, SRZ ;  /* 0x0000000000527805 */ /* 0x000fc4000001ff00 */
[----:B------:R-:W-:Y:S02]  /*5310*/  ISETP.GT.AND P3, PT, R60, 0x28, PT ;  /* 0x000000283c00780c */ /* 0x000fe40003f64270 */
[----:B------:R-:W-:Y:S02]  /*5320*/  CS2R R80, SRZ ;  /* 0x0000000000507805 */ /* 0x000fe4000001ff00 */
[----:B------:R-:W-:Y:S02]  /*5330*/  CS2R R78, SRZ ;  /* 0x00000000004e7805 */ /* 0x000fe4000001ff00 */
[----:B------:R-:W-:Y:S02]  /*5340*/  CS2R R76, SRZ ;  /* 0x00000000004c7805 */ /* 0x000fe4000001ff00 */
[----:B------:R-:W-:Y:S01]  /*5350*/  CS2R R74, SRZ ;  /* 0x00000000004a7805 */ /* 0x000fe2000001ff00 */
[----:B------:R2:W-:Y:S01]  /*5360*/  MUFU.TANH R61, R40 ;  /* 0x00000028003d7308 */ /* 0x0005e20000002400 */
[----:B------:R-:W-:Y:S01]  /*5370*/  UIADD3 UR4, UR4, 0x38840, URZ ;  /* 0x0003884004047890 */ /* 0x000fe2000fffe03f */
[----:B------:R-:W-:Y:S01]  /*5380*/  CS2R R72, SRZ ;  /* 0x0000000000487805 */ /* 0x000fe2000001ff00 */
[----:B------:R-:W-:Y:S01]  /*5390*/  UISETP.LT.AND UP0, UPT, UR14, UR6, UPT ;  /* 0x000000060e00728c */ /* 0x000fe2000bf01270 */
[----:B------:R-:W-:Y:S01]  /*53a0*/  CS2R R70, SRZ ;  /* 0x0000000000467805 */ /* 0x000fe2000001ff00 */
[----:B------:R-:W-:-:S02]  /*53b0*/  UPRMT UR4, UR15, 0x654, UR4 ;  /* 0x000006540f047896 */ /* 0x000fc40008000004 */
[----:B------:R-:W-:Y:S01]  /*53c0*/  USEL UR7, UR14, UR6, !UP0 ;  /* 0x000000060e077287 */ /* 0x000fe2000c000000 */
[----:B------:R-:W0:Y:S01]  /*53d0*/  MUFU.TANH R49, R49 ;  /* 0x0000003100317308 */ /* 0x000e220000002400 */
[----:B--2---:R-:W-:Y:S02]  /*53e0*/  FMNMX.FTZ R40, R31, R30, !PT ;  /* 0x0000001e1f287209 */ /* 0x004fe40007810000 */
[----:B------:R-:W-:Y:S01]  /*53f0*/  UISETP.GE.AND UP0, UPT, UR61, UR7, UPT ;  /* 0x000000073d00728c */ /* 0x000fe2000bf06270 */
[----:B------:R-:W-:Y:S02]  /*5400*/  FSEL R30, R3, -INF , P1 ;  /* 0xff800000031e7808 */ /* 0x000fe40000800000 */
[----:B------:R-:W-:Y:S01]  /*5410*/  FSEL R31, R56, -INF , P2 ;  /* 0xff800000381f7808 */ /* 0x000fe20001000000 */
[----:B------:R-:W-:Y:S01]  /*5420*/  SYNCS.ARRIVE.TRANS64.RED.A1T0 RZ, [UR4], RZ ;  /* 0x000000ffffff79a7 */ /* 0x000fe20008100404 */
[----:B------:R-:W2:Y:S01]  /*5430*/  MUFU.TANH R51, R51 ;  /* 0x0000003300337308 */ /* 0x000ea20000002400 */
[----:B------:R-:W-:-:S02]  /*5440*/  ISETP.GT.AND P1, PT, R60, 0x9, PT ;  /* 0x000000093c00780c */ /* 0x000fc40003f24270 */
[----:B------:R-:W-:Y:S02]  /*5450*/  FMNMX.FTZ R3, R30, R31, !PT ;  /* 0x0000001f1e037209 */ /* 0x000fe40007810000 */
[C---:B------:R-:W-:Y:S02]  /*5460*/  ISETP.GT.AND P2, PT, R60.reuse, 0x10, PT ;  /* 0x000000103c00780c */ /* 0x040fe40003f44270 */
[----:B-1----:R-:W-:Y:S01]  /*5470*/  FSEL R57, R57, -INF , P1 ;  /* 0xff80000039397808 */ /* 0x002fe20000800000 */
[----:B------:R1:W-:Y:S01]  /*5480*/  MUFU.TANH R63, R41 ;  /* 0x00000029003f7308 */ /* 0x0003e20000002400 */
[C---:B------:R-:W-:Y:S02]  /*5490*/  ISETP.GT.AND P1, PT, R60.reuse, 0x11, PT ;  /* 0x000000113c00780c */ /* 0x040fe40003f24270 */
[----:B---3--:R-:W-:Y:S02]  /*54a0*/  FSEL R59, R59, -INF , P2 ;  /* 0xff8000003b3b7808 */ /* 0x008fe40001000000 */
[----:B------:R-:W-:-:S02]  /*54b0*/  ISETP.GT.AND P2, PT, R60, 0x18, PT ;  /* 0x000000183c00780c */ /* 0x000fc40003f44270 */
[----:B0-----:R-:W-:Y:S01]  /*54c0*/  FSEL R49, R49, -INF , P1 ;  /* 0xff80000031317808 */ /* 0x001fe20000800000 */
[----:B------:R-:W0:Y:S01]  /*54d0*/  MUFU.TANH R53, R53 ;  /* 0x0000003500357308 */ /* 0x000e220000002400 */
[----:B-1----:R-:W1:Y:S01]  /*54e0*/  SHFL.BFLY PT, R41, R40, 0x1, 0x1f ;  /* 0x0c201f0028297f89 */ /* 0x002e6200000e0000 */
[C---:B------:R-:W-:Y:S02]  /*54f0*/  ISETP.GT.AND P1, PT, R60.reuse, 0x19, PT ;  /* 0x000000193c00780c */ /* 0x040fe40003f24270 */
[----:B--2---:R-:W-:Y:S02]  /*5500*/  FSEL R51, R51, -INF , P2 ;  /* 0xff80000033337808 */ /* 0x004fe40001000000 */
[----:B------:R-:W-:Y:S02]  /*5510*/  ISETP.GT.AND P2, PT, R60, 0x20, PT ;  /* 0x000000203c00780c */ /* 0x000fe40003f44270 */
[----:B------:R2:W-:Y:S08]  /*5520*/  MUFU.TANH R62, R24 ;  /* 0x00000018003e7308 */ /* 0x0005f00000002400 */
[----:B------:R-:W3:Y:S01]  /*5530*/  MUFU.TANH R44, R44 ;  /* 0x0000002c002c7308 */ /* 0x000ee20000002400 */
[----:B--2---:R-:W-:-:S04]  /*5540*/  FMNMX.FTZ R24, R58, R3, !PT ;  /* 0x000000033a187209 */ /* 0x004fc80007810000 */
[----:B------:R-:W-:-:S03]  /*5550*/  FMNMX.FTZ R24, R57, R24, !PT ;  /* 0x0000001839187209 */ /* 0x000fc60007810000 */
[----:B------:R-:W2:Y:S01]  /*5560*/  MUFU.TANH R45, R45 ;  /* 0x0000002d002d7308 */ /* 0x000ea20000002400 */
[----:B------:R-:W-:Y:S02]  /*5570*/  FMNMX.FTZ R24, R59, R24, !PT ;  /* 0x000000183b187209 */ /* 0x000fe40007810000 */
[----:B-1----:R-:W-:Y:S02]  /*5580*/  FMNMX.FTZ R3, R40, R41, !PT ;  /* 0x0000002928037209 */ /* 0x002fe40007810000 */
[----:B------:R-:W-:-:S03]  /*5590*/  FMNMX.FTZ R24, R49, R24, !PT ;  /* 0x0000001831187209 */ /* 0x000fc60007810000 */
[----:B------:R0:W1:Y:S08]  /*55a0*/  MUFU.TANH R64, R32 ;  /* 0x0000002000407308 */ /* 0x0000700000002400 */
[----:B------:R4:W-:Y:S01]  /*55b0*/  MUFU.TANH R56, R25 ;  /* 0x0000001900387308 */ /* 0x0009e20000002400 */
[----:B0-----:R-:W-:Y:S02]  /*55c0*/  FSEL R32, R53, -INF , P1 ;  /* 0xff80000035207808 */ /* 0x001fe40000800000 */
[----:B------:R-:W-:-:S05]  /*55d0*/  ISETP.GT.AND P1, PT, R60, 0x21, PT ;  /* 0x000000213c00780c */ /* 0x000fca0003f24270 */
[----:B------:R0:W-:Y:S01]  /*55e0*/  MUFU.TANH R68, R28 ;  /* 0x0000001c00447308 */ /* 0x0001e20000002400 */
[----:B----4-:R-:W-:-:S04]  /*55f0*/  FMNMX.FTZ R25, R51, R24, !PT ;  /* 0x0000001833197209 */ /* 0x010fc80007810000 */
[----:B------:R-:W-:-:S03]  /*5600*/  FMNMX.FTZ R25, R32, R25, !PT ;  /* 0x0000001920197209 */ /* 0x000fc60007810000 */
[----:B------:R4:W5:Y:S01]  /*5610*/  MUFU.TANH R65, R33 ;  /* 0x0000002100417308 */ /* 0x0009620000002400 */
[----:B0-----:R-:W-:Y:S02]  /*5620*/  FSEL R28, R61, -INF , P2 ;  /* 0xff8000003d1c7808 */ /* 0x001fe40001000000 */
[----:B------:R-:W-:Y:S02]  /*5630*/  FSETP.NEU.FTZ.AND P2, PT, R3, -INF , PT ;  /* 0xff8000000300780b */ /* 0x000fe40003f5d000 */
[----:B------:R-:W-:-:S03]  /*5640*/  FMNMX.FTZ R24, R28, R25, !PT ;  /* 0x000000191c187209 */ /* 0x000fc60007810000 */
[----:B------:R0:W5:Y:S01]  /*5650*/  MUFU.TANH R66, R36 ;  /* 0x0000002400427308 */ /* 0x0001620000002400 */
[----:B----4-:R-:W-:Y:S02]  /*5660*/  FSEL R33, R63, -INF , P1 ;  /* 0xff8000003f217808 */ /* 0x010fe40000800000 */
[----:B------:R-:W-:Y:S02]  /*5670*/  ISETP.GT.AND P1, PT, R60, 0x29, PT ;  /* 0x000000293c00780c */ /* 0x000fe40003f24270 */
[----:B------:R-:W-:-:S03]  /*5680*/  FMNMX.FTZ R24, R33, R24, !PT ;  /* 0x0000001821187209 */ /* 0x000fc60007810000 */
[----:B------:R3:W-:Y:S01]  /*5690*/  MUFU.TANH R69, R29 ;  /* 0x0000001d00457308 */ /* 0x0007e20000002400 */
[----:B0-----:R-:W-:-:S05]  /*56a0*/  FMUL.FTZ R36, R3, UR5 ;  /* 0x0000000503247c20 */ /* 0x001fca0008410000 */
[----:B------:R-:W-:Y:S02]  /*56b0*/  FSEL R25, R36, RZ, P2 ;  /* 0x000000ff24197208 */ /* 0x000fe40001000000 */
[----:B------:R1:W0:Y:S01]  /*56c0*/  MUFU.TANH R67, R37 ;  /* 0x0000002500437308 */ /* 0x0002220000002400 */
[----:B---3--:R-:W-:Y:S02]  /*56d0*/  FSEL R29, R44, -INF , P3 ;  /* 0xff8000002c1d7808 */ /* 0x008fe40001800000 */
[----:B------:R-:W-:Y:S01]  /*56e0*/  ISETP.GT.AND P2, PT, R60, 0x30, PT ;  /* 0x000000303c00780c */ /* 0x000fe20003f44270 */
[--C-:B------:R-:W-:Y:S01]  /*56f0*/  FFMA.FTZ R209, R54, UR5, -R25.reuse ;  /* 0x0000000536d17c23 */ /* 0x100fe20008010819 */
[----:B--2---:R-:W-:Y:S01]  /*5700*/  FSEL R36, R45, -INF , P1 ;  /* 0xff8000002d247808 */ /* 0x004fe20000800000 */
[--C-:B------:R-:W-:Y:S01]  /*5710*/  FFMA.FTZ R54, R52, UR5, -R25.reuse ;  /* 0x0000000534367c23 */ /* 0x100fe20008010819 */
[----:B------:R-:W-:Y:S01]  /*5720*/  FMNMX.FTZ R41, R29, R24, !PT ;  /* 0x000000181d297209 */ /* 0x000fe20007810000 */
[--C-:B------:R-:W-:Y:S01]  /*5730*/  FFMA.FTZ R55, R50, UR5, -R25.reuse ;  /* 0x0000000532377c23 */ /* 0x100fe20008010819 */
[----:B------:R-:W-:Y:S01]  /*5740*/  ISETP.GT.AND P1, PT, R60, 0x31, PT ;  /* 0x000000313c00780c */ /* 0x000fe20003f24270 */
[--C-:B------:R-:W-:Y:S01]  /*5750*/  FFMA.FTZ R35, R35, UR5, -R25.reuse ;  /* 0x0000000523237c23 */ /* 0x100fe20008010819 */
[----:B-1----:R-:W-:Y:S01]  /*5760*/  FSEL R37, R64, -INF , P2 ;  /* 0xff80000040257808 */ /* 0x002fe20001000000 */
[--C-:B------:R-:W-:Y:S01]  /*5770*/  FFMA.FTZ R197, R4, UR5, -R25.reuse ;  /* 0x0000000504c57c23 */ /* 0x100fe20008010819 */
[----:B------:R-:W-:Y:S01]  /*5780*/  FMNMX.FTZ R24, R36, R41, !PT ;  /* 0x0000002924187209 */ /* 0x000fe20007810000 */
[----:B------:R-:W-:Y:S01]  /*5790*/  MUFU.EX2 R207, R35 ;  /* 0x0000002300cf7308 */ /* 0x000fe20000000800 */
[----:B------:R-:W-:Y:S01]  /*57a0*/  ISETP.GT.AND P2, PT, R60, 0x38, PT ;  /* 0x000000383c00780c */ /* 0x000fe20003f44270 */
[--C-:B------:R-:W-:Y:S01]  /*57b0*/  FFMA.FTZ R199, R21, UR5, -R25.reuse ;  /* 0x0000000515c77c23 */ /* 0x100fe20008010819 */
[----:B-----5:R-:W-:Y:S01]  /*57c0*/  FSEL R40, R65, -INF , P1 ;  /* 0xff80000041287808 */ /* 0x020fe20000800000 */
[--C-:B------:R-:W-:Y:S01]  /*57d0*/  FFMA.FTZ R21, R20, UR5, -R25.reuse ;  /* 0x0000000514157c23 */ /* 0x100fe20008010819 */
[----:B------:R-:W-:Y:S01]  /*57e0*/  FMNMX.FTZ R45, R37, R24, !PT ;  /* 0x00000018252d7209 */ /* 0x000fe20007810000 */
[--C-:B------:R-:W-:Y:S01]  /*57f0*/  FFMA.FTZ R42, R42, UR5, -R25.reuse ;  /* 0x000000052a2a7c23 */ /* 0x100fe20008010819 */
[----:B------:R-:W-:Y:S01]  /*5800*/  ISETP.GT.AND P1, PT, R60, 0x39, PT ;  /* 0x000000393c00780c */ /* 0x000fe20003f24270 */
[----:B------:R1:W-:Y:S01]  /*5810*/  MUFU.EX2 R24, R54 ;  /* 0x0000003600187308 */ /* 0x0003e20000000800 */
[----:B------:R-:W-:Y:S01]  /*5820*/  FSEL R41, R66, -INF , P2 ;  /* 0xff80000042297808 */ /* 0x000fe20001000000 */
[--C-:B------:R-:W-:Y:S01]  /*5830*/  FFMA.FTZ R5, R5, UR5, -R25.reuse ;  /* 0x0000000505057c23 */ /* 0x100fe20008010819 */
[----:B------:R-:W-:Y:S01]  /*5840*/  FMNMX.FTZ R52, R40, R45, !PT ;  /* 0x0000002d28347209 */ /* 0x000fe20007810000 */
[--C-:B------:R-:W-:Y:S01]  /*5850*/  FFMA.FTZ R18, R18, UR5, -R25.reuse ;  /* 0x0000000512127c23 */ /* 0x100fe20008010819 */
[----:B------:R-:W-:Y:S01]  /*5860*/  ISETP.GT.AND P2, PT, R60, 0x40, PT ;  /* 0x000000403c00780c */ /* 0x000fe20003f44270 */
[--C-:B------:R-:W-:Y:S01]  /*5870*/  FFMA.FTZ R38, R38, UR5, -R25.reuse ;  /* 0x0000000526267c23 */ /* 0x100fe20008010819 */
[----:B0-----:R-:W-:Y:S01]  /*5880*/  FSEL R44, R67, -INF , P1 ;  /* 0xff800000432c7808 */ /* 0x001fe20000800000 */
[----:B------:R-:W-:Y:S01]  /*5890*/  MUFU.EX2 R209, R209 ;  /* 0x000000d100d17308 */ /* 0x000fe20000000800 */
[----:B------:R-:W-:Y:S01]  /*58a0*/  FMNMX.FTZ R53, R41, R52, !PT ;  /* 0x0000003429357209 */ /* 0x000fe20007810000 */
[--C-:B-1----:R-:W-:Y:S01]  /*58b0*/  FFMA.FTZ R54, R48, UR5, -R25.reuse ;  /* 0x0000000530367c23 */ /* 0x102fe20008010819 */
        /* <DEDUP_REMOVED lines=13> */
[----:B------:R-:W0:Y:S01]  /*5990*/  MUFU.EX2 R54, R54 ;  /* 0x0000003600367308 */ /* 0x000e220000000800 */
[----:B------:R-:W-:Y:S01]  /*59a0*/  FSEL R48, R68, -INF , P2 ;  /* 0xff80000044307808 */ /* 0x000fe20001000000 */
[--C-:B------:R-:W-:Y:S01]  /*59b0*/  FFMA.FTZ R46, R46, UR5, -R25.reuse ;  /* 0x000000052e2e7c23 */ /* 0x100fe20008010819 */
[----:B------:R-:W-:Y:S01]  /*59c0*/  FMNMX.FTZ R53, R50, R53, !PT ;  /* 0x0000003532357209 */ /* 0x000fe20007810000 */
[--C-:B------:R-:W-:Y:S01]  /*59d0*/  FFMA.FTZ R26, R26, UR5, -R25.reuse ;  /* 0x000000051a1a7c23 */ /* 0x100fe20008010819 */
[----:B------:R-:W-:Y:S01]  /*59e0*/  FSEL R52, R69, -INF , P1 ;  /* 0xff80000045347808 */ /* 0x000fe20000800000 */
[----:B------:R-:W-:Y:S01]  /*59f0*/  FFMA.FTZ R2, R2, UR5, -R25 ;  /* 0x0000000502027c23 */ /* 0x000fe20008010819 */
[----:B------:R-:W-:Y:S01]  /*5a00*/  FMNMX.FTZ R53, R48, R53, !PT ;  /* 0x0000003530357209 */ /* 0x000fe20007810000 */
[----:B------:R-:W-:Y:S01]  /*5a10*/  MUFU.EX2 R42, R42 ;  /* 0x0000002a002a7308 */ /* 0x000fe20000000800 */
[----:B------:R-:W-:-:S02]  /*5a20*/  CS2R R68, SRZ ;  /* 0x0000000000447805 */ /* 0x000fc4000001ff00 */
[----:B------:R-:W-:Y:S02]  /*5a30*/  CS2R R66, SRZ ;  /* 0x0000000000427805 */ /* 0x000fe4000001ff00 */
[----:B------:R-:W-:Y:S02]  /*5a40*/  FMNMX.FTZ R53, R52, R53, !PT ;  /* 0x0000003534357209 */ /* 0x000fe40007810000 */
[----:B------:R-:W-:-:S03]  /*5a50*/  CS2R R64, SRZ ;  /* 0x0000000000407805 */ /* 0x000fc6000001ff00 */
[----:B------:R-:W1:Y:S01]  /*5a60*/  SHFL.BFLY PT, R34, R53, 0x2, 0x1f ;  /* 0x0c401f0035227f89 */ /* 0x000e6200000e0000 */
[----:B------:R-:W-:Y:S01]  /*5a70*/  MUFU.EX2 R205, R56 ;  /* 0x0000003800cd7308 */ /* 0x000fe20000000800 */
[----:B0-----:R-:W-:-:S07]  /*5a80*/  F2FP.F16.F32.PACK_AB R211, R54, R55 ;  /* 0x0000003736d3723e */ /* 0x001fce00000000ff */
[----:B------:R0:W-:Y:S08]  /*5a90*/  MUFU.EX2 R195, R18 ;  /* 0x0000001200c37308 */ /* 0x0001f00000000800 */
[----:B------:R-:W-:Y:S01]  /*5aa0*/  MUFU.EX2 R203, R38 ;  /* 0x0000002600cb7308 */ /* 0x000fe20000000800 */
[----:B0-----:R-:W-:Y:S01]  /*5ab0*/  FADD.FTZ R18, R209, R24 ;  /* 0x00000018d1127221 */ /* 0x001fe20000010000 */
[----:B------:R-:W-:-:S02]  /*5ac0*/  F2FP.F16.F32.PACK_AB R209, R24, R209 ;  /* 0x000000d118d1723e */ /* 0x000fc400000000ff */
[----:B-1----:R-:W-:-:S04]  /*5ad0*/  FMNMX.FTZ R34, R53, R34, !PT ;  /* 0x0000002235227209 */ /* 0x002fc80007810000 */
[----:B------:R-:W-:Y:S01]  /*5ae0*/  MUFU.EX2 R60, R39 ;  /* 0x00000027003c7308 */ /* 0x000fe20000000800 */
[----:B------:R-:W0:Y:S07]  /*5af0*/  SHFL.BFLY PT, R35, R34, 0x1, 0x1f ;  /* 0x0c201f0022237f89 */ /* 0x000e2e00000e0000 */
[----:B------:R-:W-:Y:S08]  /*5b00*/  MUFU.EX2 R56, R27 ;  /* 0x0000001b00387308 */ /* 0x000ff00000000800 */
[----:B------:R-:W-:Y:S08]  /*5b10*/  MUFU.EX2 R43, R43 ;  /* 0x0000002b002b7308 */ /* 0x000ff00000000800 */
[----:B------:R-:W1:Y:S01]  /*5b20*/  MUFU.EX2 R62, R47 ;  /* 0x0000002f003e7308 */ /* 0x000e620000000800 */
[----:B0-----:R-:W-:-:S04]  /*5b30*/  FMNMX.FTZ R4, R34, R35, !PT ;  /* 0x0000002322047209 */ /* 0x001fc80007810000 */
[C---:B------:R-:W-:Y:S01]  /*5b40*/  FSETP.NEU.FTZ.AND P1, PT, R4.reuse, -INF , PT ;  /* 0xff8000000400780b */ /* 0x040fe20003f3d000 */
[----:B------:R-:W-:Y:S02]  /*5b50*/  FMUL.FTZ R20, R4, UR5 ;  /* 0x0000000504147c20 */ /* 0x000fe40008410000 */
[----:B------:R-:W-:Y:S03]  /*5b60*/  MUFU.EX2 R34, R5 ;  /* 0x0000000500227308 */ /* 0x000fe60000000800 */
[----:B------:R-:W-:Y:S02]  /*5b70*/  FSEL R20, R20, RZ, P1 ;  /* 0x000000ff14147208 */ /* 0x000fe40000800000 */
[----:B------:R-:W-:-:S03]  /*5b80*/  PLOP3.LUT P1, PT, PT, PT, UP0, 0x80, 0x0 ;  /* 0x000000000000781c */ /* 0x000fc60003f2f008 */
        /* <DEDUP_REMOVED lines=22> */
[----:B------:R-:W-:Y:S01]  /*5cf0*/  FFMA.FTZ R20, R52, UR5, -R20 ;  /* 0x0000000534147c23 */ /* 0x000fe20008010814 */
[----:B-1----:R-:W-:Y:S01]  /*5d00*/  F2FP.F16.F32.PACK_AB R201, R62, R43 ;  /* 0x0000002b3ec9723e */ /* 0x002fe200000000ff */
[----:B------:R-:W1:Y:S01]  /*5d10*/  MUFU.EX2 R58, R58 ;  /* 0x0000003a003a7308 */ /* 0x000e620000000800 */
[----:B------:R-:W-:-:S07]  /*5d20*/  CS2R R52, SRZ ;  /* 0x0000000000347805 */ /* 0x000fce000001ff00 */
[----:B------:R-:W2:Y:S01]  /*5d30*/  MUFU.EX2 R57, R57 ;  /* 0x0000003900397308 */ /* 0x000ea20000000800 */
[----:B0-----:R-:W-:Y:S01]  /*5d40*/  FADD.FTZ R5, R30, R31 ;  /* 0x0000001f1e057221 */ /* 0x001fe20000010000 */
[----:B------:R-:W-:Y:S02]  /*5d50*/  F2FP.F16.F32.PACK_AB R208, R31, R30 ;  /* 0x0000001e1fd0723e */ /* 0x000fe400000000ff */
[----:B------:R-:W-:-:S04]  /*5d60*/  CS2R R30, SRZ ;  /* 0x00000000001e7805 */ /* 0x000fc8000001ff00 */
        /* <DEDUP_REMOVED lines=9> */
[C---:B------:R-:W-:Y:S01]  /*5e00*/  FADD.FTZ R0, R205.reuse, R0 ;  /* 0x00000000cd007221 */ /* 0x040fe20000010000 */
[----:B------:R-:W-:Y:S01]  /*5e10*/  F2FP.F16.F32.PACK_AB R205, R205, R42 ;  /* 0x0000002acdcd723e */ /* 0x000fe200000000ff */
[----:B------:R-:W2:Y:S01]  /*5e20*/  MUFU.EX2 R51, R51 ;  /* 0x0000003300337308 */ /* 0x000ea20000000800 */
[----:B0-----:R-:W-:Y:S01]  /*5e30*/  FADD.FTZ R27, R59, R38 ;  /* 0x000000263b1b7221 */ /* 0x001fe20000010000 */
[----:B------:R-:W-:Y:S01]  /*5e40*/  FADD.FTZ R25, R207, R0 ;  /* 0x00000000cf197221 */ /* 0x000fe20000010000 */
[C---:B------:R-:W-:Y:S02]  /*5e50*/  F2FP.F16.F32.PACK_AB R207, R60.reuse, R207 ;  /* 0x000000cf3ccf723e */ /* 0x040fe400000000ff */
[----:B------:R-:W-:Y:S01]  /*5e60*/  CS2R R38, SRZ ;  /* 0x0000000000267805 */ /* 0x000fe2000001ff00 */
[----:B------:R-:W-:Y:S01]  /*5e70*/  FADD.FTZ R0, R60, R25 ;  /* 0x000000193c007221 */ /* 0x000fe20000010000 */
[----:B------:R-:W-:Y:S01]  /*5e80*/  CS2R R60, SRZ ;  /* 0x00000000003c7805 */ /* 0x000fe2000001ff00 */
[----:B------:R-:W0:Y:S01]  /*5e90*/  MUFU.EX2 R32, R32 ;  /* 0x0000002000207308 */ /* 0x000e220000000800 */
[C---:B-1----:R-:W-:Y:S01]  /*5ea0*/  FADD.FTZ R18, R204.reuse, R27 ;  /* 0x0000001bcc127221 */ /* 0x042fe20000010000 */
[----:B------:R-:W-:-:S02]  /*5eb0*/  F2FP.F16.F32.PACK_AB R204, R204, R59 ;  /* 0x0000003bcccc723e */ /* 0x000fc400000000ff */
[----:B------:R-:W-:-:S04]  /*5ec0*/  CS2R R58, SRZ ;  /* 0x00000000003a7805 */ /* 0x000fc8000001ff00 */
[----:B------:R-:W1:Y:S01]  /*5ed0*/  MUFU.EX2 R28, R28 ;  /* 0x0000001c001c7308 */ /* 0x000e620000000800 */
[----:B--2---:R-:W-:-:S07]  /*5ee0*/  FADD.FTZ R5, R51, R18 ;  /* 0x0000001233057221 */ /* 0x004fce0000010000 */
[----:B------:R-:W2:Y:S01]  /*5ef0*/  MUFU.EX2 R33, R33 ;  /* 0x0000002100217308 */ /* 0x000ea20000000800 */
[C---:B0-----:R-:W-:Y:S01]  /*5f00*/  FADD.FTZ R5, R32.reuse, R5 ;  /* 0x0000000520057221 */ /* 0x041fe20000010000 */
[----:B------:R-:W-:-:S06]  /*5f10*/  F2FP.F16.F32.PACK_AB R206, R32, R51 ;  /* 0x0000003320ce723e */ /* 0x000fcc00000000ff */
[----:B------:R-:W0:Y:S01]  /*5f20*/  MUFU.EX2 R29, R29 ;  /* 0x0000001d001d7308 */ /* 0x000e220000000800 */
[----:B-1----:R-:W-:Y:S01]  /*5f30*/  FADD.FTZ R18, R28, R5 ;  /* 0x000000051c127221 */ /* 0x002fe20000010000 */
[----:B------:R-:W-:Y:S01]  /*5f40*/  FADD.FTZ R5, R43, R0 ;  /* 0x000000002b057221 */ /* 0x000fe20000010000 */
[----:B------:R-:W-:-:S03]  /*5f50*/  CS2R R42, SRZ ;  /* 0x00000000002a7805 */ /* 0x000fc6000001ff00 */
[----:B------:R-:W-:Y:S01]  /*5f60*/  FADD.FTZ R5, R62, R5 ;  /* 0x000000053e057221 */ /* 0x000fe20000010000 */
[----:B------:R-:W-:Y:S01]  /*5f70*/  CS2R R62, SRZ ;  /* 0x00000000003e7805 */ /* 0x000fe2000001ff00 */
[----:B------:R-:W1:Y:S01]  /*5f80*/  MUFU.EX2 R36, R36 ;  /* 0x0000002400247308 */ /* 0x000e620000000800 */
[C---:B--2---:R-:W-:Y:S01]  /*5f90*/  FADD.FTZ R18, R33.reuse, R18 ;  /* 0x0000001221127221 */ /* 0x044fe20000010000 */
[----:B------:R-:W-:Y:S01]  /*5fa0*/  FADD.FTZ R0, R46, R5 ;  /* 0x000000052e007221 */ /* 0x000fe20000010000 */
[----:B------:R-:W-:Y:S02]  /*5fb0*/  F2FP.F16.F32.PACK_AB R200, R33, R28 ;  /* 0x0000001c21c8723e */ /* 0x000fe400000000ff */
[----:B------:R-:W-:Y:S01]  /*5fc0*/  CS2R R32, SRZ ;  /* 0x0000000000207805 */ /* 0x000fe2000001ff00 */
[C---:B------:R-:W-:Y:S01]  /*5fd0*/  FADD.FTZ R0, R203.reuse, R0 ;  /* 0x00000000cb007221 */ /* 0x040fe20000010000 */
[----:B------:R-:W-:Y:S01]  /*5fe0*/  F2FP.F16.F32.PACK_AB R203, R203, R46 ;  /* 0x0000002ecbcb723e */ /* 0x000fe200000000ff */
[----:B------:R-:W2:Y:S01]  /*5ff0*/  MUFU.EX2 R37, R37 ;  /* 0x0000002500257308 */ /* 0x000ea20000000800 */
[----:B0-----:R-:W-:Y:S01]  /*6000*/  FADD.FTZ R25, R29, R18 ;  /* 0x000000121d197221 */ /* 0x001fe20000010000 */
[----:B------:R-:W-:-:S06]  /*6010*/  CS2R R46, SRZ ;  /* 0x00000000002e7805 */ /* 0x000fcc000001ff00 */
[----:B------:R-:W0:Y:S01]  /*6020*/  MUFU.EX2 R197, R197 ;  /* 0x000000c500c57308 */ /* 0x000e220000000800 */
[C---:B-1----:R-:W-:Y:S01]  /*6030*/  FADD.FTZ R18, R36.reuse, R25 ;  /* 0x0000001924127221 */ /* 0x042fe20000010000 */
[----:B------:R-:W-:Y:S02]  /*6040*/  F2FP.F16.F32.PACK_AB R202, R36, R29 ;  /* 0x0000001d24ca723e */ /* 0x000fe400000000ff */
[----:B------:R-:W-:-:S04]  /*6050*/  CS2R R28, SRZ ;  /* 0x00000000001c7805 */ /* 0x000fc8000001ff00 */
[----:B------:R-:W1:Y:S01]  /*6060*/  MUFU.EX2 R40, R40 ;  /* 0x0000002800287308 */ /* 0x000e620000000800 */
[----:B--2---:R-:W-:-:S07]  /*6070*/  FADD.FTZ R5, R37, R18 ;  /* 0x0000001225057221 */ /* 0x004fce0000010000 */
[----:B------:R-:W2:Y:S01]  /*6080*/  MUFU.EX2 R41, R41 ;  /* 0x0000002900297308 */ /* 0x000ea20000000800 */
[----:B0-----:R-:W-:Y:S01]  /*6090*/  FADD.FTZ R25, R197, R0 ;  /* 0x00000000c5197221 */ /* 0x001fe20000010000 */
[----:B------:R-:W-:-:S03]  /*60a0*/  F2FP.F16.F32.PACK_AB R197, R56, R197 ;  /* 0x000000c538c5723e */ /* 0x000fc600000000ff */
[----:B------:R-:W-:Y:S01]  /*60b0*/  FADD.FTZ R18, R56, R25 ;  /* 0x0000001938127221 */ /* 0x000fe20000010000 */
[----:B------:R-:W-:Y:S02]  /*60c0*/  CS2R R56, SRZ ;  /* 0x0000000000387805 */ /* 0x000fe4000001ff00 */
[----:B------:R-:W0:Y:S01]  /*60d0*/  MUFU.EX2 R199, R199 ;  /* 0x000000c700c77308 */ /* 0x000e220000000800 */
[C---:B-1----:R-:W-:Y:S01]  /*60e0*/  FADD.FTZ R0, R40.reuse, R5 ;  /* 0x0000000528007221 */ /* 0x042fe20000010000 */
[----:B------:R-:W-:Y:S02]  /*60f0*/  F2FP.F16.F32.PACK_AB R196, R40, R37 ;  /* 0x0000002528c4723e */ /* 0x000fe400000000ff */
[----:B------:R-:W-:-:S04]  /*6100*/  CS2R R36, SRZ ;  /* 0x0000000000247805 */ /* 0x000fc8000001ff00 */
[----:B------:R-:W1:Y:S01]  /*6110*/  MUFU.EX2 R44, R44 ;  /* 0x0000002c002c7308 */ /* 0x000e620000000800 */
[----:B--2---:R-:W-:-:S07]  /*6120*/  FADD.FTZ R25, R41, R0 ;  /* 0x0000000029197221 */ /* 0x004fce0000010000 */
[----:B------:R-:W2:Y:S01]  /*6130*/  MUFU.EX2 R26, R26 ;  /* 0x0000001a001a7308 */ /* 0x000ea20000000800 */
[----:B0-----:R-:W-:-:S07]  /*6140*/  FADD.FTZ R27, R199, R18 ;  /* 0x00000012c71b7221 */ /* 0x001fce0000010000 */
[----:B------:R-:W0:Y:S01]  /*6150*/  MUFU.EX2 R45, R45 ;  /* 0x0000002d002d7308 */ /* 0x000e220000000800 */
[C---:B-1----:R-:W-:Y:S01]  /*6160*/  FADD.FTZ R0, R44.reuse, R25 ;  /* 0x000000192c007221 */ /* 0x042fe20000010000 */
[----:B------:R-:W-:Y:S02]  /*6170*/  F2FP.F16.F32.PACK_AB R198, R44, R41 ;  /* 0x000000292cc6723e */ /* 0x000fe400000000ff */
[----:B------:R-:W-:-:S04]  /*6180*/  CS2R R40, SRZ ;  /* 0x0000000000287805 */ /* 0x000fc8000001ff00 */
[----:B------:R-:W1:Y:S01]  /*6190*/  MUFU.EX2 R21, R21 ;  /* 0x0000001500157308 */ /* 0x000e620000000800 */
[C---:B--2---:R-:W-:Y:S01]  /*61a0*/  FADD.FTZ R18, R26.reuse, R27 ;  /* 0x0000001b1a127221 */ /* 0x044fe20000010000 */
[----:B------:R-:W-:-:S06]  /*61b0*/  F2FP.F16.F32.PACK_AB R199, R26, R199 ;  /* 0x000000c71ac7723e */ /* 0x000fcc00000000ff */
[----:B------:R-:W2:Y:S01]  /*61c0*/  MUFU.EX2 R50, R50 ;  /* 0x0000003200327308 */ /* 0x000ea20000000800 */
[----:B0-----:R-:W-:-:S07]  /*61d0*/  FADD.FTZ R25, R45, R0 ;  /* 0x000000002d197221 */ /* 0x001fce0000010000 */
[----:B------:R-:W0:Y:S01]  /*61e0*/  MUFU.EX2 R48, R48 ;  /* 0x0000003000307308 */ /* 0x000e220000000800 */
[----:B-1----:R-:W-:Y:S01]  /*61f0*/  FADD.FTZ R27, R21, R18 ;  /* 0x00000012151b7221 */ /* 0x002fe20000010000 */
[----:B------:R-:W-:-:S03]  /*6200*/  F2FP.F16.F32.PACK_AB R193, R34, R21 ;  /* 0x0000001522c1723e */ /* 0x000fc600000000ff */
[----:B------:R-:W-:Y:S01]  /*6210*/  FADD.FTZ R0, R34, R27 ;  /* 0x0000001b22007221 */ /* 0x000fe20000010000 */
[----:B------:R-:W-:Y:S02]  /*6220*/  CS2R R34, SRZ ;  /* 0x0000000000227805 */ /* 0x000fe4000001ff00 */
[----:B------:R-:W-:Y:S01]  /*6230*/  CS2R R26, SRZ ;  /* 0x00000000001a7805 */ /* 0x000fe2000001ff00 */
[----:B------:R1:W3:Y:S01]  /*6240*/  MUFU.EX2 R5, R20 ;  /* 0x0000001400057308 */ /* 0x0002e20000000800 */
[C---:B--2---:R-:W-:Y:S01]  /*6250*/  FADD.FTZ R25, R50.reuse, R25 ;  /* 0x0000001932197221 */ /* 0x044fe20000010000 */
[----:B------:R-:W-:Y:S02]  /*6260*/  F2FP.F16.F32.PACK_AB R192, R50, R45 ;  /* 0x0000002d32c0723e */ /* 0x000fe400000000ff */
[----:B------:R-:W-:Y:S02]  /*6270*/  CS2R R50, SRZ ;  /* 0x0000000000327805 */ /* 0x000fe4000001ff00 */
[----:B------:R-:W-:-:S02]  /*6280*/  CS2R R44, SRZ ;  /* 0x00000000002c7805 */ /* 0x000fc4000001ff00 */
[----:B------:R-:W2:Y:S01]  /*6290*/  MUFU.EX2 R2, R2 ;  /* 0x0000000200027308 */ /* 0x000ea20000000800 */
[----:B0-----:R-:W-:Y:S01]  /*62a0*/  FADD.FTZ R18, R48, R25 ;  /* 0x0000001930127221 */ /* 0x001fe20000010000 */
[----:B------:R-:W-:Y:S01]  /*62b0*/  FADD.FTZ R25, R195, R0 ;  /* 0x00000000c3197221 */ /* 0x000fe20000010000 */
[----:B-1----:R-:W-:Y:S01]  /*62c0*/  MOV R20, UR7 ;  /* 0x0000000700147c02 */ /* 0x002fe20008000f00 */
[----:B------:R-:W-:Y:S02]  /*62d0*/  IMAD.MOV.U32 R0, RZ, RZ, 0x3f800000 ;  /* 0x3f800000ff007424 */ /* 0x000fe400078e00ff */
[C---:B---3--:R-:W-:Y:S01]  /*62e0*/  FADD.FTZ R18, R5.reuse, R18 ;  /* 0x0000001205127221 */ /* 0x048fe20000010000 */
[----:B------:R-:W-:Y:S02]  /*62f0*/  F2FP.F16.F32.PACK_AB R194, R5, R48 ;  /* 0x0000003005c2723e */ /* 0x000fe400000000ff */
[----:B------:R-:W-:Y:S01]  /*6300*/  CS2R R48, SRZ ;  /* 0x0000000000307805 */ /* 0x000fe2000001ff00 */
[C---:B--2---:R-:W-:Y:S01]  /*6310*/  FADD.FTZ R5, R2.reuse, R25 ;  /* 0x0000001902057221 */ /* 0x044fe20000010000 */
[----:B------:R-:W-:Y:S01]  /*6320*/  F2FP.F16.F32.PACK_AB R195, R2, R195 ;  /* 0x000000c302c3723e */ /* 0x000fe200000000ff */
[----:B------:R-:W-:Y:S01]  /*6330*/  IMAD.MOV.U32 R2, RZ, RZ, 0x3f800000 ;  /* 0x3f800000ff027424 */ /* 0x000fe200078e00ff */
[----:B------:R-:W-:Y:S01]  /*6340*/  CS2R R24, SRZ ;  /* 0x0000000000187805 */ /* 0x000fe2000001ff00 */
[----:B------:R-:W-:Y:S06]  /*6350*/  @!P1 BRA `(.L_x_2387) ;  /* 0x0000004000cc9947 */ /* 0x000fec0003800000 */
[----:B------:R-:W-:Y:S01]  /*6360*/  R2UR UR4, R17 ;  /* 0x00000000110472ca */ /* 0x000fe200000e0000 */
[----:B------:R-:W-:Y:S01]  /*6370*/  IMAD.MOV.U32 R21, RZ, RZ, R3 ;  /* 0x000000ffff157224 */ /* 0x000fe200078e0003 */
[----:B------:R-:W-:Y:S01]  /*6380*/  UMOV UR60, UR61 ;  /* 0x0000003d003c7c82 */ /* 0x000fe20008000000 */
[----:B------:R-:W-:Y:S01]  /*6390*/  IMAD.MOV.U32 R228, RZ, RZ, R4 ;  /* 0x000000ffffe47224 */ /* 0x000fe200078e0004 */
[----:B------:R-:W-:Y:S01]  /*63a0*/  UMOV UR37, UR36 ;  /* 0x0000002400257c82 */ /* 0x000fe20008000000 */
[----:B------:R-:W-:Y:S02]  /*63b0*/  IMAD.MOV.U32 R2, RZ, RZ, 0x3f800000 ;  /* 0x3f800000ff027424 */ /* 0x000fe400078e00ff */
[----:B------:R-:W-:-:S06]  /*63c0*/  IMAD.MOV.U32 R151, RZ, RZ, RZ ;  /* 0x000000ffff977224 */ /* 0x000fcc00078e00ff */
[----:B------:R-:W-:-:S07]  /*63d0*/  IMAD.U32 R229, RZ, RZ, UR4 ;  /* 0x00000004ffe57e24 */ /* 0x000fce000f8e00ff */
.L_x_2398:
[----:B------:R-:W-:Y:S01]  /*63e0*/  R2UR UR5, R229 ;  /* 0x00000000e50572ca */ /* 0x000fe200000e0000 */
[----:B------:R-:W-:-:S04]  /*63f0*/  UISETP.NE.AND UP0, UPT, UR37, 0x1, UPT ;  /* 0x000000012500788c */ /* 0x000fc8000bf05270 */
[----:B------:R-:W-:-:S08]  /*6400*/  USEL UR4, URZ, 0x1, UP0 ;  /* 0x000000013f047887 */ /* 0x000fd00008000000 */
[----:B------:R-:W-:-:S06]  /*6410*/  ULOP3.LUT UR4, UR5, UR4, URZ, 0x3c, !UPT ;  /* 0x0000000405047292 */ /* 0x000fcc000f8e3c3f */
[----:B------:R-:W-:Y:S01]  /*6420*/  IMAD.U32 R17, RZ, RZ, UR4 ;  /* 0x00000004ff117e24 */ /* 0x000fe2000f8e00ff */
[----:B------:R-:W-:Y:S06]  /*6430*/  @!P0 BRA `(.L_x_2388) ;  /* 0x0000000000048947 */ /* 0x000fec0003800000 */
[----:B------:R-:W-:Y:S01]  /*6440*/  BPT.TRAP 0x1 ;  /* 0x000000040000795c */ /* 0x000fe20000300000 */
.L_x_2388:
[----:B------:R-:W-:Y:S01]  /*6450*/  R2UR UR5, R16 ;  /* 0x00000000100572ca */ /* 0x000fe200000e0000 */
[----:B------:R-:W-:Y:S01]  /*6460*/  UIADD3 UR36, UR37, 0x1, URZ ;  /* 0x0000000125247890 */ /* 0x000fe2000fffe03f */
[----:B------:R-:W-:-:S03]  /*6470*/  R2UR UR4, R17 ;  /* 0x00000000110472ca */ /* 0x000fc600000e0000 */
[----:B------:R-:W-:-:S04]  /*6480*/  UISETP.NE.AND UP0, UPT, UR36, 0x2, UPT ;  /* 0x000000022400788c */ /* 0x000fc8000bf05270 */
[----:B------:R-:W-:-:S04]  /*6490*/  USEL UR36, UR36, URZ, UP0 ;  /* 0x0000003f24247287 */ /* 0x000fc80008000000 */
[----:B------:R-:W-:Y:S02]  /*64a0*/  ULEA UR61, UR36, UR5, 0x3 ;  /* 0x00000005243d7291 */ /* 0x000fe4000f8e183f */
[----:B------:R-:W-:-:S05]  /*64b0*/  IMAD.U32 R3, RZ, RZ, UR4 ;  /* 0x00000004ff037e24 */ /* 0x000fca000f8e00ff */
[----:B------:R-:W-:-:S04]  /*64c0*/  SHF.L.U32 R3, R3, 0x1f, RZ ;  /* 0x0000001f03037819 */ /* 0x000fc800000006ff */
[----:B------:R0:W1:Y:S01]  /*64d0*/  SYNCS.PHASECHK.TRANS64.TRYWAIT P1, [UR61+0x38830], R3 ;  /* 0x03883003ff0075a7 */ /* 0x000062000802017d */
[----:B------:R-:W-:Y:S05]  /*64e0*/  @!P0 BRA `(.L_x_2389) ;  /* 0x0000000000048947 */ /* 0x000fea0003800000 */
[----:B------:R-:W-:Y:S01]  /*64f0*/  BPT.TRAP 0x1 ;  /* 0x000000040000795c */ /* 0x000fe20000300000 */
.L_x_2389:
[----:B-1----:R-:W-:Y:S05]  /*6500*/  @P1 BRA `(.L_x_2390) ;  /* 0x0000000000081947 */ /* 0x002fea0003800000 */
[----:B------:R-:W1:Y:S02]  /*6510*/  SYNCS.PHASECHK.TRANS64.TRYWAIT P1, [UR61+0x38830], R3 ;  /* 0x03883003ff0075a7 */ /* 0x000e64000802017d */
[----:B-1----:R-:W-:Y:S05]  /*6520*/  @!P1 BRA `(.L_x_2391) ;  /* 0x0000014400889947 */ /* 0x002fea0003800000 */
.L_x_2390:
[----:B------:R-:W-:Y:S01]  /*6530*/  R2UR UR4, R19 ;  /* 0x00000000130472ca */ /* 0x000fe200000e0000 */
[----:B------:R-:W-:Y:S01]  /*6540*/  WARPGROUP.ARRIVE ;  /* 0x00000000000079c5 */ /* 0x000fe20000000000 */
[----:B------:R-:W-:Y:S01]  /*6550*/  R2UR UR6, R14 ;  /* 0x000000000e0672ca */ /* 0x000fe200000e0000 */
[----:B------:R-:W-:Y:S01]  /*6560*/  UMOV UR59, 0x40000040 ;  /* 0x40000040003b7882 */ /* 0x000fe20000000000 */
        /* <DEDUP_REMOVED lines=9> */
[----:B------:R-:W-:Y:S01]  /*6600*/  UIMAD UR4, UR36, 0xa00, UR4 ;  /* 0x00000a00240478a4 */ /* 0x000fe2000f8e0204 */
[-C--:B------:R-:W-:Y:S01]  /*6610*/  FMUL.FTZ R24, R24, R0.reuse ;  /* 0x0000000018187220 */ /* 0x080fe20000410000 */
[----:B------:R-:W-:Y:S01]  /*6620*/  UMOV UR56, UR6 ;  /* 0x0000000600387c82 */ /* 0x000fe20008000000 */
[----:B------:R-:W-:Y:S01]  /*6630*/  UMOV UR35, 0x40000040 ;  /* 0x4000004000237882 */ /* 0x000fe20000000000 */
[----:B------:R-:W-:Y:S01]  /*6640*/  UMOV UR57, UR7 ;  /* 0x0000000700397c82 */ /* 0x000fe20008000000 */
[----:B------:R-:W-:Y:S01]  /*6650*/  UIADD3 UR18, UR4, 0x284, URZ ;  /* 0x0000028404127890 */ /* 0x000fe2000fffe03f */
[-C--:B------:R-:W-:Y:S01]  /*6660*/  FMUL.FTZ R25, R25, R0.reuse ;  /* 0x0000000019197220 */ /* 0x080fe20000410000 */
[----:B------:R-:W-:Y:S01]  /*6670*/  UMOV UR58, UR4 ;  /* 0x00000004003a7c82 */ /* 0x000fe20008000000 */
[----:B------:R-:W-:Y:S01]  /*6680*/  UIADD3 UR22, UR4, 0x286, URZ ;  /* 0x0000028604167890 */ /* 0x000fe2000fffe03f */
[----:B------:R-:W-:Y:S01]  /*6690*/  HGMMA.64x16x16.F32 R184, gdesc[UR56], RZ, !UPT, gsb0 ;  /* 0x0020000038b879f0 */ /* 0x000fe2000c0008ff */
[----:B------:R-:W-:Y:S01]  /*66a0*/  UIADD3 UR58, UR4, 0x80, URZ ;  /* 0x00000080043a7890 */ /* 0x000fe2000fffe03f */
[-C--:B------:R-:W-:Y:S01]  /*66b0*/  FMUL.FTZ R28, R28, R0.reuse ;  /* 0x000000001c1c7220 */ /* 0x080fe20000410000 */
[----:B------:R-:W-:Y:S01]  /*66c0*/  UMOV UR59, 0x40000040 ;  /* 0x40000040003b7882 */ /* 0x000fe20000000000 */
[----:B------:R-:W-:Y:S01]  /*66d0*/  UMOV UR56, UR6 ;  /* 0x0000000600387c82 */ /* 0x000fe20008000000 */
[----:B------:R-:W-:Y:S01]  /*66e0*/  UMOV UR57, UR7 ;  /* 0x0000000700397c82 */ /* 0x000fe20008000000 */
        /* <DEDUP_REMOVED lines=56> */
[----:B------:R-:W-:Y:S01]  /*6a70*/  UMOV UR59, 0x40000040 ;  /* 0x40000040003b7882 */ /* 0x000fe20000000000 */
[----:B------:R-:W-:Y:S01]  /*6a80*/  UMOV UR56, UR6 ;  /* 0x0000000600387c82 */ /* 0x000fe20008000000 */
[----:B------:R-:W-:Y:S01]  /*6a90*/  UMOV UR57, UR7 ;  /* 0x0000000700397c82 */ /* 0x000fe20008000000 */
        /* <DEDUP_REMOVED lines=95> */
[----:B------:R-:W-:Y:S01]  /*7090*/  UMOV UR59, 0x40000040 ;  /* 0x40000040003b7882 */ /* 0x000fe20000000000 */
[----:B------:R-:W-:Y:S01]  /*70a0*/  UMOV UR56, UR6 ;  /* 0x0000000600387c82 */ /* 0x000fe20008000000 */
[----:B------:R-:W-:Y:S01]  /*70b0*/  UMOV UR57, UR7 ;  /* 0x0000000700397c82 */ /* 0x000fe20008000000 */
[----:B------:R-:W-:Y:S02]  /*70c0*/  R2UR UR6, R8 ;  /* 0x00000000080672ca */ /* 0x000fe400000e0000 */
[----:B------:R-:W-:Y:S01]  /*70d0*/  R2UR UR7, R9 ;  /* 0x00000000090772ca */ /* 0x000fe200000e0000 */
[----:B------:R-:W-:Y:S02]  /*70e0*/  WARPGROUP.DEPBAR.LE gsb0, 0x0 ;  /* 0x00008000000079c5 */ /* 0x000fe40000010000 */
[----:B------:R-:W-:-:S06]  /*70f0*/  WARPGROUP.ARRIVE ;  /* 0x00000000000079c5 */ /* 0x000fcc0000000000 */
[----:B------:R-:W-:Y:S01]  /*7100*/  HGMMA.64x16x16.F32 R152, gdesc[UR56], RZ, !UPT, gsb0 ;  /* 0x00200000389879f0 */ /* 0x000fe2000c0008ff */
[----:B------:R-:W-:Y:S01]  /*7110*/  UIADD3 UR58, UR4, 0x2, URZ ;  /* 0x00000002043a7890 */ /* 0x000fe2000fffe03f */
[----:B------:R-:W-:Y:S01]  /*7120*/  UMOV UR59, 0x40000040 ;  /* 0x40000040003b7882 */ /* 0x000fe20000000000 */
[----:B------:R-:W-:Y:S01]  /*7130*/  UMOV UR56, UR14 ;  /* 0x0000000e00387c82 */ /* 0x000fe20008000000 */
[----:B------:R-:W-:Y:S01]  /*7140*/  UMOV UR57, UR15 ;  /* 0x0000000f00397c82 */ /* 0x000fe20008000000 */
[----:B------:R-:W-:Y:S02]  /*7150*/  WARPGROUP.DEPBAR.LE gsb0, 0x0 ;  /* 0x00008000000079c5 */ /* 0x000fe40000010000 */
[----:B------:R-:W-:-:S06]  /*7160*/  WARPGROUP.ARRIVE ;  /* 0x00000000000079c5 */ /* 0x000fcc0000000000 */
[----:B------:R-:W-:Y:S01]  /*7170*/  HGMMA.64x16x16.F32 R184, gdesc[UR56], R184, gsb0 ;  /* 0x0020000038b879f0 */ /* 0x000fe200080008b8 */
        /* <DEDUP_REMOVED lines=25> */
[----:B------:R-:W-:Y:S01]  /*7310*/  UIADD3 UR14, UR4, 0x282, URZ ;  /* 0x00000282040e7890 */ /* 0x000fe2000fffe03f */
[----:B------:R-:W-:Y:S01]  /*7320*/  UMOV UR15, 0x40000040 ;  /* 0x40000040000f7882 */ /* 0x000fe20000000000 */
        /* <DEDUP_REMOVED lines=366> */
[----:B------:R-:W-:Y:S05]  /*8a10*/  @!P0 BRA `(.L_x_2392) ;  /* 0x0000000000048947 */ /* 0x000fea0003800000 */
[----:B------:R-:W-:Y:S01]  /*8a20*/  BPT.TRAP 0x1 ;  /* 0x000000040000795c */ /* 0x000fe20000300000 */
.L_x_2392:
        /* <DEDUP_REMOVED lines=8> */
.L_x_2393:
[----:B---3--:R-:W-:Y:S05]  /*8ab0*/  @P1 BRA `(.L_x_2394) ;  /* 0x0000000000081947 */ /* 0x008fea0003800000 */
[----:B------:R-:W3:Y:S02]  /*8ac0*/  SYNCS.PHASECHK.TRANS64.TRYWAIT P1, [UR4+0x38850], R0 ;  /* 0x03885000ff0075a7 */ /* 0x000ee40008020144 */
[----:B---3--:R-:W-:Y:S05]  /*8ad0*/  @!P1 BRA `(.L_x_2395) ;  /* 0x0000012000349947 */ /* 0x008fea0003800000 */
.L_x_2394:
        /* <DEDUP_REMOVED lines=37> */
.L_x_2396:
[----:B------:R-:W-:Y:S01]  /*8d30*/  R2UR UR5, R213 ;  /* 0x00000000d50572ca */ /* 0x000fe200000e0000 */
[----:B------:R-:W-:Y:S01]  /*8d40*/  ULDC UR6, c[0x0][0x9d8] ;  /* 0x0002760000067ab9 */ /* 0x000fe20000000800 */
[----:B------:R-:W-:Y:S01]  /*8d50*/  R2UR UR11, R22 ;  /* 0x00000000160b72ca */ /* 0x000fe200000e0000 */
[----:B------:R-:W-:Y:S01]  /*8d60*/  FMUL.FTZ R200, R168, UR6 ;  /* 0x00000006a8c87c20 */ /* 0x000fe20008410000 */
[----:B------:R-:W-:Y:S01]  /*8d70*/  FMUL.FTZ R168, R170, UR6 ;  /* 0x00000006aaa87c20 */ /* 0x000fe20008410000 */
[----:B------:R-:W-:Y:S01]  /*8d80*/  R2UR UR10, R212 ;  /* 0x00000000d40a72ca */ /* 0x000fe200000e0000 */
[----:B------:R-:W-:Y:S01]  /*8d90*/  FMUL.FTZ R196, R160, UR6 ;  /* 0x00000006a0c47c20 */ /* 0x000fe20008410000 */
[----:B------:R-:W-:Y:S01]  /*8da0*/  FMUL.FTZ R202, R172, UR6 ;  /* 0x00000006acca7c20 */ /* 0x000fe20008410000 */
[----:B------:R-:W-:Y:S01]  /*8db0*/  FMUL.FTZ R201, R171, UR6 ;  /* 0x00000006abc97c20 */ /* 0x000fe20008410000 */
[----:B------:R-:W-:Y:S01]  /*8dc0*/  FMUL.FTZ R171, R173, UR6 ;  /* 0x00000006adab7c20 */ /* 0x000fe20008410000 */
[----:B------:R-:W-:Y:S01]  /*8dd0*/  FMUL.FTZ R210, R188, UR6 ;  /* 0x00000006bcd27c20 */ /* 0x000fe20008410000 */
[----:B------:R-:W-:Y:S01]  /*8de0*/  FMUL.FTZ R203, R175, UR6 ;  /* 0x00000006afcb7c20 */ /* 0x000fe20008410000 */
[----:B------:R-:W-:Y:S01]  /*8df0*/  FMUL.FTZ R175, R153, UR6 ;  /* 0x0000000699af7c20 */ /* 0x000fe20008410000 */
[----:B------:R-:W-:Y:S01]  /*8e00*/  UISETP.NE.AND UP0, UPT, UR5, URZ, UPT ;  /* 0x0000003f0500728c */ /* 0x000fe2000bf05270 */
[----:B------:R-:W-:Y:S01]  /*8e10*/  R2UR UR5, R215 ;  /* 0x00000000d70572ca */ /* 0x000fe200000e0000 */
[----:B------:R-:W-:-:S02]  /*8e20*/  IMAD.U32 R173, RZ, RZ, UR11 ;  /* 0x0000000bffad7e24 */ /* 0x000fc4000f8e00ff */
[----:B01----:R-:W-:Y:S01]  /*8e30*/  FMUL.FTZ R3, R189, UR6 ;  /* 0x00000006bd037c20 */ /* 0x003fe20008410000 */
[----:B------:R-:W0:Y:S01]  /*8e40*/  MUFU.TANH R210, R210 ;  /* 0x000000d200d27308 */ /* 0x000e220000002400 */
        /* <DEDUP_REMOVED lines=8> */
[----:B--23--:R-:W-:Y:S01]  /*8ed0*/  FMUL.FTZ R0, R186, UR6 ;  /* 0x00000006ba007c20 */ /* 0x00cfe20008410000 */
[----:B------:R-:W-:Y:S01]  /*8ee0*/  VIADD R170, R216, UR5 ;  /* 0x00000005d8aa7c36 */ /* 0x000fe20008000000 */
[----:B------:R-:W-:Y:S01]  /*8ef0*/  UIMAD UR5, UR60, -0x50, URZ ;  /* 0xffffffb03c0578a4 */ /* 0x000fe2000f8e023f */
[----:B------:R-:W-:Y:S01]  /*8f00*/  FMUL.FTZ R2, R185, UR6 ;  /* 0x00000006b9027c20 */ /* 0x000fe20008410000 */
[----:B------:R-:W-:Y:S01]  /*8f10*/  FMUL.FTZ R206, R180, UR6 ;  /* 0x00000006b4ce7c20 */ /* 0x000fe20008410000 */
[----:B------:R-:W-:Y:S01]  /*8f20*/  FMUL.FTZ R205, R179, UR6 ;  /* 0x00000006b3cd7c20 */ /* 0x000fe20008410000 */
[----:B------:R-:W-:Y:S01]  /*8f30*/  @P1 IMAD.HI.U32 R172, R170, UR7, RZ ;  /* 0x00000007aaac1c27 */ /* 0x000fe2000f8e00ff */
[----:B------:R-:W-:Y:S01]  /*8f40*/  @UP0 ULDC UR7, c[0x0][0x450] ;  /* 0x0001140000070ab9 */ /* 0x000fe20000000800 */
[----:B------:R-:W2:Y:S02]  /*8f50*/  MUFU.TANH R200, R200 ;  /* 0x000000c800c87308 */ /* 0x000ea40000002400 */
[----:B------:R-:W-:Y:S01]  /*8f60*/  FMUL.FTZ R180, R181, UR6 ;  /* 0x00000006b5b47c20 */ /* 0x000fe20008410000 */
[----:B------:R-:W-:Y:S01]  /*8f70*/  IMAD.U32 R160, RZ, RZ, UR5 ;  /* 0x00000005ffa07e24 */ /* 0x000fe2000f8e00ff */
[----:B------:R-:W-:Y:S01]  /*8f80*/  @P2 SHF.R.U32.HI R170, RZ, UR7, R172 ;  /* 0x00000007ffaa2c19 */ /* 0x000fe200080116ac */
[----:B------:R-:W-:Y:S01]  /*8f90*/  FMUL.FTZ R204, R176, UR6 ;  /* 0x00000006b0cc7c20 */ /* 0x000fe20008410000 */
[----:B------:R-:W-:Y:S01]  /*8fa0*/  FMUL.FTZ R181, R169, UR6 ;  /* 0x00000006a9b57c20 */ /* 0x000fe20008410000 */
[----:B------:R-:W-:Y:S01]  /*8fb0*/  FMUL.FTZ R169, R174, UR6 ;  /* 0x00000006aea97c20 */ /* 0x000fe20008410000 */
[----:B------:R-:W-:Y:S01]  /*8fc0*/  IADD3 R160, -R23, 0x1, R160 ;  /* 0x0000000117a07810 */ /* 0x000fe20007ffe1a0 */
[----:B------:R-:W-:Y:S01]  /*8fd0*/  SHFL.IDX PT, R153, R170, 0x1, 0x1c1f ;  /* 0x003c1f00aa997f89 */ /* 0x000fe200000e0000 */
[----:B------:R-:W3:Y:S01]  /*8fe0*/  MUFU.TANH R177, R177 ;  /* 0x000000b100b17308 */ /* 0x000ee20000002400 */
[----:B------:R-:W-:Y:S01]  /*8ff0*/  FMUL.FTZ R174, R161, UR6 ;  /* 0x00000006a1ae7c20 */ /* 0x000fe20008410000 */
[----:B------:R-:W-:Y:S01]  /*9000*/  IADD3 R173, -R173, UR10, R160 ;  /* 0x0000000aadad7c10 */ /* 0x000fe2000fffe1a0 */
[----:B------:R-:W-:Y:S01]  /*9010*/  FMUL.FTZ R161, R165, UR6 ;  /* 0x00000006a5a17c20 */ /* 0x000fe20008410000 */
[----:B------:R-:W4:Y:S01]  /*9020*/  SHFL.IDX PT, R160, R170, RZ, 0x1c1f ;  /* 0x001c1fffaaa07589 */ /* 0x000f2200000e0000 */
[----:B------:R-:W-:Y:S01]  /*9030*/  FMUL.FTZ R194, R156, UR6 ;  /* 0x000000069cc27c20 */ /* 0x000fe20008410000 */
        /* <DEDUP_REMOVED lines=8> */
[----:B------:R-:W-:Y:S01]  /*90c0*/  ULDC UR5, c[0x0][0x988] ;  /* 0x0002620000057ab9 */ /* 0x000fe20000000800 */
[----:B------:R-:W-:Y:S01]  /*90d0*/  FMUL.FTZ R178, R182, UR6 ;  /* 0x00000006b6b27c20 */ /* 0x000fe20008410000 */
[----:B------:R-:W5:Y:S01]  /*90e0*/  MUFU.TANH R208, R208 ;  /* 0x000000d000d07308 */ /* 0x000f620000002400 */
[----:B------:R-:W-:Y:S01]  /*90f0*/  FMUL.FTZ R166, R166, UR6 ;  /* 0x00000006a6a67c20 */ /* 0x000fe20008410000 */
[----:B------:R-:W-:Y:S01]  /*9100*/  FMUL.FTZ R199, R167, UR6 ;  /* 0x00000006a7c77c20 */ /* 0x000fe20008410000 */
[----:B------:R-:W-:Y:S01]  /*9110*/  FMUL.FTZ R193, R155, UR6 ;  /* 0x000000069bc17c20 */ /* 0x000fe20008410000 */
[----:B------:R-:W-:Y:S01]  /*9120*/  FMUL.FTZ R195, R158, UR6 ;  /* 0x000000069ec37c20 */ /* 0x000fe20008410000 */
[----:B------:R-:W-:Y:S01]  /*9130*/  FMUL.FTZ R159, R159, UR6 ;  /* 0x000000069f9f7c20 */ /* 0x000fe20008410000 */
[----:B------:R-:W3:Y:S01]  /*9140*/  S2UR UR7, SR_CgaCtaId ;  /* 0x00000000000779c3 */ /* 0x000ee20000008800 */
[----:B------:R-:W-:Y:S01]  /*9150*/  UIADD3 UR61, UR61, 0x38840, URZ ;  /* 0x000388403d3d7890 */ /* 0x000fe2000fffe03f */
[----:B------:R-:W5:Y:S01]  /*9160*/  MUFU.TANH R171, R171 ;  /* 0x000000ab00ab7308 */ /* 0x000f620000002400 */
[----:B----4-:R-:W-:-:S07]  /*9170*/  IMAD.IADD R152, R173, 0x1, R160 ;  /* 0x00000001ad987824 */ /* 0x010fce00078e02a0 */
[----:B------:R-:W4:Y:S01]  /*9180*/  MUFU.TANH R0, R0 ;  /* 0x0000000000007308 */ /* 0x000f220000002400 */
[C---:B------:R-:W-:Y:S02]  /*9190*/  ISETP.GT.AND P4, PT, R152.reuse, 0x8, PT ;  /* 0x000000089800780c */ /* 0x040fe40003f84270 */
[----:B------:R-:W-:Y:S02]  /*91a0*/  ISETP.GT.AND P6, PT, R152, 0x9, PT ;  /* 0x000000099800780c */ /* 0x000fe40003fc4270 */
[----:B0-----:R-:W-:Y:S02]  /*91b0*/  FSEL R210, R210, -INF , P4 ;  /* 0xff800000d2d27808 */ /* 0x001fe40002000000 */
[C---:B------:R-:W-:Y:S01]  /*91c0*/  ISETP.GT.AND P4, PT, R152.reuse, 0x20, PT ;  /* 0x000000209800780c */ /* 0x040fe20003f84270 */
[----:B------:R-:W0:Y:S01]  /*91d0*/  MUFU.TANH R2, R2 ;  /* 0x0000000200027308 */ /* 0x000e220000002400 */
[----:B------:R-:W-:Y:S02]  /*91e0*/  ISETP.GT.AND P1, PT, R152, 0x11, PT ;  /* 0x000000119800780c */ /* 0x000fe40003f24270 */
[----:B-1----:R-:W-:Y:S01]  /*91f0*/  FSEL R179, R3, -INF , P6 ;  /* 0xff80000003b37808 */ /* 0x002fe20003000000 */
[----:B------:R-:W-:Y:S01]  /*9200*/  IMAD.IADD R3, R173, 0x1, R153 ;  /* 0x00000001ad037824 */ /* 0x000fe200078e0299 */
[----:B--2---:R-:W-:Y:S01]  /*9210*/  FSEL R200, R200, -INF , P4 ;  /* 0xff800000c8c87808 */ /* 0x004fe20002000000 */
[----:B---3--:R-:W-:Y:S01]  /*9220*/  UPRMT UR61, UR7, 0x654, UR61 ;  /* 0x00000654073d7896 */ /* 0x008fe2000800003d */
[C---:B------:R-:W-:Y:S01]  /*9230*/  ISETP.GT.AND P4, PT, R152.reuse, 0x38, PT ;  /* 0x000000389800780c */ /* 0x040fe20003f84270 */
[----:B------:R-:W1:Y:S01]  /*9240*/  MUFU.TANH R204, R204 ;  /* 0x000000cc00cc7308 */ /* 0x000e620000002400 */
[----:B------:R-:W-:-:S02]  /*9250*/  ISETP.GT.AND P2, PT, R152, RZ, PT ;  /* 0x000000ff9800720c */ /* 0x000fc40003f44270 */
[----:B------:R-:W-:Y:S02]  /*9260*/  FSEL R165, R177, -INF , P1 ;  /* 0xff800000b1a57808 */ /* 0x000fe40000800000 */
[----:B------:R-:W-:Y:S02]  /*9270*/  ISETP.GT.AND P1, PT, R152, 0x29, PT ;  /* 0x000000299800780c */ /* 0x000fe40003f24270 */
[----:B-----5:R-:W-:Y:S01]  /*9280*/  FSEL R198, R198, -INF , P4 ;  /* 0xff800000c6c67808 */ /* 0x020fe20002000000 */
[----:B------:R-:W2:Y:S01]  /*9290*/  MUFU.TANH R206, R206 ;  /* 0x000000ce00ce7308 */ /* 0x000ea20000002400 */
[----:B------:R-:W-:Y:S01]  /*92a0*/  ISETP.GT.AND P4, PT, R3, RZ, PT ;  /* 0x000000ff0300720c */ /* 0x000fe20003f84270 */
[----:B------:R-:W-:Y:S01]  /*92b0*/  SYNCS.ARRIVE.TRANS64.RED.A1T0 RZ, [UR61], RZ ;  /* 0x000000ffffff79a7 */ /* 0x000fe2000810043d */
[----:B------:R-:W-:Y:S02]  /*92c0*/  ISETP.GT.AND P3, PT, R152, 0x1, PT ;  /* 0x000000019800780c */ /* 0x000fe40003f64270 */
[----:B------:R-:W-:-:S02]  /*92d0*/  FSEL R208, R208, -INF , P2 ;  /* 0xff800000d0d07808 */ /* 0x000fc40001000000 */
[----:B------:R-:W-:Y:S01]  /*92e0*/  FSEL R160, R171, -INF , P1 ;  /* 0xff800000aba07808 */ /* 0x000fe20000800000 */
[----:B------:R-:W3:Y:S01]  /*92f0*/  MUFU.TANH R180, R180 ;  /* 0x000000b400b47308 */ /* 0x000ee20000002400 */
[----:B----4-:R-:W-:Y:S02]  /*9300*/  FSEL R171, R0, -INF , P4 ;  /* 0xff80000000ab7808 */ /* 0x010fe40002000000 */
[----:B0-----:R-:W-:Y:S02]  /*9310*/  FSEL R170, R2, -INF , P3 ;  /* 0xff80000002aa7808 */ /* 0x001fe40001800000 */
[----:B------:R-:W-:Y:S02]  /*9320*/  FMNMX.FTZ R0, R208, R228, !PT ;  /* 0x000000e4d0007209 */ /* 0x000fe40007810000 */
[----:B------:R-:W-:Y:S01]  /*9330*/  ISETP.GT.AND P5, PT, R152, 0x10, PT ;  /* 0x000000109800780c */ /* 0x000fe20003fa4270 */
[----:B------:R-:W0:Y:S01]  /*9340*/  MUFU.TANH R181, R181 ;  /* 0x000000b500b57308 */ /* 0x000e220000002400 */
[----:B------:R-:W-:-:S02]  /*9350*/  FMNMX.FTZ R0, R170, R0, !PT ;  /* 0x00000000aa007209 */ /* 0x000fc40007810000 */
[----:B-1----:R-:W-:Y:S02]  /*9360*/  FSEL R204, R204, -INF , P5 ;  /* 0xff800000cccc7808 */ /* 0x002fe40002800000 */
[----:B------:R-:W-:Y:S02]  /*9370*/  FMNMX.FTZ R0, R210, R0, !PT ;  /* 0x00000000d2007209 */ /* 0x000fe40007810000 */
[C---:B------:R-:W-:Y:S01]  /*9380*/  ISETP.GT.AND P2, PT, R152.reuse, 0x18, PT ;  /* 0x000000189800780c */ /* 0x040fe20003f44270 */
[----:B------:R-:W1:Y:S01]  /*9390*/  MUFU.TANH R202, R202 ;  /* 0x000000ca00ca7308 */ /* 0x000e620000002400 */
[----:B------:R-:W-:Y:S02]  /*93a0*/  FMNMX.FTZ R0, R179, R0, !PT ;  /* 0x00000000b3007209 */ /* 0x000fe40007810000 */
[----:B------:R-:W-:Y:S02]  /*93b0*/  ISETP.GT.AND P3, PT, R152, 0x19, PT ;  /* 0x000000199800780c */ /* 0x000fe40003f64270 */
[----:B------:R-:W-:-:S02]  /*93c0*/  FMNMX.FTZ R0, R204, R0, !PT ;  /* 0x00000000cc007209 */ /* 0x000fc40007810000 */
[----:B--2---:R-:W-:Y:S01]  /*93d0*/  FSEL R206, R206, -INF , P2 ;  /* 0xff800000cece7808 */ /* 0x004fe20001000000 */
[----:B------:R-:W2:Y:S01]  /*93e0*/  MUFU.TANH R196, R196 ;  /* 0x000000c400c47308 */ /* 0x000ea20000002400 */
[----:B------:R-:W-:Y:S02]  /*93f0*/  FMNMX.FTZ R0, R165, R0, !PT ;  /* 0x00000000a5007209 */ /* 0x000fe40007810000 */
[----:B---3--:R-:W-:Y:S02]  /*9400*/  FSEL R177, R180, -INF , P3 ;  /* 0xff800000b4b17808 */ /* 0x008fe40001800000 */
[----:B------:R-:W-:Y:S02]  /*9410*/  FMNMX.FTZ R0, R206, R0, !PT ;  /* 0x00000000ce007209 */ /* 0x000fe40007810000 */
[----:B------:R-:W-:Y:S01]  /*9420*/  ISETP.GT.AND P6, PT, R152, 0x21, PT ;  /* 0x000000219800780c */ /* 0x000fe20003fc4270 */
[----:B------:R-:W3:Y:S01]  /*9430*/  MUFU.TANH R174, R174 ;  /* 0x000000ae00ae7308 */ /* 0x000ee20000002400 */
[----:B------:R-:W-:-:S02]  /*9440*/  FMNMX.FTZ R0, R177, R0, !PT ;  /* 0x00000000b1007209 */ /* 0x000fc40007810000 */
[----:B------:R-:W-:Y:S02]  /*9450*/  ISETP.GT.AND P5, PT, R152, 0x28, PT ;  /* 0x000000289800780c */ /* 0x000fe40003fa4270 */
[----:B0-----:R-:W-:Y:S02]  /*9460*/  FSEL R172, R181, -INF , P6 ;  /* 0xff800000b5ac7808 */ /* 0x001fe40003000000 */
[----:B------:R-:W-:Y:S01]  /*9470*/  FMNMX.FTZ R0, R200, R0, !PT ;  /* 0x00000000c8007209 */ /* 0x000fe20007810000 */
[----:B------:R-:W0:Y:S01]  /*9480*/  MUFU.TANH R161, R161 ;  /* 0x000000a100a17308 */ /* 0x000e220000002400 */
[----:B-1----:R-:W-:Y:S02]  /*9490*/  FSEL R202, R202, -INF , P5 ;  /* 0xff800000caca7808 */ /* 0x002fe40002800000 */
[----:B------:R-:W-:Y:S02]  /*94a0*/  FMNMX.FTZ R0, R172, R0, !PT ;  /* 0x00000000ac007209 */ /* 0x000fe40007810000 */
[----:B------:R-:W-:-:S02]  /*94b0*/  ISETP.GT.AND P2, PT, R152, 0x30, PT ;  /* 0x000000309800780c */ /* 0x000fc40003f44270 */
[----:B------:R-:W-:Y:S01]  /*94c0*/  FMNMX.FTZ R0, R202, R0, !PT ;  /* 0x00000000ca007209 */ /* 0x000fe20007810000 */
[----:B------:R-:W1:Y:S01]  /*94d0*/  MUFU.TANH R192, R192 ;  /* 0x000000c000c07308 */ /* 0x000e620000002400 */
[----:B------:R-:W-:Y:S02]  /*94e0*/  ISETP.GT.AND P3, PT, R152, 0x31, PT ;  /* 0x000000319800780c */ /* 0x000fe40003f64270 */
[----:B--2---:R-:W-:Y:S02]  /*94f0*/  FSEL R196, R196, -INF , P2 ;  /* 0xff800000c4c47808 */ /* 0x004fe40001000000 */
[----:B------:R-:W-:Y:S02]  /*9500*/  FMNMX.FTZ R0, R160, R0, !PT ;  /* 0x00000000a0007209 */ /* 0x000fe40007810000 */
[----:B---3--:R-:W-:Y:S01]  /*9510*/  FSEL R2, R174, -INF , P3 ;  /* 0xff800000ae027808 */ /* 0x008fe20001800000 */
[----:B------:R-:W2:Y:S01]  /*9520*/  MUFU.TANH R175, R175 ;  /* 0x000000af00af7308 */ /* 0x000ea20000002400 */
[----:B------:R-:W-:-:S02]  /*9530*/  FMNMX.FTZ R0, R196, R0, !PT ;  /* 0x00000000c4007209 */ /* 0x000fc40007810000 */
[----:B------:R-:W-:Y:S02]  /*9540*/  ISETP.GT.AND P6, PT, R152, 0x39, PT ;  /* 0x000000399800780c */ /* 0x000fe40003fc4270 */
[----:B------:R-:W-:Y:S02]  /*9550*/  FMNMX.FTZ R0, R2, R0, !PT ;  /* 0x0000000002007209 */ /* 0x000fe40007810000 */
[C---:B------:R-:W-:Y:S01]  /*9560*/  ISETP.GT.AND P5, PT, R152.reuse, 0x40, PT ;  /* 0x000000409800780c */ /* 0x040fe20003fa4270 */
[----:B------:R-:W3:Y:S01]  /*9570*/  MUFU.TANH R194, R194 ;  /* 0x000000c200c27308 */ /* 0x000ee20000002400 */
[C---:B------:R-:W-:Y:S02]  /*9580*/  ISETP.GT.AND P1, PT, R152.reuse, 0x41, PT ;  /* 0x000000419800780c */ /* 0x040fe40003f24270 */
[C---:B------:R-:W-:Y:S02]  /*9590*/  ISETP.GT.AND P2, PT, R152.reuse, 0x48, PT ;  /* 0x000000489800780c */ /* 0x040fe40003f44270 */
[----:B------:R-:W-:-:S02]  /*95a0*/  ISETP.GT.AND P3, PT, R152, 0x49, PT ;  /* 0x000000499800780c */ /* 0x000fc40003f64270 */
[----:B0-----:R-:W-:Y:S01]  /*95b0*/  FSEL R156, R161, -INF , P6 ;  /* 0xff800000a19c7808 */ /* 0x001fe20003000000 */
[----:B------:R0:W4:Y:S01]  /*95c0*/  MUFU.TANH R152, R157 ;  /* 0x0000009d00987308 */ /* 0x0001220000002400 */
[----:B------:R-:W-:Y:S02]  /*95d0*/  FMNMX.FTZ R0, R198, R0, !PT ;  /* 0x00000000c6007209 */ /* 0x000fe40007810000 */
[----:B-1----:R-:W-:Y:S02]  /*95e0*/  FSEL R192, R192, -INF , P5 ;  /* 0xff800000c0c07808 */ /* 0x002fe40002800000 */
[----:B------:R-:W-:Y:S02]  /*95f0*/  FMNMX.FTZ R0, R156, R0, !PT ;  /* 0x000000009c007209 */ /* 0x000fe40007810000 */
[----:B--2---:R-:W-:Y:S01]  /*9600*/  FSEL R175, R175, -INF , P1 ;  /* 0xff800000afaf7808 */ /* 0x004fe20000800000 */
[----:B------:R-:W1:Y:S01]  /*9610*/  MUFU.TANH R4, R4 ;  /* 0x0000000400047308 */ /* 0x000e620000002400 */
[----:B------:R-:W-:Y:S01]  /*9620*/  FMNMX.FTZ R0, R192, R0, !PT ;  /* 0x00000000c0007209 */ /* 0x000fe20007810000 */
[----:B0-----:R-:W-:Y:S01]  /*9630*/  FMUL.FTZ R157, R162, UR6 ;  /* 0x00000006a29d7c20 */ /* 0x001fe20008410000 */
[----:B---3--:R-:W-:-:S02]  /*9640*/  FSEL R194, R194, -INF , P2 ;  /* 0xff800000c2c27808 */ /* 0x008fc40001000000 */
[----:B------:R-:W-:Y:S02]  /*9650*/  FMNMX.FTZ R0, R175, R0, !PT ;  /* 0x00000000af007209 */ /* 0x000fe40007810000 */
[C---:B------:R-:W-:Y:S01]  /*9660*/  ISETP.GT.AND P5, PT, R3.reuse, 0x8, PT ;  /* 0x000000080300780c */ /* 0x040fe20003fa4270 */
[----:B------:R-:W0:Y:S01]  /*9670*/  MUFU.TANH R176, R176 ;  /* 0x000000b000b07308 */ /* 0x000e220000002400 */
[----:B----4-:R-:W-:Y:S02]  /*9680*/  FSEL R152, R152, -INF , P3 ;  /* 0xff80000098987808 */ /* 0x010fe40001800000 */
[----:B------:R-:W-:Y:S02]  /*9690*/  FMNMX.FTZ R0, R194, R0, !PT ;  /* 0x00000000c2007209 */ /* 0x000fe40007810000 */
[----:B------:R-:W-:Y:S02]  /*96a0*/  ISETP.GT.AND P2, PT, R3, 0x10, PT ;  /* 0x000000100300780c */ /* 0x000fe40003f44270 */
[----:B------:R-:W-:Y:S01]  /*96b0*/  FMNMX.FTZ R0, R152, R0, !PT ;  /* 0x0000000098007209 */ /* 0x000fe20007810000 */
[----:B------:R-:W2:Y:S01]  /*96c0*/  MUFU.TANH R209, R209 ;  /* 0x000000d100d17308 */ /* 0x000ea20000002400 */
[----:B-1----:R-:W-:-:S02]  /*96d0*/  FSEL R174, R4, -INF , P5 ;  /* 0xff80000004ae7808 */ /* 0x002fc40002800000 */
[C---:B------:R-:W-:Y:S01]  /*96e0*/  ISETP.GT.AND P6, PT, R3.reuse, 0x1, PT ;  /* 0x000000010300780c */ /* 0x040fe20003fc4270 */
[----:B------:R-:W1:Y:S01]  /*96f0*/  SHFL.BFLY PT, R4, R0, 0x2, 0x1f ;  /* 0x0c401f0000047f89 */ /* 0x000e6200000e0000 */
[C---:B------:R-:W-:Y:S02]  /*9700*/  ISETP.GT.AND P5, PT, R3.reuse, 0x20, PT ;  /* 0x000000200300780c */ /* 0x040fe40003fa4270 */
[C---:B------:R-:W-:Y:S01]  /*9710*/  ISETP.GT.AND P1, PT, R3.reuse, 0x9, PT ;  /* 0x000000090300780c */ /* 0x040fe20003f24270 */
[----:B------:R-:W3:Y:S01]  /*9720*/  MUFU.TANH R169, R169 ;  /* 0x000000a900a97308 */ /* 0x000ee20000002400 */
[----:B0-----:R-:W-:Y:S02]  /*9730*/  FSEL R173, R176, -INF , P2 ;  /* 0xff800000b0ad7808 */ /* 0x001fe40001000000 */
[C---:B------:R-:W-:Y:S02]  /*9740*/  ISETP.GT.AND P2, PT, R3.reuse, 0x28, PT ;  /* 0x000000280300780c */ /* 0x040fe40003f44270 */
[----:B------:R-:W-:-:S02]  /*9750*/  ISETP.GT.AND P3, PT, R3, 0x11, PT ;  /* 0x000000110300780c */ /* 0x000fc40003f64270 */
[----:B------:R-:W-:Y:S01]  /*9760*/  ISETP.GT.AND P4, PT, R3, 0x18, PT ;  /* 0x000000180300780c */ /* 0x000fe20003f84270 */
[----:B------:R-:W0:Y:S01]  /*9770*/  MUFU.TANH R207, R207 ;  /* 0x000000cf00cf7308 */ /* 0x000e220000002400 */
[----:B--2---:R-:W-:Y:S02]  /*9780*/  FSEL R209, R209, -INF , P6 ;  /* 0xff800000d1d17808 */ /* 0x004fe40003000000 */
[----:B------:R-:W-:-:S05]  /*9790*/  ISETP.GT.AND P6, PT, R3, 0x19, PT ;  /* 0x000000190300780c */ /* 0x000fca0003fc4270 */
[----:B------:R-:W2:Y:S01]  /*97a0*/  MUFU.TANH R168, R168 ;  /* 0x000000a800a87308 */ /* 0x000ea20000002400 */
[----:B---3--:R-:W-:Y:S02]  /*97b0*/  FSEL R153, R169, -INF , P2 ;  /* 0xff800000a9997808 */ /* 0x008fe40001000000 */
[----:B------:R-:W-:Y:S02]  /*97c0*/  ISETP.GT.AND P2, PT, R3, 0x40, PT ;  /* 0x000000400300780c */ /* 0x000fe40003f44270 */
[----:B-1----:R-:W-:-:S03]  /*97d0*/  FMNMX.FTZ R4, R0, R4, !PT ;  /* 0x0000000400047209 */ /* 0x002fc60007810000 */
[----:B------:R-:W-:Y:S01]  /*97e0*/  MUFU.TANH R163, R163 ;  /* 0x000000a300a37308 */ /* 0x000fe20000002400 */
[----:B0-----:R-:W-:Y:S01]  /*97f0*/  FSEL R207, R207, -INF , P6 ;  /* 0xff800000cfcf7808 */ /* 0x001fe20003000000 */
[----:B------:R-:W0:Y:S06]  /*9800*/  SHFL.BFLY PT, R0, R4, 0x1, 0x1f ;  /* 0x0c201f0004007f89 */ /* 0x000e2c00000e0000 */
[----:B------:R-:W1:Y:S01]  /*9810*/  MUFU.TANH R211, R211 ;  /* 0x000000d300d37308 */ /* 0x000e620000002400 */
[----:B--2---:R-:W-:Y:S02]  /*9820*/  FSEL R161, R168, -INF , P5 ;  /* 0xff800000a8a17808 */ /* 0x004fe40002800000 */
[----:B------:R-:W-:-:S05]  /*9830*/  ISETP.GT.AND P5, PT, R3, 0x49, PT ;  /* 0x000000490300780c */ /* 0x000fca0003fa4270 */
[----:B------:R-:W2:Y:S08]  /*9840*/  MUFU.TANH R205, R205 ;  /* 0x000000cd00cd7308 */ /* 0x000eb00000002400 */
[----:B------:R-:W3:Y:S01]  /*9850*/  MUFU.TANH R178, R178 ;  /* 0x000000b200b27308 */ /* 0x000ee20000002400 */
[----:B-1----:R-:W-:Y:S02]  /*9860*/  FSEL R211, R211, -INF , P1 ;  /* 0xff800000d3d37808 */ /* 0x002fe40000800000 */
[----:B0-----:R-:W-:-:S02]  /*9870*/  FMNMX.FTZ R4, R4, R0, !PT ;  /* 0x0000000004047209 */ /* 0x001fc40007810000 */
[----:B------:R-:W-:Y:S02]  /*9880*/  ISETP.GT.AND P1, PT, R3, 0x21, PT ;  /* 0x000000210300780c */ /* 0x000fe40003f24270 */
[C---:B------:R-:W-:Y:S01]  /*9890*/  FSETP.NEU.FTZ.AND P6, PT, R4.reuse, -INF , PT ;  /* 0xff8000000400780b */ /* 0x040fe20003fdd000 */
[C---:B------:R-:W-:Y:S01]  /*98a0*/  FMUL.FTZ R169, R4.reuse, UR5 ;  /* 0x0000000504a97c20 */ /* 0x040fe20008410000 */
[----:B------:R-:W0:Y:S01]  /*98b0*/  MUFU.TANH R201, R201 ;  /* 0x000000c900c97308 */ /* 0x000e220000002400 */
[----:B--2---:R-:W-:Y:S02]  /*98c0*/  FSEL R205, R205, -INF , P3 ;  /* 0xff800000cdcd7808 */ /* 0x004fe40001800000 */
[----:B------:R-:W-:Y:S02]  /*98d0*/  FSEL R0, R4, RZ, P6 ;  /* 0x000000ff04007208 */ /* 0x000fe40003000000 */
[----:B------:R-:W-:Y:S02]  /*98e0*/  FSEL R169, R169, RZ, P6 ;  /* 0x000000ffa9a97208 */ /* 0x000fe40003000000 */
[----:B------:R-:W-:Y:S01]  /*98f0*/  ISETP.GT.AND P6, PT, R3, 0x31, PT ;  /* 0x000000310300780c */ /* 0x000fe20003fc4270 */
[----:B------:R-:W1:Y:S01]  /*9900*/  MUFU.TANH R203, R203 ;  /* 0x000000cb00cb7308 */ /* 0x000e620000002400 */
[----:B---3--:R-:W-:Y:S01]  /*9910*/  FSEL R164, R178, -INF , P4 ;  /* 0xff800000b2a47808 */ /* 0x008fe20002000000 */
[--C-:B------:R-:W-:Y:S01]  /*9920*/  FFMA.FTZ R208, R208, UR5, -R169.reuse ;  /* 0x00000005d0d07c23 */ /* 0x100fe200080108a9 */
[----:B------:R-:W-:Y:S01]  /*9930*/  FSEL R197, R163, -INF , P6 ;  /* 0xff800000a3c57808 */ /* 0x000fe20003000000 */
        /* <DEDUP_REMOVED lines=19> */
[----:B------:R-:W-:Y:S01]  /*9a70*/  FMNMX.FTZ R169, R171, R21, !PT ;  /* 0x00000015aba97209 */ /* 0x000fe20007810000 */
[----:B------:R-:W2:Y:S01]  /*9a80*/  MUFU.TANH R157, R157 ;  /* 0x0000009d009d7308 */ /* 0x000ea20000002400 */
[----:B0-----:R-:W-:Y:S01]  /*9a90*/  FSEL R201, R201, -INF , P1 ;  /* 0xff800000c9c97808 */ /* 0x001fe20000800000 */
[----:B------:R-:W-:Y:S01]  /*9aa0*/  FMUL.FTZ R172, R154, UR6 ;  /* 0x000000069aac7c20 */ /* 0x000fe20008410000 */
[----:B------:R-:W-:Y:S01]  /*9ab0*/  FMNMX.FTZ R169, R209, R169, !PT ;  /* 0x000000a9d1a97209 */ /* 0x000fe20007810000 */
[----:B------:R-:W-:Y:S01]  /*9ac0*/  FADD.FTZ R0, -R0, R228 ;  /* 0x000000e400007221 */ /* 0x000fe20000010100 */
[----:B------:R-:W-:-:S02]  /*9ad0*/  ISETP.GT.AND P3, PT, R3, 0x29, PT ;  /* 0x000000290300780c */ /* 0x000fc40003f64270 */
[----:B------:R-:W-:Y:S01]  /*9ae0*/  FMNMX.FTZ R169, R174, R169, !PT ;  /* 0x000000a9aea97209 */ /* 0x000fe20007810000 */
[----:B------:R-:W0:Y:S01]  /*9af0*/  MUFU.TANH R166, R166 ;  /* 0x000000a600a67308 */ /* 0x000e220000002400 */
[----:B------:R-:W-:Y:S01]  /*9b00*/  ISETP.GT.AND P4, PT, R3, 0x30, PT ;  /* 0x000000300300780c */ /* 0x000fe20003f84270 */
[----:B------:R-:W-:Y:S01]  /*9b10*/  FMUL.FTZ R0, R0, UR5 ;  /* 0x0000000500007c20 */ /* 0x000fe20008410000 */
[----:B------:R-:W-:Y:S02]  /*9b20*/  FMNMX.FTZ R169, R211, R169, !PT ;  /* 0x000000a9d3a97209 */ /* 0x000fe40007810000 */
[----:B-1----:R-:W-:Y:S02]  /*9b30*/  FSEL R203, R203, -INF , P3 ;  /* 0xff800000cbcb7808 */ /* 0x002fe40001800000 */
[----:B------:R-:W-:Y:S01]  /*9b40*/  FMNMX.FTZ R169, R173, R169, !PT ;  /* 0x000000a9ada97209 */ /* 0x000fe20007810000 */
[----:B------:R-:W1:Y:S01]  /*9b50*/  MUFU.TANH R199, R199 ;  /* 0x000000c700c77308 */ /* 0x000e620000002400 */
[----:B--2---:R-:W-:-:S02]  /*9b60*/  FSEL R157, R157, -INF , P4 ;  /* 0xff8000009d9d7808 */ /* 0x004fc40002000000 */
[----:B------:R-:W-:Y:S02]  /*9b70*/  FMNMX.FTZ R169, R205, R169, !PT ;  /* 0x000000a9cda97209 */ /* 0x000fe40007810000 */
[C---:B------:R-:W-:Y:S02]  /*9b80*/  ISETP.GT.AND P6, PT, R3.reuse, 0x38, PT ;  /* 0x000000380300780c */ /* 0x040fe40003fc4270 */
[----:B------:R-:W-:Y:S01]  /*9b90*/  FMNMX.FTZ R169, R164, R169, !PT ;  /* 0x000000a9a4a97209 */ /* 0x000fe20007810000 */
[----:B------:R-:W2:Y:S01]  /*9ba0*/  MUFU.TANH R172, R172 ;  /* 0x000000ac00ac7308 */ /* 0x000ea20000002400 */
[----:B------:R-:W-:Y:S02]  /*9bb0*/  ISETP.GT.AND P1, PT, R3, 0x39, PT ;  /* 0x000000390300780c */ /* 0x000fe40003f24270 */
[----:B------:R-:W-:Y:S02]  /*9bc0*/  FMNMX.FTZ R169, R207, R169, !PT ;  /* 0x000000a9cfa97209 */ /* 0x000fe40007810000 */
[----:B------:R-:W-:-:S02]  /*9bd0*/  ISETP.GT.AND P3, PT, R3, 0x41, PT ;  /* 0x000000410300780c */ /* 0x000fc40003f64270 */
[----:B------:R-:W-:Y:S01]  /*9be0*/  FMNMX.FTZ R169, R161, R169, !PT ;  /* 0x000000a9a1a97209 */ /* 0x000fe20007810000 */
[----:B------:R-:W3:Y:S01]  /*9bf0*/  MUFU.TANH R193, R193 ;  /* 0x000000c100c17308 */ /* 0x000ee20000002400 */
[----:B------:R-:W-:Y:S02]  /*9c00*/  ISETP.GT.AND P4, PT, R3, 0x48, PT ;  /* 0x000000480300780c */ /* 0x000fe40003f84270 */
[----:B------:R-:W-:Y:S02]  /*9c10*/  FMNMX.FTZ R169, R201, R169, !PT ;  /* 0x000000a9c9a97209 */ /* 0x000fe40007810000 */
[----:B0-----:R-:W-:Y:S02]  /*9c20*/  FSEL R155, R166, -INF , P6 ;  /* 0xff800000a69b7808 */ /* 0x001fe40003000000 */
[----:B------:R-:W-:Y:S01]  /*9c30*/  FMNMX.FTZ R169, R153, R169, !PT ;  /* 0x000000a999a97209 */ /* 0x000fe20007810000 */
[----:B------:R-:W0:Y:S01]  /*9c40*/  MUFU.TANH R195, R195 ;  /* 0x000000c300c37308 */ /* 0x000e220000002400 */
[----:B-1----:R-:W-:-:S02]  /*9c50*/  FSEL R199, R199, -INF , P1 ;  /* 0xff800000c7c77808 */ /* 0x002fc40000800000 */
[----:B------:R-:W-:Y:S02]  /*9c60*/  FMNMX.FTZ R169, R203, R169, !PT ;  /* 0x000000a9cba97209 */ /* 0x000fe40007810000 */
[----:B--2---:R-:W-:Y:S02]  /*9c70*/  FSEL R172, R172, -INF , P2 ;  /* 0xff800000acac7808 */ /* 0x004fe40001000000 */
[----:B------:R-:W-:Y:S01]  /*9c80*/  FMNMX.FTZ R169, R157, R169, !PT ;  /* 0x000000a99da97209 */ /* 0x000fe20007810000 */
[----:B------:R-:W-:Y:S01]  /*9c90*/  MUFU.EX2 R158, R2 ;  /* 0x00000002009e7308 */ /* 0x000fe20000000800 */
[----:B---3--:R-:W-:Y:S02]  /*9ca0*/  FSEL R193, R193, -INF , P3 ;  /* 0xff800000c1c17808 */ /* 0x008fe40001800000 */
[----:B------:R-:W-:-:S04]  /*9cb0*/  FMNMX.FTZ R3, R197, R169, !PT ;  /* 0x000000a9c5037209 */ /* 0x000fc80007810000 */
[----:B------:R-:W-:Y:S01]  /*9cc0*/  FMNMX.FTZ R3, R155, R3, !PT ;  /* 0x000000039b037209 */ /* 0x000fe20007810000 */
[----:B------:R-:W1:Y:S01]  /*9cd0*/  MUFU.TANH R169, R159 ;  /* 0x0000009f00a97308 */ /* 0x000e620000002400 */
[----:B0-----:R-:W-:Y:S02]  /*9ce0*/  FSEL R195, R195, -INF , P4 ;  /* 0xff800000c3c37808 */ /* 0x001fe40002000000 */
[----:B------:R-:W-:-:S04]  /*9cf0*/  FMNMX.FTZ R3, R199, R3, !PT ;  /* 0x00000003c7037209 */ /* 0x000fc80007810000 */
[----:B------:R-:W-:Y:S01]  /*9d00*/  FMNMX.FTZ R3, R172, R3, !PT ;  /* 0x00000003ac037209 */ /* 0x000fe20007810000 */
[----:B------:R-:W-:Y:S03]  /*9d10*/  MUFU.EX2 R208, R208 ;  /* 0x000000d000d07308 */ /* 0x000fe60000000800 */
[----:B------:R-:W-:-:S04]  /*9d20*/  FMNMX.FTZ R3, R193, R3, !PT ;  /* 0x00000003c1037209 */ /* 0x000fc80007810000 */
[----:B------:R-:W-:Y:S01]  /*9d30*/  FMNMX.FTZ R3, R195, R3, !PT ;  /* 0x00000003c3037209 */ /* 0x000fe20007810000 */
[----:B------:R-:W0:Y:S01]  /*9d40*/  MUFU.EX2 R0, R0 ;  /* 0x0000000000007308 */ /* 0x000e220000000800 */
[----:B-1----:R-:W-:-:S04]  /*9d50*/  FSEL R169, R169, -INF , P5 ;  /* 0xff800000a9a97808 */ /* 0x002fc80002800000 */
[----:B------:R-:W-:-:S03]  /*9d60*/  FMNMX.FTZ R3, R169, R3, !PT ;  /* 0x00000003a9037209 */ /* 0x000fc60007810000 */
[----:B------:R-:W1:Y:S02]  /*9d70*/  MUFU.EX2 R170, R170 ;  /* 0x000000aa00aa7308 */ /* 0x000e640000000800 */
[----:B------:R-:W2:Y:S06]  /*9d80*/  SHFL.BFLY PT, R154, R3, 0x2, 0x1f ;  /* 0x0c401f00039a7f89 */ /* 0x000eac00000e0000 */
[----:B------:R-:W-:Y:S01]  /*9d90*/  MUFU.EX2 R210, R210 ;  /* 0x000000d200d27308 */ /* 0x000fe20000000800 */
[----:B0-----:R-:W-:-:S07]  /*9da0*/  FFMA.FTZ R18, R0, R18, R208 ;  /* 0x0000001200127223 */ /* 0x001fce00000100d0 */
[----:B------:R-:W-:Y:S01]  /*9db0*/  MUFU.EX2 R168, R168 ;  /* 0x000000a800a87308 */ /* 0x000fe20000000800 */
[----:B-1----:R-:W-:-:S07]  /*9dc0*/  FADD.FTZ R18, R170, R18 ;  /* 0x00000012aa127221 */ /* 0x002fce0000010000 */
[----:B------:R-:W-:Y:S01]  /*9dd0*/  MUFU.EX2 R204, R204 ;  /* 0x000000cc00cc7308 */ /* 0x000fe20000000800 */
[----:B--2---:R-:W-:-:S05]  /*9de0*/  FMNMX.FTZ R3, R3, R154, !PT ;  /* 0x0000009a03037209 */ /* 0x004fca0007810000 */
[----:B------:R-:W0:Y:S02]  /*9df0*/  SHFL.BFLY PT, R154, R3, 0x1, 0x1f ;  /* 0x0c201f00039a7f89 */ /* 0x000e2400000e0000 */
[----:B------:R-:W-:Y:S08]  /*9e00*/  MUFU.EX2 R165, R165 ;  /* 0x000000a500a57308 */ /* 0x000ff00000000800 */
[----:B------:R-:W-:Y:S08]  /*9e10*/  MUFU.EX2 R206, R206 ;  /* 0x000000ce00ce7308 */ /* 0x000ff00000000800 */
[----:B------:R-:W-:Y:S01]  /*9e20*/  MUFU.EX2 R163, R163 ;  /* 0x000000a300a37308 */ /* 0x000fe20000000800 */
[----:B0-----:R-:W-:-:S07]  /*9e30*/  FMNMX.FTZ R3, R3, R154, !PT ;  /* 0x0000009a03037209 */ /* 0x001fce0007810000 */
[----:B------:R-:W-:Y:S01]  /*9e40*/  MUFU.EX2 R200, R200 ;  /* 0x000000c800c87308 */ /* 0x000fe20000000800 */
[----:B------:R-:W-:-:S04]  /*9e50*/  FSETP.NEU.FTZ.AND P1, PT, R3, -INF , PT ;  /* 0xff8000000300780b */ /* 0x000fc80003f3d000 */
[----:B------:R-:W-:-:S03]  /*9e60*/  FSEL R2, R3, RZ, P1 ;  /* 0x000000ff03027208 */ /* 0x000fc60000800000 */
[----:B------:R-:W-:Y:S02]  /*9e70*/  MUFU.EX2 R162, R162 ;  /* 0x000000a200a27308 */ /* 0x000fe40000000800 */
[----:B------:R-:W-:Y:S01]  /*9e80*/  FADD.FTZ R2, -R2, R21 ;  /* 0x0000001502027221 */ /* 0x000fe20000010100 */
[----:B------:R-:W-:-:S03]  /*9e90*/  FMUL.FTZ R21, R3, UR5 ;  /* 0x0000000503157c20 */ /* 0x000fc60008410000 */
[----:B------:R-:W-:Y:S02]  /*9ea0*/  FMUL.FTZ R2, R2, UR5 ;  /* 0x0000000502027c20 */ /* 0x000fe40008410000 */
[----:B------:R-:W-:Y:S01]  /*9eb0*/  MUFU.EX2 R202, R202 ;  /* 0x000000ca00ca7308 */ /* 0x000fe20000000800 */
[----:B------:R-:W-:-:S05]  /*9ec0*/  FSEL R21, R21, RZ, P1 ;  /* 0x000000ff15157208 */ /* 0x000fca0000800000 */
        /* <DEDUP_REMOVED lines=20> */
[----:B------:R-:W-:Y:S08]  /*a010*/  MUFU.EX2 R2, R2 ;  /* 0x0000000200027308 */ /* 0x000ff00000000800 */
[----:B------:R-:W0:Y:S08]  /*a020*/  MUFU.EX2 R169, R171 ;  /* 0x000000ab00a97308 */ /* 0x000e300000000800 */
        /* <DEDUP_REMOVED lines=17> */
[----:B------:R-:W-:-:S04]  /*a140*/  FADD.FTZ R5, R200, R5 ;  /* 0x00000005c8057221 */ /* 0x000fc80000010000 */
[----:B------:R-:W-:Y:S02]  /*a150*/  FADD.FTZ R5, R162, R5 ;  /* 0x00000005a2057221 */ /* 0x000fe40000010000 */
[----:B------:R-:W1:Y:S01]  /*a160*/  MUFU.EX2 R207, R207 ;  /* 0x000000cf00cf7308 */ /* 0x000e620000000800 */
[----:B--2---:R-:W-:Y:S01]  /*a170*/  FADD.FTZ R18, R205, R18 ;  /* 0x00000012cd127221 */ /* 0x004fe20000010000 */
[----:B------:R-:W-:-:S06]  /*a180*/  FADD.FTZ R5, R202, R5 ;  /* 0x00000005ca057221 */ /* 0x000fcc0000010000 */
        /* <DEDUP_REMOVED lines=45> */
.L_x_2397:
[----:B------:R-:W0:Y:S01]  /*a460*/  S2UR UR7, SR_CgaCtaId ;  /* 0x00000000000779c3 */ /* 0x000e220000008800 */
[----:B------:R-:W-:Y:S01]  /*a470*/  R2UR UR6, R20 ;  /* 0x00000000140672ca */ /* 0x000fe200000e0000 */
[----:B------:R-:W-:Y:S01]  /*a480*/  UIADD3 UR4, UR4, 0x38860, URZ ;  /* 0x0003886004047890 */ /* 0x000fe2000fffe03f */
[----:B------:R-:W-:Y:S01]  /*a490*/  F2FP.F16.F32.PACK_AB R195, R21, R195 ;  /* 0x000000c315c3723e */ /* 0x000fe200000000ff */
[----:B------:R-:W-:Y:S01]  /*a4a0*/  UMOV UR37, UR36 ;  /* 0x0000002400257c82 */ /* 0x000fe20008000000 */
[----:B------:R-:W-:Y:S01]  /*a4b0*/  F2FP.F16.F32.PACK_AB R208, R170, R208 ;  /* 0x000000d0aad0723e */ /* 0x000fe200000000ff */
[----:B------:R-:W-:Y:S01]  /*a4c0*/  IMAD.MOV.U32 R21, RZ, RZ, R3 ;  /* 0x000000ffff157224 */ /* 0x000fe200078e0003 */
[----:B------:R-:W-:Y:S01]  /*a4d0*/  F2FP.F16.F32.PACK_AB R209, R209, R169 ;  /* 0x000000a9d1d1723e */ /* 0x000fe200000000ff */
[----:B------:R-:W-:Y:S01]  /*a4e0*/  IMAD.MOV.U32 R228, RZ, RZ, R4 ;  /* 0x000000ffffe47224 */ /* 0x000fe200078e0004 */
[----:B------:R-:W-:Y:S02]  /*a4f0*/  F2FP.F16.F32.PACK_AB R210, R168, R210 ;  /* 0x000000d2a8d2723e */ /* 0x000fe400000000ff */
[----:B------:R-:W-:-:S02]  /*a500*/  F2FP.F16.F32.PACK_AB R211, R211, R167 ;  /* 0x000000a7d3d3723e */ /* 0x000fc400000000ff */
[----:B------:R-:W-:Y:S01]  /*a510*/  F2FP.F16.F32.PACK_AB R204, R165, R204 ;  /* 0x000000cca5cc723e */ /* 0x000fe200000000ff */
[----:B------:R-:W-:Y:S01]  /*a520*/  UISETP.GT.AND UP0, UPT, UR60, UR6, UPT ;  /* 0x000000063c00728c */ /* 0x000fe2000bf04270 */
[----:B------:R-:W-:Y:S01]  /*a530*/  F2FP.F16.F32.PACK_AB R205, R205, R166 ;  /* 0x000000a6cdcd723e */ /* 0x000fe200000000ff */
[----:B------:R-:W-:Y:S01]  /*a540*/  UIADD3 UR60, UR60, -0x1, URZ ;  /* 0xffffffff3c3c7890 */ /* 0x000fe2000fffe03f */
[----:B------:R-:W-:Y:S02]  /*a550*/  F2FP.F16.F32.PACK_AB R206, R163, R206 ;  /* 0x000000cea3ce723e */ /* 0x000fe400000000ff */
[----:B------:R-:W-:Y:S02]  /*a560*/  F2FP.F16.F32.PACK_AB R207, R207, R164 ;  /* 0x000000a4cfcf723e */ /* 0x000fe400000000ff */
[----:B------:R-:W-:Y:S02]  /*a570*/  PLOP3.LUT P1, PT, PT, PT, UP0, 0x80, 0x0 ;  /* 0x000000000000781c */ /* 0x000fe40003f2f008 */
        /* <DEDUP_REMOVED lines=13> */
[----:B------:R-:W-:Y:S01]  /*a650*/  F2FP.F16.F32.PACK_AB R194, R152, R194 ;  /* 0x000000c298c2723e */ /* 0x000fe200000000ff */
[----:B------:R-:W-:Y:S01]  /*a660*/  IMAD.U32 R229, RZ, RZ, UR4 ;  /* 0x00000004ffe57e24 */ /* 0x000fe2000f8e00ff */
[----:B------:R-:W-:Y:S06]  /*a670*/  @P1 BRA `(.L_x_2398) ;  /* 0xffffffbc00581947 */ /* 0x000fec000383ffff */
[----:B------:R-:W-:-:S05]  /*a680*/  UMOV UR61, UR60 ;  /* 0x0000003c003d7c82 */ /* 0x000fca0008000000 */
.L_x_2387:
[----:B------:R-:W-:-:S13]  /*a690*/  R2UR UR4, R214 ;  /* 0x00000000d60472ca */ /* 0x000fda00000e0000 */
[----:B------:R-:W-:-:S06]  /*a6a0*/  UISETP.GE.AND UP0, UPT, UR61, UR4, UPT ;  /* 0x000000043d00728c */ /* 0x000fcc000bf06270 */
[----:B------:R-:W-:-:S13]  /*a6b0*/  PLOP3.LUT P1, PT, PT, PT, UP0, 0x80, 0x0 ;  /* 0x000000000000781c */ /* 0x000fda0003f2f008 */
[----:B------:R-:W-:Y:S05]  /*a6c0*/  @!P1 BRA `(.L_x_2399) ;  /* 0x0000003c00149947 */ /* 0x000fea0003800000 */
[----:B------:R-:W-:Y:S01]  /*a6d0*/  R2UR UR4, R17 ;  /* 0x00000000110472ca */ /* 0x000fe200000e0000 */
[----:B------:R-:W-:Y:S01]  /*a6e0*/  IMAD.MOV.U32 R20, RZ, RZ, R3 ;  /* 0x000000ffff147224 */ /* 0x000fe200078e0003 */
[----:B------:R-:W-:Y:S01]  /*a6f0*/  UMOV UR60, UR36 ;  /* 0x00000024003c7c82 */ /* 0x000fe20008000000 */
[----:B------:R-:W-:Y:S01]  /*a700*/  IMAD.MOV.U32 R21, RZ, RZ, R4 ;  /* 0x000000ffff157224 */ /* 0x000fe200078e0004 */
[----:B------:R-:W-:-:S09]  /*a710*/  ULDC UR37, c[0x0][0x9d8] ;  /* 0x0002760000257ab9 */ /* 0x000fd20000000800 */
[----:B------:R-:W-:-:S07]  /*a720*/  IMAD.U32 R22, RZ, RZ, UR4 ;  /* 0x00000004ff167e24 */ /* 0x000fce000f8e00ff */
.L_x_2410:
        /* <DEDUP_REMOVED lines=9> */
.L_x_2400:
        /* <DEDUP_REMOVED lines=8> */
.L_x_2401:
[----:B-1----:R-:W-:Y:S05]  /*a840*/  @P1 BRA `(.L_x_2402) ;  /* 0x0000000000081947 */ /* 0x002fea0003800000 */
[----:B------:R-:W1:Y:S02]  /*a850*/  SYNCS.PHASECHK.TRANS64.TRYWAIT P1, [UR4+0x38830], R3 ;  /* 0x03883003ff0075a7 */ /* 0x000e640008020144 */
[----:B-1----:R-:W-:Y:S05]  /*a860*/  @!P1 BRA `(.L_x_2403) ;  /* 0x0000010000e89947 */ /* 0x002fea0003800000 */
.L_x_2402:
        /* <DEDUP_REMOVED lines=592> */
.L_x_2404:
        /* <DEDUP_REMOVED lines=8> */
.L_x_2405:
[----:B---3--:R-:W-:Y:S05]  /*cdf0*/  @P1 BRA `(.L_x_2406) ;  /* 0x0000000000081947 */ /* 0x008fea0003800000 */
[----:B------:R-:W3:Y:S02]  /*ce00*/  SYNCS.PHASECHK.TRANS64.TRYWAIT P1, [UR4+0x38850], R0 ;  /* 0x03885000ff0075a7 */ /* 0x000ee40008020144 */
[----:B---3--:R-:W-:Y:S05]  /*ce10*/  @!P1 BRA `(.L_x_2407) ;  /* 0x000000dc00949947 */ /* 0x008fea0003800000 */
.L_x_2406:
        /* <DEDUP_REMOVED lines=37> */
.L_x_2408:
        /* <DEDUP_REMOVED lines=51> */
[----:B------:R-:W0:Y:S01]  /*d3a0*/  S2UR UR7, SR_CgaCtaId ;  /* 0x00000000000779c3 */ /* 0x000e220000008800 */
[----:B------:R-:W-:-:S02]  /*d3b0*/  R2UR UR6, R16 ;  /* 0x00000000100672ca */ /* 0x000fc400000e0000 */
[----:B------:R-:W3:Y:S01]  /*d3c0*/  MUFU.TANH R177, R177 ;  /* 0x000000b100b17308 */ /* 0x000ee20000002400 */
[----:B-1----:R-:W-:-:S07]  /*d3d0*/  FMNMX.FTZ R3, R176, R3, !PT ;  /* 0x00000003b0037209 */ /* 0x002fce0007810000 */
[----:B------:R-:W1:Y:S01]  /*d3e0*/  MUFU.TANH R180, R180 ;  /* 0x000000b400b47308 */ /* 0x000e620000002400 */
[----:B--2---:R-:W-:Y:S02]  /*d3f0*/  FMNMX.FTZ R3, R185, R3, !PT ;  /* 0x00000003b9037209 */ /* 0x004fe40007810000 */
[----:B------:R-:W-:-:S04]  /*d400*/  ULEA UR6, UR36, UR6, 0x3 ;  /* 0x0000000624067291 */ /* 0x000fc8000f8e183f */
[----:B------:R-:W-:Y:S01]  /*d410*/  UIADD3 UR6, UR6, 0x38840, URZ ;  /* 0x0003884006067890 */ /* 0x000fe2000fffe03f */
[----:B------:R-:W2:Y:S01]  /*d420*/  MUFU.TANH R168, R168 ;  /* 0x000000a800a87308 */ /* 0x000ea20000002400 */
[----:B---3--:R-:W-:Y:S02]  /*d430*/  FMNMX.FTZ R3, R177, R3, !PT ;  /* 0x00000003b1037209 */ /* 0x008fe40007810000 */
[----:B0-----:R-:W-:-:S05]  /*d440*/  UPRMT UR6, UR7, 0x654, UR6 ;  /* 0x0000065407067896 */ /* 0x001fca0008000006 */
[----:B------:R-:W0:Y:S01]  /*d450*/  MUFU.TANH R169, R169 ;  /* 0x000000a900a97308 */ /* 0x000e220000002400 */
[----:B-1----:R-:W-:-:S03]  /*d460*/  FMNMX.FTZ R3, R180, R3, !PT ;  /* 0x00000003b4037209 */ /* 0x002fc60007810000 */
[----:B------:R-:W-:Y:S04]  /*d470*/  SYNCS.ARRIVE.TRANS64.RED.A1T0 RZ, [UR6], RZ ;  /* 0x000000ffffff79a7 */ /* 0x000fe80008100406 */
        /* <DEDUP_REMOVED lines=200> */
.L_x_2409:
[----:B------:R-:W0:Y:S01]  /*e100*/  S2UR UR7, SR_CgaCtaId ;  /* 0x00000000000779c3 */ /* 0x000e220000008800 */
[----:B------:R-:W-:Y:S01]  /*e110*/  R2UR UR6, R214 ;  /* 0x00000000d60672ca */ /* 0x000fe200000e0000 */
[----:B------:R-:W-:Y:S01]  /*e120*/  UIADD3 UR4, UR4, 0x38860, URZ ;  /* 0x0003886004047890 */ /* 0x000fe2000fffe03f */
[----:B------:R-:W-:Y:S01]  /*e130*/  F2FP.F16.F32.PACK_AB R210, R184, R22 ;  /* 0x00000016b8d2723e */ /* 0x000fe200000000ff */
[----:B------:R-:W-:Y:S01]  /*e140*/  UMOV UR60, UR36 ;  /* 0x00000024003c7c82 */ /* 0x000fe20008000000 */
[----:B------:R-:W-:Y:S01]  /*e150*/  F2FP.F16.F32.PACK_AB R208, R189, R21 ;  /* 0x00000015bdd0723e */ /* 0x000fe200000000ff */
[----:B------:R-:W-:Y:S01]  /*e160*/  IMAD.MOV.U32 R21, RZ, RZ, R4 ;  /* 0x000000ffff157224 */ /* 0x000fe200078e0004 */
[----:B------:R-:W-:Y:S02]  /*e170*/  F2FP.F16.F32.PACK_AB R194, R20, R156 ;  /* 0x0000009c14c2723e */ /* 0x000fe400000000ff */
        /* <DEDUP_REMOVED lines=24> */
[----:B------:R-:W-:Y:S01]  /*e300*/  MOV R20, R3 ;  /* 0x0000000300147202 */ /* 0x000fe20000000f00 */
[----:B------:R-:W-:Y:S06]  /*e310*/  @P1 BRA `(.L_x_2410) ;  /* 0xffffffc400041947 */ /* 0x000fec000383ffff */
.L_x_2399:
        /* <DEDUP_REMOVED lines=131> */
.L_x_2411:
        /* <DEDUP_REMOVED lines=8> */
.L_x_2412:
[----:B-1----:R-:W-:Y:S05]  /*ebd0*/  @P1 BRA `(.L_x_2413) ;  /* 0x0000000000081947 */ /* 0x002fea0003800000 */
[----:B------:R-:W1:Y:S02]  /*ebe0*/  SYNCS.PHASECHK.TRANS64.TRYWAIT P1, [UR8+0x38850], R0 ;  /* 0x03885000ff0075a7 */ /* 0x000e640008020148 */
[----:B-1----:R-:W-:Y:S05]  /*ebf0*/  @!P1 BRA `(.L_x_2414) ;  /* 0x000000c000349947 */ /* 0x002fea0003800000 */
.L_x_2413:
[----:B------:R-:W-:Y:S01]  /*ec00*/  R2UR UR4, R16 ;  /* 0x00000000100472ca */ /* 0x000fe200000e0000 */
[----:B------:R-:W-:Y:S01]  /*ec10*/  WARPGROUP.ARRIVE ;  /* 0x00000000000079c5 */ /* 0x000fe20000000000 */
[----:B------:R-:W-:Y:S01]  /*ec20*/  UMOV UR7, 0x40000040 ;  /* 0x4000004000077882 */ /* 0x000fe20000000000 */
[----:B-1----:R-:W1:Y:S01]  /*ec30*/  SHFL.BFLY PT, R7, R18, 0x2, 0x1f ;  /* 0x0c401f0012077f89 */ /* 0x002e6200000e0000 */
[----:B------:R-:W-:Y:S02]  /*ec40*/  IMAD.MOV.U32 R6, RZ, RZ, RZ ;  /* 0x000000ffff067224 */ /* 0x000fe400078e00ff */
[----:B------:R-:W-:Y:S01]  /*ec50*/  IMAD.U32 R13, RZ, RZ, UR5 ;  /* 0x00000005ff0d7e24 */ /* 0x000fe2000f8e00ff */
[----:B0-----:R-:W0:Y:S06]  /*ec60*/  SHFL.BFLY PT, R0, R5, 0x2, 0x1f ;  /* 0x0c401f0005007f89 */ /* 0x001e2c00000e0000 */
[----:B------:R-:W-:-:S04]  /*ec70*/  UIADD3 UR4, UR4, 0x400, URZ ;  /* 0x0000040004047890 */ /* 0x000fc8000fffe03f */
[----:B------:R-:W-:-:S04]  /*ec80*/  USHF.R.U32.HI UR4, URZ, 0x4, UR4 ;  /* 0x000000043f047899 */ /* 0x000fc80008011604 */
[----:B------:R-:W-:-:S04]  /*ec90*/  ULOP3.LUT UR4, UR4, 0x3fff, URZ, 0xc0, !UPT ;  /* 0x00003fff04047892 */ /* 0x000fc8000f8ec03f */
[----:B------:R-:W-:Y:S01]  /*eca0*/  ULOP3.LUT UR4, UR4, 0x2800000, URZ, 0xfc, !UPT ;  /* 0x0280000004047892 */ /* 0x000fe2000f8efc3f */
[----:B-1----:R-:W-:-:S03]  /*ecb0*/  FADD.FTZ R7, R7, R18 ;  /* 0x0000001207077221 */ /* 0x002fc60000010000 */
[----:B------:R-:W-:Y:S01]  /*ecc0*/  UIMAD UR4, UR36, 0xa00, UR4 ;  /* 0x00000a00240478a4 */ /* 0x000fe2000f8e0204 */
[----:B0-----:R-:W-:Y:S01]  /*ecd0*/  FADD.FTZ R2, R0, R5 ;  /* 0x0000000500027221 */ /* 0x001fe20000010000 */
[----:B------:R-:W-:Y:S01]  /*ece0*/  IMAD.MOV.U32 R5, RZ, RZ, RZ ;  /* 0x000000ffff057224 */ /* 0x000fe200078e00ff */
[----:B------:R-:W0:Y:S04]  /*ecf0*/  SHFL.BFLY PT, R0, R7, 0x1, 0x1f ;  /* 0x0c201f0007007f89 */ /* 0x000e2800000e0000 */
[----:B------:R-:W-:Y:S01]  /*ed00*/  UMOV UR6, UR4 ;  /* 0x0000000400067c82 */ /* 0x000fe20008000000 */
[----:B------:R-:W1:Y:S01]  /*ed10*/  SHFL.BFLY PT, R9, R2, 0x1, 0x1f ;  /* 0x0c201f0002097f89 */ /* 0x000e6200000e0000 */
[----:B------:R-:W-:Y:S01]  /*ed20*/  HGMMA.64x256x16.F32 R24, R208, gdesc[UR4].tnspB, R24, gsb0 ;  /* 0x43e00004d0187df0 */ /* 0x000fe20008000818 */
[----:B------:R-:W-:Y:S01]  /*ed30*/  UIADD3 UR6, UR4, 0x80, URZ ;  /* 0x0000008004067890 */ /* 0x000fe2000fffe03f */
[----:B------:R-:W-:Y:S01]  /*ed40*/  UMOV UR7, 0x40000040 ;  /* 0x4000004000077882 */ /* 0x000fe20000000000 */
[----:B0-----:R-:W-:Y:S01]  /*ed50*/  FADD.FTZ R11, R7, R0 ;  /* 0x00000000070b7221 */ /* 0x001fe20000010000 */
[----:B------:R-:W-:-:S02]  /*ed60*/  IMAD.U32 R7, RZ, RZ, UR5 ;  /* 0x00000005ff077e24 */ /* 0x000fc4000f8e00ff */
        /* <DEDUP_REMOVED lines=39> */
.L_x_2415:
[----:B------:R-:W2:Y:S01]  /*efe0*/  LDL.LU R3, [R1+0x30] ;  /* 0x0000300001037983 */ /* 0x000ea20000300800 */
[----:B------:R-:W0:Y:S01]  /*eff0*/  S2UR UR6, SR_CgaCtaId ;  /* 0x00000000000679c3 */ /* 0x000e220000008800 */
[----:B------:R-:W-:Y:S01]  /*f000*/  UIADD3 UR4, UR8, 0x38860, URZ ;  /* 0x0003886008047890 */ /* 0x000fe2000fffe03f */
[-C--:B------:R-:W-:Y:S01]  /*f010*/  FMUL.FTZ R24, R24, R6.reuse ;  /* 0x0000000618187220 */ /* 0x080fe20000410000 */
        /* <DEDUP_REMOVED lines=134> */
[----:B--2---:R-:W-:-:S13]  /*f880*/  R2UR UR5, R3 ;  /* 0x00000000030572ca */ /* 0x004fda00000e0000 */
[----:B------:R-:W-:-:S06]  /*f890*/  UIADD3 UR5, UR5, 0x1, URZ ;  /* 0x0000000105057890 */ /* 0x000fcc000fffe03f */
[----:B------:R-:W-:Y:S01]  /*f8a0*/  IMAD.U32 R3, RZ, RZ, UR5 ;  /* 0x00000005ff037e24 */ /* 0x000fe2000f8e00ff */
[----:B------:R-:W-:-:S04]  /*f8b0*/  R2UR UR5, R17 ;  /* 0x00000000110572ca */ /* 0x000fc800000e0000 */
[----:B------:R0:W-:Y:S09]  /*f8c0*/  STL [R1+0x30], R3 ;  /* 0x0000300301007387 */ /* 0x0001f20000100800 */
[----:B------:R-:W-:-:S06]  /*f8d0*/  ULOP3.LUT UR5, UR5, UR4, URZ, 0x3c, !UPT ;  /* 0x0000000405057292 */ /* 0x000fcc000f8e3c3f */
[----:B0-----:R-:W-:-:S07]  /*f8e0*/  IMAD.U32 R17, RZ, RZ, UR5 ;  /* 0x00000005ff117e24 */ /* 0x001fce000f8e00ff */
.L_x_2379:
[----:B------:R-:W0:Y:S08]  /*f8f0*/  S2UR UR4, SR_CgaCtaId ;  /* 0x00000000000479c3 */ /* 0x000e300000008800 */
[----:B------:R-:W-:Y:S06]  /*f900*/  BAR.SYNC.DEFER_BLOCKING 0x5, 0x180 ;  /* 0x0146000000007b1d */ /* 0x000fec0000010000 */
[----:B------:R-:W-:Y:S01]  /*f910*/  UMOV UR8, 0x400 ;  /* 0x0000040000087882 */ /* 0x000fe20000000000 */
[----:B------:R-:W-:Y:S01]  /*f920*/  BSSY B0, `(.L_x_2416) ;  /* 0x00004c0000007945 */ /* 0x000fe20003800000 */
[----:B0-----:R-:W-:-:S09]  /*f930*/  ULEA UR8, UR4, UR8, 0x18 ;  /* 0x0000000804087291 */ /* 0x001fd2000f8ec03f */
[----:B------:R-:W0:Y:S02]  /*f940*/  LDS.128 R4, [UR8+0x388d0] ;  /* 0x0388d008ff047984 */ /* 0x000e240008000c00 */
[----:B0-----:R-:W-:Y:S02]  /*f950*/  R2UR UR6, R5 ;  /* 0x00000000050672ca */ /* 0x001fe400000e0000 */
[----:B------:R-:W-:Y:S02]  /*f960*/  R2UR UR5, R6 ;  /* 0x00000000060572ca */ /* 0x000fe400000e0000 */
[----:B------:R-:W-:Y:S01]  /*f970*/  R2UR UR7, R7 ;  /* 0x00000000070772ca */ /* 0x000fe200000e0000 */
[----:B------:R-:W-:Y:S06]  /*f980*/  BAR.ARV 0x4, 0x180 ;  /* 0x0106000000007b1d */ /* 0x000fec0000002000 */
[----:B------:R-:W-:Y:S08]  /*f990*/  @P0 BRA `(.L_x_2417) ;  /* 0x0000003800dc0947 */ /* 0x000ff00003800000 */
[----:B------:R-:W2:Y:S01]  /*f9a0*/  LDL.LU R8, [R1+0x2c] ;  /* 0x00002c0001087983 */ /* 0x000ea20000300800 */
[----:B------:R-:W0:Y:S01]  /*f9b0*/  S2UR UR4, SR_SWINHI ;  /* 0x00000000000479c3 */ /* 0x000e220000002f00 */
[----:B------:R-:W-:Y:S01]  /*f9c0*/  IMAD.MOV.U32 R12, RZ, RZ, 0x2 ;  /* 0x00000002ff0c7424 */ /* 0x000fe200078e00ff */
[----:B------:R-:W-:Y:S01]  /*f9d0*/  F2FP.F16.F32.PACK_AB R6, R29, R28 ;  /* 0x0000001c1d06723e */ /* 0x000fe200000000ff */
[----:B------:R-:W3:Y:S01]  /*f9e0*/  LDL R3, [R1+0x3c] ;  /* 0x00003c0001037983 */ /* 0x000ee20000100800 */
[----:B------:R-:W-:Y:S01]  /*f9f0*/  F2FP.F16.F32.PACK_AB R7, R31, R30 ;  /* 0x0000001e1f07723e */ /* 0x000fe200000000ff */
[----:B------:R-:W-:Y:S01]  /*fa00*/  ULDC.64 UR14, c[0x0][0xc00] ;  /* 0x00030000000e7ab9 */ /* 0x000fe20000000a00 */
[----:B------:R-:W-:Y:S01]  /*fa10*/  R2UR UR18, R221 ;  /* 0x00000000dd1272ca */ /* 0x000fe200000e0000 */
[----:B------:R-:W-:Y:S01]  /*fa20*/  ULDC UR20, c[0x0][0xbe8] ;  /* 0x0002fa0000147ab9 */ /* 0x000fe20000000800 */
[----:B------:R-:W-:Y:S02]  /*fa30*/  R2UR UR21, R217 ;  /* 0x00000000d91572ca */ /* 0x000fe400000e0000 */
[----:B------:R-:W-:-:S02]  /*fa40*/  R2UR UR26, R215 ;  /* 0x00000000d71a72ca */ /* 0x000fc400000e0000 */
[----:B------:R-:W-:Y:S02]  /*fa50*/  R2UR UR19, R220 ;  /* 0x00000000dc1372ca */ /* 0x000fe400000e0000 */
[----:B------:R-:W-:Y:S01]  /*fa60*/  R2UR UR24, R222 ;  /* 0x00000000de1872ca */ /* 0x000fe200000e0000 */
[----:B------:R-:W-:Y:S01]  /*fa70*/  UMOV UR10, UR8 ;  /* 0x00000008000a7c82 */ /* 0x000fe20008000000 */
[----:B0-----:R-:W-:-:S03]  /*fa80*/  UMOV UR11, UR4 ;  /* 0x00000004000b7c82 */ /* 0x001fc60008000000 */
[----:B------:R-:W-:-:S04]  /*fa90*/  USHF.L.U32 UR4, UR18, 0x2, URZ ;  /* 0x0000000212047899 */ /* 0x000fc8000800063f */
[----:B------:R-:W-:Y:S01]  /*faa0*/  UIADD3 UR9, UP0, UR4, UR14, URZ ;  /* 0x0000000e04097290 */ /* 0x000fe2000ff1e03f */
[----:B------:R-:W-:Y:S01]  /*fab0*/  BAR.SYNC.DEFER_BLOCKING 0x1, 0x100 ;  /* 0x0044000000007b1d */ /* 0x000fe20000010000 */
[----:B--2---:R-:W-:Y:S01]  /*fac0*/  R2UR UR17, R8 ;  /* 0x00000000081172ca */ /* 0x004fe200000e0000 */
[----:B---3--:R-:W-:-:S03]  /*fad0*/  IMAD.WIDE R12, R3, R12, UR10 ;  /* 0x0000000a030c7e25 */ /* 0x008fc6000f8e020c */
[C---:B------:R-:W-:Y:S02]  /*fae0*/  IADD3 R15, P1, R12.reuse, 0x20, RZ ;  /* 0x000000200c0f7810 */ /* 0x040fe40007f3e0ff */
[----:B------:R-:W-:Y:S02]  /*faf0*/  IADD3 R157, P4, R12, 0x60, RZ ;  /* 0x000000600c9d7810 */ /* 0x000fe40007f9e0ff */
[----:B------:R-:W-:-:S05]  /*fb00*/  LOP3.LUT R14, R15, 0x380, RZ, 0xc0, !PT ;  /* 0x000003800f0e7812 */ /* 0x000fca00078ec0ff */
[----:B------:R-:W-:Y:S01]  /*fb10*/  USHF.L.U64.HI UR16, UR18, 0x2, UR17 ;  /* 0x0000000212107899 */ /* 0x000fe20008010211 */
[----:B------:R-:W-:Y:S02]  /*fb20*/  IADD3 R161, P6, R12, 0x4020, RZ ;  /* 0x000040200ca17810 */ /* 0x000fe40007fde0ff */
[----:B------:R-:W-:Y:S01]  /*fb30*/  LOP3.LUT R156, R157, 0x380, RZ, 0xc0, !PT ;  /* 0x000003809d9c7812 */ /* 0x000fe200078ec0ff */
[----:B------:R-:W-:Y:S01]  /*fb40*/  UIADD3.X UR12, UR16, UR15, URZ, UP0, !UPT ;  /* 0x0000000f100c7290 */ /* 0x000fe200087fe43f */
[----:B------:R-:W-:Y:S02]  /*fb50*/  SHF.R.U64 R14, R14, 0x3, RZ ;  /* 0x000000030e0e7819 */ /* 0x000fe400000012ff */
[----:B------:R-:W-:Y:S02]  /*fb60*/  LOP3.LUT R5, R12, 0x380, RZ, 0xc0, !PT ;  /* 0x000003800c057812 */ /* 0x000fe400078ec0ff */
[----:B------:R-:W-:Y:S02]  /*fb70*/  LOP3.LUT R160, R161, 0x380, RZ, 0xc0, !PT ;  /* 0x00000380a1a07812 */ /* 0x000fe400078ec0ff */
[----:B------:R-:W-:-:S02]  /*fb80*/  SHF.R.U64 R156, R156, 0x3, RZ ;  /* 0x000000039c9c7819 */ /* 0x000fc400000012ff */
[----:B------:R-:W-:Y:S01]  /*fb90*/  LOP3.LUT R14, R14, R15, RZ, 0x3c, !PT ;  /* 0x0000000f0e0e7212 */ /* 0x000fe200078e3cff */
[----:B------:R-:W-:Y:S01]  /*fba0*/  IMAD.X R15, RZ, RZ, R13, P1 ;  /* 0x000000ffff0f7224 */ /* 0x000fe200008e060d */
[----:B------:R-:W-:Y:S02]  /*fbb0*/  IADD3 R159, P3, R12, 0x4000, RZ ;  /* 0x000040000c9f7810 */ /* 0x000fe40007f7e0ff */
[----:B------:R-:W-:Y:S02]  /*fbc0*/  SHF.R.U64 R5, R5, 0x3, RZ ;  /* 0x0000000305057819 */ /* 0x000fe400000012ff */
[----:B------:R-:W-:Y:S02]  /*fbd0*/  SHF.R.U64 R160, R160, 0x3, RZ ;  /* 0x00000003a0a07819 */ /* 0x000fe400000012ff */
[C---:B------:R-:W-:Y:S02]  /*fbe0*/  IADD3 R155, P0, R12.reuse, 0x40, RZ ;  /* 0x000000400c9b7810 */ /* 0x040fe40007f1e0ff */
[----:B------:R-:W-:-:S02]  /*fbf0*/  IADD3 R163, P5, R12, 0x4040, RZ ;  /* 0x000040400ca37810 */ /* 0x000fc40007fbe0ff */
[C---:B------:R-:W-:Y:S02]  /*fc00*/  IADD3 R165, P2, R12.reuse, 0x4060, RZ ;  /* 0x000040600ca57810 */ /* 0x040fe40007f5e0ff */
[----:B------:R-:W-:Y:S02]  /*fc10*/  IADD3 R167, P1, R12, 0x8000, RZ ;  /* 0x000080000ca77810 */ /* 0x000fe40007f3e0ff */
[----:B------:R-:W-:Y:S01]  /*fc20*/  LOP3.LUT R156, R156, R157, RZ, 0x3c, !PT ;  /* 0x0000009d9c9c7212 */ /* 0x000fe200078e3cff */
[--C-:B------:R-:W-:Y:S01]  /*fc30*/  IMAD.X R157, RZ, RZ, R13.reuse, P4 ;  /* 0x000000ffff9d7224 */ /* 0x100fe200020e060d */
[----:B------:R-:W-:Y:S02]  /*fc40*/  LOP3.LUT R158, R159, 0x380, RZ, 0xc0, !PT ;  /* 0x000003809f9e7812 */ /* 0x000fe400078ec0ff */
[----:B------:R-:W-:Y:S01]  /*fc50*/  LOP3.LUT R4, R5, R12, RZ, 0x3c, !PT ;  /* 0x0000000c05047212 */ /* 0x000fe200078e3cff */
[--C-:B------:R-:W-:Y:S01]  /*fc60*/  IMAD.MOV.U32 R5, RZ, RZ, R13.reuse ;  /* 0x000000ffff057224 */ /* 0x100fe200078e000d */
[----:B------:R-:W-:Y:S01]  /*fc70*/  LOP3.LUT R160, R160, R161, RZ, 0x3c, !PT ;  /* 0x000000a1a0a07212 */ /* 0x000fe200078e3cff */
[----:B------:R-:W-:Y:S01]  /*fc80*/  IMAD.X R161, RZ, RZ, R13, P6 ;  /* 0x000000ffffa17224 */ /* 0x000fe200030e060d */
[----:B------:R-:W-:-:S02]  /*fc90*/  IADD3 R9, P4, R12, 0x8040, RZ ;  /* 0x000080400c097810 */ /* 0x000fc40007f9e0ff */
[----:B------:R-:W-:Y:S02]  /*fca0*/  LOP3.LUT R154, R155, 0x380, RZ, 0xc0, !PT ;  /* 0x000003809b9a7812 */ /* 0x000fe400078ec0ff */
[----:B------:R-:W-:Y:S02]  /*fcb0*/  LOP3.LUT R162, R163, 0x380, RZ, 0xc0, !PT ;  /* 0x00000380a3a27812 */ /* 0x000fe400078ec0ff */
[----:B------:R-:W-:Y:S02]  /*fcc0*/  LOP3.LUT R164, R165, 0x380, RZ, 0xc0, !PT ;  /* 0x00000380a5a47812 */ /* 0x000fe400078ec0ff */
[----:B------:R-:W-:Y:S02]  /*fcd0*/  LOP3.LUT R166, R167, 0x380, RZ, 0xc0, !PT ;  /* 0x00000380a7a67812 */ /* 0x000fe400078ec0ff */
[----:B------:R-:W-:Y:S02]  /*fce0*/  IADD3 R19, P6, R12, 0xc000, RZ ;  /* 0x0000c0000c137810 */ /* 0x000fe40007fde0ff */
[----:B------:R-:W-:-:S02]  /*fcf0*/  SHF.R.U64 R158, R158, 0x3, RZ ;  /* 0x000000039e9e7819 */ /* 0x000fc400000012ff */
[----:B------:R-:W-:Y:S02]  /*fd00*/  LOP3.LUT R8, R9, 0x380, RZ, 0xc0, !PT ;  /* 0x0000038009087812 */ /* 0x000fe400078ec0ff */
[----:B------:R-:W-:Y:S02]  /*fd10*/  SHF.R.U64 R154, R154, 0x3, RZ ;  /* 0x000000039a9a7819 */ /* 0x000fe400000012ff */
[----:B------:R-:W-:Y:S02]  /*fd20*/  SHF.R.U64 R162, R162, 0x3, RZ ;  /* 0x00000003a2a27819 */ /* 0x000fe400000012ff */
[----:B------:R-:W-:Y:S02]  /*fd30*/  SHF.R.U64 R164, R164, 0x3, RZ ;  /* 0x00000003a4a47819 */ /* 0x000fe400000012ff */
[----:B------:R-:W-:Y:S02]  /*fd40*/  SHF.R.U64 R166, R166, 0x3, RZ ;  /* 0x00000003a6a67819 */ /* 0x000fe400000012ff */
[----:B------:R-:W-:-:S02]  /*fd50*/  MOV R3, R4 ;  /* 0x0000000400037202 */ /* 0x000fc40000000f00 */
[----:B------:R-:W-:Y:S02]  /*fd60*/  F2FP.F16.F32.PACK_AB R4, R25, R24 ;  /* 0x000000181904723e */ /* 0x000fe400000000ff */
[----:B------:R-:W-:Y:S02]  /*fd70*/  F2FP.F16.F32.PACK_AB R5, R27, R26 ;  /* 0x0000001a1b05723e */ /* 0x000fe400000000ff */
[----:B------:R-:W-:Y:S02]  /*fd80*/  LOP3.LUT R10, R19, 0x380, RZ, 0xc0, !PT ;  /* 0x00000380130a7812 */ /* 0x000fe400078ec0ff */
[----:B------:R-:W-:Y:S01]  /*fd90*/  LOP3.LUT R158, R158, R159, RZ, 0x3c, !PT ;  /* 0x0000009f9e9e7212 */ /* 0x000fe200078e3cff */
[--C-:B------:R-:W-:Y:S01]  /*fda0*/  IMAD.X R159, RZ, RZ, R13.reuse, P3 ;  /* 0x000000ffff9f7224 */ /* 0x100fe200018e060d */
[----:B------:R-:W-:Y:S01]  /*fdb0*/  SHF.R.U64 R8, R8, 0x3, RZ ;  /* 0x0000000308087819 */ /* 0x000fe200000012ff */
[----:B------:R0:W-:Y:S01]  /*fdc0*/  STSM.16.M88.4 [R3], R4 ;  /* 0x0000000403007844 */ /* 0x0001e20000000200 */
        /* <DEDUP_REMOVED lines=9> */
[----:B------:R-:W-:Y:S02]  /*fe60*/  SHF.R.U64 R10, R10, 0x3, RZ ;  /* 0x000000030a0a7819 */ /* 0x000fe400000012ff */
[C---:B------:R-:W-:Y:S02]  /*fe70*/  IADD3 R169, P0, R12.reuse, 0x8020, RZ ;  /* 0x000080200ca97810 */ /* 0x040fe40007f1e0ff */
[C---:B------:R-:W-:Y:S02]  /*fe80*/  IADD3 R20, P5, R12.reuse, 0xc020, RZ ;  /* 0x0000c0200c147810 */ /* 0x040fe40007fbe0ff */
[C---:B------:R-:W-:Y:S02]  /*fe90*/  IADD3 R153, P2, R12.reuse, 0xc040, RZ ;  /* 0x0000c0400c997810 */ /* 0x040fe40007f5e0ff */
[----:B------:R-:W-:Y:S02]  /*fea0*/  IADD3 R18, P1, R12, 0xc060, RZ ;  /* 0x0000c0600c127810 */ /* 0x000fe40007f3e0ff */
[----:B0-----:R-:W-:Y:S01]  /*feb0*/  LOP3.LUT R4, R8, R9, RZ, 0x3c, !PT ;  /* 0x0000000908047212 */ /* 0x001fe200078e3cff */
[----:B------:R-:W-:Y:S01]  /*fec0*/  IMAD.X R9, RZ, RZ, R13, P3 ;  /* 0x000000ffff097224 */ /* 0x000fe200018e060d */
[----:B------:R-:W-:-:S02]  /*fed0*/  LOP3.LUT R8, R11, 0x380, RZ, 0xc0, !PT ;  /* 0x000003800b087812 */ /* 0x000fc400078ec0ff */
[----:B------:R-:W-:Y:S02]  /*fee0*/  LOP3.LUT R10, R10, R19, RZ, 0x3c, !PT ;  /* 0x000000130a0a7212 */ /* 0x000fe400078e3cff */
[----:B------:R-:W-:Y:S02]  /*fef0*/  IADD3.X R5, RZ, R13, RZ, P4, !PT ;  /* 0x0000000dff057210 */ /* 0x000fe400027fe4ff */
[----:B------:R-:W-:Y:S02]  /*ff00*/  LOP3.LUT R168, R169, 0x380, RZ, 0xc0, !PT ;  /* 0x00000380a9a87812 */ /* 0x000fe400078ec0ff */
[----:B------:R-:W-:Y:S02]  /*ff10*/  LOP3.LUT R21, R20, 0x380, RZ, 0xc0, !PT ;  /* 0x0000038014157812 */ /* 0x000fe400078ec0ff */
[----:B------:R-:W-:Y:S02]  /*ff20*/  LOP3.LUT R152, R153, 0x380, RZ, 0xc0, !PT ;  /* 0x0000038099987812 */ /* 0x000fe400078ec0ff */
[----:B------:R-:W-:-:S02]  /*ff30*/  LOP3.LUT R19, R18, 0x380, RZ, 0xc0, !PT ;  /* 0x0000038012137812 */ /* 0x000fc400078ec0ff */
[----:B------:R-:W-:Y:S02]  /*ff40*/  SHF.R.U64 R8, R8, 0x3, RZ ;  /* 0x0000000308087819 */ /* 0x000fe400000012ff */
[----:B------:R-:W-:Y:S02]  /*ff50*/  MOV R16, R4 ;  /* 0x0000000400107202 */ /* 0x000fe40000000f00 */
[----:B------:R-:W-:Y:S02]  /*ff60*/  SHF.R.U64 R168, R168, 0x3, RZ ;  /* 0x00000003a8a87819 */ /* 0x000fe400000012ff */
[----:B------:R-:W-:Y:S02]  /*ff70*/  SHF.R.U64 R21, R21, 0x3, RZ ;  /* 0x0000000315157819 */ /* 0x000fe400000012ff */
[----:B------:R-:W-:Y:S02]  /*ff80*/  SHF.R.U64 R152, R152, 0x3, RZ ;  /* 0x0000000398987819 */ /* 0x000fe400000012ff */
[----:B------:R-:W-:-:S02]  /*ff90*/  SHF.R.U64 R19, R19, 0x3, RZ ;  /* 0x0000000313137819 */ /* 0x000fc400000012ff */
[----:B------:R-:W-:Y:S02]  /*ffa0*/  MOV R14, R14 ;  /* 0x0000000e000e7202 */ /* 0x000fe40000000f00 */
[----:B------:R-:W-:Y:S02]  /*ffb0*/  F2FP.F16.F32.PACK_AB R4, R33, R32 ;  /* 0x000000202104723e */ /* 0x000fe400000000ff */
[----:B------:R-:W-:Y:S02]  /*ffc0*/  F2FP.F16.F32.PACK_AB R5, R35, R34 ;  /* 0x000000222305723e */ /* 0x000fe400000000ff */
[----:B------:R-:W-:Y:S02]  /*ffd0*/  F2FP.F16.F32.PACK_AB R6, R37, R36 ;  /* 0x000000242506723e */ /* 0x000fe400000000ff */
[----:B------:R-:W-:Y:S02]  /*ffe0*/  F2FP.F16.F32.PACK_AB R7, R39, R38 ;  /* 0x000000262707723e */ /* 0x000fe400000000ff */
        /* <DEDUP_REMOVED lines=10> */
[----:B------:R0:W-:Y:S01]  /*10090*/  STSM.16.M88.4 [R14], R4 ;  /* 0x000000040e007844 */ /* 0x0001e20000000200 */
[----:B------:R-:W-:-:S02]  /*100a0*/  MOV R154, R154 ;  /* 0x0000009a009a7202 */ /* 0x000fc40000000f00 */
[----:B------:R-:W-:Y:S02]  /*100b0*/  F2FP.F16.F32.PACK_AB R12, R41, R40 ;  /* 0x00000028290c723e */ /* 0x000fe400000000ff */
[----:B------:R-:W-:Y:S02]  /*100c0*/  F2FP.F16.F32.PACK_AB R13, R43, R42 ;  /* 0x0000002a2b0d723e */ /* 0x000fe400000000ff */
[----:B------:R-:W-:Y:S02]  /*100d0*/  F2FP.F16.F32.PACK_AB R15, R47, R46 ;  /* 0x0000002e2f0f723e */ /* 0x000fe400000000ff */
[----:B------:R-:W-:Y:S02]  /*100e0*/  MOV R156, R156 ;  /* 0x0000009c009c7202 */ /* 0x000fe40000000f00 */
[----:B------:R-:W-:Y:S02]  /*100f0*/  MOV R22, R8 ;  /* 0x0000000800167202 */ /* 0x000fe40000000f00 */
[----:B------:R-:W-:-:S02]  /*10100*/  MOV R3, R10 ;  /* 0x0000000a00037202 */ /* 0x000fc40000000f00 */
[----:B------:R-:W-:Y:S02]  /*10110*/  MOV R158, R158 ;  /* 0x0000009e009e7202 */ /* 0x000fe40000000f00 */
[----:B0-----:R-:W-:Y:S02]  /*10120*/  F2FP.F16.F32.PACK_AB R14, R45, R44 ;  /* 0x0000002c2d0e723e */ /* 0x001fe400000000ff */
[----:B------:R-:W-:Y:S02]  /*10130*/  F2FP.F16.F32.PACK_AB R4, R49, R48 ;  /* 0x000000303104723e */ /* 0x000fe400000000ff */
[----:B------:R-:W-:Y:S01]  /*10140*/  F2FP.F16.F32.PACK_AB R5, R51, R50 ;  /* 0x000000323305723e */ /* 0x000fe200000000ff */
[----:B------:R0:W-:Y:S01]  /*10150*/  STSM.16.M88.4 [R154], R12 ;  /* 0x0000000c9a007844 */ /* 0x0001e20000000200 */
[----:B------:R-:W-:Y:S02]  /*10160*/  F2FP.F16.F32.PACK_AB R6, R53, R52 ;  /* 0x000000343506723e */ /* 0x000fe400000000ff */
[----:B------:R-:W-:-:S02]  /*10170*/  F2FP.F16.F32.PACK_AB R7, R55, R54 ;  /* 0x000000363707723e */ /* 0x000fc400000000ff */
[----:B------:R-:W-:Y:S02]  /*10180*/  F2FP.F16.F32.PACK_AB R8, R57, R56 ;  /* 0x000000383908723e */ /* 0x000fe400000000ff */
[----:B------:R-:W-:Y:S01]  /*10190*/  F2FP.F16.F32.PACK_AB R9, R59, R58 ;  /* 0x0000003a3b09723e */ /* 0x000fe200000000ff */
[----:B------:R1:W-:Y:S01]  /*101a0*/  STSM.16.M88.4 [R156], R4 ;  /* 0x000000049c007844 */ /* 0x0003e20000000200 */
[----:B------:R-:W-:Y:S02]  /*101b0*/  F2FP.F16.F32.PACK_AB R10, R61, R60 ;  /* 0x0000003c3d0a723e */ /* 0x000fe400000000ff */
[----:B------:R-:W-:Y:S02]  /*101c0*/  F2FP.F16.F32.PACK_AB R11, R63, R62 ;  /* 0x0000003e3f0b723e */ /* 0x000fe400000000ff */
[----:B------:R-:W-:Y:S02]  /*101d0*/  MOV R160, R160 ;  /* 0x000000a000a07202 */ /* 0x000fe40000000f00 */
[----:B------:R-:W-:Y:S01]  /*101e0*/  MOV R20, R20 ;  /* 0x0000001400147202 */ /* 0x000fe20000000f00 */
[----:B------:R2:W-:Y:S01]  /*101f0*/  STSM.16.M88.4 [R158], R8 ;  /* 0x000000089e007844 */ /* 0x0005e20000000200 */
[----:B0-----:R-:W-:-:S02]  /*10200*/  F2FP.F16.F32.PACK_AB R12, R65, R64 ;  /* 0x00000040410c723e */ /* 0x001fc400000000ff */
[----:B------:R-:W-:Y:S02]  /*10210*/  F2FP.F16.F32.PACK_AB R13, R67, R66 ;  /* 0x00000042430d723e */ /* 0x000fe400000000ff */
[----:B------:R-:W-:Y:S02]  /*10220*/  F2FP.F16.F32.PACK_AB R14, R69, R68 ;  /* 0x00000044450e723e */ /* 0x000fe400000000ff */
[----:B------:R-:W-:Y:S02]  /*10230*/  F2FP.F16.F32.PACK_AB R15, R71, R70 ;  /* 0x00000046470f723e */ /* 0x000fe400000000ff */
[----:B------:R-:W-:Y:S02]  /*10240*/  MOV R21, R152 ;  /* 0x0000009800157202 */ /* 0x000fe40000000f00 */
[----:B------:R-:W-:Y:S01]  /*10250*/  MOV R162, R162 ;  /* 0x000000a200a27202 */ /* 0x000fe20000000f00 */
[----:B------:R0:W-:Y:S01]  /*10260*/  STSM.16.M88.4 [R160], R12 ;  /* 0x0000000ca0007844 */ /* 0x0001e20000000200 */
[----:B------:R-:W-:-:S02]  /*10270*/  F2FP.F16.F32.PACK_AB R152, R73, R72 ;  /* 0x000000484998723e */ /* 0x000fc400000000ff */
[----:B------:R-:W-:Y:S02]  /*10280*/  F2FP.F16.F32.PACK_AB R153, R75, R74 ;  /* 0x0000004a4b99723e */ /* 0x000fe400000000ff */
[----:B------:R-:W-:Y:S02]  /*10290*/  F2FP.F16.F32.PACK_AB R154, R77, R76 ;  /* 0x0000004c4d9a723e */ /* 0x000fe400000000ff */
[----:B------:R-:W-:Y:S02]  /*102a0*/  F2FP.F16.F32.PACK_AB R155, R79, R78 ;  /* 0x0000004e4f9b723e */ /* 0x000fe400000000ff */
[----:B------:R-:W-:Y:S02]  /*102b0*/  MOV R164, R164 ;  /* 0x000000a400a47202 */ /* 0x000fe40000000f00 */
[----:B-1----:R-:W-:Y:S01]  /*102c0*/  F2FP.F16.F32.PACK_AB R156, R81, R80 ;  /* 0x00000050519c723e */ /* 0x002fe200000000ff */
[----:B------:R1:W-:Y:S01]  /*102d0*/  STSM.16.M88.4 [R162], R152 ;  /* 0x00000098a2007844 */ /* 0x0003e20000000200 */
[----:B------:R-:W-:-:S02]  /*102e0*/  F2FP.F16.F32.PACK_AB R157, R83, R82 ;  /* 0x00000052539d723e */ /* 0x000fc400000000ff */
[----:B--2---:R-:W-:Y:S02]  /*102f0*/  F2FP.F16.F32.PACK_AB R158, R85, R84 ;  /* 0x00000054559e723e */ /* 0x004fe400000000ff */
[----:B------:R-:W-:Y:S02]  /*10300*/  F2FP.F16.F32.PACK_AB R159, R87, R86 ;  /* 0x00000056579f723e */ /* 0x000fe400000000ff */
[----:B------:R-:W-:Y:S02]  /*10310*/  MOV R166, R166 ;  /* 0x000000a600a67202 */ /* 0x000fe40000000f00 */
[----:B------:R-:W-:Y:S01]  /*10320*/  F2FP.F16.F32.PACK_AB R4, R89, R88 ;  /* 0x000000585904723e */ /* 0x000fe200000000ff */
[----:B------:R2:W-:Y:S01]  /*10330*/  STSM.16.M88.4 [R164], R156 ;  /* 0x0000009ca4007844 */ /* 0x0005e20000000200 */
[----:B------:R-:W-:Y:S02]  /*10340*/  F2FP.F16.F32.PACK_AB R5, R91, R90 ;  /* 0x0000005a5b05723e */ /* 0x000fe400000000ff */
[----:B------:R-:W-:-:S02]  /*10350*/  F2FP.F16.F32.PACK_AB R6, R93, R92 ;  /* 0x0000005c5d06723e */ /* 0x000fc400000000ff */
[----:B------:R-:W-:Y:S02]  /*10360*/  F2FP.F16.F32.PACK_AB R7, R95, R94 ;  /* 0x0000005e5f07723e */ /* 0x000fe400000000ff */
[----:B------:R-:W-:Y:S02]  /*10370*/  MOV R168, R168 ;  /* 0x000000a800a87202 */ /* 0x000fe40000000f00 */
[----:B------:R-:W-:Y:S01]  /*10380*/  F2FP.F16.F32.PACK_AB R8, R97, R96 ;  /* 0x000000606108723e */ /* 0x000fe200000000ff */
[----:B------:R3:W-:Y:S01]  /*10390*/  STSM.16.M88.4 [R166], R4 ;  /* 0x00000004a6007844 */ /* 0x0007e20000000200 */
[----:B------:R-:W-:Y:S02]  /*103a0*/  F2FP.F16.F32.PACK_AB R9, R99, R98 ;  /* 0x000000626309723e */ /* 0x000fe400000000ff */
[----:B------:R-:W-:Y:S02]  /*103b0*/  F2FP.F16.F32.PACK_AB R10, R101, R100 ;  /* 0x00000064650a723e */ /* 0x000fe400000000ff */
[----:B------:R-:W-:-:S02]  /*103c0*/  F2FP.F16.F32.PACK_AB R11, R103, R102 ;  /* 0x00000066670b723e */ /* 0x000fc400000000ff */
[----:B0-----:R-:W-:Y:S02]  /*103d0*/  F2FP.F16.F32.PACK_AB R12, R105, R104 ;  /* 0x00000068690c723e */ /* 0x001fe400000000ff */
[----:B------:R-:W-:Y:S01]  /*103e0*/  F2FP.F16.F32.PACK_AB R13, R107, R106 ;  /* 0x0000006a6b0d723e */ /* 0x000fe200000000ff */
[----:B------:R0:W-:Y:S01]  /*103f0*/  STSM.16.M88.4 [R168], R8 ;  /* 0x00000008a8007844 */ /* 0x0001e20000000200 */
[----:B------:R-:W-:Y:S02]  /*10400*/  F2FP.F16.F32.PACK_AB R14, R109, R108 ;  /* 0x0000006c6d0e723e */ /* 0x000fe400000000ff */
[----:B------:R-:W-:Y:S02]  /*10410*/  F2FP.F16.F32.PACK_AB R15, R111, R110 ;  /* 0x0000006e6f0f723e */ /* 0x000fe400000000ff */
[----:B-1----:R-:W-:Y:S02]  /*10420*/  F2FP.F16.F32.PACK_AB R152, R113, R112 ;  /* 0x000000707198723e */ /* 0x002fe400000000ff */
[----:B------:R-:W-:Y:S01]  /*10430*/  F2FP.F16.F32.PACK_AB R153, R115, R114 ;  /* 0x000000727399723e */ /* 0x000fe200000000ff */
[----:B------:R1:W-:Y:S01]  /*10440*/  STSM.16.M88.4 [R16], R12 ;  /* 0x0000000c10007844 */ /* 0x0003e20000000200 */
[----:B------:R-:W-:-:S02]  /*10450*/  F2FP.F16.F32.PACK_AB R154, R117, R116 ;  /* 0x00000074759a723e */ /* 0x000fc400000000ff */
[----:B------:R-:W-:Y:S02]  /*10460*/  F2FP.F16.F32.PACK_AB R155, R119, R118 ;  /* 0x00000076779b723e */ /* 0x000fe400000000ff */
[----:B--2---:R-:W-:Y:S02]  /*10470*/  F2FP.F16.F32.PACK_AB R156, R121, R120 ;  /* 0x00000078799c723e */ /* 0x004fe400000000ff */
[----:B------:R-:W-:Y:S01]  /*10480*/  F2FP.F16.F32.PACK_AB R157, R123, R122 ;  /* 0x0000007a7b9d723e */ /* 0x000fe200000000ff */
[----:B------:R-:W-:Y:S01]  /*10490*/  STSM.16.M88.4 [R22], R152 ;  /* 0x0000009816007844 */ /* 0x000fe20000000200 */
[----:B------:R-:W-:Y:S02]  /*104a0*/  F2FP.F16.F32.PACK_AB R158, R125, R124 ;  /* 0x0000007c7d9e723e */ /* 0x000fe400000000ff */
[----:B------:R-:W-:Y:S02]  /*104b0*/  F2FP.F16.F32.PACK_AB R159, R127, R126 ;  /* 0x0000007e7f9f723e */ /* 0x000fe400000000ff */
[----:B---3--:R-:W-:-:S02]  /*104c0*/  F2FP.F16.F32.PACK_AB R4, R129, R128 ;  /* 0x000000808104723e */ /* 0x008fc400000000ff */
[----:B------:R-:W-:Y:S01]  /*104d0*/  F2FP.F16.F32.PACK_AB R5, R131, R130 ;  /* 0x000000828305723e */ /* 0x000fe200000000ff */
[----:B------:R-:W-:Y:S01]  /*104e0*/  STSM.16.M88.4 [R3], R156 ;  /* 0x0000009c03007844 */ /* 0x000fe20000000200 */
[----:B------:R-:W-:Y:S02]  /*104f0*/  F2FP.F16.F32.PACK_AB R6, R133, R132 ;  /* 0x000000848506723e */ /* 0x000fe400000000ff */
[----:B------:R-:W-:Y:S02]  /*10500*/  F2FP.F16.F32.PACK_AB R7, R135, R134 ;  /* 0x000000868707723e */ /* 0x000fe400000000ff */
[----:B0-----:R-:W-:Y:S02]  /*10510*/  F2FP.F16.F32.PACK_AB R8, R137, R136 ;  /* 0x000000888908723e */ /* 0x001fe400000000ff */
[----:B------:R-:W-:Y:S01]  /*10520*/  F2FP.F16.F32.PACK_AB R9, R139, R138 ;  /* 0x0000008a8b09723e */ /* 0x000fe200000000ff */
[----:B------:R0:W-:Y:S01]  /*10530*/  STSM.16.M88.4 [R20], R4 ;  /* 0x0000000414007844 */ /* 0x0001e20000000200 */
[----:B------:R-:W-:-:S02]  /*10540*/  F2FP.F16.F32.PACK_AB R10, R141, R140 ;  /* 0x0000008c8d0a723e */ /* 0x000fc400000000ff */
[----:B------:R-:W-:Y:S02]  /*10550*/  F2FP.F16.F32.PACK_AB R11, R143, R142 ;  /* 0x0000008e8f0b723e */ /* 0x000fe400000000ff */
[----:B------:R-:W-:Y:S01]  /*10560*/  MOV R161, R18 ;  /* 0x0000001200a17202 */ /* 0x000fe20000000f00 */
[----:B------:R-:W-:Y:S01]  /*10570*/  IMAD.U32 R18, RZ, RZ, UR9 ;  /* 0x00000009ff127e24 */ /* 0x000fe2000f8e00ff */
[----:B-1----:R-:W-:Y:S01]  /*10580*/  F2FP.F16.F32.PACK_AB R12, R145, R144 ;  /* 0x00000090910c723e */ /* 0x002fe200000000ff */
[----:B------:R-:W-:Y:S01]  /*10590*/  STSM.16.M88.4 [R21], R8 ;  /* 0x0000000815007844 */ /* 0x000fe20000000200 */
[----:B------:R-:W-:Y:S01]  /*105a0*/  F2FP.F16.F32.PACK_AB R13, R147, R146 ;  /* 0x00000092930d723e */ /* 0x000fe200000000ff */
[----:B------:R-:W-:Y:S01]  /*105b0*/  IMAD.U32 R19, RZ, RZ, UR12 ;  /* 0x0000000cff137e24 */ /* 0x000fe2000f8e00ff */
[----:B------:R-:W-:Y:S01]  /*105c0*/  F2FP.F16.F32.PACK_AB R14, R149, R148 ;  /* 0x00000094950e723e */ /* 0x000fe200000000ff */
[----:B------:R-:W-:Y:S01]  /*105d0*/  ULDC.64 UR12, c[0x0][0xc08] ;  /* 0x00030200000c7ab9 */ /* 0x000fe20000000a00 */
[----:B------:R-:W-:-:S02]  /*105e0*/  F2FP.F16.F32.PACK_AB R15, R151, R150 ;  /* 0x00000096970f723e */ /* 0x000fc400000000ff */
[----:B------:R-:W-:-:S03]  /*105f0*/  ISETP.NE.U32.AND P0, PT, RZ, UR14, PT ;  /* 0x0000000eff007c0c */ /* 0x000fc6000bf05070 */
[----:B------:R1:W-:Y:S01]  /*10600*/  STSM.16.M88.4 [R161], R12 ;  /* 0x0000000ca1007844 */ /* 0x0003e20000000200 */
[----:B------:R-:W-:Y:S01]  /*10610*/  BAR.SYNC.DEFER_BLOCKING 0x1, 0x100 ;  /* 0x0044000000007b1d */ /* 0x000fe20000010000 */
[----:B------:R-:W-:Y:S01]  /*10620*/  ISETP.NE.AND.EX P0, PT, RZ, UR15, PT, P0 ;  /* 0x0000000fff007c0c */ /* 0x000fe2000bf05300 */
[----:B------:R-:W-:-:S04]  /*10630*/  UISETP.NE.U32.AND UP0, UPT, UR12, URZ, UPT ;  /* 0x0000003f0c00728c */ /* 0x000fc8000bf05070 */
[----:B------:R-:W-:-:S08]  /*10640*/  UISETP.NE.AND.EX UP0, UPT, UR13, URZ, UPT, UP0 ;  /* 0x0000003f0d00728c */ /* 0x000fd0000bf05300 */
[----:B------:R-:W2:Y:S03]  /*10650*/  @P0 LDG.E R16, desc[UR38][R18.64] ;  /* 0x0000002612100981 */ /* 0x000ea6000c1e1900 */
[----:B------:R-:W-:Y:S01]  /*10660*/  @UP0 UIADD3 UR12, UP1, UR4, UR12, URZ ;  /* 0x0000000c040c0290 */ /* 0x000fe2000ff3e03f */
[----:B------:R-:W-:Y:S02]  /*10670*/  PLOP3.LUT P4, PT, PT, PT, UP0, 0x80, 0x0 ;  /* 0x000000000000781c */ /* 0x000fe40003f8f008 */
[----:B------:R-:W-:Y:S01]  /*10680*/  ULDC UR4, c[0x0][0xad4] ;  /* 0x0002b50000047ab9 */ /* 0x000fe20000000800 */
[----:B------:R-:W-:Y:S02]  /*10690*/  @UP0 UIADD3.X UR13, UR16, UR13, URZ, UP1, !UPT ;  /* 0x0000000d100d0290 */ /* 0x000fe40008ffe43f */
[----:B0-----:R-:W-:-:S04]  /*106a0*/  IMAD.U32 R4, RZ, RZ, UR12 ;  /* 0x0000000cff047e24 */ /* 0x001fc8000f8e00ff */
[----:B------:R-:W-:-:S05]  /*106b0*/  IMAD.U32 R5, RZ, RZ, UR13 ;  /* 0x0000000dff057e24 */ /* 0x000fca000f8e00ff */
[----:B------:R0:W3:Y:S01]  /*106c0*/  @P4 LDG.E R3, desc[UR38][R4.64] ;  /* 0x0000002604034981 */ /* 0x0000e2000c1e1900 */
[----:B------:R-:W-:Y:S01]  /*106d0*/  UISETP.NE.AND UP0, UPT, UR21, URZ, UPT ;  /* 0x0000003f1500728c */ /* 0x000fe2000bf05270 */
[----:B-1----:R-:W-:Y:S01]  /*106e0*/  VIADD R12, R216, UR26 ;  /* 0x0000001ad80c7c36 */ /* 0x002fe20008000000 */
[----:B------:R-:W-:Y:S02]  /*106f0*/  UISETP.NE.AND UP1, UPT, UR20, 0x1, UPT ;  /* 0x000000011400788c */ /* 0x000fe4000bf25270 */
[----:B------:R-:W-:Y:S01]  /*10700*/  USEL UR4, UR21, UR4, UP0 ;  /* 0x0000000415047287 */ /* 0x000fe20008000000 */
[----:B------:R-:W-:Y:S01]  /*10710*/  UMOV UR23, 0x9b8 ;  /* 0x000009b800177882 */ /* 0x000fe20000000000 */
[----:B------:R-:W-:Y:S02]  /*10720*/  UISETP.NE.U32.AND UP0, UPT, UR14, URZ, UPT ;  /* 0x0000003f0e00728c */ /* 0x000fe4000bf05070 */
[----:B------:R-:W-:Y:S01]  /*10730*/  PLOP3.LUT P1, PT, PT, PT, UP1, 0x80, 0x0 ;  /* 0x000000000000781c */ /* 0x000fe20003f2f018 */
[----:B------:R-:W-:Y:S01]  /*10740*/  UISETP.GT.AND UP2, UPT, UR4, 0x1, UPT ;  /* 0x000000010400788c */ /* 0x000fe2000bf44270 */
[----:B0-----:R-:W-:Y:S01]  /*10750*/  IMAD.MOV.U32 R5, RZ, RZ, R12 ;  /* 0x000000ffff057224 */ /* 0x001fe200078e000c */
[----:B------:R-:W-:-:S02]  /*10760*/  UISETP.NE.AND.EX UP0, UPT, UR15, URZ, UPT, UP0 ;  /* 0x0000003f0f00728c */ /* 0x000fc4000bf05300 */
[----:B------:R-:W-:Y:S01]  /*10770*/  USEL UR23, UR23, 0x978, UP2 ;  /* 0x0000097817177887 */ /* 0x000fe20009000000 */
[----:B------:R-:W-:Y:S01]  /*10780*/  UMOV UR4, URZ ;  /* 0x0000003f00047c82 */ /* 0x000fe20008000000 */
[----:B------:R-:W-:Y:S01]  /*10790*/  USEL UR9, UR18, URZ, !UP0 ;  /* 0x0000003f12097287 */ /* 0x000fe2000c000000 */
[----:B------:R-:W-:Y:S01]  /*107a0*/  @UP1 ULDC UR25, c[0x0][0xbec] ;  /* 0x0002fb0000191ab9 */ /* 0x000fe20000000800 */
[----:B------:R-:W-:Y:S02]  /*107b0*/  USEL UR22, UR17, URZ, !UP0 ;  /* 0x0000003f11167287 */ /* 0x000fe4000c000000 */
[----:B------:R-:W-:Y:S02]  /*107c0*/  USEL UR21, UR19, URZ, UP2 ;  /* 0x0000003f13157287 */ /* 0x000fe40009000000 */
[----:B------:R-:W-:Y:S01]  /*107d0*/  @P1 IMAD.HI.U32 R4, R12, UR25, RZ ;  /* 0x000000190c041c27 */ /* 0x000fe2000f8e00ff */
[----:B------:R-:W-:-:S03]  /*107e0*/  @UP1 ULDC UR28, c[0x0][0xbf0] ;  /* 0x0002fc00001c1ab9 */ /* 0x000fc60000000800 */
[----:B------:R-:W-:Y:S01]  /*107f0*/  ULDC.64 UR16, c[0x0][UR23+0x220] ;  /* 0x0000880017107abb */ /* 0x000fe20008000a00 */
[----:B------:R-:W-:Y:S01]  /*10800*/  ULDC.64 UR14, c[0x0][UR23+0x218] ;  /* 0x00008600170e7abb */ /* 0x000fe20008000a00 */
[----:B------:R-:W-:Y:S01]  /*10810*/  ULDC.64 UR18, c[0x0][UR23+0x228] ;  /* 0x00008a0017127abb */ /* 0x000fe20008000a00 */
[----:B------:R-:W-:Y:S01]  /*10820*/  UIMAD UR17, UR17, UR9, URZ ;  /* 0x00000009111172a4 */ /* 0x000fe2000f8e023f */
[----:B------:R-:W-:Y:S01]  /*10830*/  @P1 SHF.R.U32.HI R5, RZ, UR28, R4 ;  /* 0x0000001cff051c19 */ /* 0x000fe20008011604 */
[----:B------:R-:W-:Y:S02]  /*10840*/  UIMAD.WIDE.U32 UR12, UR14, UR24, URZ ;  /* 0x000000180e0c72a5 */ /* 0x000fe4000f8e003f */
[----:B------:R-:W-:Y:S02]  /*10850*/  UIMAD UR24, UR15, UR24, URZ ;  /* 0x000000180f1872a4 */ /* 0x000fe4000f8e023f */
[----:B------:R-:W-:Y:S01]  /*10860*/  UIMAD.WIDE.U32 UR26, UR18, UR21, URZ ;  /* 0x00000015121a72a5 */ /* 0x000fe2000f8e003f */
[----:B------:R-:W-:Y:S01]  /*10870*/  IMAD.MOV R7, RZ, RZ, -R5 ;  /* 0x000000ffff077224 */ /* 0x000fe200078e0a05 */
[----:B------:R-:W-:-:S02]  /*10880*/  UIMAD.WIDE.U32 UR14, UR16, UR9, URZ ;  /* 0x00000009100e72a5 */ /* 0x000fc4000f8e003f */
[----:B------:R-:W-:Y:S01]  /*10890*/  UIMAD UR18, UR19, UR21, URZ ;  /* 0x00000015131272a4 */ /* 0x000fe2000f8e023f */
[----:B------:R-:W-:Y:S01]  /*108a0*/  IMAD R7, R7, UR20, R12 ;  /* 0x0000001407077c24 */ /* 0x000fe2000f8e020c */
[----:B------:R-:W-:Y:S01]  /*108b0*/  UIMAD UR17, UR16, UR22, UR17 ;  /* 0x00000016101172a4 */ /* 0x000fe2000f8e0211 */
[----:B------:R-:W-:Y:S01]  /*108c0*/  IMAD.U32 R4, RZ, RZ, UR26 ;  /* 0x0000001aff047e24 */ /* 0x000fe2000f8e00ff */
[----:B------:R-:W-:Y:S02]  /*108d0*/  UIADD3 UR18, UR27, UR18, URZ ;  /* 0x000000121b127290 */ /* 0x000fe4000fffe03f */
[----:B------:R-:W-:Y:S01]  /*108e0*/  UIADD3 UR24, UR13, UR24, URZ ;  /* 0x000000180d187290 */ /* 0x000fe2000fffe03f */
[----:B------:R-:W-:Y:S01]  /*108f0*/  SHF.R.S32.HI R6, RZ, 0x1f, R7 ;  /* 0x0000001fff067819 */ /* 0x000fe20000011407 */
[----:B------:R-:W-:Y:S02]  /*10900*/  UIADD3 UR17, UR15, UR17, URZ ;  /* 0x000000110f117290 */ /* 0x000fe4000fffe03f */
[----:B------:R-:W-:Y:S01]  /*10910*/  IMAD.U32 R8, RZ, RZ, UR18 ;  /* 0x00000012ff087e24 */ /* 0x000fe2000f8e00ff */
[----:B--2---:R-:W-:-:S13]  /*10920*/  @P0 R2UR UR4, R16 ;  /* 0x00000000100402ca */ /* 0x004fda00000e0000 */
[----:B------:R-:W-:Y:S02]  /*10930*/  UIADD3 UR12, UP0, UP3, UR14, UR12, UR4 ;  /* 0x0000000c0e0c7290 */ /* 0x000fe4000fb1e004 */
[----:B------:R-:W-:-:S04]  /*10940*/  USHF.R.S32.HI UR16, URZ, 0x1f, UR4 ;  /* 0x0000001f3f107899 */ /* 0x000fc80008011404 */
[----:B------:R-:W-:Y:S01]  /*10950*/  UIADD3.X UR14, UR17, UR24, UR16, UP0, UP3 ;  /* 0x00000018110e7290 */ /* 0x000fe200087e6410 */
[----:B------:R-:W-:Y:S01]  /*10960*/  IADD3 R4, P2, P3, R5, UR12, R4 ;  /* 0x0000000c05047c10 */ /* 0x000fe2000fb5e004 */
[----:B------:R-:W-:Y:S01]  /*10970*/  ULDC.64 UR12, c[0x0][UR23+0x210] ;  /* 0x00008400170c7abb */ /* 0x000fe20008000a00 */
[----:B------:R-:W-:Y:S01]  /*10980*/  SHF.R.S32.HI R5, RZ, 0x1f, R5 ;  /* 0x0000001fff057819 */ /* 0x000fe20000011405 */
[----:B------:R-:W-:-:S03]  /*10990*/  IMAD R9, R7, UR13, RZ ;  /* 0x0000000d07097c24 */ /* 0x000fc6000f8e02ff */
[----:B------:R-:W-:Y:S01]  /*109a0*/  IADD3.X R5, R5, UR14, R8, P2, P3 ;  /* 0x0000000e05057c10 */ /* 0x000fe200097e6408 */
[----:B------:R-:W-:Y:S01]  /*109b0*/  IMAD R9, R6, UR12, R9 ;  /* 0x0000000c06097c24 */ /* 0x000fe2000f8e0209 */
[----:B------:R-:W-:Y:S01]  /*109c0*/  ULDC.64 UR14, c[0x0][0xba8] ;  /* 0x0002ea00000e7ab9 */ /* 0x000fe20000000a00 */
[----:B------:R-:W-:Y:S01]  /*109d0*/  @!UP2 ULDC UR14, c[0x0][0xb50] ;  /* 0x0002d400000eaab9 */ /* 0x000fe20000000800 */
[----:B------:R-:W-:Y:S01]  /*109e0*/  @!UP2 ULDC UR15, c[0x0][0xb54] ;  /* 0x0002d500000faab9 */ /* 0x000fe20000000800 */
[----:B------:R-:W-:Y:S01]  /*109f0*/  IMAD.WIDE.U32 R4, R7, UR12, R4 ;  /* 0x0000000c07047c25 */ /* 0x000fe2000f8e0004 */
[----:B------:R-:W-:Y:S01]  /*10a00*/  ULDC UR12, c[0x0][0xa88] ;  /* 0x0002a200000c7ab9 */ /* 0x000fe20000000800 */
[----:B---3--:R-:W-:Y:S02]  /*10a10*/  @P4 R2UR UR12, R3 ;  /* 0x00000000030c42ca */ /* 0x008fe400000e0000 */
[----:B------:R-:W-:Y:S01]  /*10a20*/  IMAD.IADD R5, R5, 0x1, R9 ;  /* 0x0000000105057824 */ /* 0x000fe200078e0209 */
[----:B------:R-:W-:-:S04]  /*10a30*/  LEA R8, P2, R4, UR14, 0x2 ;  /* 0x0000000e04087c11 */ /* 0x000fc8000f8410ff */
[----:B------:R-:W-:Y:S01]  /*10a40*/  LEA.HI.X R9, R4, UR15, R5, 0x2, P2 ;  /* 0x0000000f04097c11 */ /* 0x000fe200090f1405 */
[----:B------:R-:W-:Y:S08]  /*10a50*/  @P4 BRA `(.L_x_2418) ;  /* 0x0000000000184947 */ /* 0x000ff00003800000 */
[----:B------:R-:W-:Y:S05]  /*10a60*/  @!P0 BRA `(.L_x_2418) ;  /* 0x0000000000148947 */ /* 0x000fea0003800000 */
[----:B------:R-:W2:Y:S04]  /*10a70*/  LDG.E R4, desc[UR38][R18.64] ;  /* 0x0000002612047981 */ /* 0x000ea8000c1e1900 */
[----:B------:R-:W3:Y:S01]  /*10a80*/  LDG.E R3, desc[UR38][R18.64+0x4] ;  /* 0x0000042612037981 */ /* 0x000ee2000c1e1900 */
[----:B--2---:R-:W-:Y:S02]  /*10a90*/  R2UR UR13, R4 ;  /* 0x00000000040d72ca */ /* 0x004fe400000e0000 */
[----:B---3--:R-:W-:-:S13]  /*10aa0*/  R2UR UR12, R3 ;  /* 0x00000000030c72ca */ /* 0x008fda00000e0000 */
[----:B------:R-:W-:-:S12]  /*10ab0*/  UIADD3 UR12, -UR13, UR12, URZ ;  /* 0x0000000c0d0c7290 */ /* 0x000fd8000fffe13f */
.L_x_2418:
[----:B------:R-:W2:Y:S04]  /*10ac0*/  LDL R10, [R1+0x38] ;  /* 0x00003800010a7983 */ /* 0x000ea80000100800 */
[----:B------:R-:W3:Y:S01]  /*10ad0*/  LDL R3, [R1+0x34] ;  /* 0x0000340001037983 */ /* 0x000ee20000100800 */
[----:B------:R-:W-:Y:S01]  /*10ae0*/  R2UR UR13, R215 ;  /* 0x00000000d70d72ca */ /* 0x000fe200000e0000 */
[----:B------:R-:W-:Y:S01]  /*10af0*/  UIMAD UR17, UR12, UR20, URZ ;  /* 0x000000140c1172a4 */ /* 0x000fe2000f8e023f */
[----:B------:R-:W-:Y:S01]  /*10b00*/  PLOP3.LUT P3, PT, PT, PT, UP2, 0x80, 0x0 ;  /* 0x000000000000781c */ /* 0x000fe20003f6f028 */
        /* <DEDUP_REMOVED lines=40> */
[----:B------:R-:W-:Y:S01]  /*10d90*/  UIMAD UR12, UR16, UR14, URZ ;  /* 0x0000000e100c72a4 */ /* 0x000fe2000f8e023f */
[----:B------:R-:W-:Y:S01]  /*10da0*/  LOP3.LUT R48, R49, 0x380, RZ, 0xc0, !PT ;  /* 0x0000038031307812 */ /* 0x000fe200078ec0ff */
[----:B------:R-:W-:Y:S01]  /*10db0*/  UIMAD.WIDE.U32 UR10, UR4, UR14, URZ ;  /* 0x0000000e040a72a5 */ /* 0x000fe2000f8e003f */
[----:B------:R-:W-:Y:S01]  /*10dc0*/  LOP3.LUT R8, R8, R9, RZ, 0x3c, !PT ;  /* 0x0000000908087212 */ /* 0x000fe200078e3cff */
[----:B------:R-:W5:Y:S01]  /*10dd0*/  LD.E.128 R24, desc[UR38][R24.64] ;  /* 0x0000002618187980 */ /* 0x000f62000c101d00 */
[----:B------:R-:W-:Y:S01]  /*10de0*/  LOP3.LUT R12, R12, R13, RZ, 0x3c, !PT ;  /* 0x0000000d0c0c7212 */ /* 0x000fe200078e3cff */
[----:B------:R-:W-:Y:S01]  /*10df0*/  IMAD.X R13, RZ, RZ, R3, P3 ;  /* 0x000000ffff0d7224 */ /* 0x000fe200018e0603 */
[----:B------:R-:W-:-:S02]  /*10e00*/  IADD3.X R9, RZ, R3, RZ, P4, !PT ;  /* 0x00000003ff097210 */ /* 0x000fc400027fe4ff */
[C---:B------:R-:W-:Y:S02]  /*10e10*/  IADD3 R29, P0, R2.reuse, 0x4000, RZ ;  /* 0x00004000021d7810 */ /* 0x040fe40007f1e0ff */
[C---:B------:R-:W-:Y:S02]  /*10e20*/  IADD3 R33, P6, R2.reuse, 0x5000, RZ ;  /* 0x0000500002217810 */ /* 0x040fe40007fde0ff */
[C---:B------:R-:W-:Y:S02]  /*10e30*/  IADD3 R37, P5, R2.reuse, 0x6000, RZ ;  /* 0x0000600002257810 */ /* 0x040fe40007fbe0ff */
[C---:B------:R-:W-:Y:S01]  /*10e40*/  LOP3.LUT R7, R2.reuse, 0x380, RZ, 0xc0, !PT ;  /* 0x0000038002077812 */ /* 0x040fe200078ec0ff */
[----:B------:R-:W-:Y:S01]  /*10e50*/  UIMAD UR12, UR4, UR15, UR12 ;  /* 0x0000000f040c72a4 */ /* 0x000fe2000f8e020c */
[C---:B------:R-:W-:Y:S01]  /*10e60*/  IADD3 R41, P4, R2.reuse, 0x7000, RZ ;  /* 0x0000700002297810 */ /* 0x040fe20007f9e0ff */
[----:B------:R-:W-:Y:S01]  /*10e70*/  @UP1 ULDC UR14, c[0x0][0xbec] ;  /* 0x0002fb00000e1ab9 */ /* 0x000fe20000000800 */
[----:B------:R-:W-:Y:S01]  /*10e80*/  IADD3 R45, P3, R2, 0x8000, RZ ;  /* 0x00008000022d7810 */ /* 0x000fe20007f7e0ff */
[----:B------:R-:W5:Y:S01]  /*10e90*/  LD.E.128 R8, desc[UR38][R8.64] ;  /* 0x0000002608087980 */ /* 0x000f62000c101d00 */
[----:B------:R-:W-:-:S02]  /*10ea0*/  SHF.R.U64 R48, R48, 0x3, RZ ;  /* 0x0000000330307819 */ /* 0x000fc400000012ff */
[----:B------:R-:W-:Y:S01]  /*10eb0*/  LOP3.LUT R28, R29, 0x380, RZ, 0xc0, !PT ;  /* 0x000003801d1c7812 */ /* 0x000fe200078ec0ff */
[----:B------:R-:W5:Y:S01]  /*10ec0*/  LD.E.128 R12, desc[UR38][R12.64] ;  /* 0x000000260c0c7980 */ /* 0x000f62000c101d00 */
[----:B------:R-:W-:Y:S02]  /*10ed0*/  LOP3.LUT R32, R33, 0x380, RZ, 0xc0, !PT ;  /* 0x0000038021207812 */ /* 0x000fe400078ec0ff */
[----:B------:R-:W-:Y:S02]  /*10ee0*/  LOP3.LUT R36, R37, 0x380, RZ, 0xc0, !PT ;  /* 0x0000038025247812 */ /* 0x000fe400078ec0ff */
[----:B------:R-:W-:Y:S02]  /*10ef0*/  LOP3.LUT R40, R41, 0x380, RZ, 0xc0, !PT ;  /* 0x0000038029287812 */ /* 0x000fe400078ec0ff */
[----:B------:R-:W-:Y:S02]  /*10f00*/  LOP3.LUT R44, R45, 0x380, RZ, 0xc0, !PT ;  /* 0x000003802d2c7812 */ /* 0x000fe400078ec0ff */
[----:B------:R-:W-:Y:S01]  /*10f10*/  LOP3.LUT R48, R48, R49, RZ, 0x3c, !PT ;  /* 0x0000003130307212 */ /* 0x000fe200078e3cff */
[----:B------:R-:W-:Y:S01]  /*10f20*/  IMAD.X R49, RZ, RZ, R3, P2 ;  /* 0x000000ffff317224 */ /* 0x000fe200010e0603 */
[----:B------:R-:W-:-:S02]  /*10f30*/  IADD3 R5, P2, R2, 0xf000, RZ ;  /* 0x0000f00002057810 */ /* 0x000fc40007f5e0ff */
[----:B------:R-:W-:Y:S02]  /*10f40*/  SHF.R.U64 R28, R28, 0x3, RZ ;  /* 0x000000031c1c7819 */ /* 0x000fe400000012ff */
[----:B------:R-:W-:Y:S02]  /*10f50*/  SHF.R.U64 R32, R32, 0x3, RZ ;  /* 0x0000000320207819 */ /* 0x000fe400000012ff */
[----:B------:R-:W-:Y:S01]  /*10f60*/  SHF.R.U64 R7, R7, 0x3, RZ ;  /* 0x0000000307077819 */ /* 0x000fe200000012ff */
[----:B------:R-:W-:Y:S01]  /*10f70*/  UIADD3 UR11, UR11, UR12, URZ ;  /* 0x0000000c0b0b7290 */ /* 0x000fe2000fffe03f */
[----:B------:R-:W-:Y:S01]  /*10f80*/  SHF.R.U64 R36, R36, 0x3, RZ ;  /* 0x0000000324247819 */ /* 0x000fe200000012ff */
[----:B------:R-:W-:Y:S01]  /*10f90*/  USHF.R.S32.HI UR4, URZ, 0x1f, UR9 ;  /* 0x0000001f3f047899 */ /* 0x000fe20008011409 */
[----:B------:R-:W-:Y:S01]  /*10fa0*/  SHF.R.U64 R40, R40, 0x3, RZ ;  /* 0x0000000328287819 */ /* 0x000fe200000012ff */
[----:B------:R-:W-:Y:S01]  /*10fb0*/  ULDC.64 UR12, c[0x0][0xae8] ;  /* 0x0002ba00000c7ab9 */ /* 0x000fe20000000a00 */
[----:B------:R-:W-:Y:S01]  /*10fc0*/  SHF.R.U64 R44, R44, 0x3, RZ ;  /* 0x000000032c2c7819 */ /* 0x000fe200000012ff */
[--C-:B------:R-:W-:Y:S01]  /*10fd0*/  IMAD.X R73, RZ, RZ, R3.reuse, P2 ;  /* 0x000000ffff497224 */ /* 0x100fe200010e0603 */
[----:B------:R-:W-:Y:S01]  /*10fe0*/  LOP3.LUT R4, R5, 0x380, RZ, 0xc0, !PT ;  /* 0x0000038005047812 */ /* 0x000fe200078ec0ff */
[----:B------:R-:W5:Y:S01]  /*10ff0*/  LD.E.128 R48, desc[UR38][R48.64] ;  /* 0x0000002630307980 */ /* 0x000f62000c101d00 */
        /* <DEDUP_REMOVED lines=11> */
[----:B------:R-:W-:Y:S01]  /*110b0*/  UIMAD.WIDE.U32 UR10, UR19, UR12, UR10 ;  /* 0x0000000c130a72a5 */ /* 0x000fe2000f8e000a */
[C---:B------:R-:W-:Y:S01]  /*110c0*/  IADD3 R57, P6, R2.reuse, 0xb000, RZ ;  /* 0x0000b00002397810 */ /* 0x040fe20007fde0ff */
[----:B------:R-:W5:Y:S01]  /*110d0*/  LD.E.128 R28, desc[UR38][R28.64] ;  /* 0x000000261c1c7980 */ /* 0x000f62000c101d00 */
[----:B------:R-:W-:-:S02]  /*110e0*/  IADD3 R61, P5, R2, 0xc000, RZ ;  /* 0x0000c000023d7810 */ /* 0x000fc40007fbe0ff */
[C---:B------:R-:W-:Y:S01]  /*110f0*/  IADD3 R65, P4, R2.reuse, 0xd000, RZ ;  /* 0x0000d00002417810 */ /* 0x040fe20007f9e0ff */
[----:B------:R-:W5:Y:S01]  /*11100*/  LD.E.128 R32, desc[UR38][R32.64] ;  /* 0x0000002620207980 */ /* 0x000f62000c101d00 */
[----:B------:R-:W-:Y:S02]  /*11110*/  IADD3 R69, P3, R2, 0xe000, RZ ;  /* 0x0000e00002457810 */ /* 0x000fe40007f7e0ff */
[----:B------:R-:W-:Y:S01]  /*11120*/  SHF.R.U64 R4, R4, 0x3, RZ ;  /* 0x0000000304047819 */ /* 0x000fe200000012ff */
[----:B------:R-:W5:Y:S01]  /*11130*/  LD.E.128 R36, desc[UR38][R36.64] ;  /* 0x0000002624247980 */ /* 0x000f62000c101d00 */
[----:B------:R-:W-:Y:S02]  /*11140*/  LOP3.LUT R2, R7, R2, RZ, 0x3c, !PT ;  /* 0x0000000207027212 */ /* 0x000fe400078e3cff */
[----:B------:R-:W-:Y:S01]  /*11150*/  LOP3.LUT R72, R4, R5, RZ, 0x3c, !PT ;  /* 0x0000000504487212 */ /* 0x000fe200078e3cff */
[----:B------:R-:W-:Y:S01]  /*11160*/  UIMAD UR11, UR19, UR13, UR11 ;  /* 0x0000000d130b72a4 */ /* 0x000fe2000f8e020b */
[----:B------:R-:W-:Y:S01]  /*11170*/  LOP3.LUT R52, R53, 0x380, RZ, 0xc0, !PT ;  /* 0x0000038035347812 */ /* 0x000fe200078ec0ff */
[----:B------:R0:W5:Y:S01]  /*11180*/  LD.E.128 R4, desc[UR38][R2.64] ;  /* 0x0000002602047980 */ /* 0x000162000c101d00 */
[----:B------:R-:W-:Y:S01]  /*11190*/  ULDC.64 UR12, c[0x0][0xaf0] ;  /* 0x0002bc00000c7ab9 */ /* 0x000fe20000000a00 */
[----:B------:R-:W-:Y:S01]  /*111a0*/  LOP3.LUT R56, R57, 0x380, RZ, 0xc0, !PT ;  /* 0x0000038039387812 */ /* 0x000fe200078ec0ff */
[----:B------:R-:W-:Y:S01]  /*111b0*/  UIMAD UR4, UR4, UR12, URZ ;  /* 0x0000000c040472a4 */ /* 0x000fe2000f8e023f */
[----:B------:R-:W-:Y:S01]  /*111c0*/  LOP3.LUT R60, R61, 0x380, RZ, 0xc0, !PT ;  /* 0x000003803d3c7812 */ /* 0x000fe200078ec0ff */
[----:B------:R-:W5:Y:S01]  /*111d0*/  LD.E.128 R40, desc[UR38][R40.64] ;  /* 0x0000002628287980 */ /* 0x000f62000c101d00 */
[----:B------:R-:W-:-:S02]  /*111e0*/  LOP3.LUT R64, R65, 0x380, RZ, 0xc0, !PT ;  /* 0x0000038041407812 */ /* 0x000fc400078ec0ff */
[----:B------:R-:W-:Y:S01]  /*111f0*/  LOP3.LUT R68, R69, 0x380, RZ, 0xc0, !PT ;  /* 0x0000038045447812 */ /* 0x000fe200078ec0ff */
[----:B------:R-:W5:Y:S01]  /*11200*/  LD.E.128 R44, desc[UR38][R44.64] ;  /* 0x000000262c2c7980 */ /* 0x000f62000c101d00 */
[----:B0-----:R-:W-:Y:S01]  /*11210*/  IMAD R2, R16, 0x20, R19 ;  /* 0x0000002010027824 */ /* 0x001fe200078e0213 */
[----:B------:R-:W-:Y:S01]  /*11220*/  UIMAD UR4, UR9, UR13, UR4 ;  /* 0x0000000d090472a4 */ /* 0x000fe2000f8e0204 */
[----:B------:R-:W-:Y:S01]  /*11230*/  SHF.R.U64 R52, R52, 0x3, RZ ;  /* 0x0000000334347819 */ /* 0x000fe200000012ff */
[----:B------:R-:W5:Y:S01]  /*11240*/  LD.E.128 R72, desc[UR38][R72.64] ;  /* 0x0000002648487980 */ /* 0x000f62000c101d00 */
[----:B------:R-:W-:Y:S01]  /*11250*/  VIADD R18, R2, UR18 ;  /* 0x0000001202127c36 */ /* 0x000fe20008000000 */
[----:B------:R-:W-:Y:S01]  /*11260*/  UIMAD.WIDE.U32 UR10, UR9, UR12, UR10 ;  /* 0x0000000c090a72a5 */ /* 0x000fe2000f8e000a */
[----:B------:R-:W-:Y:S02]  /*11270*/  SHF.R.U64 R56, R56, 0x3, RZ ;  /* 0x0000000338387819 */ /* 0x000fe400000012ff */
[----:B------:R-:W-:Y:S01]  /*11280*/  @P1 IMAD.HI.U32 R2, R18, UR14, RZ ;  /* 0x0000000e12021c27 */ /* 0x000fe2000f8e00ff */
[----:B------:R-:W-:Y:S01]  /*11290*/  @UP1 ULDC UR9, c[0x0][0xbf0] ;  /* 0x0002fc0000091ab9 */ /* 0x000fe20000000800 */
[----:B------:R-:W-:-:S02]  /*112a0*/  SHF.R.U64 R60, R60, 0x3, RZ ;  /* 0x000000033c3c7819 */ /* 0x000fc400000012ff */
[----:B------:R-:W-:Y:S01]  /*112b0*/  IMAD.MOV.U32 R21, RZ, RZ, R18 ;  /* 0x000000ffff157224 */ /* 0x000fe200078e0012 */
[----:B------:R-:W-:Y:S02]  /*112c0*/  SHF.R.U64 R64, R64, 0x3, RZ ;  /* 0x0000000340407819 */ /* 0x000fe400000012ff */
[----:B------:R-:W-:Y:S02]  /*112d0*/  SHF.R.U64 R68, R68, 0x3, RZ ;  /* 0x0000000344447819 */ /* 0x000fe400000012ff */
[----:B------:R-:W-:Y:S01]  /*112e0*/  @P1 SHF.R.U32.HI R21, RZ, UR9, R2 ;  /* 0x00000009ff151c19 */ /* 0x000fe20008011602 */
[----:B------:R-:W-:Y:S01]  /*112f0*/  UIADD3 UR4, UR11, UR4, URZ ;  /* 0x000000040b047290 */ /* 0x000fe2000fffe03f */
        /* <DEDUP_REMOVED lines=10> */
[--C-:B------:R-:W-:Y:S01]  /*113a0*/  SHF.R.S32.HI R16, RZ, 0x1f, R21.reuse ;  /* 0x0000001fff107819 */ /* 0x100fe20000011415 */
[----:B------:R-:W-:Y:S01]  /*113b0*/  IMAD.MOV R77, RZ, RZ, -R21 ;  /* 0x000000ffff4d7224 */ /* 0x000fe200078e0a15 */
[----:B------:R-:W5:Y:S01]  /*113c0*/  LD.E.128 R52, desc[UR38][R52.64] ;  /* 0x0000002634347980 */ /* 0x000f62000c101d00 */
[----:B------:R-:W-:-:S02]  /*113d0*/  IMAD.U32 R2, RZ, RZ, UR10 ;  /* 0x0000000aff027e24 */ /* 0x000fc4000f8e00ff */
[----:B------:R-:W-:Y:S01]  /*113e0*/  IMAD.U32 R3, RZ, RZ, UR11 ;  /* 0x0000000bff037e24 */ /* 0x000fe2000f8e00ff */
[----:B------:R-:W-:Y:S01]  /*113f0*/  ULDC.64 UR10, c[0x0][0xae0] ;  /* 0x0002b800000a7ab9 */ /* 0x000fe20000000a00 */
[----:B------:R-:W-:Y:S01]  /*11400*/  IMAD.U32 R3, RZ, RZ, UR4 ;  /* 0x00000004ff037e24 */ /* 0x000fe2000f8e00ff */
[----:B------:R-:W5:Y:S01]  /*11410*/  LD.E.128 R56, desc[UR38][R56.64] ;  /* 0x0000002638387980 */ /* 0x000f62000c101d00 */
[----:B------:R-:W-:Y:S02]  /*11420*/  IMAD R16, R16, UR10, RZ ;  /* 0x0000000a10107c24 */ /* 0x000fe4000f8e02ff */
[----:B------:R-:W-:Y:S01]  /*11430*/  IMAD R77, R77, UR20, R18 ;  /* 0x000000144d4d7c24 */ /* 0x000fe2000f8e0212 */
[----:B------:R-:W5:Y:S01]  /*11440*/  LD.E.128 R60, desc[UR38][R60.64] ;  /* 0x000000263c3c7980 */ /* 0x000f62000c101d00 */
[----:B------:R-:W-:Y:S01]  /*11450*/  IMAD.WIDE.U32 R2, R21, UR10, R2 ;  /* 0x0000000a15027c25 */ /* 0x000fe2000f8e0002 */
[----:B------:R-:W-:Y:S02]  /*11460*/  IADD3 R78, R19, UR18, RZ ;  /* 0x00000012134e7c10 */ /* 0x000fe4000fffe0ff */
[----:B------:R-:W5:Y:S01]  /*11470*/  LD.E.128 R64, desc[UR38][R64.64] ;  /* 0x0000002640407980 */ /* 0x000f62000c101d00 */
[----:B------:R-:W-:Y:S01]  /*11480*/  IMAD R21, R21, UR11, R16 ;  /* 0x0000000b15157c24 */ /* 0x000fe2000f8e0210 */
[----:B------:R-:W-:Y:S01]  /*11490*/  SHF.R.S32.HI R16, RZ, 0x1f, R77 ;  /* 0x0000001fff107819 */ /* 0x000fe2000001144d */
[----:B------:R-:W-:Y:S01]  /*114a0*/  ULDC.64 UR10, c[0x0][0xad8] ;  /* 0x0002b600000a7ab9 */ /* 0x000fe20000000a00 */
[----:B------:R-:W5:Y:S01]  /*114b0*/  LD.E.128 R68, desc[UR38][R68.64] ;  /* 0x0000002644447980 */ /* 0x000f62000c101d00 */
[----:B------:R-:W-:-:S02]  /*114c0*/  IMAD.IADD R3, R3, 0x1, R21 ;  /* 0x0000000103037824 */ /* 0x000fc400078e0215 */
[----:B------:R-:W-:Y:S01]  /*114d0*/  IMAD R16, R16, UR10, RZ ;  /* 0x0000000a10107c24 */ /* 0x000fe2000f8e02ff */
[----:B------:R-:W-:Y:S01]  /*114e0*/  @!PT LDS RZ, [RZ] ;  /* 0x00000000fffff984 */ /* 0x000fe20000000800 */
[----:B------:R-:W-:Y:S01]  /*114f0*/  @!PT LDS RZ, [RZ] ;  /* 0x00000000fffff984 */ /* 0x000fe20000000800 */
[----:B------:R-:W-:Y:S01]  /*11500*/  @!PT LDS RZ, [RZ] ;  /* 0x00000000fffff984 */ /* 0x000fe20000000800 */
[----:B------:R-:W-:Y:S01]  /*11510*/  @!PT LDS RZ, [RZ] ;  /* 0x00000000fffff984 */ /* 0x000fe20000000800 */
[----:B------:R0:W-:Y:S06]  /*11520*/  MEMBAR.ALL.CTA ;  /* 0x0000000000007992 */ /* 0x0001ec0000008000 */
[----:B0-----:R-:W0:Y:S01]  /*11530*/  FENCE.VIEW.ASYNC.S ;  /* 0x00000000000073c6 */ /* 0x001e220000000000 */
[----:B------:R-:W-:-:S04]  /*11540*/  IMAD.WIDE.U32 R2, R77, UR10, R2 ;  /* 0x0000000a4d027c25 */ /* 0x000fc8000f8e0002 */
[----:B------:R-:W-:Y:S01]  /*11550*/  IMAD R19, R77, UR11, R16 ;  /* 0x0000000b4d137c24 */ /* 0x000fe2000f8e0210 */
[----:B------:R-:W-:Y:S02]  /*11560*/  ULDC.64 UR10, c[0x0][0xa80] ;  /* 0x0002a000000a7ab9 */ /* 0x000fe40000000a00 */
[----:B------:R-:W-:Y:S01]  /*11570*/  LEA R16, P2, R2, UR10, 0x1 ;  /* 0x0000000a02107c11 */ /* 0x000fe2000f8408ff */
[----:B------:R-:W-:Y:S01]  /*11580*/  IMAD.IADD R3, R3, 0x1, R19 ;  /* 0x0000000103037824 */ /* 0x000fe200078e0213 */
[----:B------:R-:W-:-:S04]  /*11590*/  UIADD3 UR8, UR8, 0x38820, URZ ;  /* 0x0003882008087890 */ /* 0x000fc8000fffe03f */
[----:B------:R-:W-:Y:S02]  /*115a0*/  LEA.HI.X R22, R2, UR11, R3, 0x1, P2 ;  /* 0x0000000b02167c11 */ /* 0x000fe400090f0c03 */
[C---:B------:R-:W-:Y:S01]  /*115b0*/  ISETP.GE.AND P2, PT, R78.reuse, UR17, PT ;  /* 0x000000114e007c0c */ /* 0x040fe2000bf46270 */
[----:B------:R-:W-:Y:S01]  /*115c0*/  UPRMT UR8, URZ, 0x654, UR8 ;  /* 0x000006543f087896 */ /* 0x000fe20008000008 */
[C---:B------:R-:W-:Y:S02]  /*115d0*/  VIADD R18, R78.reuse, 0x20 ;  /* 0x000000204e127836 */ /* 0x040fe40000000000 */
[----:B------:R-:W-:Y:S02]  /*115e0*/  VIADD R20, R78, 0x40 ;  /* 0x000000404e147836 */ /* 0x000fe40000000000 */
[C---:B------:R-:W-:Y:S02]  /*115f0*/  VIADD R82, R0.reuse, 0x80 ;  /* 0x0000008000527836 */ /* 0x040fe40000000000 */
[----:B------:R-:W-:-:S02]  /*11600*/  VIADD R84, R0, 0xc0 ;  /* 0x000000c000547836 */ /* 0x000fc40000000000 */
[----:B------:R-:W-:Y:S01]  /*11610*/  VIADD R80, R0, 0x40 ;  /* 0x0000004000507836 */ /* 0x000fe20000000000 */
[----:B0-----:R-:W-:Y:S01]  /*11620*/  SYNCS.ARRIVE.TRANS64.RED.A1T0 RZ, [UR8], RZ ;  /* 0x000000ffffff79a7 */ /* 0x001fe20008100408 */
[----:B------:R0:W1:Y:S01]  /*11630*/  SHFL.IDX PT, R79, R16, RZ, 0x181f ;  /* 0x00181fff104f7589 */ /* 0x00006200000e0000 */
[----:B------:R-:W-:Y:S03]  /*11640*/  BSSY B1, `(.L_x_2420) ;  /* 0x000001a000017945 */ /* 0x000fe60003800000 */
[----:B------:R0:W2:Y:S01]  /*11650*/  SHFL.IDX PT, R77, R22, RZ, 0x181f ;  /* 0x00181fff164d7589 */ /* 0x0000a200000e0000 */
[----:B------:R-:W-:Y:S02]  /*11660*/  ISETP.GE.AND P1, PT, R18, UR17, PT ;  /* 0x0000001112007c0c */ /* 0x000fe4000bf26270 */
[----:B------:R-:W-:Y:S02]  /*11670*/  ISETP.GE.AND P0, PT, R20, UR17, PT ;  /* 0x0000001114007c0c */ /* 0x000fe4000bf06270 */
[----:B------:R-:W-:-:S02]  /*11680*/  SHF.R.S32.HI R86, RZ, 0x1f, R0 ;  /* 0x0000001fff567819 */ /* 0x000fc40000011400 */
        /* <DEDUP_REMOVED lines=21> */
.L_x_2421:
[----:B------:R-:W-:Y:S05]  /*117e0*/  BSYNC B1 ;  /* 0x0000000000017941 */ /* 0x000fea0003800000 */
.L_x_2420:
        /* <DEDUP_REMOVED lines=21> */
.L_x_2423:
[----:B------:R-:W-:Y:S05]  /*11940*/  BSYNC B1 ;  /* 0x0000000000017941 */ /* 0x000fea0003800000 */
.L_x_2422:
        /* <DEDUP_REMOVED lines=21> */
.L_x_2425:
[----:B------:R-:W-:Y:S05]  /*11aa0*/  BSYNC B1 ;  /* 0x0000000000017941 */ /* 0x000fea0003800000 */
.L_x_2424:
        /* <DEDUP_REMOVED lines=24> */
.L_x_2419:
        /* <DEDUP_REMOVED lines=31> */
[C---:B------:R-:W-:Y:S01]  /*11e20*/  IADD3 R184, R23.reuse, 0x28, RZ ;  /* 0x0000002817b87810 */ /* 0x040fe20007ffe0ff */
[----:B------:R-:W-:Y:S01]  /*11e30*/  @UP1 ULDC UR4, c[0x0][0xbf0] ;  /* 0x0002fc0000041ab9 */ /* 0x000fe20000000800 */
[----:B------:R-:W-:Y:S01]  /*11e40*/  UIMAD.WIDE.U32 UR10, UR17, UR12, UR10 ;  /* 0x0000000c110a72a5 */ /* 0x000fe2000f8e000a */
[----:B------:R-:W-:Y:S01]  /*11e50*/  @P1 SHF.R.U32.HI R5, RZ, UR4, R0 ;  /* 0x00000004ff051c19 */ /* 0x000fe20008011600 */
[----:B------:R-:W-:Y:S01]  /*11e60*/  VIADD R172, R23, 0x58 ;  /* 0x0000005817ac7836 */ /* 0x000fe20000000000 */
[----:B------:R-:W-:Y:S01]  /*11e70*/  BSSY B1, `(.L_x_2427) ;  /* 0x00000da000017945 */ /* 0x000fe20003800000 */
        /* <DEDUP_REMOVED lines=31> */
[C---:B------:R-:W-:Y:S01]  /*12070*/  IADD3 R161, R23.reuse, 0x80, RZ ;  /* 0x0000008017a17810 */ /* 0x040fe20007ffe0ff */
[C---:B------:R-:W-:Y:S01]  /*12080*/  VIADD R176, R23.reuse, 0x48 ;  /* 0x0000004817b07836 */ /* 0x040fe20000000000 */
[----:B------:R-:W-:Y:S01]  /*12090*/  LEA.HI.X R12, R2, UR11, R3, 0x2, P1 ;  /* 0x0000000b020c7c11 */ /* 0x000fe200088f1403 */
[C---:B------:R-:W-:Y:S01]  /*120a0*/  VIADD R178, R23.reuse, 0x40 ;  /* 0x0000004017b27836 */ /* 0x040fe20000000000 */
[----:B------:R0:W1:Y:S01]  /*120b0*/  SHFL.IDX PT, R2, R0, RZ, 0x1c1f ;  /* 0x001c1fff00027589 */ /* 0x00006200000e0000 */
[C---:B------:R-:W-:Y:S01]  /*120c0*/  VIADD R180, R23.reuse, 0x38 ;  /* 0x0000003817b47836 */ /* 0x040fe20000000000 */
[----:B------:R-:W-:Y:S01]  /*120d0*/  SHF.R.S32.HI R162, RZ, 0x1f, R162 ;  /* 0x0000001fffa27819 */ /* 0x000fe200000114a2 */
        /* <DEDUP_REMOVED lines=39> */
[----:B------:R-:W-:Y:S01]  /*12350*/  VIADD R191, R23, 0x8 ;  /* 0x0000000817bf7836 */ /* 0x000fe20000000000 */
[----:B012---:R-:W-:Y:S06]  /*12360*/  @P2 BRA `(.L_x_2428) ;  /* 0x0000000800282947 */ /* 0x007fec0003800000 */
[----:B------:R-:W-:Y:S01]  /*12370*/  ULDC UR4, c[0x0][0xac8] ;  /* 0x0002b20000047ab9 */ /* 0x000fe20000000800 */
[C---:B------:R-:W-:Y:S01]  /*12380*/  VIADD R21, R23.reuse, 0xe0 ;  /* 0x000000e017157836 */ /* 0x040fe20000000000 */
[C---:B------:R-:W-:Y:S01]  /*12390*/  ISETP.GE.AND P2, PT, R23.reuse, UR4, PT ;  /* 0x0000000417007c0c */ /* 0x040fe2000bf46270 */
[----:B------:R-:W-:Y:S01]  /*123a0*/  VIADD R13, R23, 0xe8 ;  /* 0x000000e8170d7836 */ /* 0x000fe20000000000 */
[----:B------:R-:W-:Y:S01]  /*123b0*/  ISETP.GE.AND P1, PT, R191, UR4, PT ;  /* 0x00000004bf007c0c */ /* 0x000fe2000bf26270 */
[----:B------:R-:W-:Y:S01]  /*123c0*/  VIADD R19, R23, 0xf0 ;  /* 0x000000f017137836 */ /* 0x000fe20000000000 */
[----:B------:R-:W-:Y:S02]  /*123d0*/  ISETP.GE.AND P3, PT, R189, UR4, PT ;  /* 0x00000004bd007c0c */ /* 0x000fe4000bf66270 */
        /* <DEDUP_REMOVED lines=69> */
[-C--:B-1----:R-:W-:Y:S02]  /*12830*/  @!P3 LEA R6, P6, R157, R2.reuse, 0x2 ;  /* 0x000000029d06b211 */ /* 0x082fe400078c10ff */
        /* <DEDUP_REMOVED lines=8> */
[-C--:B--2---:R-:W-:Y:S01]  /*128c0*/  @!P4 LEA R8, P1, R153, R2.reuse, 0x2 ;  /* 0x000000029908c211 */ /* 0x084fe200078210ff */
        /* <DEDUP_REMOVED lines=16> */
[----:B------:R-:W-:Y:S01]  /*129d0*/  @!P2 ST.E.64 desc[UR38][R4.64], R116 ;  /* 0x000000740400a985 */ /* 0x000fe2000c101b26 */
[CC--:B--2---:R-:W-:Y:S02]  /*129e0*/  @!P5 LEA R8, P2, R223.reuse, R2.reuse, 0x2 ;  /* 0x00000002df08d211 */ /* 0x0c4fe400078410ff */
[-C--:B------:R-:W-:Y:S02]  /*129f0*/  @!P1 LEA.HI.X R15, R224, R3.reuse, R18, 0x2, P6 ;  /* 0x00000003e00f9211 */ /* 0x080fe400030f1412 */
[----:B------:R-:W-:Y:S02]  /*12a00*/  @!P5 LEA.HI.X R9, R223, R3, R16, 0x2, P2 ;  /* 0x00000003df09d211 */ /* 0x000fe400010f1410 */
[----:B------:R-:W-:Y:S01]  /*12a10*/  ISETP.GE.AND P2, PT, R218, UR4, PT ;  /* 0x00000004da007c0c */ /* 0x000fe2000bf46270 */
[----:B------:R1:W-:Y:S01]  /*12a20*/  @!P1 ST.E.64 desc[UR38][R14.64], R120 ;  /* 0x000000780e009985 */ /* 0x0003e2000c101b26 */
        /* <DEDUP_REMOVED lines=8> */
[----:B------:R-:W-:Y:S01]  /*12ab0*/  ISETP.GE.AND P4, PT, R19, UR4, PT ;  /* 0x0000000413007c0c */ /* 0x000fe2000bf86270 */
[----:B-1----:R-:W-:Y:S01]  /*12ac0*/  VIADD R15, R23, 0xf8 ;  /* 0x000000f8170f7836 */ /* 0x002fe20000000000 */
[----:B------:R-:W-:Y:S02]  /*12ad0*/  @!P2 LEA R6, P5, R218, R2, 0x2 ;  /* 0x00000002da06a211 */ /* 0x000fe400078a10ff */
[----:B------:R-:W-:-:S02]  /*12ae0*/  SHF.R.S32.HI R5, RZ, 0x1f, R21 ;  /* 0x0000001fff057819 */ /* 0x000fc40000011415 */
        /* <DEDUP_REMOVED lines=18> */
.L_x_2428:
[----:B------:R-:W-:Y:S05]  /*12c10*/  BSYNC B1 ;  /* 0x0000000000017941 */ /* 0x000fea0003800000 */
.L_x_2427:
[----:B-1----:R0:W1:Y:S04]  /*12c20*/  SHFL.IDX PT, R3, R12, 0x1, 0x1c1f ;  /* 0x003c1f000c037f89 */ /* 0x00206800000e0000 */
[----:B------:R0:W2:Y:S01]  /*12c30*/  SHFL.IDX PT, R2, R0, 0x1, 0x1c1f ;  /* 0x003c1f0000027f89 */ /* 0x0000a200000e0000 */
[----:B------:R-:W-:Y:S05]  /*12c40*/  @P0 BRA `(.L_x_2426) ;  /* 0x0000001800340947 */ /* 0x000fea0003800000 */
[----:B------:R-:W-:Y:S01]  /*12c50*/  ULDC UR4, c[0x0][0xac8] ;  /* 0x0002b20000047ab9 */ /* 0x000fe20000000800 */
[----:B------:R-:W-:Y:S01]  /*12c60*/  VIADD R21, R23, 0xe0 ;  /* 0x000000e017157836 */ /* 0x000fe20000000000 */
[----:B------:R-:W-:Y:S01]  /*12c70*/  ISETP.GE.AND P0, PT, R191, UR4, PT ;  /* 0x00000004bf007c0c */ /* 0x000fe2000bf06270 */
[C---:B------:R-:W-:Y:S01]  /*12c80*/  VIADD R19, R23.reuse, 0xf0 ;  /* 0x000000f017137836 */ /* 0x040fe20000000000 */
        /* <DEDUP_REMOVED lines=58> */
[----:B0-----:R-:W-:Y:S01]  /*13030*/  @!P3 LEA R10, P4, R165, R2, 0x2 ;  /* 0x00000002a50ab211 */ /* 0x001fe200078810ff */
[----:B------:R0:W-:Y:S01]  /*13040*/  @!P2 ST.E.64 desc[UR38][R8.64], R78 ;  /* 0x0000004e0800a985 */ /* 0x0001e2000c101b26 */
[----:B------:R-:W-:Y:S02]  /*13050*/  ISETP.GE.AND P2, PT, R157, UR4, PT ;  /* 0x000000049d007c0c */ /* 0x000fe4000bf46270 */
[----:B------:R-:W-:-:S02]  /*13060*/  @!P3 LEA.HI.X R11, R165, R3, R166, 0x2, P4 ;  /* 0x00000003a50bb211 */ /* 0x000fc400020f14a6 */
[-C--:B-1----:R-:W-:Y:S02]  /*13070*/  @!P6 LEA R4, P4, R163, R2.reuse, 0x2 ;  /* 0x00000002a304e211 */ /* 0x082fe400078810ff */
[-C--:B---3--:R-:W-:Y:S01]  /*13080*/  @!P0 LEA R6, P5, R161, R2.reuse, 0x2 ;  /* 0x00000002a1068211 */ /* 0x088fe200078a10ff */
        /* <DEDUP_REMOVED lines=9> */
[----:B0-----:R-:W-:Y:S02]  /*13120*/  @!P2 LEA R8, P6, R157, R2, 0x2 ;  /* 0x000000029d08a211 */ /* 0x001fe400078c10ff */
        /* <DEDUP_REMOVED lines=8> */
[-C--:B--2---:R-:W-:Y:S02]  /*131b0*/  @!P5 LEA R4, P4, R153, R2.reuse, 0x2 ;  /* 0x000000029904d211 */ /* 0x084fe400078810ff */
        /* <DEDUP_REMOVED lines=14> */
[----:B-1----:R-:W-:Y:S01]  /*132a0*/  @!P3 LEA R8, P4, R224, R2, 0x2 ;  /* 0x00000002e008b211 */ /* 0x002fe200078810ff */
[----:B------:R-:W-:Y:S01]  /*132b0*/  @!P2 ST.E.64 desc[UR38][R14.64], R118 ;  /* 0x000000760e00a985 */ /* 0x000fe2000c101b26 */
[----:B------:R-:W-:Y:S02]  /*132c0*/  ISETP.GE.AND P2, PT, R218, UR4, PT ;  /* 0x00000004da007c0c */ /* 0x000fe4000bf46270 */
[----:B------:R-:W-:Y:S02]  /*132d0*/  @!P3 LEA.HI.X R9, R224, R3, R18, 0x2, P4 ;  /* 0x00000003e009b211 */ /* 0x000fe400020f1412 */
[----:B------:R-:W-:-:S02]  /*132e0*/  ISETP.GE.AND P4, PT, R21, UR4, PT ;  /* 0x0000000415007c0c */ /* 0x000fc4000bf86270 */
[-C--:B0-----:R-:W-:Y:S01]  /*132f0*/  @!P0 LEA R6, P6, R219, R2.reuse, 0x2 ;  /* 0x00000002db068211 */ /* 0x081fe200078c10ff */
[----:B------:R0:W-:Y:S01]  /*13300*/  @!P3 ST.E.64 desc[UR38][R8.64], R122 ;  /* 0x0000007a0800b985 */ /* 0x0001e2000c101b26 */
[----:B------:R-:W-:Y:S01]  /*13310*/  SHF.R.S32.HI R11, RZ, 0x1f, R218 ;  /* 0x0000001fff0b7819 */ /* 0x000fe200000114da */
[----:B--2---:R-:W-:Y:S01]  /*13320*/  VIADD R13, R23, 0xe8 ;  /* 0x000000e8170d7836 */ /* 0x004fe20000000000 */
[----:B------:R-:W-:Y:S02]  /*13330*/  @!P1 LEA R4, P5, R223, R2, 0x2 ;  /* 0x00000002df049211 */ /* 0x000fe400078a10ff */
[-C--:B------:R-:W-:Y:S02]  /*13340*/  @!P0 LEA.HI.X R7, R219, R3.reuse, R0, 0x2, P6 ;  /* 0x00000003db078211 */ /* 0x080fe400030f1400 */
[----:B------:R-:W-:Y:S02]  /*13350*/  ISETP.GE.AND P3, PT, R13, UR4, PT ;  /* 0x000000040d007c0c */ /* 0x000fe4000bf66270 */
[----:B------:R-:W-:-:S02]  /*13360*/  @!P1 LEA.HI.X R5, R223, R3, R16, 0x2, P5 ;  /* 0x00000003df059211 */ /* 0x000fc400028f1410 */
[CC--:B------:R-:W-:Y:S02]  /*13370*/  @!P2 LEA R10, P5, R218.reuse, R2.reuse, 0x2 ;  /* 0x00000002da0aa211 */ /* 0x0c0fe400078a10ff */
[----:B------:R-:W-:Y:S01]  /*13380*/  ISETP.GE.AND P6, PT, R19, UR4, PT ;  /* 0x0000000413007c0c */ /* 0x000fe2000bfc6270 */
[----:B------:R1:W-:Y:S01]  /*13390*/  @!P1 ST.E.64 desc[UR38][R4.64], R126 ;  /* 0x0000007e04009985 */ /* 0x0003e2000c101b26 */
[----:B------:R-:W-:Y:S02]  /*133a0*/  @!P2 LEA.HI.X R11, R218, R3, R11, 0x2, P5 ;  /* 0x00000003da0ba211 */ /* 0x000fe400028f140b */
[----:B------:R-:W-:Y:S01]  /*133b0*/  SHF.R.S32.HI R0, RZ, 0x1f, R21 ;  /* 0x0000001fff007819 */ /* 0x000fe20000011415 */
[----:B------:R1:W-:Y:S01]  /*133c0*/  @!P0 ST.E.64 desc[UR38][R6.64], R130 ;  /* 0x0000008206008985 */ /* 0x0003e2000c101b26 */
[----:B0-----:R-:W-:-:S03]  /*133d0*/  @!P4 LEA R8, P5, R21, R2, 0x2 ;  /* 0x000000021508c211 */ /* 0x001fc600078a10ff */
[----:B------:R1:W-:Y:S01]  /*133e0*/  @!P2 ST.E.64 desc[UR38][R10.64], R134 ;  /* 0x000000860a00a985 */ /* 0x0003e2000c101b26 */
[-C--:B------:R-:W-:Y:S02]  /*133f0*/  @!P4 LEA.HI.X R9, R21, R3.reuse, R0, 0x2, P5 ;  /* 0x000000031509c211 */ /* 0x080fe400028f1400 */
[----:B------:R-:W-:Y:S02]  /*13400*/  SHF.R.S32.HI R0, RZ, 0x1f, R13 ;  /* 0x0000001fff007819 */ /* 0x000fe4000001140d */
[C---:B------:R-:W-:Y:S01]  /*13410*/  @!P3 LEA R12, P5, R13.reuse, R2, 0x2 ;  /* 0x000000020d0cb211 */ /* 0x040fe200078a10ff */
[----:B------:R1:W-:Y:S03]  /*13420*/  @!P4 ST.E.64 desc[UR38][R8.64], R138 ;  /* 0x0000008a0800c985 */ /* 0x0003e6000c101b26 */
[----:B------:R-:W-:Y:S02]  /*13430*/  @!P3 LEA.HI.X R13, R13, R3, R0, 0x2, P5 ;  /* 0x000000030d0db211 */ /* 0x000fe400028f1400 */
[----:B------:R-:W-:-:S02]  /*13440*/  SHF.R.S32.HI R0, RZ, 0x1f, R19 ;  /* 0x0000001fff007819 */ /* 0x000fc40000011413 */
        /* <DEDUP_REMOVED lines=12> */
.L_x_2417:
[----:B------:R-:W-:Y:S01]  /*13510*/  R2UR UR4, R221 ;  /* 0x00000000dd0472ca */ /* 0x000fe200000e0000 */
[----:B------:R-:W-:Y:S01]  /*13520*/  ULDC.64 UR8, c[0x0][0xc00] ;  /* 0x0003000000087ab9 */ /* 0x000fe20000000a00 */
[----:B------:R-:W-:Y:S01]  /*13530*/  R2UR UR10, R217 ;  /* 0x00000000d90a72ca */ /* 0x000fe200000e0000 */
[----:B------:R-:W-:-:S04]  /*13540*/  UISETP.NE.U32.AND UP0, UPT, UR8, URZ, UPT ;  /* 0x0000003f0800728c */ /* 0x000fc8000bf05070 */
[----:B------:R-:W-:-:S03]  /*13550*/  UISETP.NE.AND.EX UP0, UPT, UR9, URZ, UPT, UP0 ;  /* 0x0000003f0900728c */ /* 0x000fc6000bf05300 */
[----:B------:R-:W-:-:S03]  /*13560*/  ULDC.64 UR8, c[0x0][0xc00] ;  /* 0x0003000000087ab9 */ /* 0x000fc60000000a00 */
[----:B------:R-:W-:Y:S01]  /*13570*/  UIMAD.WIDE UR8, UR4, 0x4, UR8 ;  /* 0x00000004040878a5 */ /* 0x000fe2000f8e0208 */
[----:B------:R-:W-:-:S05]  /*13580*/  PLOP3.LUT P1, PT, PT, PT, UP0, 0x80, 0x0 ;  /* 0x000000000000781c */ /* 0x000fca0003f2f008 */
[----:B------:R-:W-:Y:S02]  /*13590*/  IMAD.U32 R2, RZ, RZ, UR8 ;  /* 0x00000008ff027e24 */ /* 0x000fe4000f8e00ff */
[----:B------:R-:W-:Y:S01]  /*135a0*/  IMAD.U32 R3, RZ, RZ, UR9 ;  /* 0x00000009ff037e24 */ /* 0x000fe2000f8e00ff */
[----:B------:R-:W-:Y:S02]  /*135b0*/  ULDC.64 UR8, c[0x0][0xc08] ;  /* 0x0003020000087ab9 */ /* 0x000fe40000000a00 */
[----:B------:R-:W-:-:S03]  /*135c0*/  UISETP.NE.U32.AND UP1, UPT, UR8, URZ, UPT ;  /* 0x0000003f0800728c */ /* 0x000fc6000bf25070 */
[----:B------:R-:W2:Y:S01]  /*135d0*/  @P1 LDG.E R7, desc[UR38][R2.64] ;  /* 0x0000002602071981 */ /* 0x000ea2000c1e1900 */
        /* <DEDUP_REMOVED lines=13> */
[----:B------:R-:W-:Y:S01]  /*136b0*/  MOV R217, UR10 ;  /* 0x0000000a00d97c02 */ /* 0x000fe20008000f00 */
        /* <DEDUP_REMOVED lines=9> */
.L_x_2429:
[----:B------:R-:W2:Y:S01]  /*13750*/  LDL.LU R2, [R1+0x2c] ;  /* 0x00002c0001027983 */ /* 0x000ea20000300800 */
[----:B------:R-:W-:Y:S01]  /*13760*/  R2UR UR9, R221 ;  /* 0x00000000dd0972ca */ /* 0x000fe200000e0000 */
[----:B------:R-:W-:-:S12]  /*13770*/  BSSY B1, `(.L_x_2430) ;  /* 0x000003e000017945 */ /* 0x000fd80003800000 */
[----:B------:R-:W-:Y:S01]  /*13780*/  USEL UR12, UR9, URZ, !UP0 ;  /* 0x0000003f090c7287 */ /* 0x000fe2000c000000 */
[----:B--2---:R-:W-:-:S13]  /*13790*/  R2UR UR8, R2 ;  /* 0x00000000020872ca */ /* 0x004fda00000e0000 */
[----:B------:R-:W-:Y:S01]  /*137a0*/  USEL UR13, UR8, URZ, !UP0 ;  /* 0x0000003f080d7287 */ /* 0x000fe2000c000000 */
[----:B------:R-:W-:Y:S11]  /*137b0*/  @P0 BRA `(.L_x_2431) ;  /* 0x0000000000e40947 */ /* 0x000ff60003800000 */
[----:B------:R-:W0:Y:S01]  /*137c0*/  S2R R4, SR_TID.X ;  /* 0x0000000000047919 */ /* 0x000e220000002100 */
[----:B------:R-:W1:Y:S01]  /*137d0*/  LDC R9, c[0x0][0xbe8] ;  /* 0x0002fa00ff097b82 */ /* 0x000e620000000800 */
[----:B------:R-:W-:-:S13]  /*137e0*/  R2UR UR8, R215 ;  /* 0x00000000d70872ca */ /* 0x000fda00000e0000 */
[----:B------:R-:W-:Y:S02]  /*137f0*/  IMAD.U32 R3, RZ, RZ, UR8 ;  /* 0x00000008ff037e24 */ /* 0x000fe4000f8e00ff */
[----:B-1---5:R-:W-:-:S03]  /*13800*/  IMAD R2, R0, R9, RZ ;  /* 0x0000000900027224 */ /* 0x022fc600078e02ff */
[----:B0-----:R-:W-:-:S04]  /*13810*/  IADD3 R4, R3, -0x80, R4 ;  /* 0xffffff8003047810 */ /* 0x001fc80007ffe004 */
        /* <DEDUP_REMOVED lines=51> */
.L_x_2431:
[----:B------:R-:W-:Y:S05]  /*13b50*/  BSYNC B1 ;  /* 0x0000000000017941 */ /* 0x000fea0003800000 */
.L_x_2430:
[----:B------:R-:W-:-:S13]  /*13b60*/  R2UR UR8, R217 ;  /* 0x00000000d90872ca */ /* 0x000fda00000e0000 */
[----:B------:R-:W-:-:S06]  /*13b70*/  UISETP.GT.AND UP0, UPT, UR8, 0x1, UPT ;  /* 0x000000010800788c */ /* 0x000fcc000bf04270 */
[----:B------:R-:W-:-:S13]  /*13b80*/  PLOP3.LUT P0, PT, PT, PT, UP0, 0x80, 0x0 ;  /* 0x000000000000781c */ /* 0x000fda0003f0f008 */
[----:B------:R-:W-:Y:S05]  /*13b90*/  @P0 BRA `(.L_x_2426) ;  /* 0x0000000800600947 */ /* 0x000fea0003800000 */
[----:B------:R-:W1:Y:S01]  /*13ba0*/  LDC R11, c[0x0][0xbe8] ;  /* 0x0002fa00ff0b7b82 */ /* 0x000e620000000800 */
[----:B0-----:R-:W-:Y:S01]  /*13bb0*/  SHF.R.S32.HI R3, RZ, 0x1f, R6 ;  /* 0x0000001fff037819 */ /* 0x001fe20000011406 */
[----:B------:R-:W-:Y:S01]  /*13bc0*/  ULDC.64 UR10, c[0x0][0xaa0] ;  /* 0x0002a800000a7ab9 */ /* 0x000fe20000000a00 */
[----:B------:R-:W-:Y:S01]  /*13bd0*/  R2UR UR15, R222 ;  /* 0x00000000de0f72ca */ /* 0x000fe200000e0000 */
[----:B------:R-:W-:Y:S01]  /*13be0*/  UIMAD.WIDE.U32 UR8, UR4, UR10, URZ ;  /* 0x0000000a040872a5 */ /* 0x000fe2000f8e003f */
[----:B------:R-:W-:Y:S01]  /*13bf0*/  LEA.HI R2, R3, R6, RZ, 0x3 ;  /* 0x0000000603027211 */ /* 0x000fe200078f18ff */
[----:B------:R-:W-:Y:S01]  /*13c00*/  UIMAD UR10, UR21, UR10, URZ ;  /* 0x0000000a150a72a4 */ /* 0x000fe2000f8e023f */
[----:B------:R-:W-:Y:S01]  /*13c10*/  R2UR UR14, R215 ;  /* 0x00000000d70e72ca */ /* 0x000fe200000e0000 */
[----:B------:R-:W-:Y:S01]  /*13c20*/  BSSY B1, `(.L_x_2432) ;  /* 0x000004d000017945 */ /* 0x000fe20003800000 */
[----:B------:R-:W-:Y:S01]  /*13c30*/  LOP3.LUT R5, R2, 0xfffffff8, RZ, 0xc0, !PT ;  /* 0xfffffff802057812 */ /* 0x000fe200078ec0ff */
[----:B------:R-:W-:Y:S01]  /*13c40*/  UIMAD UR10, UR4, UR11, UR10 ;  /* 0x0000000b040a72a4 */ /* 0x000fe2000f8e020a */
[----:B------:R-:W-:-:S03]  /*13c50*/  SHF.R.S32.HI R13, RZ, 0x3, R2 ;  /* 0x00000003ff0d7819 */ /* 0x000fc60000011402 */
[----:B------:R-:W-:Y:S01]  /*13c60*/  IMAD.IADD R8, R6, 0x1, -R5 ;  /* 0x0000000106087824 */ /* 0x000fe200078e0a05 */
[----:B------:R-:W-:-:S03]  /*13c70*/  UIADD3 UR9, UR9, UR10, URZ ;  /* 0x0000000a09097290 */ /* 0x000fc6000fffe03f */
[----:B------:R-:W-:Y:S01]  /*13c80*/  IMAD R2, R8, 0x20, R13 ;  /* 0x0000002008027824 */ /* 0x000fe200078e020d */
[----:B------:R-:W-:Y:S02]  /*13c90*/  ULDC.64 UR10, c[0x0][0xae8] ;  /* 0x0002ba00000a7ab9 */ /* 0x000fe40000000a00 */
[----:B------:R-:W-:Y:S01]  /*13ca0*/  UIMAD.WIDE.U32 UR8, UR15, UR10, UR8 ;  /* 0x0000000a0f0872a5 */ /* 0x000fe2000f8e0008 */
[----:B------:R-:W-:Y:S01]  /*13cb0*/  VIADD R6, R2, UR14 ;  /* 0x0000000e02067c36 */ /* 0x000fe20008000000 */
[----:B-1----:R-:W-:Y:S02]  /*13cc0*/  ISETP.NE.AND P0, PT, R11, 0x1, PT ;  /* 0x000000010b00780c */ /* 0x002fe40003f05270 */
[----:B------:R-:W-:Y:S01]  /*13cd0*/  UIMAD UR9, UR15, UR11, UR9 ;  /* 0x0000000b0f0972a4 */ /* 0x000fe2000f8e0209 */
[----:B------:R-:W-:Y:S02]  /*13ce0*/  IMAD.MOV.U32 R5, RZ, RZ, R6 ;  /* 0x000000ffff057224 */ /* 0x000fe400078e0006 */
[----:B------:R-:W-:-:S02]  /*13cf0*/  ULDC.64 UR10, c[0x0][0xaf0] ;  /* 0x0002bc00000a7ab9 */ /* 0x000fc40000000a00 */
[----:B------:R-:W-:-:S04]  /*13d00*/  UIMAD UR13, UR13, UR10, URZ ;  /* 0x0000000a0d0d72a4 */ /* 0x000fc8000f8e023f */
[----:B------:R-:W-:Y:S02]  /*13d10*/  UIMAD UR4, UR12, UR11, UR13 ;  /* 0x0000000b0c0472a4 */ /* 0x000fe4000f8e020d */
[----:B------:R-:W-:Y:S01]  /*13d20*/  UIMAD.WIDE.U32 UR12, UR12, UR10, UR8 ;  /* 0x0000000a0c0c72a5 */ /* 0x000fe2000f8e0008 */
[----:B------:R-:W0:Y:S02]  /*13d30*/  @P0 LDC R3, c[0x0][0xbec] ;  /* 0x0002fb00ff030b82 */ /* 0x000e240000000800 */
[----:B------:R-:W-:Y:S01]  /*13d40*/  ULDC.64 UR8, c[0x0][0xae0] ;  /* 0x0002b80000087ab9 */ /* 0x000fe20000000a00 */
[----:B------:R-:W-:-:S05]  /*13d50*/  UIADD3 UR4, UR13, UR4, URZ ;  /* 0x000000040d047290 */ /* 0x000fca000fffe03f */
[----:B------:R-:W1:Y:S01]  /*13d60*/  @P0 LDC R7, c[0x0][0xbf0] ;  /* 0x0002fc00ff070b82 */ /* 0x000e620000000800 */
[----:B0-----:R-:W-:-:S04]  /*13d70*/  @P0 IMAD.HI.U32 R2, R6, R3, RZ ;  /* 0x0000000306020227 */ /* 0x001fc800078e00ff */
[----:B------:R-:W-:Y:S02]  /*13d80*/  IMAD.U32 R3, RZ, RZ, UR13 ;  /* 0x0000000dff037e24 */ /* 0x000fe4000f8e00ff */
[----:B------:R-:W-:Y:S01]  /*13d90*/  IMAD.U32 R3, RZ, RZ, UR4 ;  /* 0x00000004ff037e24 */ /* 0x000fe2000f8e00ff */
[----:B-1----:R-:W-:Y:S01]  /*13da0*/  @P0 SHF.R.U32.HI R5, RZ, R7, R2 ;  /* 0x00000007ff050219 */ /* 0x002fe20000011602 */
[----:B------:R-:W-:-:S03]  /*13db0*/  IMAD.U32 R2, RZ, RZ, UR12 ;  /* 0x0000000cff027e24 */ /* 0x000fc6000f8e00ff */
[--C-:B------:R-:W-:Y:S01]  /*13dc0*/  SHF.R.S32.HI R4, RZ, 0x1f, R5.reuse ;  /* 0x0000001fff047819 */ /* 0x100fe20000011405 */
[----:B------:R-:W-:Y:S02]  /*13dd0*/  IMAD.MOV R7, RZ, RZ, -R5 ;  /* 0x000000ffff077224 */ /* 0x000fe400078e0a05 */
[----:B------:R-:W-:-:S04]  /*13de0*/  IMAD.WIDE.U32 R2, R5, UR8, R2 ;  /* 0x0000000805027c25 */ /* 0x000fc8000f8e0002 */
[----:B------:R-:W-:Y:S02]  /*13df0*/  IMAD R7, R11, R7, R6 ;  /* 0x000000070b077224 */ /* 0x000fe400078e0206 */
[----:B------:R-:W-:Y:S02]  /*13e00*/  IMAD R4, R4, UR8, RZ ;  /* 0x0000000804047c24 */ /* 0x000fe4000f8e02ff */
[----:B------:R-:W-:Y:S02]  /*13e10*/  VIADD R6, R13, UR14 ;  /* 0x0000000e0d067c36 */ /* 0x000fe40008000000 */
[----:B------:R-:W-:Y:S01]  /*13e20*/  IMAD R9, R5, UR9, R4 ;  /* 0x0000000905097c24 */ /* 0x000fe2000f8e0204 */
[----:B------:R-:W-:Y:S01]  /*13e30*/  SHF.R.S32.HI R4, RZ, 0x1f, R7 ;  /* 0x0000001fff047819 */ /* 0x000fe20000011407 */
[----:B------:R-:W-:Y:S01]  /*13e40*/  ULDC.64 UR8, c[0x0][0xad8] ;  /* 0x0002b60000087ab9 */ /* 0x000fe20000000a00 */
[----:B-----5:R-:W-:Y:S02]  /*13e50*/  IMAD R11, R0, R11, RZ ;  /* 0x0000000b000b7224 */ /* 0x020fe400078e02ff */
[----:B------:R-:W-:-:S02]  /*13e60*/  IMAD.IADD R3, R3, 0x1, R9 ;  /* 0x0000000103037824 */ /* 0x000fc400078e0209 */
[----:B------:R-:W-:Y:S02]  /*13e70*/  IMAD R4, R4, UR8, RZ ;  /* 0x0000000804047c24 */ /* 0x000fe4000f8e02ff */
[----:B------:R-:W-:-:S04]  /*13e80*/  IMAD.WIDE.U32 R2, R7, UR8, R2 ;  /* 0x0000000807027c25 */ /* 0x000fc8000f8e0002 */
[----:B------:R-:W-:Y:S01]  /*13e90*/  IMAD R5, R7, UR9, R4 ;  /* 0x0000000907057c24 */ /* 0x000fe2000f8e0204 */
[----:B------:R-:W-:Y:S01]  /*13ea0*/  ULDC.64 UR8, c[0x0][0xa80] ;  /* 0x0002a00000087ab9 */ /* 0x000fe20000000a00 */
[----:B------:R-:W-:Y:S01]  /*13eb0*/  VIADD R4, R6, 0x40 ;  /* 0x0000004006047836 */ /* 0x000fe20000000000 */
[----:B------:R-:W-:Y:S01]  /*13ec0*/  SHF.L.U32 R7, R8, 0x3, RZ ;  /* 0x0000000308077819 */ /* 0x000fe200000006ff */
[----:B------:R-:W-:Y:S01]  /*13ed0*/  IMAD.IADD R3, R3, 0x1, R5 ;  /* 0x0000000103037824 */ /* 0x000fe200078e0205 */
[----:B------:R-:W-:Y:S01]  /*13ee0*/  LEA R5, P2, R2, UR8, 0x1 ;  /* 0x0000000802057c11 */ /* 0x000fe2000f8408ff */
[----:B------:R-:W-:Y:S01]  /*13ef0*/  VIADD R0, R6, 0x20 ;  /* 0x0000002006007836 */ /* 0x000fe20000000000 */
[-C--:B------:R-:W-:Y:S01]  /*13f00*/  ISETP.GE.AND P0, PT, R4, R11.reuse, PT ;  /* 0x0000000b0400720c */ /* 0x080fe20003f06270 */
[C---:B------:R-:W-:Y:S01]  /*13f10*/  VIADD R15, R7.reuse, 0xc0 ;  /* 0x000000c0070f7836 */ /* 0x040fe20000000000 */
[----:B------:R-:W-:Y:S01]  /*13f20*/  LEA.HI.X R4, R2, UR9, R3, 0x1, P2 ;  /* 0x0000000902047c11 */ /* 0x000fe200090f0c03 */
[C---:B------:R-:W-:Y:S01]  /*13f30*/  VIADD R13, R7.reuse, 0x40 ;  /* 0x00000040070d7836 */ /* 0x040fe20000000000 */
[-C--:B------:R-:W-:Y:S01]  /*13f40*/  ISETP.GE.AND P2, PT, R6, R11.reuse, PT ;  /* 0x0000000b0600720c */ /* 0x080fe20003f46270 */
[----:B------:R-:W-:Y:S01]  /*13f50*/  VIADD R9, R7, 0x80 ;  /* 0x0000008007097836 */ /* 0x000fe20000000000 */
[----:B------:R-:W-:Y:S01]  /*13f60*/  ISETP.GE.AND P1, PT, R0, R11, PT ;  /* 0x0000000b0000720c */ /* 0x000fe20003f26270 */
[----:B------:R0:W1:Y:S01]  /*13f70*/  SHFL.IDX PT, R2, R5, RZ, 0x181f ;  /* 0x00181fff05027589 */ /* 0x00006200000e0000 */
[----:B------:R-:W-:-:S02]  /*13f80*/  SHF.R.S32.HI R8, RZ, 0x1f, R7 ;  /* 0x0000001fff087819 */ /* 0x000fc40000011407 */
[----:B------:R-:W-:Y:S01]  /*13f90*/  SHF.R.S32.HI R10, RZ, 0x1f, R15 ;  /* 0x0000001fff0a7819 */ /* 0x000fe2000001140f */
[----:B------:R0:W2:Y:S01]  /*13fa0*/  SHFL.IDX PT, R0, R4, RZ, 0x181f ;  /* 0x00181fff04007589 */ /* 0x0000a200000e0000 */
[----:B------:R-:W-:Y:S02]  /*13fb0*/  SHF.R.S32.HI R12, RZ, 0x1f, R13 ;  /* 0x0000001fff0c7819 */ /* 0x000fe4000001140d */
[----:B------:R-:W-:-:S03]  /*13fc0*/  SHF.R.S32.HI R14, RZ, 0x1f, R9 ;  /* 0x0000001fff0e7819 */ /* 0x000fc60000011409 */
[----:B------:R-:W-:Y:S05]  /*13fd0*/  @P2 BRA `(.L_x_2433) ;  /* 0x0000000000442947 */ /* 0x000fea0003800000 */
        /* <DEDUP_REMOVED lines=17> */
.L_x_2433:
[----:B------:R-:W-:Y:S05]  /*140f0*/  BSYNC B1 ;  /* 0x0000000000017941 */ /* 0x000fea0003800000 */
.L_x_2432:
        /* <DEDUP_REMOVED lines=21> */
.L_x_2435:
[----:B------:R-:W-:Y:S05]  /*14250*/  BSYNC B1 ;  /* 0x0000000000017941 */ /* 0x000fea0003800000 */
.L_x_2434:
        /* <DEDUP_REMOVED lines=21> */
.L_x_2437:
[----:B------:R-:W-:Y:S05]  /*143b0*/  BSYNC B1 ;  /* 0x0000000000017941 */ /* 0x000fea0003800000 */
.L_x_2436:
        /* <DEDUP_REMOVED lines=22> */
.L_x_2426:
[----:B------:R-:W-:Y:S05]  /*14520*/  BSYNC B0 ;  /* 0x0000000000007941 */ /* 0x000fea0003800000 */
.L_x_2416:
[----:B------:R-:W-:Y:S02]  /*14530*/  ULDC UR4, c[0x0][0xc3c] ;  /* 0x00030f0000047ab9 */ /* 0x000fe40000000800 */
[----:B------:R-:W-:-:S06]  /*14540*/  UISETP.GE.AND UP0, UPT, UR7, UR4, UPT ;  /* 0x000000040700728c */ /* 0x000fcc000bf06270 */
[----:B------:R-:W-:-:S13]  /*14550*/  PLOP3.LUT P0, PT, PT, PT, UP0, 0x80, 0x0 ;  /* 0x000000000000781c */ /* 0x000fda0003f0f008 */
[----:B------:R-:W-:Y:S05]  /*14560*/  @!P0 BRA `(.L_x_2438) ;  /* 0xfffffec800c48947 */ /* 0x000fea000383ffff */
[----:B------:R-:W-:Y:S05]  /*14570*/  EXIT ;  /* 0x000000000000794d */ /* 0x000fea0003800000 */
.L_x_2373:
        /* <DEDUP_REMOVED lines=16> */
.L_x_2439:
        /* <DEDUP_REMOVED lines=43> */
.L_x_2443:
        /* <DEDUP_REMOVED lines=35> */
.L_x_2441:
[----:B------:R-:W-:Y:S01]  /*14b60*/  IADD3 R3, -R3, R8, RZ ;  /* 0x0000000803037210 */ /* 0x000fe20007ffe1ff */
[----:B------:R-:W-:-:S04]  /*14b70*/  IMAD.MOV.U32 R16, RZ, RZ, RZ ;  /* 0x000000ffff107224 */ /* 0x000fc800078e00ff */
        /* <DEDUP_REMOVED lines=11> */
.L_x_2444:
        /* <DEDUP_REMOVED lines=55> */
[----:B------:R-:W-:-:S04]  /*14fa0*/  @!P1 LOP3.LUT R2, RZ, R9, RZ, 0x33, !PT ;  /* 0x00000009ff029212 */ /* 0x000fc800078e33ff */
[----:B------:R-:W-:-:S05]  /*14fb0*/  IADD3 R18, -R2, RZ, RZ ;  /* 0x000000ff02127210 */ /* 0x000fca0007ffe1ff */
[C---:B------:R-:W-:Y:S02]  /*14fc0*/  IMAD R18, R9.reuse, R18, R10 ;  /* 0x0000001209127224 */ /* 0x040fe400078e020a */
[----:B------:R-:W-:Y:S02]  /*14fd0*/  IMAD R9, R9, 0x1000000, R2 ;  /* 0x0100000009097824 */ /* 0x000fe400078e0202 */
[----:B------:R-:W-:Y:S02]  /*14fe0*/  IMAD R2, R6, R3, R5 ;  /* 0x0000000306027224 */ /* 0x000fe400078e0205 */
[----:B------:R-:W-:Y:S01]  /*14ff0*/  IMAD R18, R18, 0x10000, R9 ;  /* 0x0001000012127824 */ /* 0x000fe200078e0209 */
[----:B------:R-:W-:Y:S06]  /*15000*/  BRA `(.L_x_2446) ;  /* 0x0000000000f47947 */ /* 0x000fec0003800000 */
.L_x_2445:
        /* <DEDUP_REMOVED lines=34> */
[-C--:B------:R-:W-:Y:S02]  /*15230*/  IABS R10, R13.reuse ;  /* 0x0000000d000a7213 */ /* 0x080fe40000000000 */
[----:B------:R-:W-:Y:S02]  /*15240*/  IABS R12, R13 ;  /* 0x0000000d000c7213 */ /* 0x000fe40000000000 */
[----:B------:R-:W0:Y:S01]  /*15250*/  I2F.RP R8, R10 ;  /* 0x0000000a00087306 */ /* 0x000e220000209400 */
[----:B------:R-:W-:-:S07]  /*15260*/  IADD3 R18, -R13, RZ, RZ ;  /* 0x000000ff0d127210 */ /* 0x000fce0007ffe1ff */
        /* <DEDUP_REMOVED lines=23> */
.L_x_2446:
[----:B------:R-:W-:-:S05]  /*153e0*/  LOP3.LUT R17, RZ, R2, RZ, 0x33, !PT ;  /* 0x00000002ff117212 */ /* 0x000fca00078e33ff */
[----:B------:R-:W-:Y:S01]  /*153f0*/  IMAD.IADD R17, R6, 0x1, R17 ;  /* 0x0000000106117824 */ /* 0x000fe200078e0211 */
[----:B------:R-:W-:Y:S06]  /*15400*/  BRA `(.L_x_2447) ;  /* 0x0000000000147947 */ /* 0x000fec0003800000 */
.L_x_2442:
[----:B------:R-:W-:Y:S01]  /*15410*/  ULDC UR4, c[0x0][0xc3c] ;  /* 0x00030f0000047ab9 */ /* 0x000fe20000000800 */
[----:B------:R-:W-:Y:S02]  /*15420*/  IMAD.MOV.U32 R17, RZ, RZ, RZ ;  /* 0x000000ffff117224 */ /* 0x000fe400078e00ff */
[----:B------:R-:W-:Y:S02]  /*15430*/  IMAD.U32 R16, RZ, RZ, UR6 ;  /* 0x00000006ff107e24 */ /* 0x000fe4000f8e00ff */
[----:B------:R-:W-:Y:S02]  /*15440*/  IMAD.MOV.U32 R18, RZ, RZ, RZ ;  /* 0x000000ffff127224 */ /* 0x000fe400078e00ff */
[----:B------:R-:W-:-:S07]  /*15450*/  IMAD.U32 R19, RZ, RZ, UR4 ;  /* 0x00000004ff137e24 */ /* 0x000fce000f8e00ff */
.L_x_2447:
[----:B------:R-:W-:-:S13]  /*15460*/  ISETP.NE.AND P0, PT, R7, RZ, PT ;  /* 0x000000ff0700720c */ /* 0x000fda0003f05270 */
[----:B------:R-:W0:Y:S01]  /*15470*/  @!P0 S2R R3, SR_CgaCtaId ;  /* 0x0000000000038919 */ /* 0x000e220000008800 */
[----:B------:R-:W-:-:S04]  /*15480*/  @!P0 MOV R2, 0x400 ;  /* 0x0000040000028802 */ /* 0x000fc80000000f00 */
[----:B0-----:R-:W-:-:S05]  /*15490*/  @!P0 LEA R2, R3, R2, 0x18 ;  /* 0x0000000203028211 */ /* 0x001fca00078ec0ff */
[----:B------:R1:W-:Y:S01]  /*154a0*/  @!P0 STS.128 [R2+0x388d0], R16 ;  /* 0x0388d01002008388 */ /* 0x0003e20000000c00 */
[----:B------:R-:W-:Y:S06]  /*154b0*/  BAR.ARV 0x5, 0x180 ;  /* 0x0146000000007b1d */ /* 0x000fec0000002000 */
.L_x_2440:
        /* <DEDUP_REMOVED lines=8> */
[----:B------:R-:W-:Y:S01]  /*15540*/  IMAD.SHL.U32 R32, R0, 0x8, RZ ;  /* 0x0000000800207824 */ /* 0x000fe200078e00ff */
[----:B------:R-:W-:Y:S01]  /*15550*/  BSSY B8, `(.L_x_2448) ;  /* 0x0000517000087945 */ /* 0x000fe20003800000 */
[----:B------:R1:W-:Y:S01]  /*15560*/  STL [R1+0x24], RZ ;  /* 0x000024ff01007387 */ /* 0x0003e20000100800 */
[----:B------:R-:W-:Y:S01]  /*15570*/  IMAD.MOV.U32 R28, RZ, RZ, 0x1 ;  /* 0x00000001ff1c7424 */ /* 0x000fe200078e00ff */
[----:B------:R-:W-:Y:S01]  /*15580*/  ULDC UR37, c[0x0][0xc] ;  /* 0x0000030000257ab9 */ /* 0x000fe20000000800 */
[----:B------:R-:W-:Y:S01]  /*15590*/  LOP3.LUT R3, R32, 0x1f8, RZ, 0xc0, !PT ;  /* 0x000001f820037812 */ /* 0x000fe200078ec0ff */
[----:B------:R-:W-:-:S03]  /*155a0*/  IMAD.MOV.U32 R27, RZ, RZ, RZ ;  /* 0x000000ffff1b7224 */ /* 0x000fc600078e00ff */
        /* <DEDUP_REMOVED lines=16> */
.L_x_2515:
[----:B0-----:R-:W0:Y:S02]  /*156b0*/  LDC.64 R2, c[0x0][0xc88] ;  /* 0x00032200ff027b82 */ /* 0x001e240000000a00 */
[----:B0-----:R-:W-:-:S05]  /*156c0*/  IMAD.WIDE R2, R19, 0x4, R2 ;  /* 0x0000000413027825 */ /* 0x001fca00078e0202 */
[----:B------:R-:W2:Y:S01]  /*156d0*/  LDG.E R29, desc[UR38][R2.64] ;  /* 0x00000026021d7981 */ /* 0x000ea2000c1e1900 */
        /* <DEDUP_REMOVED lines=14> */
[----:B-1----:R1:W2:Y:S01]  /*157c0*/  @P0 LDG.E R6, desc[UR38][R2.64] ;  /* 0x0000002602060981 */ /* 0x0022a2000c1e1900 */
        /* <DEDUP_REMOVED lines=31> */
.L_x_2449:
        /* <DEDUP_REMOVED lines=9> */
.L_x_2450:
        /* <DEDUP_REMOVED lines=9> */
.L_x_2451:
[----:B------:R-:W3:Y:S01]  /*15ae0*/  LDL R5, [R1+0x10] ;  /* 0x0000100001057983 */ /* 0x000ee20000100800 */
[----:B-12---:R-:W1:Y:S01]  /*15af0*/  LDC R2, c[0x0][0x448] ;  /* 0x00011200ff027b82 */ /* 0x006e620000000800 */
[----:B-----5:R-:W-:Y:S01]  /*15b00*/  IMAD.IADD R0, R0, 0x1, -R6 ;  /* 0x0000000100007824 */ /* 0x020fe200078e0a06 */
[----:B------:R-:W-:Y:S01]  /*15b10*/  LOP3.LUT R23, R23, 0xfffffeff, RZ, 0xc0, !PT ;  /* 0xfffffeff17177812 */ /* 0x000fe200078ec0ff */
[----:B------:R-:W-:Y:S03]  /*15b20*/  BSSY B0, `(.L_x_2452) ;  /* 0x0000039000007945 */ /* 0x000fe60003800000 */
[----:B------:R2:W-:Y:S01]  /*15b30*/  STL [R1], R0 ;  /* 0x0000000001007387 */ /* 0x0005e20000100800 */
[----:B-1----:R-:W-:Y:S01]  /*15b40*/  ISETP.NE.AND P0, PT, R2, 0x1, PT ;  /* 0x000000010200780c */ /* 0x002fe20003f05270 */
[----:B------:R-:W-:-:S05]  /*15b50*/  IMAD.SHL.U32 R2, R17, 0x80, RZ ;  /* 0x0000008011027824 */ /* 0x000fca00078e00ff */
[----:B------:R-:W-:-:S07]  /*15b60*/  IADD3 R2, R2, 0x7f, RZ ;  /* 0x0000007f02027810 */ /* 0x000fce0007ffe0ff */
[----:B------:R-:W1:Y:S01]  /*15b70*/  @P0 LDC R3, c[0x0][0x44c] ;  /* 0x00011300ff030b82 */ /* 0x000e620000000800 */
[----:B------:R-:W-:-:S07]  /*15b80*/  @P0 LOP3.LUT R23, R23, 0x100, RZ, 0xfc, !PT ;  /* 0x0000010017170812 */ /* 0x000fce00078efcff */
[----:B0-----:R-:W0:Y:S01]  /*15b90*/  @P0 LDC R4, c[0x0][0x450] ;  /* 0x00011400ff040b82 */ /* 0x001e220000000800 */
[----:B-1----:R-:W-:-:S05]  /*15ba0*/  @P0 IMAD.HI.U32 R3, R2, R3, RZ ;  /* 0x0000000302030227 */ /* 0x002fca00078e00ff */
[----:B0-----:R-:W-:Y:S02]  /*15bb0*/  @P0 SHF.R.U32.HI R2, RZ, R4, R3 ;  /* 0x00000004ff020219 */ /* 0x001fe40000011603 */
[C---:B---3--:R-:W-:Y:S01]  /*15bc0*/  IADD3 R3, R0.reuse, 0x50, -R5 ;  /* 0x0000005000037810 */ /* 0x048fe20007ffe805 */
[----:B--2---:R-:W-:-:S04]  /*15bd0*/  VIADD R0, R0, 0x4f ;  /* 0x0000004f00007836 */ /* 0x004fc80000000000 */
[----:B------:R-:W-:-:S04]  /*15be0*/  IMAD.HI R0, R0, 0x66666667, RZ ;  /* 0x6666666700007827 */ /* 0x000fc800078e02ff */
[----:B------:R-:W-:Y:S01]  /*15bf0*/  IMAD.IADD R2, R3, 0x1, R2 ;  /* 0x0000000103027824 */ /* 0x000fe200078e0202 */
[----:B------:R-:W-:-:S03]  /*15c00*/  SHF.R.U32.HI R3, RZ, 0x1f, R0 ;  /* 0x0000001fff037819 */ /* 0x000fc60000011600 */
[----:B------:R-:W-:Y:S01]  /*15c10*/  IMAD.HI R2, R2, 0x66666667, RZ ;  /* 0x6666666702027827 */ /* 0x000fe200078e02ff */
[----:B------:R-:W-:-:S04]  /*15c20*/  LEA.HI.SX32 R0, R0, R3, 0x1b ;  /* 0x0000000300007211 */ /* 0x000fc800078fdaff */
[----:B------:R-:W-:-:S04]  /*15c30*/  SHF.R.U32.HI R3, RZ, 0x1f, R2 ;  /* 0x0000001fff037819 */ /* 0x000fc80000011602 */
[----:B------:R-:W-:Y:S02]  /*15c40*/  LEA.HI.SX32 R3, R2, R3, 0x1b ;  /* 0x0000000302037211 */ /* 0x000fe400078fdaff */
[----:B------:R-:W-:Y:S02]  /*15c50*/  LOP3.LUT R2, R18, 0xff000000, RZ, 0xc0, !PT ;  /* 0xff00000012027812 */ /* 0x000fe400078ec0ff */
[----:B------:R-:W-:Y:S02]  /*15c60*/  VIMNMX R0, R0, R3, PT ;  /* 0x0000000300007248 */ /* 0x000fe40003fe0100 */
[----:B------:R-:W-:Y:S02]  /*15c70*/  SHF.R.U32.HI R2, RZ, 0x8, R2 ;  /* 0x00000008ff027819 */ /* 0x000fe40000011602 */
[----:B------:R-:W-:Y:S02]  /*15c80*/  ISETP.GE.AND P0, PT, R0, 0x1, PT ;  /* 0x000000010000780c */ /* 0x000fe40003f06270 */
[----:B------:R-:W-:-:S04]  /*15c90*/  LOP3.LUT R3, R18, 0xff0000, RZ, 0xc0, !PT ;  /* 0x00ff000012037812 */ /* 0x000fc800078ec0ff */
[----:B------:R-:W-:Y:S01]  /*15ca0*/  LEA.HI R2, R3, R2, RZ, 0x10 ;  /* 0x0000000203027211 */ /* 0x000fe200078f80ff */
[----:B------:R-:W-:-:S03]  /*15cb0*/  IMAD.MOV.U32 R3, RZ, RZ, RZ ;  /* 0x000000ffff037224 */ /* 0x000fc600078e00ff */
[----:B------:R-:W-:-:S03]  /*15cc0*/  LOP3.LUT R4, R2, 0xff, RZ, 0xc0, !PT ;  /* 0x000000ff02047812 */ /* 0x000fc600078ec0ff */
[----:B------:R-:W-:Y:S05]  /*15cd0*/  @!P0 BRA `(.L_x_2453) ;  /* 0x0000000000748947 */ /* 0x000fea0003800000 */
        /* <DEDUP_REMOVED lines=10> */
[----:B------:R-:W0:Y:S02]  /*15d80*/  F2I.FTZ.U32.TRUNC.NTZ R3, R10 ;  /* 0x0000000a00037305 */ /* 0x000e24000021f000 */
[----:B0-----:R-:W-:-:S04]  /*15d90*/  IMAD.MOV R2, RZ, RZ, -R3 ;  /* 0x000000ffff027224 */ /* 0x001fc800078e0a03 */
[----:B------:R-:W-:Y:S02]  /*15da0*/  IMAD R8, R2, R7, RZ ;  /* 0x0000000702087224 */ /* 0x000fe400078e02ff */
[----:B------:R-:W-:-:S04]  /*15db0*/  IMAD.MOV.U32 R2, RZ, RZ, RZ ;  /* 0x000000ffff027224 */ /* 0x000fc800078e00ff */
        /* <DEDUP_REMOVED lines=12> */
[----:B------:R-:W-:-:S04]  /*15e80*/  IMAD.MOV.U32 R3, RZ, RZ, R8 ;  /* 0x000000ffff037224 */ /* 0x000fc800078e0008 */
[----:B------:R-:W-:Y:S01]  /*15e90*/  @!P2 IMAD.MOV R3, RZ, RZ, -R3 ;  /* 0x000000ffff03a224 */ /* 0x000fe200078e0a03 */
[----:B------:R-:W-:-:S07]  /*15ea0*/  @!P1 LOP3.LUT R3, RZ, R5, RZ, 0x33, !PT ;  /* 0x00000005ff039212 */ /* 0x000fce00078e33ff */
.L_x_2453:
[----:B------:R-:W-:Y:S05]  /*15eb0*/  BSYNC B0 ;  /* 0x0000000000007941 */ /* 0x000fea0003800000 */
.L_x_2452:
        /* <DEDUP_REMOVED lines=24> */
.L_x_2455:
        /* <DEDUP_REMOVED lines=20> */
.L_x_2458:
[----:B------:R-:W-:Y:S05]  /*16180*/  BSYNC B6 ;  /* 0x0000000000067941 */ /* 0x000fea0003800000 */
.L_x_2457:
        /* <DEDUP_REMOVED lines=20> */
.L_x_2461:
        /* <DEDUP_REMOVED lines=15> */
.L_x_2460:
[----:B------:R-:W-:Y:S05]  /*163c0*/  BSYNC B6 ;  /* 0x0000000000067941 */ /* 0x000fea0003800000 */
.L_x_2459:
[----:B------:R-:W-:Y:S01]  /*163d0*/  ULDC.64 UR4, c[0x0][0x9f8] ;  /* 0x00027e0000047ab9 */ /* 0x000fe20000000a00 */
[----:B------:R-:W0:Y:S01]  /*163e0*/  LDC R9, c[0x0][0x430] ;  /* 0x00010c00ff097b82 */ /* 0x000e220000000800 */
[----:B------:R-:W-:-:S04]  /*163f0*/  ISETP.NE.U32.AND P0, PT, RZ, UR4, PT ;  /* 0x00000004ff007c0c */ /* 0x000fc8000bf05070 */
[----:B------:R-:W-:-:S13]  /*16400*/  ISETP.NE.AND.EX P0, PT, RZ, UR5, PT, P0 ;  /* 0x00000005ff007c0c */ /* 0x000fda000bf05300 */
[----:B------:R-:W-:Y:S01]  /*16410*/  @P0 IADD3 R24, P1, R24, UR4, RZ ;  /* 0x0000000418180c10 */ /* 0x000fe2000ff3e0ff */
[----:B------:R-:W-:-:S03]  /*16420*/  ULDC UR4, c[0x0][0x2f4] ;  /* 0x0000bd0000047ab9 */ /* 0x000fc60000000800 */
[----:B------:R-:W-:-:S05]  /*16430*/  @P0 IADD3.X R25, R25, UR5, RZ, P1, !PT ;  /* 0x0000000519190c10 */ /* 0x000fca0008ffe4ff */
[----:B------:R1:W5:Y:S01]  /*16440*/  @P0 LDG.E R30, desc[UR38][R24.64] ;  /* 0x00000026181e0981 */ /* 0x000362000c1e1900 */
[----:B------:R-:W-:Y:S01]  /*16450*/  ISETP.GE.AND P0, PT, R32, UR4, PT ;  /* 0x0000000420007c0c */ /* 0x000fe2000bf06270 */
[----:B------:R-:W-:Y:S01]  /*16460*/  UMOV UR5, 0xffffffff ;  /* 0xffffffff00057882 */ /* 0x000fe20000000000 */
[----:B------:R-:W-:Y:S02]  /*16470*/  ISETP.GE.AND P2, PT, R37, UR4, PT ;  /* 0x0000000425007c0c */ /* 0x000fe4000bf46270 */
[----:B------:R-:W-:Y:S02]  /*16480*/  LOP3.LUT R23, R23, 0xffffffef, RZ, 0xc0, !PT ;  /* 0xffffffef17177812 */ /* 0x000fe400078ec0ff */
[----:B------:R-:W-:-:S07]  /*16490*/  ISETP.GE.AND P1, PT, R36, UR4, PT ;  /* 0x0000000424007c0c */ /* 0x000fce000bf26270 */
        /* <DEDUP_REMOVED lines=8> */
[----:B01----:R-:W-:Y:S06]  /*16520*/  BRA.DIV UR5, `(.L_x_2462) ;  /* 0x0000004a05007947 */ /* 0x003fec000b800000 */
.L_x_2532:
[----:B------:R-:W2:Y:S04]  /*16530*/  LDL R0, [R1+0x20] ;  /* 0x0000200001007983 */ /* 0x000ea80000100800 */
[----:B------:R-:W3:Y:S04]  /*16540*/  LDL R5, [R1] ;  /* 0x0000000001057983 */ /* 0x000ee80000100800 */
[----:B------:R-:W4:Y:S01]  /*16550*/  LDL R2, [R1+0x8] ;  /* 0x0000080001027983 */ /* 0x000f220000100800 */
[----:B------:R-:W0:Y:S01]  /*16560*/  S2R R3, SR_TID.X ;  /* 0x0000000000037919 */ /* 0x000e220000002100 */
[----:B------:R-:W1:Y:S01]  /*16570*/  S2R R8, SR_TID.X ;  /* 0x0000000000087919 */ /* 0x000e620000002100 */
[----:B------:R-:W-:-:S02]  /*16580*/  ISETP.NE.AND P1, PT, R9, 0x1, PT ;  /* 0x000000010900780c */ /* 0x000fc40003f25270 */
[----:B0-----:R-:W-:-:S04]  /*16590*/  LOP3.LUT R3, R3, 0x7f, RZ, 0xc0, !PT ;  /* 0x0000007f03037812 */ /* 0x001fc800078ec0ff */
[----:B------:R-:W-:Y:S01]  /*165a0*/  SHF.R.U32.HI R3, RZ, 0x3, R3 ;  /* 0x00000003ff037819 */ /* 0x000fe20000011603 */
[----:B-1----:R-:W-:-:S05]  /*165b0*/  IMAD.SHL.U32 R8, R8, 0x10, RZ ;  /* 0x0000001008087824 */ /* 0x002fca00078e00ff */
[----:B------:R-:W-:Y:S02]  /*165c0*/  LOP3.LUT R8, R3, 0x70, R8, 0xf8, !PT ;  /* 0x0000007003087812 */ /* 0x000fe400078ef808 */
[----:B------:R-:W0:Y:S01]  /*165d0*/  @P1 LDC R3, c[0x0][0x434] ;  /* 0x00010d00ff031b82 */ /* 0x000e220000000800 */
[----:B-----5:R-:W-:Y:S02]  /*165e0*/  SHF.R.S32.HI R10, RZ, 0x1f, R30 ;  /* 0x0000001fff0a7819 */ /* 0x020fe4000001141e */
[----:B------:R-:W-:-:S04]  /*165f0*/  LOP3.LUT R23, R23, 0xffffffbf, RZ, 0xc0, !PT ;  /* 0xffffffbf17177812 */ /* 0x000fc800078ec0ff */
[----:B------:R-:W-:Y:S01]  /*16600*/  @P1 LOP3.LUT R23, R23, 0x40, RZ, 0xfc, !PT ;  /* 0x0000004017171812 */ /* 0x000fe200078efcff */
[----:B------:R1:W-:Y:S03]  /*16610*/  STL [R1+0xc], R10 ;  /* 0x00000c0a01007387 */ /* 0x0003e60000100800 */
[----:B------:R-:W-:Y:S02]  /*16620*/  LOP3.LUT R23, R23, 0xffffffdf, RZ, 0xc0, !PT ;  /* 0xffffffdf17177812 */ /* 0x000fe400078ec0ff */
[----:B------:R-:W-:Y:S02]  /*16630*/  LOP3.LUT R25, R18, 0xffff, RZ, 0xc0, !PT ;  /* 0x0000ffff12197812 */ /* 0x000fe400078ec0ff */
[----:B--2---:R-:W-:Y:S02]  /*16640*/  IADD3 R26, R0, -0x1, RZ ;  /* 0xffffffff001a7810 */ /* 0x004fe40007ffe0ff */
[----:B------:R-:W2:Y:S03]  /*16650*/  @P1 LDC R0, c[0x0][0x438] ;  /* 0x00010e00ff001b82 */ /* 0x000ea60000000800 */
[----:B------:R-:W-:-:S05]  /*16660*/  IMAD R6, R26, 0x50, R8 ;  /* 0x000000501a067824 */ /* 0x000fca00078e0208 */
[C---:B---3--:R-:W-:Y:S01]  /*16670*/  ISETP.GE.AND P0, PT, R6.reuse, R5, PT ;  /* 0x000000050600720c */ /* 0x048fe20003f06270 */
[----:B----4-:R-:W-:-:S03]  /*16680*/  IMAD.IADD R6, R6, 0x1, R2 ;  /* 0x0000000106067824 */ /* 0x010fc600078e0202 */
[----:B------:R-:W-:Y:S01]  /*16690*/  ISETP.GT.U32.OR P0, PT, R8, 0x4f, P0 ;  /* 0x0000004f0800780c */ /* 0x000fe20000704470 */
[----:B0-----:R-:W-:-:S04]  /*166a0*/  @P1 IMAD.HI.U32 R3, R6, R3, RZ ;  /* 0x0000000306031227 */ /* 0x001fc800078e00ff */
[----:B------:R-:W-:Y:S01]  /*166b0*/  IMAD.MOV.U32 R7, RZ, RZ, R6 ;  /* 0x000000ffff077224 */ /* 0x000fe200078e0006 */
[----:B--2---:R-:W-:-:S07]  /*166c0*/  @P1 SHF.R.U32.HI R7, RZ, R0, R3 ;  /* 0x00000000ff071219 */ /* 0x004fce0000011603 */
        /* <DEDUP_REMOVED lines=8> */
[----:B0-----:R-:W-:-:S04]  /*16750*/  @!P0 LEA R2, P1, R4, R2, 0x2 ;  /* 0x0000000204028211 */ /* 0x001fc800078210ff */
[----:B------:R-:W-:Y:S01]  /*16760*/  @!P0 LEA.HI.X R3, R4, R3, R0, 0x2, P1 ;  /* 0x0000000304038211 */ /* 0x000fe200008f1400 */
[----:B------:R-:W-:-:S06]  /*16770*/  IMAD.MOV.U32 R0, RZ, RZ, RZ ;  /* 0x000000ffff007224 */ /* 0x000fcc00078e00ff */
[----:B------:R0:W5:Y:S02]  /*16780*/  @!P0 LDG.E R0, desc[UR38][R2.64] ;  /* 0x0000002602008981 */ /* 0x000164000c1e1900 */
[----:B0-----:R-:W-:-:S05]  /*16790*/  IMAD.U32 R2, RZ, RZ, UR36 ;  /* 0x00000024ff027e24 */ /* 0x001fca000f8e00ff */
[----:B------:R-:W-:Y:S02]  /*167a0*/  ISETP.NE.AND P2, PT, R2, 0x3, PT ;  /* 0x000000030200780c */ /* 0x000fe40003f45270 */
[----:B------:R-:W-:Y:S01]  /*167b0*/  ISETP.GT.U32.AND P0, PT, R8, 0x4f, PT ;  /* 0x0000004f0800780c */ /* 0x000fe20003f04070 */
[----:B------:R-:W-:-:S10]  /*167c0*/  IMAD.MOV R5, RZ, RZ, -R7 ;  /* 0x000000ffff057224 */ /* 0x000fd400078e0a07 */
[----:B------:R-:W-:-:S04]  /*167d0*/  @P2 LOP3.LUT R23, R23, 0x20, RZ, 0xfc, !PT ;  /* 0x0000002017172812 */ /* 0x000fc800078efcff */
[----:B------:R-:W-:Y:S01]  /*167e0*/  LOP3.LUT R23, R23, 0xfffffffe, RZ, 0xc0, !PT ;  /* 0xfffffffe17177812 */ /* 0x000fe200078ec0ff */
[----:B------:R-:W-:-:S03]  /*167f0*/  IMAD R4, R9, R5, R6 ;  /* 0x0000000509047224 */ /* 0x000fc600078e0206 */
[----:B------:R-:W-:Y:S01]  /*16800*/  @P0 LOP3.LUT R23, R23, 0x1, RZ, 0xfc, !PT ;  /* 0x0000000117170812 */ /* 0x000fe200078efcff */
[----:B-1----:R-:W-:Y:S06]  /*16810*/  @!P2 BRA `(.L_x_2463) ;  /* 0x000000000004a947 */ /* 0x002fec0003800000 */
[----:B------:R-:W-:Y:S01]  /*16820*/  BPT.TRAP 0x1 ;  /* 0x000000040000795c */ /* 0x000fe20000300000 */
.L_x_2463:
        /* <DEDUP_REMOVED lines=23> */
.L_x_2533:
[----:B------:R-:W-:Y:S05]  /*169a0*/  BSYNC B0 ;  /* 0x0000000000007941 */ /* 0x000fea0003800000 */
.L_x_2464:
        /* <DEDUP_REMOVED lines=74> */
.L_x_2545:
        /* <DEDUP_REMOVED lines=8> */
[----:B0-----:R-:W-:-:S04]  /*16ed0*/  LEA R2, P0, R32, R0, 0x1 ;  /* 0x0000000020027211 */ /* 0x001fc800078008ff */
[----:B--2---:R-:W-:-:S05]  /*16ee0*/  IADD3.X R3, RZ, R8, RZ, P0, !PT ;  /* 0x00000008ff037210 */ /* 0x004fca00007fe4ff */
[----:B------:R-:W-:Y:S01]  /*16ef0*/  @!PT LDS RZ, [RZ] ;  /* 0x00000000fffff984 */ /* 0x000fe20000000800 */
[----:B------:R-:W-:Y:S01]  /*16f00*/  @!PT LDS RZ, [RZ] ;  /* 0x00000000fffff984 */ /* 0x000fe20000000800 */
[----:B------:R-:W-:Y:S01]  /*16f10*/  @!PT LDS RZ, [RZ] ;  /* 0x00000000fffff984 */ /* 0x000fe20000000800 */
[----:B------:R1:W-:Y:S04]  /*16f20*/  LDGSTS.E.BYPASS.LTC128B.128 [R7+0x26400], desc[UR38][R2.64], !P4 ;  /* 0x2640000002077fae */ /* 0x0003e8000e101d66 */
[----:B------:R1:W-:Y:S04]  /*16f30*/  LDGSTS.E.BYPASS.LTC128B.128 [R7+0x28c00], desc[UR38][R2.64+0x80], !P3 ;  /* 0x28c0008002077fae */ /* 0x0003e8000d901d66 */
[----:B------:R1:W-:Y:S04]  /*16f40*/  LDGSTS.E.BYPASS.LTC128B.128 [R7+0x2b400], desc[UR38][R2.64+0x100], !P2 ;  /* 0x2b40010002077fae */ /* 0x0003e8000d101d66 */
[----:B------:R1:W-:Y:S02]  /*16f50*/  LDGSTS.E.BYPASS.LTC128B.128 [R7+0x2dc00], desc[UR38][R2.64+0x180], !P1 ;  /* 0x2dc0018002077fae */ /* 0x0003e4000c901d66 */
.L_x_2468:
[----:B------:R-:W-:Y:S05]  /*16f60*/  BSYNC B0 ;  /* 0x0000000000007941 */ /* 0x000fea0003800000 */
.L_x_2467:
[----:B------:R-:W-:Y:S01]  /*16f70*/  NOP ;  /* 0x0000000000007918 */ /* 0x000fe20000000000 */
[----:B------:R-:W-:-:S13]  /*16f80*/  PLOP3.LUT P0, PT, PT, PT, PT, 0x80, 0x0 ;  /* 0x000000000000781c */ /* 0x000fda0003f0f070 */
.L_x_2469:
        /* <DEDUP_REMOVED lines=10> */
.L_x_2470:
        /* <DEDUP_REMOVED lines=23> */
[----:B------:R-:W-:Y:S02]  /*171a0*/  IMAD.U32 R4, RZ, RZ, UR6 ;  /* 0x00000006ff047e24 */ /* 0x000fe4000f8e00ff */
[----:B------:R-:W0:Y:S01]  /*171b0*/  LDC.64 R2, c[0x4][R2] ;  /* 0x0100000002027b82 */ /* 0x000e220000000a00 */
[----:B---3--:R-:W-:Y:S02]  /*171c0*/  IMAD.U32 R5, RZ, RZ, UR7 ;  /* 0x00000007ff057e24 */ /* 0x008fe4000f8e00ff */
[----:B------:R-:W-:Y:S02]  /*171d0*/  IMAD.U32 R6, RZ, RZ, UR8 ;  /* 0x00000008ff067e24 */ /* 0x000fe4000f8e00ff */
[----:B------:R-:W-:-:S02]  /*171e0*/  IMAD.U32 R7, RZ, RZ, UR9 ;  /* 0x00000009ff077e24 */ /* 0x000fc4000f8e00ff */
[----:B------:R-:W-:Y:S02]  /*171f0*/  IMAD.U32 R10, RZ, RZ, UR4 ;  /* 0x00000004ff0a7e24 */ /* 0x000fe4000f8e00ff */
[----:B------:R-:W-:Y:S02]  /*17200*/  IMAD.U32 R11, RZ, RZ, UR5 ;  /* 0x00000005ff0b7e24 */ /* 0x000fe4000f8e00ff */
[----:B--2---:R-:W-:Y:S02]  /*17210*/  IMAD.MOV.U32 R8, RZ, RZ, 0x70 ;  /* 0x00000070ff087424 */ /* 0x004fe400078e00ff */
[----:B------:R-:W-:Y:S02]  /*17220*/  IMAD.MOV.U32 R12, RZ, RZ, 0x1 ;  /* 0x00000001ff0c7424 */ /* 0x000fe400078e00ff */
[----:B------:R-:W-:-:S07]  /*17230*/  IMAD.MOV.U32 R13, RZ, RZ, RZ ;  /* 0x000000ffff0d7224 */ /* 0x000fce00078e00ff */
[----:B------:R-:W-:-:S07]  /*17240*/  LEPC R20, `(.L_x_2472) ;  /* 0x000000001014794e */ /* 0x000fce0000000000 */
[----:B0-----:R-:W-:Y:S05]  /*17250*/  CALL.ABS.NOINC R2 ;  /* 0x0000000002007343 */ /* 0x001fea0003c00000 */
.L_x_2472:
[----:B------:R-:W-:Y:S05]  /*17260*/  BSYNC B6 ;  /* 0x0000000000067941 */ /* 0x000fea0003800000 */
.L_x_2471:
[----:B------:R-:W4:Y:S01]  /*17270*/  LDL.LU R2, [R1+0x28] ;  /* 0x0000280001027983 */ /* 0x000f220000300800 */
[----:B------:R-:W-:Y:S01]  /*17280*/  ULDC.64 UR6, c[0x0][0x2e0] ;  /* 0x0000b80000067ab9 */ /* 0x000fe20000000a00 */
[----:B------:R-:W-:Y:S01]  /*17290*/  IMAD.MOV.U32 R3, RZ, RZ, R35 ;  /* 0x000000ffff037224 */ /* 0x000fe200078e0023 */
[----:B------:R-:W-:Y:S01]  /*172a0*/  ULDC.64 UR4, c[0x0][0x2d8] ;  /* 0x0000b60000047ab9 */ /* 0x000fe20000000a00 */
[----:B------:R-:W2:Y:S04]  /*172b0*/  LDL.LU.64 R20, [R1+0x18] ;  /* 0x0000180001147983 */ /* 0x000ea80000300a00 */
[----:B------:R0:W5:Y:S01]  /*172c0*/  LDL R9, [R1+0x10] ;  /* 0x0000100001097983 */ /* 0x0001620000100800 */
[----:B----4-:R-:W-:Y:S02]  /*172d0*/  IMAD.MOV.U32 R0, RZ, RZ, R2 ;  /* 0x000000ffff007224 */ /* 0x010fe400078e0002 */
[----:B--2---:R-:W-:Y:S01]  /*172e0*/  IMAD.MOV.U32 R2, RZ, RZ, R20 ;  /* 0x000000ffff027224 */ /* 0x004fe200078e0014 */
[----:B------:R-:W1:Y:S01]  /*172f0*/  LDC R21, c[0x0][0x448] ;  /* 0x00011200ff157b82 */ /* 0x000e620000000800 */
[----:B------:R-:W2:Y:S01]  /*17300*/  S2R R20, SR_TID.X ;  /* 0x0000000000147919 */ /* 0x000ea20000002100 */
[----:B------:R-:W-:-:S02]  /*17310*/  IMAD R4, R0, UR6, RZ ;  /* 0x0000000600047c24 */ /* 0x000fc4000f8e02ff */
[----:B------:R-:W-:-:S04]  /*17320*/  IMAD.WIDE.U32 R2, R25, UR4, R2 ;  /* 0x0000000419027c25 */ /* 0x000fc8000f8e0002 */
[----:B------:R-:W-:Y:S01]  /*17330*/  IMAD R3, R25, UR5, R3 ;  /* 0x0000000519037c24 */ /* 0x000fe2000f8e0203 */
[----:B------:R-:W-:Y:S01]  /*17340*/  ULDC.64 UR4, c[0x0][0x2d0] ;  /* 0x0000b40000047ab9 */ /* 0x000fe20000000a00 */
[C---:B------:R-:W-:Y:S02]  /*17350*/  IMAD R4, R29.reuse, UR7, R4 ;  /* 0x000000071d047c24 */ /* 0x040fe4000f8e0204 */
[----:B------:R-:W-:Y:S01]  /*17360*/  IMAD.WIDE.U32 R2, R29, UR6, R2 ;  /* 0x000000061d027c25 */ /* 0x000fe2000f8e0002 */
[----:B-1----:R-:W-:Y:S02]  /*17370*/  ISETP.NE.AND P6, PT, R21, 0x1, PT ;  /* 0x000000011500780c */ /* 0x002fe40003fc5270 */
[----:B--2---:R-:W-:-:S04]  /*17380*/  LOP3.LUT R20, R20, 0x7f, RZ, 0xc0, !PT ;  /* 0x0000007f14147812 */ /* 0x004fc800078ec0ff */
[----:B------:R-:W-:-:S07]  /*17390*/  SHF.R.U32.HI R21, RZ, 0x3, R20 ;  /* 0x00000003ff157819 */ /* 0x000fce0000011614 */
[----:B------:R-:W1:Y:S01]  /*173a0*/  @P6 LDC R7, c[0x0][0x44c] ;  /* 0x00011300ff076b82 */ /* 0x000e620000000800 */
[----:B------:R-:W2:Y:S07]  /*173b0*/  S2R R20, SR_TID.X ;  /* 0x0000000000147919 */ /* 0x000eae0000002100 */
[----:B---3--:R-:W3:Y:S01]  /*173c0*/  @P6 LDC R5, c[0x0][0x450] ;  /* 0x00011400ff056b82 */ /* 0x008ee20000000800 */
[----:B--2---:R-:W-:-:S05]  /*173d0*/  IMAD.SHL.U32 R20, R20, 0x10, RZ ;  /* 0x0000001014147824 */ /* 0x004fca00078e00ff */
[----:B------:R-:W-:-:S05]  /*173e0*/  LOP3.LUT R20, R21, 0x70, R20, 0xf8, !PT ;  /* 0x0000007015147812 */ /* 0x000fca00078ef814 */
[----:B------:R-:W-:-:S04]  /*173f0*/  IMAD R6, R17, 0x80, R20 ;  /* 0x0000008011067824 */ /* 0x000fc800078e0214 */
[----:B-1----:R-:W-:-:S04]  /*17400*/  @P6 IMAD.HI.U32 R7, R6, R7, RZ ;  /* 0x0000000706076227 */ /* 0x002fc800078e00ff */
[----:B------:R-:W-:Y:S01]  /*17410*/  IMAD.MOV.U32 R0, RZ, RZ, R6 ;  /* 0x000000ffff007224 */ /* 0x000fe200078e0006 */
[----:B---3--:R-:W-:Y:S02]  /*17420*/  @P6 SHF.R.U32.HI R0, RZ, R5, R7 ;  /* 0x00000005ff006219 */ /* 0x008fe40000011607 */
[----:B------:R-:W1:Y:S01]  /*17430*/  LDC R5, c[0x0][0x448] ;  /* 0x00011200ff057b82 */ /* 0x000e620000000800 */
[----:B------:R-:W-:Y:S02]  /*17440*/  IMAD.IADD R3, R3, 0x1, R4 ;  /* 0x0000000103037824 */ /* 0x000fe400078e0204 */
[----:B------:R-:W-:Y:S01]  /*17450*/  IMAD.MOV R4, RZ, RZ, -R0 ;  /* 0x000000ffff047224 */ /* 0x000fe200078e0a00 */
[----:B------:R-:W2:Y:S01]  /*17460*/  S2R R20, SR_TID.X ;  /* 0x0000000000147919 */ /* 0x000ea20000002100 */
[----:B------:R-:W-:-:S04]  /*17470*/  IMAD.WIDE.U32 R2, R0, UR4, R2 ;  /* 0x0000000400027c25 */ /* 0x000fc8000f8e0002 */
[----:B-1----:R-:W-:Y:S01]  /*17480*/  IMAD R4, R5, R4, R6 ;  /* 0x0000000405047224 */ /* 0x002fe200078e0206 */
[----:B------:R-:W-:-:S05]  /*17490*/  SHF.R.S32.HI R6, RZ, 0x1f, R0 ;  /* 0x0000001fff067819 */ /* 0x000fca0000011400 */
        /* <DEDUP_REMOVED lines=10> */
[----:B------:R-:W-:Y:S01]  /*17540*/  ULDC UR4, c[0x0][0x2b8] ;  /* 0x0000ae0000047ab9 */ /* 0x000fe20000000800 */
[----:B------:R-:W-:Y:S02]  /*17550*/  IADD3 R3, R3, R0, RZ ;  /* 0x0000000003037210 */ /* 0x000fe40007ffe0ff */
[----:B--2---:R-:W-:Y:S02]  /*17560*/  LOP3.LUT R20, R20, 0x7f, RZ, 0xc0, !PT ;  /* 0x0000007f14147812 */ /* 0x004fe400078ec0ff */
[----:B------:R-:W-:Y:S01]  /*17570*/  LEA.HI.X R0, R2, UR5, R3, 0x1, P0 ;  /* 0x0000000502007c11 */ /* 0x000fe200080f0c03 */
[----:B------:R-:W-:Y:S01]  /*17580*/  UMOV UR5, 0xffffffff ;  /* 0xffffffff00057882 */ /* 0x000fe20000000000 */
[----:B------:R-:W-:-:S02]  /*17590*/  ISETP.GE.AND P4, PT, R32, UR4, PT ;  /* 0x0000000420007c0c */ /* 0x000fc4000bf86270 */
[----:B------:R-:W-:Y:S02]  /*175a0*/  ISETP.GE.AND P3, PT, R37, UR4, PT ;  /* 0x0000000425007c0c */ /* 0x000fe4000bf66270 */
[----:B------:R-:W-:Y:S02]  /*175b0*/  ISETP.GE.AND P2, PT, R36, UR4, PT ;  /* 0x0000000424007c0c */ /* 0x000fe4000bf46270 */
[----:B------:R-:W-:Y:S02]  /*175c0*/  ISETP.GE.AND P1, PT, R34, UR4, PT ;  /* 0x0000000422007c0c */ /* 0x000fe4000bf26270 */
[----:B------:R-:W-:Y:S01]  /*175d0*/  SHF.R.U32.HI R8, RZ, 0x3, R20 ;  /* 0x00000003ff087819 */ /* 0x000fe20000011614 */
[----:B0-----:R-:W-:Y:S10]  /*175e0*/  BRA.DIV UR5, `(.L_x_2473) ;  /* 0x0000003e05dc7947 */ /* 0x001ff4000b800000 */
[----:B------:R-:W0:Y:S01]  /*175f0*/  SHFL.IDX PT, R14, R4, RZ, 0x181f ;  /* 0x00181fff040e7589 */ /* 0x000e2200000e0000 */
[----:B-----5:R-:W-:Y:S02]  /*17600*/  IMAD R5, R9, R5, RZ ;  /* 0x0000000509057224 */ /* 0x020fe400078e02ff */
[----:B------:R-:W-:Y:S01]  /*17610*/  IMAD R17, R17, 0x80, R8 ;  /* 0x0000008011117824 */ /* 0x000fe200078e0208 */
        /* <DEDUP_REMOVED lines=63> */
[----:B-1----:R-:W-:Y:S01]  /*17a10*/  @!P0 IMAD.X R7, RZ, RZ, R2, P5 ;  /* 0x000000ffff078224 */ /* 0x002fe200028e0602 */
[----:B------:R-:W-:Y:S02]  /*17a20*/  @!P0 MOV R2, R14 ;  /* 0x0000000e00028202 */ /* 0x000fe40000000f00 */
[----:B------:R-:W0:Y:S01]  /*17a30*/  SHFL.IDX PT, R14, R4, 0x6, 0x181f ;  /* 0x00d81f00040e7f89 */ /* 0x000e2200000e0000 */
[----:B------:R-:W-:-:S05]  /*17a40*/  @!P0 IMAD.MOV.U32 R3, RZ, RZ, R7 ;  /* 0x000000ffff038224 */ /* 0x000fca00078e0007 */
        /* <DEDUP_REMOVED lines=16> */
.L_x_2562:
        /* <DEDUP_REMOVED lines=13> */
.L_x_2475:
[----:B------:R-:W-:Y:S05]  /*17c20*/  BSYNC B0 ;  /* 0x0000000000007941 */ /* 0x000fea0003800000 */
.L_x_2474:
[----:B------:R-:W-:Y:S01]  /*17c30*/  NOP ;  /* 0x0000000000007918 */ /* 0x000fe20000000000 */
[----:B------:R-:W-:-:S13]  /*17c40*/  PLOP3.LUT P0, PT, PT, PT, PT, 0x80, 0x0 ;  /* 0x000000000000781c */ /* 0x000fda0003f0f070 */
.L_x_2476:
        /* <DEDUP_REMOVED lines=8> */
[----:B--2---:R-:W-:-:S05]  /*17cd0*/  VIADD R3, R3, 0x1 ;  /* 0x0000000103037836 */ /* 0x004fca0000000000 */
[----:B------:R-:W-:Y:S01]  /*17ce0*/  LEA.HI R0, R3, R3, RZ, 0x1 ;  /* 0x0000000303007211 */ /* 0x000fe200078f08ff */
[----:B------:R0:W-:Y:S03]  /*17cf0*/  STL [R1+0x24], R3 ;  /* 0x0000240301007387 */ /* 0x0001e60000100800 */
[----:B------:R-:W-:-:S05]  /*17d00*/  LOP3.LUT R0, R0, 0xfffffffe, RZ, 0xc0, !PT ;  /* 0xfffffffe00007812 */ /* 0x000fca00078ec0ff */
[----:B0-----:R-:W-:Y:S02]  /*17d10*/  IMAD.IADD R3, R3, 0x1, -R0 ;  /* 0x0000000103037824 */ /* 0x001fe400078e0a00 */
[----:B---3--:R-:W-:-:S03]  /*17d20*/  VIADD R0, R2, 0xfffffffe ;  /* 0xfffffffe02007836 */ /* 0x008fc60000000000 */
[----:B------:R-:W-:Y:S01]  /*17d30*/  SHF.L.U32 R3, R3, 0x1f, RZ ;  /* 0x0000001f03037819 */ /* 0x000fe200000006ff */
[----:B------:R-:W-:Y:S01]  /*17d40*/  NOP ;  /* 0x0000000000007918 */ /* 0x000fe20000000000 */
[----:B------:R0:W-:Y:S01]  /*17d50*/  SYNCS.ARRIVE.TRANS64.A1T0 RZ, [R22+URZ+0x38800], RZ ;  /* 0x038800ff16ff79a7 */ /* 0x0001e2000810003f */
[----:B------:R-:W-:Y:S01]  /*17d60*/  BSSY B0, `(.L_x_2477) ;  /* 0x0000003000007945 */ /* 0x000fe20003800000 */
[----:B------:R-:W2:Y:S03]  /*17d70*/  SYNCS.PHASECHK.TRANS64.TRYWAIT P0, [R22+URZ+0x38820], R3 ;  /* 0x03882003160075a7 */ /* 0x000ea6000800017f */
[----:B0-2---:R-:W-:Y:S05]  /*17d80*/  @!P0 BRA `(.L_x_2478) ;  /* 0x0000004000ac8947 */ /* 0x005fea0003800000 */
.L_x_2563:
[----:B------:R-:W-:Y:S05]  /*17d90*/  BSYNC B0 ;  /* 0x0000000000007941 */ /* 0x000fea0003800000 */
.L_x_2477:
        /* <DEDUP_REMOVED lines=12> */
.L_x_2493:
        /* <DEDUP_REMOVED lines=38> */
[----:B------:R-:W-:Y:S02]  /*180c0*/  SEL R27, R27, RZ, P0 ;  /* 0x000000ff1b1b7207 */ /* 0x000fe40000000000 */
[----:B------:R-:W-:Y:S02]  /*180d0*/  MOV R26, R0 ;  /* 0x00000000001a7202 */ /* 0x000fe40000000f00 */
[----:B------:R-:W-:Y:S01]  /*180e0*/  LOP3.LUT R28, R17, R28, RZ, 0x3c, !PT ;  /* 0x0000001c111c7212 */ /* 0x000fe200078e3cff */
[----:B0-----:R-:W-:Y:S06]  /*180f0*/  @!P5 BRA `(.L_x_2481) ;  /* 0x000000000004d947 */ /* 0x001fec0003800000 */
[----:B------:R-:W-:Y:S01]  /*18100*/  BPT.TRAP 0x1 ;  /* 0x000000040000795c */ /* 0x000fe20000300000 */
.L_x_2481:
[----:B------:R-:W-:Y:S01]  /*18110*/  IMAD R6, R27, 0x8, R22 ;  /* 0x000000081b067824 */ /* 0x000fe200078e0216 */
[----:B------:R-:W-:Y:S01]  /*18120*/  SHF.L.U32 R3, R28, 0x1f, RZ ;  /* 0x0000001f1c037819 */ /* 0x000fe200000006ff */
[----:B------:R-:W-:Y:S03]  /*18130*/  BSSY B1, `(.L_x_2482) ;  /* 0x0000003000017945 */ /* 0x000fe60003800000 */
[----:B------:R-:W0:Y:S02]  /*18140*/  SYNCS.PHASECHK.TRANS64.TRYWAIT P0, [R6+URZ+0x38840], R3 ;  /* 0x03884003060075a7 */ /* 0x000e24000800017f */
[----:B0-----:R-:W-:Y:S05]  /*18150*/  @!P0 BRA `(.L_x_2483) ;  /* 0x0000003c00cc8947 */ /* 0x001fea0003800000 */
.L_x_2564:
[----:B------:R-:W-:Y:S05]  /*18160*/  BSYNC B1 ;  /* 0x0000000000017941 */ /* 0x000fea0003800000 */
.L_x_2482:
        /* <DEDUP_REMOVED lines=67> */
.L_x_2576:
        /* <DEDUP_REMOVED lines=17> */
.L_x_2485:
        /* <DEDUP_REMOVED lines=10> */
.L_x_2486:
[----:B------:R2:W-:Y:S01]  /*18750*/  SYNCS.ARRIVE.TRANS64.A1T0 RZ, [R6+URZ+0x38830], RZ ;  /* 0x038830ff06ff79a7 */ /* 0x0005e2000810003f */
[----:B------:R-:W-:Y:S05]  /*18760*/  @!P6 BRA `(.L_x_2487) ;  /* 0x000000000004e947 */ /* 0x000fea0003800000 */
[----:B------:R-:W-:Y:S01]  /*18770*/  BPT.TRAP 0x1 ;  /* 0x000000040000795c */ /* 0x000fe20000300000 */
.L_x_2487:
[----:B-1----:R-:W-:Y:S01]  /*18780*/  SHF.L.U32 R2, R17, 0x1f, RZ ;  /* 0x0000001f11027819 */ /* 0x002fe200000006ff */
[----:B--2---:R-:W-:Y:S01]  /*18790*/  IMAD R6, R7, 0x8, R22 ;  /* 0x0000000807067824 */ /* 0x004fe200078e0216 */
[----:B------:R-:W-:Y:S03]  /*187a0*/  BSSY B1, `(.L_x_2488) ;  /* 0x0000003000017945 */ /* 0x000fe60003800000 */
[----:B------:R-:W1:Y:S02]  /*187b0*/  SYNCS.PHASECHK.TRANS64.TRYWAIT P0, [R6+URZ+0x38860], R2 ;  /* 0x03886002060075a7 */ /* 0x000e64000800017f */
[----:B-1----:R-:W-:Y:S05]  /*187c0*/  @!P0 BRA `(.L_x_2489) ;  /* 0x0000004000088947 */ /* 0x002fea0003800000 */
.L_x_2577:
[----:B------:R-:W-:Y:S05]  /*187d0*/  BSYNC B1 ;  /* 0x0000000000017941 */ /* 0x000fea0003800000 */
.L_x_2488:
        /* <DEDUP_REMOVED lines=60> */
.L_x_2589:
        /* <DEDUP_REMOVED lines=28> */
[----:B------:R-:W-:-:S04]  /*18d60*/  LEA R18, P0, R2, UR6, 0x1 ;  /* 0x0000000602127c11 */ /* 0x000fc8000f8008ff */
[----:B------:R-:W-:Y:S02]  /*18d70*/  LEA.HI.X R24, R2, UR7, R3, 0x1, P0 ;  /* 0x0000000702187c11 */ /* 0x000fe400080f0c03 */
[----:B------:R-:W-:-:S13]  /*18d80*/  PLOP3.LUT P0, PT, PT, PT, PT, 0x80, 0x0 ;  /* 0x000000000000781c */ /* 0x000fda0003f0f070 */
.L_x_2491:
        /* <DEDUP_REMOVED lines=10> */
.L_x_2492:
        /* <DEDUP_REMOVED lines=8> */
.L_x_2480:
[----:B------:R-:W-:Y:S05]  /*18eb0*/  BSYNC B0 ;  /* 0x0000000000007941 */ /* 0x000fea0003800000 */
.L_x_2479:
        /* <DEDUP_REMOVED lines=8> */
[----:B------:R-:W2:Y:S02]  /*18f40*/  FLO.U32 R0, UR4 ;  /* 0x0000000400007d00 */ /* 0x000ea400080e0000 */
[----:B--2---:R-:W-:-:S06]  /*18f50*/  ISETP.EQ.U32.AND P0, PT, R0, R5, PT ;  /* 0x000000050000720c */ /* 0x004fcc0003f02070 */
[----:B------:R-:W0:Y:S07]  /*18f60*/  POPC R5, UR4 ;  /* 0x0000000400057d09 */ /* 0x000e2e0008000000 */
[----:B0-----:R-:W2:Y:S01]  /*18f70*/  @P0 ATOMG.E.ADD.STRONG.GPU PT, R3, desc[UR38][R2.64], R5 ;  /* 0x00000005020309a8 */ /* 0x001ea200081ee1e6 */
[----:B------:R-:W0:Y:S02]  /*18f80*/  S2R R4, SR_LTMASK ;  /* 0x0000000000047919 */ /* 0x000e240000003900 */
[----:B0-----:R-:W-:-:S04]  /*18f90*/  LOP3.LUT R4, R4, UR4, RZ, 0xc0, !PT ;  /* 0x0000000404047c12 */ /* 0x001fc8000f8ec0ff */
[----:B------:R-:W0:Y:S01]  /*18fa0*/  POPC R7, R4 ;  /* 0x0000000400077309 */ /* 0x000e220000000000 */
[----:B--2---:R-:W0:Y:S02]  /*18fb0*/  SHFL.IDX PT, R0, R3, R0, 0x1f ;  /* 0x00001f0003007589 */ /* 0x004e2400000e0000 */
[----:B0-----:R-:W-:-:S07]  /*18fc0*/  IADD3 R16, R0, UR37, R7 ;  /* 0x0000002500107c10 */ /* 0x001fce000fffe007 */
.L_x_2495:
[----:B------:R-:W-:Y:S05]  /*18fd0*/  BSYNC B0 ;  /* 0x0000000000007941 */ /* 0x000fea0003800000 */
.L_x_2494:
[----:B------:R-:W-:-:S13]  /*18fe0*/  LOP3.LUT P0, RZ, R23, 0x20, RZ, 0xc0, !PT ;  /* 0x0000002017ff7812 */ /* 0x000fda000780c0ff */
[----:B------:R-:W-:Y:S05]  /*18ff0*/  @!P0 BRA `(.L_x_2496) ;  /* 0x0000000000048947 */ /* 0x000fea0003800000 */
[----:B------:R-:W-:Y:S01]  /*19000*/  BPT.TRAP 0x1 ;  /* 0x000000040000795c */ /* 0x000fe20000300000 */
.L_x_2496:
[----:B------:R-:W2:Y:S01]  /*19010*/  LDL.LU R0, [R1] ;  /* 0x0000000001007983 */ /* 0x000ea20000300800 */
[----:B------:R-:W-:Y:S01]  /*19020*/  IMAD R4, R27, 0x8, R22 ;  /* 0x000000081b047824 */ /* 0x000fe200078e0216 */
[----:B0-----:R-:W-:Y:S01]  /*19030*/  SHF.L.U32 R3, R28, 0x1f, RZ ;  /* 0x0000001f1c037819 */ /* 0x001fe200000006ff */
[----:B------:R-:W-:Y:S03]  /*19040*/  BSSY B0, `(.L_x_2497) ;  /* 0x0000004000007945 */ /* 0x000fe60003800000 */
[----:B------:R-:W0:Y:S01]  /*19050*/  SYNCS.PHASECHK.TRANS64.TRYWAIT P0, [R4+URZ+0x38860], R3 ;  /* 0x03886003040075a7 */ /* 0x000e22000800017f */
[----:B--2---:R-:W-:Y:S01]  /*19060*/  IMAD R5, R26, -0x50, R0 ;  /* 0xffffffb01a057824 */ /* 0x004fe200078e0200 */
[----:B0-----:R-:W-:Y:S06]  /*19070*/  @!P0 BRA `(.L_x_2498) ;  /* 0x0000003c00c88947 */ /* 0x001fec0003800000 */
.L_x_2590:
[----:B------:R-:W-:Y:S05]  /*19080*/  BSYNC B0 ;  /* 0x0000000000007941 */ /* 0x000fea0003800000 */
.L_x_2497:
        /* <DEDUP_REMOVED lines=64> */
.L_x_2602:
        /* <DEDUP_REMOVED lines=15> */
.L_x_2500:
        /* <DEDUP_REMOVED lines=10> */
.L_x_2501:
[----:B------:R1:W-:Y:S01]  /*19620*/  SYNCS.ARRIVE.TRANS64.A1T0 RZ, [R4+URZ+0x38850], RZ ;  /* 0x038850ff04ff79a7 */ /* 0x0003e2000810003f */
[----:B------:R-:W-:-:S05]  /*19630*/  VIADD R27, R27, 0x1 ;  /* 0x000000011b1b7836 */ /* 0x000fca0000000000 */
[----:B------:R-:W-:-:S04]  /*19640*/  ISETP.NE.AND P0, PT, R27, 0x2, PT ;  /* 0x000000021b00780c */ /* 0x000fc80003f05270 */
[----:B0-----:R-:W-:Y:S02]  /*19650*/  SEL R3, RZ, 0x1, P0 ;  /* 0x00000001ff037807 */ /* 0x001fe40000000000 */
[----:B------:R-:W-:Y:S02]  /*19660*/  SEL R27, R27, RZ, P0 ;  /* 0x000000ff1b1b7207 */ /* 0x000fe40000000000 */
[----:B-1----:R-:W-:-:S07]  /*19670*/  LOP3.LUT R28, R28, R3, RZ, 0x3c, !PT ;  /* 0x000000031c1c7212 */ /* 0x002fce00078e3cff */
.L_x_2456:
[----:B------:R-:W-:Y:S05]  /*19680*/  BSYNC B7 ;  /* 0x0000000000077941 */ /* 0x000fea0003800000 */
.L_x_2454:
        /* <DEDUP_REMOVED lines=8> */
[----:B------:R1:W2:Y:S01]  /*19710*/  LDS.128 R16, [R22+0x388d0] ;  /* 0x0388d00016107984 */ /* 0x0002a20000000c00 */
[----:B------:R-:W-:Y:S06]  /*19720*/  BAR.ARV 0x4, 0x180 ;  /* 0x0106000000007b1d */ /* 0x000fec0000002000 */
[----:B------:R-:W-:Y:S05]  /*19730*/  BRA `(.L_x_2503) ;  /* 0x0000000c00d47947 */ /* 0x000fea0003800000 */
.L_x_2502:
        /* <DEDUP_REMOVED lines=43> */
.L_x_2612:
[----:B------:R-:W-:Y:S02]  /*199f0*/  ULDC UR4, c[0x0][0xc38] ;  /* 0x00030e0000047ab9 */ /* 0x000fe40000000800 */
[----:B------:R-:W-:-:S04]  /*19a00*/  IMAD.U32 R5, RZ, RZ, UR4 ;  /* 0x00000004ff057e24 */ /* 0x000fc8000f8e00ff */
[----:B-1----:R-:W-:-:S04]  /*19a10*/  IMAD R14, R14, R5, RZ ;  /* 0x000000050e0e7224 */ /* 0x002fc800078e02ff */
[----:B------:R-:W-:-:S05]  /*19a20*/  IMAD.IADD R7, R7, 0x1, R14 ;  /* 0x0000000107077824 */ /* 0x000fca00078e020e */
[----:B------:R-:W-:-:S13]  /*19a30*/  ISETP.GT.AND P6, PT, R7, R0, PT ;  /* 0x000000000700720c */ /* 0x000fda0003fc4270 */
[----:B------:R-:W-:Y:S05]  /*19a40*/  @P6 BRA `(.L_x_2505) ;  /* 0x0000000000a46947 */ /* 0x000fea0003800000 */
.L_x_2508:
        /* <DEDUP_REMOVED lines=35> */
.L_x_2620:
[----:B------:R-:W-:Y:S02]  /*19c80*/  ULDC UR4, c[0x0][0xc38] ;  /* 0x00030e0000047ab9 */ /* 0x000fe40000000800 */
[----:B------:R-:W-:-:S04]  /*19c90*/  IMAD.U32 R5, RZ, RZ, UR4 ;  /* 0x00000004ff057e24 */ /* 0x000fc8000f8e00ff */
[----:B-1----:R-:W-:-:S04]  /*19ca0*/  IMAD R14, R14, R5, RZ ;  /* 0x000000050e0e7224 */ /* 0x002fc800078e02ff */
[----:B------:R-:W-:-:S05]  /*19cb0*/  IMAD.IADD R7, R14, 0x1, R7 ;  /* 0x000000010e077824 */ /* 0x000fca00078e0207 */
[----:B------:R-:W-:-:S13]  /*19cc0*/  ISETP.GT.AND P6, PT, R7, R0, PT ;  /* 0x000000000700720c */ /* 0x000fda0003fc4270 */
[----:B------:R-:W-:Y:S05]  /*19cd0*/  @!P6 BRA `(.L_x_2508) ;  /* 0xfffffffc005ce947 */ /* 0x000fea000383ffff */
.L_x_2505:
        /* <DEDUP_REMOVED lines=10> */
.L_x_2625:
[----:B------:R-:W-:-:S13]  /*19d80*/  ISETP.NE.AND P0, PT, R3, RZ, PT ;  /* 0x000000ff0300720c */ /* 0x000fda0003f05270 */
[----:B------:R-:W-:Y:S05]  /*19d90*/  @!P0 BRA `(.L_x_2510) ;  /* 0x0000000000108947 */ /* 0x000fea0003800000 */
[----:B------:R-:W-:Y:S01]  /*19da0*/  UMOV UR4, 0xffffffff ;  /* 0xffffffff00047882 */ /* 0x000fe20000000000 */
[----:B-1----:R-:W-:Y:S02]  /*19db0*/  VIADD R12, R12, 0xffffffff ;  /* 0xffffffff0c0c7836 */ /* 0x002fe40000000000 */
[----:B------:R-:W-:Y:S05]  /*19dc0*/  BRA.DIV UR4, `(.L_x_2511) ;  /* 0x0000004204dc7947 */ /* 0x000fea000b800000 */
[----:B------:R4:W1:Y:S02]  /*19dd0*/  SHFL.IDX PT, R6, R2, R12, 0x1f ;  /* 0x00001f0c02067589 */ /* 0x00086400000e0000 */
.L_x_2510:
        /* <DEDUP_REMOVED lines=13> */
[----:B0-----:R-:W-:Y:S01]  /*19eb0*/  MOV R2, RZ ;  /* 0x000000ff00027202 */ /* 0x001fe20000000f00 */
        /* <DEDUP_REMOVED lines=45> */
.L_x_2512:
        /* <DEDUP_REMOVED lines=60> */
.L_x_2513:
[----:B------:R-:W-:-:S05]  /*1a550*/  LOP3.LUT R2, RZ, R2, RZ, 0x33, !PT ;  /* 0x00000002ff027212 */ /* 0x000fca00078e33ff */
[----:B------:R-:W-:Y:S01]  /*1a560*/  IMAD.IADD R17, R17, 0x1, R2 ;  /* 0x0000000111117824 */ /* 0x000fe200078e0202 */
[----:B------:R-:W-:Y:S06]  /*1a570*/  BRA `(.L_x_2514) ;  /* 0x00000000001c7947 */ /* 0x000fec0003800000 */
.L_x_2506:
[----:B------:R-:W-:Y:S01]  /*1a580*/  UMOV UR4, URZ ;  /* 0x0000003f00047c82 */ /* 0x000fe20008000000 */
[----:B------:R-:W-:Y:S01]  /*1a590*/  UMOV UR5, URZ ;  /* 0x0000003f00057c82 */ /* 0x000fe20008000000 */
[----:B------:R-:W-:Y:S01]  /*1a5a0*/  ULDC UR6, c[0x0][0xc3c] ;  /* 0x00030f0000067ab9 */ /* 0x000fe20000000800 */
[----:B------:R-:W-:Y:S02]  /*1a5b0*/  IMAD.MOV.U32 R16, RZ, RZ, R0 ;  /* 0x000000ffff107224 */ /* 0x000fe400078e0000 */
[----:B------:R-:W-:Y:S02]  /*1a5c0*/  IMAD.U32 R17, RZ, RZ, UR4 ;  /* 0x00000004ff117e24 */ /* 0x000fe4000f8e00ff */
[----:B------:R-:W-:Y:S02]  /*1a5d0*/  IMAD.U32 R18, RZ, RZ, UR5 ;  /* 0x00000005ff127e24 */ /* 0x000fe4000f8e00ff */
[----:B------:R-:W-:-:S07]  /*1a5e0*/  IMAD.U32 R19, RZ, RZ, UR6 ;  /* 0x00000006ff137e24 */ /* 0x000fce000f8e00ff */
.L_x_2514:
        /* <DEDUP_REMOVED lines=10> */
.L_x_2503:
[----:B------:R-:W-:Y:S02]  /*1a690*/  ULDC UR4, c[0x0][0xc3c] ;  /* 0x00030f0000047ab9 */ /* 0x000fe40000000800 */
[----:B--2---:R-:W-:-:S13]  /*1a6a0*/  ISETP.GE.AND P0, PT, R19, UR4, PT ;  /* 0x0000000413007c0c */ /* 0x004fda000bf06270 */
[----:B------:R-:W-:Y:S05]  /*1a6b0*/  @!P0 BRA `(.L_x_2515) ;  /* 0xffffffac00fc8947 */ /* 0x000fea000383ffff */
[----:B------:R-:W-:Y:S05]  /*1a6c0*/  BSYNC B8 ;  /* 0x0000000000087941 */ /* 0x000fea0003800000 */
.L_x_2448:
[----:B------:R-:W2:Y:S01]  /*1a6d0*/  LDL.LU R0, [R1+0x24] ;  /* 0x0000240001007983 */ /* 0x000ea20000300800 */
[----:B------:R-:W-:Y:S01]  /*1a6e0*/  BSSY B0, `(.L_x_2516) ;  /* 0x000000b000007945 */ /* 0x000fe20003800000 */
[----:B------:R-:W3:Y:S01]  /*1a6f0*/  S2R R5, SR_CgaCtaId ;  /* 0x0000000000057919 */ /* 0x000ee20000008800 */
[----:B--2---:R-:W-:-:S05]  /*1a700*/  VIADD R0, R0, 0x1 ;  /* 0x0000000100007836 */ /* 0x004fca0000000000 */
[----:B-1----:R-:W-:-:S04]  /*1a710*/  LEA.HI R2, R0, R0, RZ, 0x1 ;  /* 0x0000000000027211 */ /* 0x002fc800078f08ff */
[----:B------:R-:W-:Y:S02]  /*1a720*/  LOP3.LUT R3, R2, 0xfffffffe, RZ, 0xc0, !PT ;  /* 0xfffffffe02037812 */ /* 0x000fe400078ec0ff */
[----:B------:R-:W-:-:S03]  /*1a730*/  MOV R2, 0x400 ;  /* 0x0000040000027802 */ /* 0x000fc60000000f00 */
[----:B------:R-:W-:Y:S01]  /*1a740*/  IMAD.IADD R0, R0, 0x1, -R3 ;  /* 0x0000000100007824 */ /* 0x000fe200078e0a03 */
[----:B---3--:R-:W-:-:S04]  /*1a750*/  LEA R4, R5, R2, 0x18 ;  /* 0x0000000205047211 */ /* 0x008fc800078ec0ff */
[----:B------:R-:W-:-:S04]  /*1a760*/  SHF.L.U32 R0, R0, 0x1f, RZ ;  /* 0x0000001f00007819 */ /* 0x000fc800000006ff */
[----:B------:R-:W1:Y:S02]  /*1a770*/  SYNCS.PHASECHK.TRANS64.TRYWAIT P0, [R4+URZ+0x38820], R0 ;  /* 0x03882000040075a7 */ /* 0x000e64000800017f */
[----:B-1----:R-:W-:Y:S05]  /*1a780*/  @!P0 BRA `(.L_x_2517) ;  /* 0x0000003800948947 */ /* 0x002fea0003800000 */
.L_x_2628:
[----:B------:R-:W-:Y:S05]  /*1a790*/  BSYNC B0 ;  /* 0x0000000000007941 */ /* 0x000fea0003800000 */
.L_x_2516:
[----:B------:R-:W-:-:S03]  /*1a7a0*/  UMOV UR4, 0xffffffff ;  /* 0xffffffff00047882 */ /* 0x000fc60000000000 */
[----:B------:R-:W-:Y:S05]  /*1a7b0*/  BRA.DIV UR4, `(.L_x_2518) ;  /* 0x0000003a049c7947 */ /* 0x000fea000b800000 */
[----:B-1----:R-:W1:Y:S02]  /*1a7c0*/  S2R R0, SR_TID.X ;  /* 0x0000000000007919 */ /* 0x002e640000002100 */
[----:B-1----:R-:W-:-:S04]  /*1a7d0*/  SHF.R.U32.HI R0, RZ, 0x5, R0 ;  /* 0x00000005ff007819 */ /* 0x002fc80000011600 */
[----:B------:R-:W-:-:S05]  /*1a7e0*/  LOP3.LUT R0, R0, 0x3, RZ, 0xc0, !PT ;  /* 0x0000000300007812 */ /* 0x000fca00078ec0ff */
[----:B------:R1:W2:Y:S02]  /*1a7f0*/  SHFL.IDX PT, R14, R0, RZ, 0x1f ;  /* 0x00001fff000e7589 */ /* 0x0002a400000e0000 */
.L_x_2631:
[----:B--2---:R-:W-:Y:S01]  /*1a800*/  ISETP.NE.AND P0, PT, R14, RZ, PT ;  /* 0x000000ff0e00720c */ /* 0x004fe20003f05270 */
[----:B------:R-:W-:-:S12]  /*1a810*/  BSSY B0, `(.L_x_2519) ;  /* 0x0000026000007945 */ /* 0x000fd80003800000 */
[----:B------:R-:W-:Y:S05]  /*1a820*/  @P0 BRA `(.L_x_2520) ;  /* 0x0000000000900947 */ /* 0x000fea0003800000 */
[----:B------:R-:W-:-:S03]  /*1a830*/  UMOV UR4, 0xffffffff ;  /* 0xffffffff00047882 */ /* 0x000fc60000000000 */
[----:B------:R-:W-:Y:S05]  /*1a840*/  BRA.DIV UR4, `(.L_x_2521) ;  /* 0x0000003a04ac7947 */ /* 0x000fea000b800000 */
[----:B------:R-:W-:-:S13]  /*1a850*/  ELECT P6, URZ, PT ;  /* 0x00000000003f782f */ /* 0x000fda00038c0000 */
.L_x_2634:
[----:B------:R-:W-:Y:S05]  /*1a860*/  @!P6 BRA `(.L_x_2520) ;  /* 0x000000000080e947 */ /* 0x000fea0003800000 */
[----:B-1----:R-:W2:Y:S02]  /*1a870*/  LDL R0, [R1+0x44] ;  /* 0x0000440001007983 */ /* 0x002ea40000100800 */
[----:B--2---:R-:W-:-:S13]  /*1a880*/  R2UR UR4, R0 ;  /* 0x00000000000472ca */ /* 0x004fda00000e0000 */
[----:B------:R-:W-:-:S06]  /*1a890*/  ULOP3.LUT UR4, UR4, 0x2, URZ, 0xfc, !UPT ;  /* 0x0000000204047892 */ /* 0x000fcc000f8efc3f */
[----:B------:R-:W-:-:S04]  /*1a8a0*/  MOV R0, UR4 ;  /* 0x0000000400007c02 */ /* 0x000fc80008000f00 */
[----:B------:R-:W-:-:S13]  /*1a8b0*/  ISETP.NE.AND P0, PT, R0, 0x3, PT ;  /* 0x000000030000780c */ /* 0x000fda0003f05270 */
[----:B------:R-:W-:Y:S05]  /*1a8c0*/  @!P0 BRA `(.L_x_2522) ;  /* 0x0000000000048947 */ /* 0x000fea0003800000 */
[----:B------:R-:W-:Y:S01]  /*1a8d0*/  BPT.TRAP 0x1 ;  /* 0x000000040000795c */ /* 0x000fe20000300000 */
.L_x_2522:
[C---:B------:R-:W-:Y:S01]  /*1a8e0*/  IMAD R5, R27.reuse, 0x8, R4 ;  /* 0x000000081b057824 */ /* 0x040fe200078e0204 */
[----:B------:R-:W-:Y:S01]  /*1a8f0*/  SHF.L.U32 R0, R28, 0x1f, RZ ;  /* 0x0000001f1c007819 */ /* 0x000fe200000006ff */
[----:B------:R-:W-:-:S03]  /*1a900*/  VIADD R27, R27, 0x1 ;  /* 0x000000011b1b7836 */ /* 0x000fc60000000000 */
[----:B------:R-:W1:Y:S02]  /*1a910*/  SYNCS.PHASECHK.TRANS64.TRYWAIT P1, [R5+URZ+0x38840], R0 ;  /* 0x03884000050075a7 */ /* 0x000e64000802017f */
[----:B------:R-:W-:-:S04]  /*1a920*/  ISETP.NE.AND P2, PT, R27, 0x2, PT ;  /* 0x000000021b00780c */ /* 0x000fc80003f45270 */
[----:B------:R-:W-:Y:S01]  /*1a930*/  SEL R3, RZ, 0x1, P2 ;  /* 0x00000001ff037807 */ /* 0x000fe20001000000 */
[----:B-1----:R-:W-:Y:S08]  /*1a940*/  @!P1 BRA `(.L_x_2523) ;  /* 0x00000038008c9947 */ /* 0x002ff00003800000 */
.L_x_2635:
[----:B------:R-:W-:Y:S02]  /*1a950*/  SEL R27, R27, RZ, P2 ;  /* 0x000000ff1b1b7207 */ /* 0x000fe40001000000 */
[----:B------:R-:W-:Y:S01]  /*1a960*/  LOP3.LUT R2, R28, R3, RZ, 0x3c, !PT ;  /* 0x000000031c027212 */ /* 0x000fe200078e3cff */
[----:B------:R-:W-:Y:S06]  /*1a970*/  @!P0 BRA `(.L_x_2524) ;  /* 0x0000000000048947 */ /* 0x000fec0003800000 */
[----:B------:R-:W-:Y:S01]  /*1a980*/  BPT.TRAP 0x1 ;  /* 0x000000040000795c */ /* 0x000fe20000300000 */
.L_x_2524:
[----:B------:R-:W-:Y:S01]  /*1a990*/  IMAD R27, R27, 0x8, R4 ;  /* 0x000000081b1b7824 */ /* 0x000fe200078e0204 */
[----:B------:R-:W-:-:S04]  /*1a9a0*/  SHF.L.U32 R2, R2, 0x1f, RZ ;  /* 0x0000001f02027819 */ /* 0x000fc800000006ff */
[----:B------:R-:W2:Y:S02]  /*1a9b0*/  SYNCS.PHASECHK.TRANS64.TRYWAIT P1, [R27+URZ+0x38840], R2 ;  /* 0x038840021b0075a7 */ /* 0x000ea4000802017f */
[----:B--2---:R-:W-:Y:S05]  /*1a9c0*/  @!P1 BRA `(.L_x_2525) ;  /* 0x0000003800809947 */ /* 0x004fea0003800000 */
.L_x_2636:
[----:B------:R-:W-:Y:S05]  /*1a9d0*/  @!P0 BRA `(.L_x_2526) ;  /* 0x0000000000048947 */ /* 0x000fea0003800000 */
[----:B------:R-:W-:Y:S01]  /*1a9e0*/  BPT.TRAP 0x1 ;  /* 0x000000040000795c */ /* 0x000fe20000300000 */
.L_x_2526:
[----:B------:R-:W3:Y:S02]  /*1a9f0*/  SYNCS.PHASECHK.TRANS64.TRYWAIT P1, [R5+URZ+0x38860], R0 ;  /* 0x03886000050075a7 */ /* 0x000ee4000802017f */
[----:B---3--:R-:W-:Y:S05]  /*1aa00*/  @!P1 BRA `(.L_x_2527) ;  /* 0x0000003800849947 */ /* 0x008fea0003800000 */
.L_x_2637:
[----:B------:R-:W-:Y:S05]  /*1aa10*/  @!P0 BRA `(.L_x_2528) ;  /* 0x0000000000048947 */ /* 0x000fea0003800000 */
[----:B------:R-:W-:Y:S01]  /*1aa20*/  BPT.TRAP 0x1 ;  /* 0x000000040000795c */ /* 0x000fe20000300000 */
.L_x_2528:
[----:B----4-:R4:W0:Y:S02]  /*1aa30*/  SYNCS.PHASECHK.TRANS64.TRYWAIT P0, [R27+URZ+0x38860], R2 ;  /* 0x038860021b0075a7 */ /* 0x010824000800017f */
[----:B0-----:R-:W-:Y:S05]  /*1aa40*/  @!P0 NANOSLEEP.SYNCS 0x989680 ;  /* 0x009896800000895d */ /* 0x001fea0003900000 */
[----:B------:R-:W0:Y:S02]  /*1aa50*/  @!P0 SYNCS.PHASECHK.TRANS64 P0, [R27+URZ+0x38860], R2 ;  /* 0x038860021b0085a7 */ /* 0x000e24000800007f */
[----:B0-----:R-:W-:Y:S05]  /*1aa60*/  @!P0 BRA `(.L_x_2528) ;  /* 0xfffffffc00f08947 */ /* 0x001fea000383ffff */
.L_x_2520:
[----:B------:R-:W-:Y:S05]  /*1aa70*/  BSYNC B0 ;  /* 0x0000000000007941 */ /* 0x000fea0003800000 */
.L_x_2519:
[----:B------:R-:W-:Y:S05]  /*1aa80*/  EXIT ;  /* 0x000000000000794d */ /* 0x000fea0003800000 */
.L_x_2381:
[----:B------:R-:W-:-:S13]  /*1aa90*/  R2UR UR4, R16 ;  /* 0x00000000100472ca */ /* 0x000fda00000e0000 */
[----:B0-----:R-:W-:-:S04]  /*1aaa0*/  IMAD.U32 R3, RZ, RZ, UR4 ;  /* 0x00000004ff037e24 */ /* 0x001fc8000f8e00ff */
[----:B------:R0:W1:Y:S03]  /*1aab0*/  SYNCS.PHASECHK.TRANS64.TRYWAIT P1, [R3+URZ+0x38800], R0 ;  /* 0x03880000030075a7 */ /* 0x000066000802017f */
[----:B-1----:R-:W-:Y:S05]  /*1aac0*/  @!P1 NANOSLEEP.SYNCS 0x989680 ;  /* 0x009896800000995d */ /* 0x002fea0003900000 */
[----:B------:R-:W1:Y:S02]  /*1aad0*/  @!P1 SYNCS.PHASECHK.TRANS64 P1, [R3+URZ+0x38800], R0 ;  /* 0x03880000030095a7 */ /* 0x000e64000802007f */
[----:B-1----:R-:W-:Y:S05]  /*1aae0*/  @!P1 BRA `(.L_x_2381) ;  /* 0xfffffffc00e89947 */ /* 0x002fea000383ffff */
[----:B------:R-:W-:Y:S05]  /*1aaf0*/  BRA `(.L_x_2529) ;  /* 0xfffffe7400e07947 */ /* 0x000fea000383ffff */
.L_x_2385:
[----:B-1----:R1:W2:Y:S02]  /*1ab00*/  SYNCS.PHASECHK.TRANS64.TRYWAIT P1, [R0+URZ+0x38830], R3 ;  /* 0x03883003000075a7 */ /* 0x0022a4000802017f */
[----:B--2---:R-:W-:Y:S05]  /*1ab10*/  @!P1 NANOSLEEP.SYNCS 0x989680 ;  /* 0x009896800000995d */ /* 0x004fea0003900000 */
[----:B------:R-:W2:Y:S02]  /*1ab20*/  @!P1 SYNCS.PHASECHK.TRANS64 P1, [R0+URZ+0x38830], R3 ;  /* 0x03883003000095a7 */ /* 0x000ea4000802007f */
[----:B--2---:R-:W-:Y:S05]  /*1ab30*/  @!P1 BRA `(.L_x_2385) ;  /* 0xfffffffc00f09947 */ /* 0x004fea000383ffff */
[----:B------:R-:W-:Y:S05]  /*1ab40*/  BRA `(.L_x_2384) ;  /* 0xfffffe7800047947 */ /* 0x000fea000383ffff */
.L_x_2391:
[----:B-1----:R-:W-:-:S04]  /*1ab50*/  IMAD.U32 R4, RZ, RZ, UR61 ;  /* 0x0000003dff047e24 */ /* 0x002fc8000f8e00ff */
[----:B------:R1:W2:Y:S03]  /*1ab60*/  SYNCS.PHASECHK.TRANS64.TRYWAIT P1, [R4+URZ+0x38830], R3 ;  /* 0x03883003040075a7 */ /* 0x0002a6000802017f */
[----:B--2---:R-:W-:Y:S05]  /*1ab70*/  @!P1 NANOSLEEP.SYNCS 0x989680 ;  /* 0x009896800000995d */ /* 0x004fea0003900000 */
[----:B------:R-:W2:Y:S02]  /*1ab80*/  @!P1 SYNCS.PHASECHK.TRANS64 P1, [R4+URZ+0x38830], R3 ;  /* 0x03883003040095a7 */ /* 0x000ea4000802007f */
[----:B--2---:R-:W-:Y:S05]  /*1ab90*/  @!P1 BRA `(.L_x_2391) ;  /* 0xfffffffc00ec9947 */ /* 0x004fea000383ffff */
[----:B------:R-:W-:Y:S05]  /*1aba0*/  BRA `(.L_x_2390) ;  /* 0xfffffeb800607947 */ /* 0x000fea000383ffff */
.L_x_2395:
[----:B---3--:R-:W-:-:S04]  /*1abb0*/  IMAD.U32 R2, RZ, RZ, UR4 ;  /* 0x00000004ff027e24 */ /* 0x008fc8000f8e00ff */
[----:B------:R3:W4:Y:S03]  /*1abc0*/  SYNCS.PHASECHK.TRANS64.TRYWAIT P1, [R2+URZ+0x38850], R0 ;  /* 0x03885000020075a7 */ /* 0x000726000802017f */
[----:B----4-:R-:W-:Y:S05]  /*1abd0*/  @!P1 NANOSLEEP.SYNCS 0x989680 ;  /* 0x009896800000995d */ /* 0x010fea0003900000 */
[----:B------:R-:W4:Y:S02]  /*1abe0*/  @!P1 SYNCS.PHASECHK.TRANS64 P1, [R2+URZ+0x38850], R0 ;  /* 0x03885000020095a7 */ /* 0x000f24000802007f */
[----:B----4-:R-:W-:Y:S05]  /*1abf0*/  @!P1 BRA `(.L_x_2395) ;  /* 0xfffffffc00ec9947 */ /* 0x010fea000383ffff */
[----:B------:R-:W-:Y:S05]  /*1ac00*/  BRA `(.L_x_2394) ;  /* 0xfffffedc00b47947 */ /* 0x000fea000383ffff */
.L_x_2403:
[----:B-1----:R-:W-:-:S04]  /*1ac10*/  IMAD.U32 R4, RZ, RZ, UR4 ;  /* 0x00000004ff047e24 */ /* 0x002fc8000f8e00ff */
[----:B------:R1:W2:Y:S03]  /*1ac20*/  SYNCS.PHASECHK.TRANS64.TRYWAIT P1, [R4+URZ+0x38830], R3 ;  /* 0x03883003040075a7 */ /* 0x0002a6000802017f */
[----:B--2---:R-:W-:Y:S05]  /*1ac30*/  @!P1 NANOSLEEP.SYNCS 0x989680 ;  /* 0x009896800000995d */ /* 0x004fea0003900000 */
[----:B------:R-:W2:Y:S02]  /*1ac40*/  @!P1 SYNCS.PHASECHK.TRANS64 P1, [R4+URZ+0x38830], R3 ;  /* 0x03883003040095a7 */ /* 0x000ea4000802007f */
[----:B--2---:R-:W-:Y:S05]  /*1ac50*/  @!P1 BRA `(.L_x_2403) ;  /* 0xfffffffc00ec9947 */ /* 0x004fea000383ffff */
[----:B------:R-:W-:Y:S05]  /*1ac60*/  BRA `(.L_x_2402) ;  /* 0xfffffefc00007947 */ /* 0x000fea000383ffff */
.L_x_2407:
[----:B---3--:R-:W-:-:S04]  /*1ac70*/  IMAD.U32 R2, RZ, RZ, UR4 ;  /* 0x00000004ff027e24 */ /* 0x008fc8000f8e00ff */
[----:B------:R3:W4:Y:S03]  /*1ac80*/  SYNCS.PHASECHK.TRANS64.TRYWAIT P1, [R2+URZ+0x38850], R0 ;  /* 0x03885000020075a7 */ /* 0x000726000802017f */
[----:B----4-:R-:W-:Y:S05]  /*1ac90*/  @!P1 NANOSLEEP.SYNCS 0x989680 ;  /* 0x009896800000995d */ /* 0x010fea0003900000 */
[----:B------:R-:W4:Y:S02]  /*1aca0*/  @!P1 SYNCS.PHASECHK.TRANS64 P1, [R2+URZ+0x38850], R0 ;  /* 0x03885000020095a7 */ /* 0x000f24000802007f */
[----:B----4-:R-:W-:Y:S05]  /*1acb0*/  @!P1 BRA `(.L_x_2407) ;  /* 0xfffffffc00ec9947 */ /* 0x010fea000383ffff */
[----:B------:R-:W-:Y:S05]  /*1acc0*/  BRA `(.L_x_2406) ;  /* 0xffffff2000547947 */ /* 0x000fea000383ffff */
.L_x_2414:
[----:B-1----:R-:W-:-:S04]  /*1acd0*/  IMAD.U32 R7, RZ, RZ, UR8 ;  /* 0x00000008ff077e24 */ /* 0x002fc8000f8e00ff */
[----:B------:R1:W2:Y:S03]  /*1ace0*/  SYNCS.PHASECHK.TRANS64.TRYWAIT P1, [R7+URZ+0x38850], R0 ;  /* 0x03885000070075a7 */ /* 0x0002a6000802017f */
[----:B--2---:R-:W-:Y:S05]  /*1acf0*/  @!P1 NANOSLEEP.SYNCS 0x989680 ;  /* 0x009896800000995d */ /* 0x004fea0003900000 */
[----:B------:R-:W2:Y:S02]  /*1ad00*/  @!P1 SYNCS.PHASECHK.TRANS64 P1, [R7+URZ+0x38850], R0 ;  /* 0x03885000070095a7 */ /* 0x000ea4000802007f */
[----:B--2---:R-:W-:Y:S05]  /*1ad10*/  @!P1 BRA `(.L_x_2414) ;  /* 0xfffffffc00ec9947 */ /* 0x004fea000383ffff */
[----:B------:R-:W-:Y:S05]  /*1ad20*/  BRA `(.L_x_2413) ;  /* 0xffffff3c00b47947 */ /* 0x000fea000383ffff */
.L_x_2462:
        /* <DEDUP_REMOVED lines=11> */
.L_x_2531:
[----:B------:R-:W-:Y:S05]  /*1ade0*/  BSYNC B0 ;  /* 0x0000000000007941 */ /* 0x000fea0003800000 */
.L_x_2530:
[----:B------:R-:W-:Y:S05]  /*1adf0*/  BRA `(.L_x_2532) ;  /* 0xffffffb400cc7947 */ /* 0x000fea000383ffff */
.L_x_2465:
[----:B0-----:R0:W1:Y:S02]  /*1ae00*/  SYNCS.PHASECHK.TRANS64.TRYWAIT P0, [R5+URZ+0x38840], R2 ;  /* 0x03884002050075a7 */ /* 0x001064000800017f */
[----:B-1----:R-:W-:Y:S05]  /*1ae10*/  @!P0 NANOSLEEP.SYNCS 0x989680 ;  /* 0x009896800000895d */ /* 0x002fea0003900000 */
[----:B------:R-:W1:Y:S02]  /*1ae20*/  @!P0 SYNCS.PHASECHK.TRANS64 P0, [R5+URZ+0x38840], R2 ;  /* 0x03884002050085a7 */ /* 0x000e64000800007f */
[----:B-1----:R-:W-:Y:S05]  /*1ae30*/  @!P0 BRA `(.L_x_2465) ;  /* 0xfffffffc00f08947 */ /* 0x002fea000383ffff */
[----:B------:R-:W-:Y:S05]  /*1ae40*/  BRA `(.L_x_2533) ;  /* 0xffffffb800d47947 */ /* 0x000fea000383ffff */
.L_x_2466:
        /* <DEDUP_REMOVED lines=8> */
.L_x_2535:
[----:B------:R-:W-:Y:S05]  /*1aed0*/  BSYNC B0 ;  /* 0x0000000000007941 */ /* 0x000fea0003800000 */
.L_x_2534:
[----:B------:R-:W-:Y:S01]  /*1aee0*/  IMAD.MOV.U32 R13, RZ, RZ, R0 ;  /* 0x000000ffff0d7224 */ /* 0x000fe200078e0000 */
[----:B------:R-:W-:Y:S01]  /*1aef0*/  MOV R15, 0xffffffff ;  /* 0xffffffff000f7802 */ /* 0x000fe20000000f00 */
[----:B------:R-:W-:Y:S01]  /*1af00*/  IMAD.MOV.U32 R12, RZ, RZ, RZ ;  /* 0x000000ffff0c7224 */ /* 0x000fe200078e00ff */
[C---:B------:R-:W-:Y:S01]  /*1af10*/  LOP3.LUT P5, RZ, R23.reuse, 0x10, RZ, 0xc0, !PT ;  /* 0x0000001017ff7812 */ /* 0x040fe200078ac0ff */
[----:B------:R-:W-:Y:S01]  /*1af20*/  IMAD.MOV.U32 R11, RZ, RZ, 0x181f ;  /* 0x0000181fff0b7424 */ /* 0x000fe200078e00ff */
[C---:B------:R-:W-:Y:S01]  /*1af30*/  LOP3.LUT P4, RZ, R23.reuse, 0x8, RZ, 0xc0, !PT ;  /* 0x0000000817ff7812 */ /* 0x040fe2000788c0ff */
[----:B------:R-:W-:Y:S01]  /*1af40*/  IMAD.MOV.U32 R2, RZ, RZ, R14 ;  /* 0x000000ffff027224 */ /* 0x000fe200078e000e */
[----:B------:R-:W-:Y:S01]  /*1af50*/  LOP3.LUT P3, RZ, R23, 0x4, RZ, 0xc0, !PT ;  /* 0x0000000417ff7812 */ /* 0x000fe2000786c0ff */
[----:B------:R-:W-:-:S12]  /*1af60*/  @P0 IMAD R9, R7, 0x2, R22 ;  /* 0x0000000207090824 */ /* 0x000fd800078e0216 */
[----:B------:R-:W-:Y:S05]  /*1af70*/  WARPSYNC.COLLECTIVE R15, `(.L_x_2536) ;  /* 0x000000000f087348 */ /* 0x000fea0003c00000 */
[----:B------:R0:W1:Y:S02]  /*1af80*/  SHFL.IDX P6, R14, R13, R12, R11 ;  /* 0x0000000c0d0e7389 */ /* 0x00006400000c000b */
[----:B01----:R-:W-:Y:S01]  /*1af90*/  ENDCOLLECTIVE ;  /* 0x000000000000791b */ /* 0x003fe20003800000 */
.L_x_2536:
[----:B------:R-:W-:Y:S01]  /*1afa0*/  LOP3.LUT P2, RZ, R23, 0x2, RZ, 0xc0, !PT ;  /* 0x0000000217ff7812 */ /* 0x000fe2000784c0ff */
[----:B------:R-:W-:Y:S02]  /*1afb0*/  IMAD.MOV.U32 R13, RZ, RZ, R6 ;  /* 0x000000ffff0d7224 */ /* 0x000fe400078e0006 */
[----:B------:R-:W-:Y:S02]  /*1afc0*/  IMAD.MOV.U32 R12, RZ, RZ, 0x1 ;  /* 0x00000001ff0c7424 */ /* 0x000fe400078e00ff */
[----:B------:R-:W-:-:S08]  /*1afd0*/  IMAD.MOV.U32 R3, RZ, RZ, R14 ;  /* 0x000000ffff037224 */ /* 0x000fd000078e000e */
[----:B------:R-:W-:Y:S05]  /*1afe0*/  WARPSYNC.COLLECTIVE R15, `(.L_x_2537) ;  /* 0x000000000f087348 */ /* 0x000fea0003c00000 */
[----:B------:R0:W1:Y:S02]  /*1aff0*/  SHFL.IDX P6, R14, R13, R12, R11 ;  /* 0x0000000c0d0e7389 */ /* 0x00006400000c000b */
[----:B01----:R-:W-:Y:S01]  /*1b000*/  ENDCOLLECTIVE ;  /* 0x000000000000791b */ /* 0x003fe20003800000 */
.L_x_2537:
        /* <DEDUP_REMOVED lines=10> */
.L_x_2538:
        /* <DEDUP_REMOVED lines=14> */
.L_x_2539:
        /* <DEDUP_REMOVED lines=16> */
.L_x_2540:
[----:B------:R-:W-:Y:S02]  /*1b290*/  @P0 IMAD R9, R7, 0x2, R22 ;  /* 0x0000000207090824 */ /* 0x000fe400078e0216 */
[----:B------:R-:W-:Y:S02]  /*1b2a0*/  IMAD.MOV.U32 R13, RZ, RZ, R6 ;  /* 0x000000ffff0d7224 */ /* 0x000fe400078e0006 */
[----:B------:R-:W-:Y:S02]  /*1b2b0*/  IMAD.MOV.U32 R12, RZ, RZ, 0x3 ;  /* 0x00000003ff0c7424 */ /* 0x000fe400078e00ff */
[----:B------:R-:W-:-:S07]  /*1b2c0*/  IMAD.MOV.U32 R2, RZ, RZ, R14 ;  /* 0x000000ffff027224 */ /* 0x000fce00078e000e */
[----:B------:R-:W-:Y:S05]  /*1b2d0*/  WARPSYNC.COLLECTIVE R15, `(.L_x_2541) ;  /* 0x000000000f087348 */ /* 0x000fea0003c00000 */
[----:B------:R0:W1:Y:S02]  /*1b2e0*/  SHFL.IDX P6, R14, R13, R12, R11 ;  /* 0x0000000c0d0e7389 */ /* 0x00006400000c000b */
[----:B01----:R-:W-:Y:S01]  /*1b2f0*/  ENDCOLLECTIVE ;  /* 0x000000000000791b */ /* 0x003fe20003800000 */
.L_x_2541:
        /* <DEDUP_REMOVED lines=15> */
.L_x_2542:
[----:B------:R-:W-:Y:S02]  /*1b3f0*/  @P0 IMAD R21, R7, 0x2, R22 ;  /* 0x0000000207150824 */ /* 0x000fe400078e0216 */
[----:B------:R-:W-:Y:S02]  /*1b400*/  IMAD.MOV.U32 R13, RZ, RZ, R6 ;  /* 0x000000ffff0d7224 */ /* 0x000fe400078e0006 */
[----:B------:R-:W-:Y:S01]  /*1b410*/  IMAD.MOV.U32 R12, RZ, RZ, 0x4 ;  /* 0x00000004ff0c7424 */ /* 0x000fe200078e00ff */
[----:B------:R-:W-:-:S07]  /*1b420*/  MOV R2, R14 ;  /* 0x0000000e00027202 */ /* 0x000fce0000000f00 */
[----:B------:R-:W-:Y:S05]  /*1b430*/  WARPSYNC.COLLECTIVE R15, `(.L_x_2543) ;  /* 0x000000000f087348 */ /* 0x000fea0003c00000 */
[----:B------:R0:W1:Y:S02]  /*1b440*/  SHFL.IDX P6, R14, R13, R12, R11 ;  /* 0x0000000c0d0e7389 */ /* 0x00006400000c000b */
[----:B01----:R-:W-:Y:S01]  /*1b450*/  ENDCOLLECTIVE ;  /* 0x000000000000791b */ /* 0x003fe20003800000 */
.L_x_2543:
        /* <DEDUP_REMOVED lines=14> */
.L_x_2544:
[----:B------:R-:W-:Y:S01]  /*1b540*/  IMAD.MOV.U32 R0, RZ, RZ, R14 ;  /* 0x000000ffff007224 */ /* 0x000fe200078e000e */
[----:B------:R-:W-:Y:S06]  /*1b550*/  BRA `(.L_x_2545) ;  /* 0xffffffb8003c7947 */ /* 0x000fec000383ffff */
.L_x_2473:
[----:B------:R-:W-:Y:S02]  /*1b560*/  IMAD.MOV.U32 R13, RZ, RZ, R0 ;  /* 0x000000ffff0d7224 */ /* 0x000fe400078e0000 */
[----:B------:R-:W-:Y:S02]  /*1b570*/  IMAD.MOV.U32 R12, RZ, RZ, RZ ;  /* 0x000000ffff0c7224 */ /* 0x000fe400078e00ff */
[----:B------:R-:W-:Y:S02]  /*1b580*/  IMAD.MOV.U32 R11, RZ, RZ, 0x181f ;  /* 0x0000181fff0b7424 */ /* 0x000fe400078e00ff */
[----:B------:R-:W-:Y:S02]  /*1b590*/  IMAD.MOV.U32 R15, RZ, RZ, -0x1 ;  /* 0xffffffffff0f7424 */ /* 0x000fe400078e00ff */
[----:B-----5:R-:W-:Y:S02]  /*1b5a0*/  IMAD R5, R9, R5, RZ ;  /* 0x0000000509057224 */ /* 0x020fe400078e02ff */
[----:B------:R-:W-:-:S07]  /*1b5b0*/  IMAD R17, R17, 0x80, R8 ;  /* 0x0000008011117824 */ /* 0x000fce00078e0208 */
[----:B------:R-:W-:Y:S05]  /*1b5c0*/  WARPSYNC.COLLECTIVE R15, `(.L_x_2546) ;  /* 0x000000000f087348 */ /* 0x000fea0003c00000 */
[----:B------:R0:W1:Y:S02]  /*1b5d0*/  SHFL.IDX P6, R14, R13, R12, R11 ;  /* 0x0000000c0d0e7389 */ /* 0x00006400000c000b */
[----:B01----:R-:W-:Y:S01]  /*1b5e0*/  ENDCOLLECTIVE ;  /* 0x000000000000791b */ /* 0x003fe20003800000 */
.L_x_2546:
[C---:B------:R-:W-:Y:S01]  /*1b5f0*/  VIADD R6, R17.reuse, 0x10 ;  /* 0x0000001011067836 */ /* 0x040fe20000000000 */
[----:B------:R-:W-:Y:S01]  /*1b600*/  ISETP.GE.AND P0, PT, R17, R5, PT ;  /* 0x000000051100720c */ /* 0x000fe20003f06270 */
[----:B------:R-:W-:Y:S02]  /*1b610*/  IMAD.MOV.U32 R13, RZ, RZ, R4 ;  /* 0x000000ffff0d7224 */ /* 0x000fe400078e0004 */
[----:B------:R-:W-:-:S10]  /*1b620*/  IMAD.MOV.U32 R2, RZ, RZ, R14 ;  /* 0x000000ffff027224 */ /* 0x000fd400078e000e */
[----:B------:R-:W-:Y:S05]  /*1b630*/  WARPSYNC.COLLECTIVE R15, `(.L_x_2547) ;  /* 0x000000000f087348 */ /* 0x000fea0003c00000 */
[----:B------:R0:W1:Y:S02]  /*1b640*/  SHFL.IDX P6, R14, R13, R12, R11 ;  /* 0x0000000c0d0e7389 */ /* 0x00006400000c000b */
[----:B01----:R-:W-:Y:S01]  /*1b650*/  ENDCOLLECTIVE ;  /* 0x000000000000791b */ /* 0x003fe20003800000 */
.L_x_2547:
        /* <DEDUP_REMOVED lines=8> */
.L_x_2548:
        /* <DEDUP_REMOVED lines=14> */
.L_x_2549:
[----:B------:R-:W-:Y:S02]  /*1b7c0*/  IMAD.MOV.U32 R13, RZ, RZ, R0 ;  /* 0x000000ffff0d7224 */ /* 0x000fe400078e0000 */
[----:B------:R-:W-:Y:S01]  /*1b7d0*/  IMAD.MOV.U32 R12, RZ, RZ, 0x2 ;  /* 0x00000002ff0c7424 */ /* 0x000fe200078e00ff */
[----:B------:R-:W-:-:S04]  /*1b7e0*/  @!P0 LEA R14, P5, R32, R14, 0x1 ;  /* 0x0000000e200e8211 */ /* 0x000fc800078a08ff */
[----:B------:R-:W-:Y:S01]  /*1b7f0*/  @!P0 IADD3.X R7, RZ, R2, RZ, P5, !PT ;  /* 0x00000002ff078210 */ /* 0x000fe20002ffe4ff */
[----:B------:R-:W-:-:S08]  /*1b800*/  @!P0 IMAD.MOV.U32 R2, RZ, RZ, R14 ;  /* 0x000000ffff028224 */ /* 0x000fd000078e000e */
[----:B------:R-:W-:Y:S05]  /*1b810*/  WARPSYNC.COLLECTIVE R15, `(.L_x_2550) ;  /* 0x000000000f087348 */ /* 0x000fea0003c00000 */
[----:B------:R0:W1:Y:S02]  /*1b820*/  SHFL.IDX P6, R14, R13, R12, R11 ;  /* 0x0000000c0d0e7389 */ /* 0x00006400000c000b */
[----:B01----:R-:W-:Y:S01]  /*1b830*/  ENDCOLLECTIVE ;  /* 0x000000000000791b */ /* 0x003fe20003800000 */
.L_x_2550:
        /* <DEDUP_REMOVED lines=15> */
.L_x_2551:
        /* <DEDUP_REMOVED lines=8> */
.L_x_2552:
        /* <DEDUP_REMOVED lines=15> */
.L_x_2553:
        /* <DEDUP_REMOVED lines=8> */
.L_x_2554:
        /* <DEDUP_REMOVED lines=10> */
[----:B------:R-:W-:Y:S01]  /*1bbc0*/  VIADD R6, R17, 0x50 ;  /* 0x0000005011067836 */ /* 0x000fe20000000000 */
[----:B0-----:R-:W-:-:S11]  /*1bbd0*/  MOV R2, R14 ;  /* 0x0000000e00027202 */ /* 0x001fd60000000f00 */
[----:B------:R-:W-:Y:S05]  /*1bbe0*/  WARPSYNC.COLLECTIVE R15, `(.L_x_2555) ;  /* 0x000000000f087348 */ /* 0x000fea0003c00000 */
[----:B------:R0:W1:Y:S02]  /*1bbf0*/  SHFL.IDX P6, R14, R13, R12, R11 ;  /* 0x0000000c0d0e7389 */ /* 0x00006400000c000b */
[----:B01----:R-:W-:Y:S01]  /*1bc00*/  ENDCOLLECTIVE ;  /* 0x000000000000791b */ /* 0x003fe20003800000 */
.L_x_2555:
        /* <DEDUP_REMOVED lines=8> */
.L_x_2556:
        /* <DEDUP_REMOVED lines=15> */
.L_x_2557:
        /* <DEDUP_REMOVED lines=8> */
.L_x_2558:
        /* <DEDUP_REMOVED lines=14> */
.L_x_2559:
        /* <DEDUP_REMOVED lines=8> */
.L_x_2560:
        /* <DEDUP_REMOVED lines=13> */
.L_x_2561:
[----:B------:R-:W-:Y:S05]  /*1c030*/  BRA `(.L_x_2562) ;  /* 0xffffffb800c47947 */ /* 0x000fea000383ffff */
.L_x_2478:
[----:B0-----:R0:W2:Y:S02]  /*1c040*/  SYNCS.PHASECHK.TRANS64.TRYWAIT P0, [R22+URZ+0x38820], R3 ;  /* 0x03882003160075a7 */ /* 0x0010a4000800017f */
[----:B--2---:R-:W-:Y:S05]  /*1c050*/  @!P0 NANOSLEEP.SYNCS 0x989680 ;  /* 0x009896800000895d */ /* 0x004fea0003900000 */
[----:B------:R-:W2:Y:S02]  /*1c060*/  @!P0 SYNCS.PHASECHK.TRANS64 P0, [R22+URZ+0x38820], R3 ;  /* 0x03882003160085a7 */ /* 0x000ea4000800007f */
[----:B--2---:R-:W-:Y:S05]  /*1c070*/  @!P0 BRA `(.L_x_2478) ;  /* 0xfffffffc00f08947 */ /* 0x004fea000383ffff */
[----:B------:R-:W-:Y:S05]  /*1c080*/  BRA `(.L_x_2563) ;  /* 0xffffffbc00407947 */ /* 0x000fea000383ffff */
.L_x_2483:
[----:B0-----:R0:W1:Y:S02]  /*1c090*/  SYNCS.PHASECHK.TRANS64.TRYWAIT P0, [R6+URZ+0x38840], R3 ;  /* 0x03884003060075a7 */ /* 0x001064000800017f */
[----:B-1----:R-:W-:Y:S05]  /*1c0a0*/  @!P0 NANOSLEEP.SYNCS 0x989680 ;  /* 0x009896800000895d */ /* 0x002fea0003900000 */
[----:B------:R-:W1:Y:S02]  /*1c0b0*/  @!P0 SYNCS.PHASECHK.TRANS64 P0, [R6+URZ+0x38840], R3 ;  /* 0x03884003060085a7 */ /* 0x000e64000800007f */
[----:B-1----:R-:W-:Y:S05]  /*1c0c0*/  @!P0 BRA `(.L_x_2483) ;  /* 0xfffffffc00f08947 */ /* 0x002fea000383ffff */
[----:B------:R-:W-:Y:S05]  /*1c0d0*/  BRA `(.L_x_2564) ;  /* 0xffffffc000207947 */ /* 0x000fea000383ffff */
.L_x_2484:
        /* <DEDUP_REMOVED lines=8> */
.L_x_2566:
[----:B------:R-:W-:Y:S05]  /*1c160*/  BSYNC B1 ;  /* 0x0000000000017941 */ /* 0x000fea0003800000 */
.L_x_2565:
        /* <DEDUP_REMOVED lines=12> */
.L_x_2567:
        /* <DEDUP_REMOVED lines=13> */
.L_x_2568:
        /* <DEDUP_REMOVED lines=14> */
.L_x_2569:
[----:B------:R-:W-:Y:S01]  /*1c3e0*/  MOV R13, R10 ;  /* 0x0000000a000d7202 */ /* 0x000fe20000000f00 */
[----:B------:R-:W-:Y:S02]  /*1c3f0*/  IMAD.MOV.U32 R12, RZ, RZ, 0x2 ;  /* 0x00000002ff0c7424 */ /* 0x000fe400078e00ff */
[----:B------:R-:W-:-:S07]  /*1c400*/  IMAD.MOV.U32 R2, RZ, RZ, R14 ;  /* 0x000000ffff027224 */ /* 0x000fce00078e000e */
[----:B------:R-:W-:Y:S05]  /*1c410*/  WARPSYNC.COLLECTIVE R15, `(.L_x_2570) ;  /* 0x000000000f087348 */ /* 0x000fea0003c00000 */
[----:B------:R0:W1:Y:S02]  /*1c420*/  SHFL.IDX P6, R14, R13, R12, R11 ;  /* 0x0000000c0d0e7389 */ /* 0x00006400000c000b */
[----:B01----:R-:W-:Y:S01]  /*1c430*/  ENDCOLLECTIVE ;  /* 0x000000000000791b */ /* 0x003fe20003800000 */
.L_x_2570:
        /* <DEDUP_REMOVED lines=14> */
.L_x_2571:
[----:B------:R-:W-:Y:S02]  /*1c520*/  IMAD.MOV.U32 R13, RZ, RZ, R10 ;  /* 0x000000ffff0d7224 */ /* 0x000fe400078e000a */
[----:B------:R-:W-:Y:S02]  /*1c530*/  IMAD.MOV.U32 R12, RZ, RZ, 0x3 ;  /* 0x00000003ff0c7424 */ /* 0x000fe400078e00ff */
[----:B------:R-:W-:-:S07]  /*1c540*/  IMAD.MOV.U32 R2, RZ, RZ, R14 ;  /* 0x000000ffff027224 */ /* 0x000fce00078e000e */
[----:B------:R-:W-:Y:S05]  /*1c550*/  WARPSYNC.COLLECTIVE R15, `(.L_x_2572) ;  /* 0x000000000f087348 */ /* 0x000fea0003c00000 */
[----:B------:R0:W1:Y:S02]  /*1c560*/  SHFL.IDX P6, R14, R13, R12, R11 ;  /* 0x0000000c0d0e7389 */ /* 0x00006400000c000b */
[----:B01----:R-:W-:Y:S01]  /*1c570*/  ENDCOLLECTIVE ;  /* 0x000000000000791b */ /* 0x003fe20003800000 */
.L_x_2572:
        /* <DEDUP_REMOVED lines=14> */
.L_x_2573:
[----:B------:R-:W-:Y:S02]  /*1c660*/  IMAD.MOV.U32 R13, RZ, RZ, R10 ;  /* 0x000000ffff0d7224 */ /* 0x000fe400078e000a */
[----:B------:R-:W-:Y:S02]  /*1c670*/  IMAD.MOV.U32 R12, RZ, RZ, 0x4 ;  /* 0x00000004ff0c7424 */ /* 0x000fe400078e00ff */
[----:B------:R-:W-:-:S07]  /*1c680*/  IMAD.MOV.U32 R2, RZ, RZ, R14 ;  /* 0x000000ffff027224 */ /* 0x000fce00078e000e */
[----:B------:R-:W-:Y:S05]  /*1c690*/  WARPSYNC.COLLECTIVE R15, `(.L_x_2574) ;  /* 0x000000000f087348 */ /* 0x000fea0003c00000 */
[----:B------:R0:W1:Y:S02]  /*1c6a0*/  SHFL.IDX P6, R14, R13, R12, R11 ;  /* 0x0000000c0d0e7389 */ /* 0x00006400000c000b */
[----:B01----:R-:W-:Y:S01]  /*1c6b0*/  ENDCOLLECTIVE ;  /* 0x000000000000791b */ /* 0x003fe20003800000 */
.L_x_2574:
        /* <DEDUP_REMOVED lines=17> */
.L_x_2575:
[----:B------:R-:W-:Y:S01]  /*1c7d0*/  IMAD.MOV.U32 R2, RZ, RZ, R14 ;  /* 0x000000ffff027224 */ /* 0x000fe200078e000e */
[----:B------:R-:W-:Y:S06]  /*1c7e0*/  BRA `(.L_x_2576) ;  /* 0xffffffbc006c7947 */ /* 0x000fec000383ffff */
.L_x_2489:
[----:B-1----:R1:W2:Y:S02]  /*1c7f0*/  SYNCS.PHASECHK.TRANS64.TRYWAIT P0, [R6+URZ+0x38860], R2 ;  /* 0x03886002060075a7 */ /* 0x0022a4000800017f */
[----:B--2---:R-:W-:Y:S05]  /*1c800*/  @!P0 NANOSLEEP.SYNCS 0x989680 ;  /* 0x009896800000895d */ /* 0x004fea0003900000 */
[----:B------:R-:W2:Y:S02]  /*1c810*/  @!P0 SYNCS.PHASECHK.TRANS64 P0, [R6+URZ+0x38860], R2 ;  /* 0x03886002060085a7 */ /* 0x000ea4000800007f */
[----:B--2---:R-:W-:Y:S05]  /*1c820*/  @!P0 BRA `(.L_x_2489) ;  /* 0xfffffffc00f08947 */ /* 0x004fea000383ffff */
[----:B------:R-:W-:Y:S05]  /*1c830*/  BRA `(.L_x_2577) ;  /* 0xffffffbc00e47947 */ /* 0x000fea000383ffff */
.L_x_2490:
        /* <DEDUP_REMOVED lines=8> */
.L_x_2579:
[----:B------:R-:W-:Y:S05]  /*1c8c0*/  BSYNC B1 ;  /* 0x0000000000017941 */ /* 0x000fea0003800000 */
.L_x_2578:
        /* <DEDUP_REMOVED lines=9> */
.L_x_2580:
[----:B------:R-:W-:Y:S02]  /*1c960*/  IMAD.MOV.U32 R13, RZ, RZ, R24 ;  /* 0x000000ffff0d7224 */ /* 0x000fe400078e0018 */
[----:B------:R-:W-:Y:S02]  /*1c970*/  IMAD.MOV.U32 R12, RZ, RZ, 0x1 ;  /* 0x00000001ff0c7424 */ /* 0x000fe400078e00ff */
[----:B------:R-:W-:-:S07]  /*1c980*/  IMAD.MOV.U32 R2, RZ, RZ, R14 ;  /* 0x000000ffff027224 */ /* 0x000fce00078e000e */
[----:B------:R-:W-:Y:S05]  /*1c990*/  WARPSYNC.COLLECTIVE R15, `(.L_x_2581) ;  /* 0x000000000f087348 */ /* 0x000fea0003c00000 */
[----:B------:R0:W1:Y:S02]  /*1c9a0*/  SHFL.IDX P6, R14, R13, R12, R11 ;  /* 0x0000000c0d0e7389 */ /* 0x00006400000c000b */
[----:B01----:R-:W-:Y:S01]  /*1c9b0*/  ENDCOLLECTIVE ;  /* 0x000000000000791b */ /* 0x003fe20003800000 */
.L_x_2581:
        /* <DEDUP_REMOVED lines=18> */
.L_x_2582:
[----:B------:R-:W-:Y:S02]  /*1cae0*/  IMAD.MOV.U32 R13, RZ, RZ, R24 ;  /* 0x000000ffff0d7224 */ /* 0x000fe400078e0018 */
[----:B------:R-:W-:Y:S02]  /*1caf0*/  IMAD.MOV.U32 R12, RZ, RZ, 0x2 ;  /* 0x00000002ff0c7424 */ /* 0x000fe400078e00ff */
[----:B------:R-:W-:-:S07]  /*1cb00*/  IMAD.MOV.U32 R2, RZ, RZ, R14 ;  /* 0x000000ffff027224 */ /* 0x000fce00078e000e */
[----:B------:R-:W-:Y:S05]  /*1cb10*/  WARPSYNC.COLLECTIVE R15, `(.L_x_2583) ;  /* 0x000000000f087348 */ /* 0x000fea0003c00000 */
[----:B------:R0:W1:Y:S02]  /*1cb20*/  SHFL.IDX P6, R14, R13, R12, R11 ;  /* 0x0000000c0d0e7389 */ /* 0x00006400000c000b */
[----:B01----:R-:W-:Y:S01]  /*1cb30*/  ENDCOLLECTIVE ;  /* 0x000000000000791b */ /* 0x003fe20003800000 */
.L_x_2583:
        /* <DEDUP_REMOVED lines=18> */
.L_x_2584:
[----:B------:R-:W-:Y:S02]  /*1cc60*/  IMAD.MOV.U32 R13, RZ, RZ, R24 ;  /* 0x000000ffff0d7224 */ /* 0x000fe400078e0018 */
[----:B------:R-:W-:Y:S02]  /*1cc70*/  IMAD.MOV.U32 R12, RZ, RZ, 0x3 ;  /* 0x00000003ff0c7424 */ /* 0x000fe400078e00ff */
[----:B------:R-:W-:-:S07]  /*1cc80*/  IMAD.MOV.U32 R2, RZ, RZ, R14 ;  /* 0x000000ffff027224 */ /* 0x000fce00078e000e */
[----:B------:R-:W-:Y:S05]  /*1cc90*/  WARPSYNC.COLLECTIVE R15, `(.L_x_2585) ;  /* 0x000000000f087348 */ /* 0x000fea0003c00000 */
[----:B------:R0:W1:Y:S02]  /*1cca0*/  SHFL.IDX P6, R14, R13, R12, R11 ;  /* 0x0000000c0d0e7389 */ /* 0x00006400000c000b */
[----:B01----:R-:W-:Y:S01]  /*1ccb0*/  ENDCOLLECTIVE ;  /* 0x000000000000791b */ /* 0x003fe20003800000 */
.L_x_2585:
[----:B------:R-:W-:-:S05]  /*1ccc0*/  IADD3 R2, P0, R2, R0, RZ ;  /* 0x0000000002027210 */ /* 0x000fca0007f1e0ff */
        /* <DEDUP_REMOVED lines=17> */
.L_x_2586:
[----:B------:R-:W-:Y:S02]  /*1cde0*/  IMAD.MOV.U32 R13, RZ, RZ, R24 ;  /* 0x000000ffff0d7224 */ /* 0x000fe400078e0018 */
[----:B------:R-:W-:Y:S02]  /*1cdf0*/  IMAD.MOV.U32 R12, RZ, RZ, 0x4 ;  /* 0x00000004ff0c7424 */ /* 0x000fe400078e00ff */
[----:B------:R-:W-:-:S07]  /*1ce00*/  IMAD.MOV.U32 R2, RZ, RZ, R14 ;  /* 0x000000ffff027224 */ /* 0x000fce00078e000e */
[----:B------:R-:W-:Y:S05]  /*1ce10*/  WARPSYNC.COLLECTIVE R15, `(.L_x_2587) ;  /* 0x000000000f087348 */ /* 0x000fea0003c00000 */
[----:B------:R0:W1:Y:S02]  /*1ce20*/  SHFL.IDX P6, R14, R13, R12, R11 ;  /* 0x0000000c0d0e7389 */ /* 0x00006400000c000b */
[----:B01----:R-:W-:Y:S01]  /*1ce30*/  ENDCOLLECTIVE ;  /* 0x000000000000791b */ /* 0x003fe20003800000 */
.L_x_2587:
        /* <DEDUP_REMOVED lines=13> */
.L_x_2588:
        /* <DEDUP_REMOVED lines=9> */
.L_x_2498:
[----:B0-----:R0:W2:Y:S02]  /*1cfa0*/  SYNCS.PHASECHK.TRANS64.TRYWAIT P0, [R4+URZ+0x38860], R3 ;  /* 0x03886003040075a7 */ /* 0x0010a4000800017f */
[----:B--2---:R-:W-:Y:S05]  /*1cfb0*/  @!P0 NANOSLEEP.SYNCS 0x989680 ;  /* 0x009896800000895d */ /* 0x004fea0003900000 */
[----:B------:R-:W2:Y:S02]  /*1cfc0*/  @!P0 SYNCS.PHASECHK.TRANS64 P0, [R4+URZ+0x38860], R3 ;  /* 0x03886003040085a7 */ /* 0x000ea4000800007f */
[----:B--2---:R-:W-:Y:S05]  /*1cfd0*/  @!P0 BRA `(.L_x_2498) ;  /* 0xfffffffc00f08947 */ /* 0x004fea000383ffff */
[----:B------:R-:W-:Y:S05]  /*1cfe0*/  BRA `(.L_x_2590) ;  /* 0xffffffc000247947 */ /* 0x000fea000383ffff */
.L_x_2499:
        /* <DEDUP_REMOVED lines=8> */
.L_x_2592:
[----:B------:R-:W-:Y:S05]  /*1d070*/  BSYNC B0 ;  /* 0x0000000000007941 */ /* 0x000fea0003800000 */
.L_x_2591:
        /* <DEDUP_REMOVED lines=9> */
.L_x_2593:
        /* <DEDUP_REMOVED lines=21> */
.L_x_2594:
[----:B------:R-:W-:Y:S01]  /*1d260*/  @!PT LDS RZ, [RZ] ;  /* 0x00000000fffff984 */ /* 0x000fe20000000800 */
[----:B------:R-:W-:Y:S01]  /*1d270*/  @!PT LDS RZ, [RZ] ;  /* 0x00000000fffff984 */ /* 0x000fe20000000800 */
[----:B------:R-:W-:Y:S01]  /*1d280*/  @!PT LDS RZ, [RZ] ;  /* 0x00000000fffff984 */ /* 0x000fe20000000800 */
[----:B------:R0:W-:Y:S01]  /*1d290*/  LDGSTS.E.BYPASS.LTC128B.128 [R0+0x5400], desc[UR38][R2.64+0x100], !P4 ;  /* 0x0540010002007fae */ /* 0x0001e2000e101d66 */
[----:B------:R-:W-:Y:S02]  /*1d2a0*/  ISETP.LT.OR P4, PT, R5, 0x1, P0 ;  /* 0x000000010500780c */ /* 0x000fe40000781670 */
[----:B------:R-:W-:-:S11]  /*1d2b0*/  MOV R13, R18 ;  /* 0x00000012000d7202 */ /* 0x000fd60000000f00 */
[----:B------:R0:W-:Y:S01]  /*1d2c0*/  LDGSTS.E.BYPASS.LTC128B.128 [R0+0x7c00], desc[UR38][R2.64+0x180], !P4 ;  /* 0x07c0018002007fae */ /* 0x0001e2000e101d66 */
[----:B------:R-:W-:-:S07]  /*1d2d0*/  IMAD.MOV.U32 R7, RZ, RZ, R14 ;  /* 0x000000ffff077224 */ /* 0x000fce00078e000e */
[----:B0-----:R-:W-:Y:S05]  /*1d2e0*/  WARPSYNC.COLLECTIVE R15, `(.L_x_2595) ;  /* 0x000000000f087348 */ /* 0x001fea0003c00000 */
[----:B------:R1:W2:Y:S02]  /*1d2f0*/  SHFL.IDX P6, R14, R13, R12, R11 ;  /* 0x0000000c0d0e7389 */ /* 0x0002a400000c000b */
[----:B012---:R-:W-:Y:S01]  /*1d300*/  ENDCOLLECTIVE ;  /* 0x000000000000791b */ /* 0x007fe20003800000 */
.L_x_2595:
[----:B------:R-:W-:Y:S02]  /*1d310*/  IMAD.MOV.U32 R13, RZ, RZ, R24 ;  /* 0x000000ffff0d7224 */ /* 0x000fe400078e0018 */
[----:B------:R-:W-:Y:S01]  /*1d320*/  IMAD.MOV.U32 R12, RZ, RZ, 0x2 ;  /* 0x00000002ff0c7424 */ /* 0x000fe200078e00ff */
[----:B------:R-:W-:-:S13]  /*1d330*/  IADD3 R2, P4, R14, R8, RZ ;  /* 0x000000080e027210 */ /* 0x000fda0007f9e0ff */
[----:B------:R-:W-:Y:S05]  /*1d340*/  WARPSYNC.COLLECTIVE R15, `(.L_x_2596) ;  /* 0x000000000f087348 */ /* 0x000fea0003c00000 */
[----:B------:R0:W1:Y:S02]  /*1d350*/  SHFL.IDX P6, R14, R13, R12, R11 ;  /* 0x0000000c0d0e7389 */ /* 0x00006400000c000b */
[----:B01----:R-:W-:Y:S01]  /*1d360*/  ENDCOLLECTIVE ;  /* 0x000000000000791b */ /* 0x003fe20003800000 */
.L_x_2596:
        /* <DEDUP_REMOVED lines=12> */
.L_x_2597:
        /* <DEDUP_REMOVED lines=14> */
.L_x_2598:
        /* <DEDUP_REMOVED lines=12> */
.L_x_2599:
        /* <DEDUP_REMOVED lines=14> */
.L_x_2600:
        /* <DEDUP_REMOVED lines=12> */
.L_x_2601:
        /* <DEDUP_REMOVED lines=9> */
.L_x_2504:
        /* <DEDUP_REMOVED lines=8> */
.L_x_2604:
[----:B------:R-:W-:Y:S05]  /*1d880*/  BSYNC B0 ;  /* 0x0000000000007941 */ /* 0x000fea0003800000 */
.L_x_2603:
        /* <DEDUP_REMOVED lines=9> */
.L_x_2605:
        /* <DEDUP_REMOVED lines=24> */
.L_x_2606:
[----:B------:R-:W-:Y:S01]  /*1daa0*/  IMAD.MOV.U32 R12, RZ, RZ, 0x2 ;  /* 0x00000002ff0c7424 */ /* 0x000fe200078e00ff */
[----:B------:R-:W-:-:S05]  /*1dab0*/  SEL R14, R14, RZ, P1 ;  /* 0x000000ff0e0e7207 */ /* 0x000fca0000800000 */
[----:B------:R-:W-:-:S04]  /*1dac0*/  IMAD.IADD R5, R13, 0x1, R14 ;  /* 0x000000010d057824 */ /* 0x000fc800078e020e */
[----:B------:R-:W-:-:S07]  /*1dad0*/  IMAD.MOV.U32 R13, RZ, RZ, R5 ;  /* 0x000000ffff0d7224 */ /* 0x000fce00078e0005 */
[----:B------:R-:W-:Y:S05]  /*1dae0*/  WARPSYNC.COLLECTIVE R15, `(.L_x_2607) ;  /* 0x000000000f087348 */ /* 0x000fea0003c00000 */
[----:B------:R0:W1:Y:S02]  /*1daf0*/  SHFL.UP P6, R14, R13, R12, R11 ;  /* 0x0400000c0d0e7389 */ /* 0x00006400000c000b */
[----:B01----:R-:W-:Y:S01]  /*1db00*/  ENDCOLLECTIVE ;  /* 0x000000000000791b */ /* 0x003fe20003800000 */
.L_x_2607:
[----:B------:R-:W-:Y:S01]  /*1db10*/  IMAD.MOV.U32 R12, RZ, RZ, 0x4 ;  /* 0x00000004ff0c7424 */ /* 0x000fe200078e00ff */
[----:B------:R-:W-:-:S05]  /*1db20*/  SEL R2, R14, RZ, P2 ;  /* 0x000000ff0e027207 */ /* 0x000fca0001000000 */
[----:B------:R-:W-:-:S04]  /*1db30*/  IMAD.IADD R2, R5, 0x1, R2 ;  /* 0x0000000105027824 */ /* 0x000fc800078e0202 */
[----:B------:R-:W-:-:S07]  /*1db40*/  IMAD.MOV.U32 R13, RZ, RZ, R2 ;  /* 0x000000ffff0d7224 */ /* 0x000fce00078e0002 */
[----:B------:R-:W-:Y:S05]  /*1db50*/  WARPSYNC.COLLECTIVE R15, `(.L_x_2608) ;  /* 0x000000000f087348 */ /* 0x000fea0003c00000 */
[----:B------:R0:W1:Y:S02]  /*1db60*/  SHFL.UP P6, R14, R13, R12, R11 ;  /* 0x0400000c0d0e7389 */ /* 0x00006400000c000b */
[----:B01----:R-:W-:Y:S01]  /*1db70*/  ENDCOLLECTIVE ;  /* 0x000000000000791b */ /* 0x003fe20003800000 */
.L_x_2608:
[----:B------:R-:W-:Y:S01]  /*1db80*/  IMAD.MOV.U32 R12, RZ, RZ, 0x8 ;  /* 0x00000008ff0c7424 */ /* 0x000fe200078e00ff */
[----:B------:R-:W-:-:S05]  /*1db90*/  SEL R3, R14, RZ, P3 ;  /* 0x000000ff0e037207 */ /* 0x000fca0001800000 */
[----:B------:R-:W-:-:S04]  /*1dba0*/  IMAD.IADD R3, R2, 0x1, R3 ;  /* 0x0000000102037824 */ /* 0x000fc800078e0203 */
[----:B------:R-:W-:-:S07]  /*1dbb0*/  IMAD.MOV.U32 R13, RZ, RZ, R3 ;  /* 0x000000ffff0d7224 */ /* 0x000fce00078e0003 */
[----:B------:R-:W-:Y:S05]  /*1dbc0*/  WARPSYNC.COLLECTIVE R15, `(.L_x_2609) ;  /* 0x000000000f087348 */ /* 0x000fea0003c00000 */
[----:B------:R0:W1:Y:S02]  /*1dbd0*/  SHFL.UP P6, R14, R13, R12, R11 ;  /* 0x0400000c0d0e7389 */ /* 0x00006400000c000b */
[----:B01----:R-:W-:Y:S01]  /*1dbe0*/  ENDCOLLECTIVE ;  /* 0x000000000000791b */ /* 0x003fe20003800000 */
.L_x_2609:
[----:B------:R-:W-:Y:S01]  /*1dbf0*/  IMAD.MOV.U32 R12, RZ, RZ, 0x10 ;  /* 0x00000010ff0c7424 */ /* 0x000fe200078e00ff */
[----:B------:R-:W-:-:S05]  /*1dc00*/  SEL R14, R14, RZ, P4 ;  /* 0x000000ff0e0e7207 */ /* 0x000fca0002000000 */
[----:B------:R-:W-:-:S04]  /*1dc10*/  IMAD.IADD R5, R3, 0x1, R14 ;  /* 0x0000000103057824 */ /* 0x000fc800078e020e */
[----:B------:R-:W-:-:S07]  /*1dc20*/  IMAD.MOV.U32 R13, RZ, RZ, R5 ;  /* 0x000000ffff0d7224 */ /* 0x000fce00078e0005 */
[----:B------:R-:W-:Y:S05]  /*1dc30*/  WARPSYNC.COLLECTIVE R15, `(.L_x_2610) ;  /* 0x000000000f087348 */ /* 0x000fea0003c00000 */
[----:B------:R0:W1:Y:S02]  /*1dc40*/  SHFL.UP P6, R14, R13, R12, R11 ;  /* 0x0400000c0d0e7389 */ /* 0x00006400000c000b */
[----:B01----:R-:W-:Y:S01]  /*1dc50*/  ENDCOLLECTIVE ;  /* 0x000000000000791b */ /* 0x003fe20003800000 */
.L_x_2610:
[----:B------:R-:W-:Y:S02]  /*1dc60*/  IMAD.MOV.U32 R12, RZ, RZ, 0x1f ;  /* 0x0000001fff0c7424 */ /* 0x000fe400078e00ff */
[----:B------:R-:W-:Y:S01]  /*1dc70*/  IMAD.MOV.U32 R11, RZ, RZ, 0x1f ;  /* 0x0000001fff0b7424 */ /* 0x000fe200078e00ff */
[----:B------:R-:W-:-:S04]  /*1dc80*/  SEL R2, R14, RZ, P5 ;  /* 0x000000ff0e027207 */ /* 0x000fc80002800000 */
[----:B------:R-:W-:-:S05]  /*1dc90*/  IADD3 R2, R5, R2, RZ ;  /* 0x0000000205027210 */ /* 0x000fca0007ffe0ff */
[----:B------:R-:W-:-:S07]  /*1dca0*/  IMAD.MOV.U32 R13, RZ, RZ, R2 ;  /* 0x000000ffff0d7224 */ /* 0x000fce00078e0002 */
[----:B------:R-:W-:Y:S05]  /*1dcb0*/  WARPSYNC.COLLECTIVE R15, `(.L_x_2611) ;  /* 0x000000000f087348 */ /* 0x000fea0003c00000 */
[----:B------:R0:W1:Y:S02]  /*1dcc0*/  SHFL.IDX P6, R14, R13, R12, R11 ;  /* 0x0000000c0d0e7389 */ /* 0x00006400000c000b */
[----:B01----:R-:W-:Y:S01]  /*1dcd0*/  ENDCOLLECTIVE ;  /* 0x000000000000791b */ /* 0x003fe20003800000 */
.L_x_2611:
[----:B------:R-:W-:Y:S05]  /*1dce0*/  BRA `(.L_x_2612) ;  /* 0xffffffbc00407947 */ /* 0x000fea000383ffff */
.L_x_2507:
[----:B------:R-:W-:Y:S01]  /*1dcf0*/  BSSY B0, `(.L_x_2613) ;  /* 0x0000007000007945 */ /* 0x000fe20003800000 */
[----:B------:R-:W-:Y:S02]  /*1dd00*/  IMAD.MOV.U32 R12, RZ, RZ, 0x1 ;  /* 0x00000001ff0c7424 */ /* 0x000fe400078e00ff */
[----:B------:R-:W-:Y:S02]  /*1dd10*/  IMAD.MOV.U32 R11, RZ, RZ, RZ ;  /* 0x000000ffff0b7224 */ /* 0x000fe400078e00ff */
[----:B------:R-:W-:-:S07]  /*1dd20*/  IMAD.MOV.U32 R15, RZ, RZ, -0x1 ;  /* 0xffffffffff0f7424 */ /* 0x000fce00078e00ff */
[----:B------:R-:W-:Y:S05]  /*1dd30*/  WARPSYNC.COLLECTIVE R15, `(.L_x_2614) ;  /* 0x000000000f087348 */ /* 0x000fea0003c00000 */
[----:B------:R0:W1:Y:S02]  /*1dd40*/  SHFL.UP P6, R14, R13, R12, R11 ;  /* 0x0400000c0d0e7389 */ /* 0x00006400000c000b */
[----:B01----:R-:W-:Y:S01]  /*1dd50*/  ENDCOLLECTIVE ;  /* 0x000000000000791b */ /* 0x003fe20003800000 */
.L_x_2614:
[----:B------:R-:W-:Y:S05]  /*1dd60*/  BSYNC B0 ;  /* 0x0000000000007941 */ /* 0x000fea0003800000 */
.L_x_2613:
        /* <DEDUP_REMOVED lines=8> */
.L_x_2615:
[----:B------:R-:W-:Y:S01]  /*1ddf0*/  IMAD.MOV.U32 R12, RZ, RZ, 0x4 ;  /* 0x00000004ff0c7424 */ /* 0x000fe200078e00ff */
[----:B------:R-:W-:-:S05]  /*1de00*/  SEL R2, R14, RZ, P2 ;  /* 0x000000ff0e027207 */ /* 0x000fca0001000000 */
[----:B------:R-:W-:-:S04]  /*1de10*/  IMAD.IADD R2, R13, 0x1, R2 ;  /* 0x000000010d027824 */ /* 0x000fc800078e0202 */
[----:B------:R-:W-:-:S07]  /*1de20*/  IMAD.MOV.U32 R13, RZ, RZ, R2 ;  /* 0x000000ffff0d7224 */ /* 0x000fce00078e0002 */
[----:B------:R-:W-:Y:S05]  /*1de30*/  WARPSYNC.COLLECTIVE R15, `(.L_x_2616) ;  /* 0x000000000f087348 */ /* 0x000fea0003c00000 */
[----:B------:R0:W1:Y:S02]  /*1de40*/  SHFL.UP P6, R14, R13, R12, R11 ;  /* 0x0400000c0d0e7389 */ /* 0x00006400000c000b */
[----:B01----:R-:W-:Y:S01]  /*1de50*/  ENDCOLLECTIVE ;  /* 0x000000000000791b */ /* 0x003fe20003800000 */
.L_x_2616:
[----:B------:R-:W-:Y:S01]  /*1de60*/  IMAD.MOV.U32 R12, RZ, RZ, 0x8 ;  /* 0x00000008ff0c7424 */ /* 0x000fe200078e00ff */
[----:B------:R-:W-:-:S05]  /*1de70*/  SEL R3, R14, RZ, P3 ;  /* 0x000000ff0e037207 */ /* 0x000fca0001800000 */
[----:B------:R-:W-:-:S04]  /*1de80*/  IMAD.IADD R3, R2, 0x1, R3 ;  /* 0x0000000102037824 */ /* 0x000fc800078e0203 */
[----:B------:R-:W-:-:S07]  /*1de90*/  IMAD.MOV.U32 R13, RZ, RZ, R3 ;  /* 0x000000ffff0d7224 */ /* 0x000fce00078e0003 */
[----:B------:R-:W-:Y:S05]  /*1dea0*/  WARPSYNC.COLLECTIVE R15, `(.L_x_2617) ;  /* 0x000000000f087348 */ /* 0x000fea0003c00000 */
[----:B------:R0:W1:Y:S02]  /*1deb0*/  SHFL.UP P6, R14, R13, R12, R11 ;  /* 0x0400000c0d0e7389 */ /* 0x00006400000c000b */
[----:B01----:R-:W-:Y:S01]  /*1dec0*/  ENDCOLLECTIVE ;  /* 0x000000000000791b */ /* 0x003fe20003800000 */
.L_x_2617:
[----:B------:R-:W-:Y:S01]  /*1ded0*/  IMAD.MOV.U32 R12, RZ, RZ, 0x10 ;  /* 0x00000010ff0c7424 */ /* 0x000fe200078e00ff */
[----:B------:R-:W-:-:S05]  /*1dee0*/  SEL R14, R14, RZ, P4 ;  /* 0x000000ff0e0e7207 */ /* 0x000fca0002000000 */
[----:B------:R-:W-:-:S04]  /*1def0*/  IMAD.IADD R5, R3, 0x1, R14 ;  /* 0x0000000103057824 */ /* 0x000fc800078e020e */
[----:B------:R-:W-:-:S07]  /*1df00*/  IMAD.MOV.U32 R13, RZ, RZ, R5 ;  /* 0x000000ffff0d7224 */ /* 0x000fce00078e0005 */
[----:B------:R-:W-:Y:S05]  /*1df10*/  WARPSYNC.COLLECTIVE R15, `(.L_x_2618) ;  /* 0x000000000f087348 */ /* 0x000fea0003c00000 */
[----:B------:R0:W1:Y:S02]  /*1df20*/  SHFL.UP P6, R14, R13, R12, R11 ;  /* 0x0400000c0d0e7389 */ /* 0x00006400000c000b */
[----:B01----:R-:W-:Y:S01]  /*1df30*/  ENDCOLLECTIVE ;  /* 0x000000000000791b */ /* 0x003fe20003800000 */
.L_x_2618:
[----:B------:R-:W-:Y:S02]  /*1df40*/  IMAD.MOV.U32 R12, RZ, RZ, 0x1f ;  /* 0x0000001fff0c7424 */ /* 0x000fe400078e00ff */
[----:B------:R-:W-:Y:S01]  /*1df50*/  IMAD.MOV.U32 R11, RZ, RZ, 0x1f ;  /* 0x0000001fff0b7424 */ /* 0x000fe200078e00ff */
[----:B------:R-:W-:-:S05]  /*1df60*/  SEL R2, R14, RZ, P5 ;  /* 0x000000ff0e027207 */ /* 0x000fca0002800000 */
[----:B------:R-:W-:-:S05]  /*1df70*/  IMAD.IADD R2, R5, 0x1, R2 ;  /* 0x0000000105027824 */ /* 0x000fca00078e0202 */
[----:B------:R-:W-:-:S07]  /*1df80*/  MOV R13, R2 ;  /* 0x00000002000d7202 */ /* 0x000fce0000000f00 */
[----:B------:R-:W-:Y:S05]  /*1df90*/  WARPSYNC.COLLECTIVE R15, `(.L_x_2619) ;  /* 0x000000000f087348 */ /* 0x000fea0003c00000 */
[----:B------:R0:W1:Y:S02]  /*1dfa0*/  SHFL.IDX P6, R14, R13, R12, R11 ;  /* 0x0000000c0d0e7389 */ /* 0x00006400000c000b */
[----:B01----:R-:W-:Y:S01]  /*1dfb0*/  ENDCOLLECTIVE ;  /* 0x000000000000791b */ /* 0x003fe20003800000 */
.L_x_2619:
[----:B------:R-:W-:Y:S05]  /*1dfc0*/  BRA `(.L_x_2620) ;  /* 0xffffffbc002c7947 */ /* 0x000fea000383ffff */
.L_x_2509:
[----:B------:R-:W-:Y:S01]  /*1dfd0*/  BSSY B0, `(.L_x_2621) ;  /* 0x0000006000007945 */ /* 0x000fe20003800000 */
[----:B------:R-:W-:Y:S01]  /*1dfe0*/  PLOP3.LUT P6, PT, P6, PT, PT, 0x8, 0x0 ;  /* 0x000000000000781c */ /* 0x000fe200037ce170 */
[----:B------:R-:W-:-:S12]  /*1dff0*/  IMAD.MOV.U32 R15, RZ, RZ, -0x1 ;  /* 0xffffffffff0f7424 */ /* 0x000fd800078e00ff */
[----:B0-----:R-:W-:Y:S05]  /*1e000*/  WARPSYNC.COLLECTIVE R15, `(.L_x_2622) ;  /* 0x000000000f087348 */ /* 0x001fea0003c00000 */
[----:B------:R-:W-:Y:S01]  /*1e010*/  VOTE.ANY R14, PT, P6 ;  /* 0x00000000000e7806 */ /* 0x000fe200030e0100 */
[----:B0-----:R-:W-:Y:S06]  /*1e020*/  ENDCOLLECTIVE ;  /* 0x000000000000791b */ /* 0x001fec0003800000 */
.L_x_2622:
[----:B------:R-:W-:Y:S05]  /*1e030*/  BSYNC B0 ;  /* 0x0000000000007941 */ /* 0x000fea0003800000 */
.L_x_2621:
        /* <DEDUP_REMOVED lines=8> */
.L_x_2623:
[----:B------:R-:W-:Y:S02]  /*1e0c0*/  IMAD.IADD R19, R12, 0x1, R19 ;  /* 0x000000010c137824 */ /* 0x000fe400078e0213 */
[----:B------:R-:W-:Y:S02]  /*1e0d0*/  IMAD.MOV.U32 R13, RZ, RZ, R4 ;  /* 0x000000ffff0d7224 */ /* 0x000fe400078e0004 */
[----:B------:R-:W-:-:S07]  /*1e0e0*/  IMAD.MOV.U32 R17, RZ, RZ, R14 ;  /* 0x000000ffff117224 */ /* 0x000fce00078e000e */
[----:B------:R-:W-:Y:S05]  /*1e0f0*/  WARPSYNC.COLLECTIVE R15, `(.L_x_2624) ;  /* 0x000000000f087348 */ /* 0x000fea0003c00000 */
[----:B------:R0:W1:Y:S02]  /*1e100*/  SHFL.IDX P6, R14, R13, R12, R11 ;  /* 0x0000000c0d0e7389 */ /* 0x00006400000c000b */
[----:B01----:R-:W-:Y:S01]  /*1e110*/  ENDCOLLECTIVE ;  /* 0x000000000000791b */ /* 0x003fe20003800000 */
.L_x_2624:
[----:B------:R-:W-:Y:S01]  /*1e120*/  IMAD.MOV.U32 R4, RZ, RZ, R14 ;  /* 0x000000ffff047224 */ /* 0x000fe200078e000e */
[----:B------:R-:W-:Y:S06]  /*1e130*/  BRA `(.L_x_2625) ;  /* 0xffffffbc00107947 */ /* 0x000fec000383ffff */
.L_x_2511:
[----:B------:R-:W-:Y:S01]  /*1e140*/  BSSY B0, `(.L_x_2626) ;  /* 0x0000007000007945 */ /* 0x000fe20003800000 */
[----:B------:R-:W-:Y:S02]  /*1e150*/  IMAD.MOV.U32 R13, RZ, RZ, R2 ;  /* 0x000000ffff0d7224 */ /* 0x000fe400078e0002 */
[----:B------:R-:W-:Y:S02]  /*1e160*/  IMAD.MOV.U32 R11, RZ, RZ, 0x1f ;  /* 0x0000001fff0b7424 */ /* 0x000fe400078e00ff */
[----:B------:R-:W-:-:S07]  /*1e170*/  IMAD.MOV.U32 R15, RZ, RZ, -0x1 ;  /* 0xffffffffff0f7424 */ /* 0x000fce00078e00ff */
[----:B0-23--:R-:W-:Y:S05]  /*1e180*/  WARPSYNC.COLLECTIVE R15, `(.L_x_2627) ;  /* 0x000000000f087348 */ /* 0x00dfea0003c00000 */
[----:B------:R1:W4:Y:S02]  /*1e190*/  SHFL.IDX P6, R14, R13, R12, R11 ;  /* 0x0000000c0d0e7389 */ /* 0x00032400000c000b */
[----:B01234-:R-:W-:Y:S01]  /*1e1a0*/  ENDCOLLECTIVE ;  /* 0x000000000000791b */ /* 0x01ffe20003800000 */
.L_x_2627:
[----:B------:R-:W-:Y:S05]  /*1e1b0*/  BSYNC B0 ;  /* 0x0000000000007941 */ /* 0x000fea0003800000 */
.L_x_2626:
[----:B------:R-:W-:Y:S01]  /*1e1c0*/  IMAD.MOV.U32 R6, RZ, RZ, R14 ;  /* 0x000000ffff067224 */ /* 0x000fe200078e000e */
[----:B------:R-:W-:Y:S06]  /*1e1d0*/  BRA `(.L_x_2510) ;  /* 0xffffffbc00007947 */ /* 0x000fec000383ffff */
.L_x_2517:
[----:B-1----:R1:W2:Y:S02]  /*1e1e0*/  SYNCS.PHASECHK.TRANS64.TRYWAIT P0, [R4+URZ+0x38820], R0 ;  /* 0x03882000040075a7 */ /* 0x0022a4000800017f */
[----:B--2---:R-:W-:Y:S05]  /*1e1f0*/  @!P0 NANOSLEEP.SYNCS 0x989680 ;  /* 0x009896800000895d */ /* 0x004fea0003900000 */
[----:B------:R-:W2:Y:S02]  /*1e200*/  @!P0 SYNCS.PHASECHK.TRANS64 P0, [R4+URZ+0x38820], R0 ;  /* 0x03882000040085a7 */ /* 0x000ea4000800007f */
[----:B--2---:R-:W-:Y:S05]  /*1e210*/  @!P0 BRA `(.L_x_2517) ;  /* 0xfffffffc00f08947 */ /* 0x004fea000383ffff */
[----:B------:R-:W-:Y:S05]  /*1e220*/  BRA `(.L_x_2628) ;  /* 0xffffffc400587947 */ /* 0x000fea000383ffff */
.L_x_2518:
[----:B------:R-:W2:Y:S01]  /*1e230*/  S2R R2, SR_TID.X ;  /* 0x0000000000027919 */ /* 0x000ea20000002100 */
[----:B------:R-:W-:Y:S01]  /*1e240*/  BSSY B0, `(.L_x_2629) ;  /* 0x000000a000007945 */ /* 0x000fe20003800000 */
[----:B------:R-:W-:Y:S02]  /*1e250*/  IMAD.MOV.U32 R12, RZ, RZ, RZ ;  /* 0x000000ffff0c7224 */ /* 0x000fe400078e00ff */
[----:B------:R-:W-:Y:S02]  /*1e260*/  IMAD.MOV.U32 R11, RZ, RZ, 0x1f ;  /* 0x0000001fff0b7424 */ /* 0x000fe400078e00ff */
[----:B------:R-:W-:Y:S01]  /*1e270*/  IMAD.MOV.U32 R15, RZ, RZ, -0x1 ;  /* 0xffffffffff0f7424 */ /* 0x000fe200078e00ff */
[----:B--2---:R-:W-:-:S04]  /*1e280*/  SHF.R.U32.HI R2, RZ, 0x5, R2 ;  /* 0x00000005ff027819 */ /* 0x004fc80000011602 */
[----:B------:R-:W-:-:S05]  /*1e290*/  LOP3.LUT R2, R2, 0x3, RZ, 0xc0, !PT ;  /* 0x0000000302027812 */ /* 0x000fca00078ec0ff */
[----:B------:R-:W-:-:S07]  /*1e2a0*/  IMAD.MOV.U32 R13, RZ, RZ, R2 ;  /* 0x000000ffff0d7224 */ /* 0x000fce00078e0002 */
[----:B01----:R-:W-:Y:S05]  /*1e2b0*/  WARPSYNC.COLLECTIVE R15, `(.L_x_2630) ;  /* 0x000000000f087348 */ /* 0x003fea0003c00000 */
[----:B------:R2:W3:Y:S02]  /*1e2c0*/  SHFL.IDX P6, R14, R13, R12, R11 ;  /* 0x0000000c0d0e7389 */ /* 0x0004e400000c000b */
[----:B0123--:R-:W-:Y:S01]  /*1e2d0*/  ENDCOLLECTIVE ;  /* 0x000000000000791b */ /* 0x00ffe20003800000 */
.L_x_2630:
[----:B------:R-:W-:Y:S05]  /*1e2e0*/  BSYNC B0 ;  /* 0x0000000000007941 */ /* 0x000fea0003800000 */
.L_x_2629:
[----:B------:R-:W-:Y:S05]  /*1e2f0*/  BRA `(.L_x_2631) ;  /* 0xffffffc400407947 */ /* 0x000fea000383ffff */
.L_x_2521:
[----:B------:R-:W-:Y:S01]  /*1e300*/  BSSY B1, `(.L_x_2632) ;  /* 0x0000006000017945 */ /* 0x000fe20003800000 */
[----:B------:R-:W-:-:S07]  /*1e310*/  IMAD.MOV.U32 R15, RZ, RZ, -0x1 ;  /* 0xffffffffff0f7424 */ /* 0x000fce00078e00ff */
[----:B01----:R-:W-:Y:S05]  /*1e320*/  WARPSYNC.COLLECTIVE R15, `(.L_x_2633) ;  /* 0x000000000f0c7348 */ /* 0x003fea0003c00000 */
[----:B------:R-:W-:Y:S02]  /*1e330*/  ELECT P6, UR62, PT ;  /* 0x00000000003e782f */ /* 0x000fe400038c0000 */
[----:B------:R-:W-:Y:S01]  /*1e340*/  MOV R14, UR62 ;  /* 0x0000003e000e7c02 */ /* 0x000fe20008000f00 */
[----:B01----:R-:W-:Y:S10]  /*1e350*/  ENDCOLLECTIVE ;  /* 0x000000000000791b */ /* 0x003ff40003800000 */
.L_x_2633:
[----:B------:R-:W-:Y:S05]  /*1e360*/  BSYNC B1 ;  /* 0x0000000000017941 */ /* 0x000fea0003800000 */
.L_x_2632:
[----:B------:R-:W-:Y:S05]  /*1e370*/  BRA `(.L_x_2634) ;  /* 0xffffffc400387947 */ /* 0x000fea000383ffff */
.L_x_2523:
[----:B-1----:R1:W2:Y:S02]  /*1e380*/  SYNCS.PHASECHK.TRANS64.TRYWAIT P1, [R5+URZ+0x38840], R0 ;  /* 0x03884000050075a7 */ /* 0x0022a4000802017f */
[----:B--2---:R-:W-:Y:S05]  /*1e390*/  @!P1 NANOSLEEP.SYNCS 0x989680 ;  /* 0x009896800000995d */ /* 0x004fea0003900000 */
[----:B------:R-:W2:Y:S02]  /*1e3a0*/  @!P1 SYNCS.PHASECHK.TRANS64 P1, [R5+URZ+0x38840], R0 ;  /* 0x03884000050095a7 */ /* 0x000ea4000802007f */
[----:B--2---:R-:W-:Y:S05]  /*1e3b0*/  @!P1 BRA `(.L_x_2523) ;  /* 0xfffffffc00f09947 */ /* 0x004fea000383ffff */
[----:B------:R-:W-:Y:S05]  /*1e3c0*/  BRA `(.L_x_2635) ;  /* 0xffffffc400607947 */ /* 0x000fea000383ffff */
.L_x_2525:
[----:B--2---:R2:W3:Y:S02]  /*1e3d0*/  SYNCS.PHASECHK.TRANS64.TRYWAIT P1, [R27+URZ+0x38840], R2 ;  /* 0x038840021b0075a7 */ /* 0x0044e4000802017f */
[----:B---3--:R-:W-:Y:S05]  /*1e3e0*/  @!P1 NANOSLEEP.SYNCS 0x989680 ;  /* 0x009896800000995d */ /* 0x008fea0003900000 */
[----:B------:R-:W3:Y:S02]  /*1e3f0*/  @!P1 SYNCS.PHASECHK.TRANS64 P1, [R27+URZ+0x38840], R2 ;  /* 0x038840021b0095a7 */ /* 0x000ee4000802007f */
[----:B---3--:R-:W-:Y:S05]  /*1e400*/  @!P1 BRA `(.L_x_2525) ;  /* 0xfffffffc00f09947 */ /* 0x008fea000383ffff */
[----:B------:R-:W-:Y:S05]  /*1e410*/  BRA `(.L_x_2636) ;  /* 0xffffffc4006c7947 */ /* 0x000fea000383ffff */
.L_x_2527:
[----:B---3--:R3:W4:Y:S02]  /*1e420*/  SYNCS.PHASECHK.TRANS64.TRYWAIT P1, [R5+URZ+0x38860], R0 ;  /* 0x03886000050075a7 */ /* 0x008724000802017f */
[----:B----4-:R-:W-:Y:S05]  /*1e430*/  @!P1 NANOSLEEP.SYNCS 0x989680 ;  /* 0x009896800000995d */ /* 0x010fea0003900000 */
[----:B------:R-:W4:Y:S02]  /*1e440*/  @!P1 SYNCS.PHASECHK.TRANS64 P1, [R5+URZ+0x38860], R0 ;  /* 0x03886000050095a7 */ /* 0x000f24000802007f */
[----:B----4-:R-:W-:Y:S05]  /*1e450*/  @!P1 BRA `(.L_x_2527) ;  /* 0xfffffffc00f09947 */ /* 0x010fea000383ffff */
[----:B------:R-:W-:Y:S05]  /*1e460*/  BRA `(.L_x_2637) ;  /* 0xffffffc400687947 */ /* 0x000fea000383ffff */
.L_x_2638:
        /* <DEDUP_REMOVED lines=9> */
.L_x_3278:


//--------------------- .text._ZN7cutlass13device_kernelIN5flash11enable_sm90INS1_16FlashAttnFwdSm90INS1_25CollectiveMainloopFwdSm90ILi2EN4cute5tupleIJNS5_1CILi1EEES8_S8_EEENS6_IJNS7_ILi128EEENS7_ILi80EEENS7_ILi256EEEEEELi256ENS_6half_tEfNS_4arch4Sm90ELb1ELb0ELb1ELb1ELb1ELb1ELb0ELb1ELb1ELb1ELb1ELb0EEENS1_21CollectiveEpilogueFwdINS6_IJSA_SC_SB_EEES9_SE_SG_Li256ELb1ELb1ELb1ELb0EEENS1_36VarlenDynamicPersistentTileSchedulerILi128ELi80ELi256ELi128ELb1ELb1ELb1ELb1ELb1ELb1EEEEEEEEEvNT_6ParamsE --------------------------
	.section	.text._ZN7cutlass13device_kernelIN5flash11enable_sm90INS1_16FlashAttnFwdSm90INS1_25CollectiveMainloopFwdSm90ILi2EN4cute5tupleIJNS5_1CILi1EEES8_S8_EEENS6_IJNS7_ILi128EEENS7_ILi80EEENS7_ILi256EEEEEELi256ENS_6half_tEfNS_4arch4Sm90ELb1ELb0ELb1ELb1ELb1ELb1ELb0ELb1ELb1ELb1ELb1ELb0EEENS1_21CollectiveEpilogueFwdINS6_IJSA_SC_SB_EEES9_SE_SG_Li256ELb1ELb1ELb1ELb0EEENS1_36VarlenDynamicPersistentTileSchedulerILi128ELi80ELi256ELi128ELb1ELb1ELb1ELb1ELb1ELb1EEEEEEEEEvNT_6ParamsE,"ax",@progbits
	.align	128
.text._ZN7cutlass13device_kernelIN5flash11enable_sm90INS1_16FlashAttnFwdSm90INS1_25CollectiveMainloopFwdSm90ILi2EN4cute5tupleIJNS5_1CILi1EEES8_S8_EEENS6_IJNS7_ILi128EEENS7_ILi80EEENS7_ILi256EEEEEELi256ENS_6half_tEfNS_4arch4Sm90ELb1ELb0ELb1ELb1ELb1ELb1ELb0ELb1ELb1ELb1ELb1ELb0EEENS1_21CollectiveEpilogueFwdINS6_IJSA_SC_SB_EEES9_SE_SG_Li256ELb1ELb1ELb1ELb0EEENS1_36VarlenDynamicPersistentTileSchedulerILi128ELi80ELi256ELi128ELb1ELb1ELb1ELb1ELb1ELb1EEEEEEEEEvNT_6ParamsE:
        .type           _ZN7cutlass13device_kernelIN5flash11enable_sm90INS1_16FlashAttnFwdSm90INS1_25CollectiveMainloopFwdSm90ILi2EN4cute5tupleIJNS5_1CILi1EEES8_S8_EEENS6_IJNS7_ILi128EEENS7_ILi80EEENS7_ILi256EEEEEELi256ENS_6half_tEfNS_4arch4Sm90ELb1ELb0ELb1ELb1ELb1ELb1ELb0ELb1ELb1ELb1ELb1ELb0EEENS1_21CollectiveEpilogueFwdINS6_IJSA_SC_SB_EEES9_SE_SG_Li256ELb1ELb1ELb1ELb0EEENS1_36VarlenDynamicPersistentTileSchedulerILi128ELi80ELi256ELi128ELb1ELb1ELb1ELb1ELb1ELb1EEEEEEEEEvNT_6ParamsE,@function
        .size           _ZN7cutlass13device_kernelIN5flash11enable_sm90INS1_16FlashAttnFwdSm90INS1_25CollectiveMainloopFwdSm90ILi2EN4cute5tupleIJNS5_1CILi1EEES8_S8_EEENS6_IJNS7_ILi128EEENS7_ILi80EEENS7_ILi256EEEEEELi256ENS_6half_tEfNS_4arch4Sm90ELb1ELb0ELb1ELb1ELb1ELb1ELb0ELb1ELb1ELb1ELb1ELb0EEENS1_21CollectiveEpilogueFwdINS6_IJSA_SC_SB_EEES9_SE_SG_Li256ELb1ELb1ELb1ELb0EEENS1_36VarlenDynamicPersistentTileSchedulerILi128ELi80ELi256ELi128ELb1ELb1ELb1ELb1ELb1ELb1EEEEEEEEEvNT_6ParamsE,(.L_x_3279 - _ZN7cutlass13device_kernelIN5flash11enable_sm90INS1_16FlashAttnFwdSm90INS1_25CollectiveMainloopFwdSm90ILi2EN4cute5tupleIJNS5_1CILi1EEES8_S8_EEENS6_IJNS7_ILi128EEENS7_ILi80EEENS7_ILi256EEEEEELi256ENS_6half_tEfNS_4arch4Sm90ELb1ELb0ELb1ELb1ELb1ELb1ELb0ELb1ELb1ELb1ELb1ELb0EEENS1_21CollectiveEpilogueFwdINS6_IJSA_SC_SB_EEES9_SE_SG_Li256ELb1ELb1ELb1ELb0EEENS1_36VarlenDynamicPersistentTileSchedulerILi128ELi80ELi256ELi128ELb1ELb1ELb1ELb1ELb1ELb1EEEEEEEEEvNT_6ParamsE)
        .other          _ZN7cutlass13device_kernelIN5flash11enable_sm90INS1_16FlashAttnFwdSm90INS1_25CollectiveMainloopFwdSm90ILi2EN4cute5tupleIJNS5_1CILi1EEES8_S8_EEENS6_IJNS7_ILi128EEENS7_ILi80EEENS7_ILi256EEEEEELi256ENS_6half_tEfNS_4arch4Sm90ELb1ELb0ELb1ELb1ELb1ELb1ELb0ELb1ELb1ELb1ELb1ELb0EEENS1_21CollectiveEpilogueFwdINS6_IJSA_SC_SB_EEES9_SE_SG_Li256ELb1ELb1ELb1ELb0EEENS1_36VarlenDynamicPersistentTileSchedulerILi128ELi80ELi256ELi128ELb1ELb1ELb1ELb1ELb1ELb1EEEEEEEEEvNT_6ParamsE,@"STO_CUDA_ENTRY STV_DEFAULT"
_ZN7cutlass13device_kernelIN5flash11enable_sm90INS1_16FlashAttnFwdSm90INS1_25CollectiveMainloopFwdSm90ILi2EN4cute5tupleIJNS5_1CILi1EEES8_S8_EEENS6_IJNS7_ILi128EEENS7_ILi80EEENS7_ILi256EEEEEELi256ENS_6half_tEfNS_4arch4Sm90ELb1ELb0ELb1ELb1ELb1ELb1ELb0ELb1ELb1ELb1ELb1ELb0EEENS1_21CollectiveEpilogueFwdINS6_IJSA_SC_SB_EEES9_SE_SG_Li256ELb1ELb1ELb1ELb0EEENS1_36VarlenDynamicPersistentTileSchedulerILi128ELi80ELi256ELi128ELb1ELb1ELb1ELb1ELb1ELb1EEEEEEEEEvNT_6ParamsE:
        /* <DEDUP_REMOVED lines=18> */
.L_x_2640:
[----:B------:R-:W-:Y:S05]  /*0120*/  BSYNC B0 ;  /* 0x0000000000007941 */ /* 0x000fea0003800000 */
.L_x_2639:
        /* <DEDUP_REMOVED lines=41> */
.L_x_2641:
        /* <DEDUP_REMOVED lines=22> */
.L_x_2642:
        /* <DEDUP_REMOVED lines=18> */
.L_x_2643:
        /* <DEDUP_REMOVED lines=22> */
.L_x_2644:
        /* <DEDUP_REMOVED lines=22> */
.L_x_2645:
        /* <DEDUP_REMOVED lines=10> */
.L_x_2648:
        /* <DEDUP_REMOVED lines=18> */
[----:B------:R-:W-:Y:S01]  /*0ac0*/  R2UR UR4, R23 ;  /* 0x00000000170472ca */ /* 0x000fe200000e0000 */
[----:B------:R-:W-:Y:S01]  /*0ad0*/  IMAD.MOV.U32 R229, RZ, RZ, RZ ;  /* 0x000000ffffe57224 */ /* 0x000fe200078e00ff */
[----:B------:R-:W-:Y:S01]  /*0ae0*/  MOV R213, RZ ;  /* 0x000000ff00d57202 */ /* 0x000fe20000000f00 */
[----:B------:R-:W-:Y:S01]  /*0af0*/  IMAD.MOV.U32 R226, RZ, RZ, RZ ;  /* 0x000000ffffe27224 */ /* 0x000fe200078e00ff */
[----:B0-----:R-:W-:Y:S02]  /*0b00*/  SHF.R.S32.HI R3, RZ, 0x1f, R0 ;  /* 0x0000001fff037819 */ /* 0x001fe40000011400 */
[----:B------:R-:W-:Y:S02]  /*0b10*/  MOV R220, RZ ;  /* 0x000000ff00dc7202 */ /* 0x000fe40000000f00 */
[----:B------:R-:W-:-:S02]  /*0b20*/  LEA.HI R9, R3, R0, RZ, 0x2 ;  /* 0x0000000003097211 */ /* 0x000fc400078f10ff */
[CC--:B------:R-:W-:Y:S02]  /*0b30*/  LEA.HI R4, R3.reuse, R0.reuse, RZ, 0x4 ;  /* 0x0000000003047211 */ /* 0x0c0fe400078f20ff */
[-C--:B------:R-:W-:Y:S01]  /*0b40*/  LEA.HI R225, R3, R0.reuse, RZ, 0x3 ;  /* 0x0000000003e17211 */ /* 0x080fe200078f18ff */
[----:B------:R-:W-:Y:S01]  /*0b50*/  UIADD3 UR4, UR4, 0x14400, URZ ;  /* 0x0001440004047890 */ /* 0x000fe2000fffe03f */
[----:B------:R-:W-:Y:S02]  /*0b60*/  LOP3.LUT R11, R9, 0xfffffffc, RZ, 0xc0, !PT ;  /* 0xfffffffc090b7812 */ /* 0x000fe400078ec0ff */
[CC--:B------:R-:W-:Y:S02]  /*0b70*/  LEA.HI R6, R3.reuse, R0.reuse, RZ, 0x5 ;  /* 0x0000000003067211 */ /* 0x0c0fe400078f28ff */
[----:B------:R-:W-:Y:S01]  /*0b80*/  LEA.HI R8, R3, R0, RZ, 0x6 ;  /* 0x0000000003087211 */ /* 0x000fe200078f30ff */
[----:B------:R-:W-:Y:S01]  /*0b90*/  IMAD.IADD R12, R0, 0x1, -R11 ;  /* 0x00000001000c7824 */ /* 0x000fe200078e0a0b */
[----:B------:R-:W-:Y:S01]  /*0ba0*/  LOP3.LUT R7, R225, 0xfffffff8, RZ, 0xc0, !PT ;  /* 0xfffffff8e1077812 */ /* 0x000fe200078ec0ff */
[----:B------:R-:W-:Y:S01]  /*0bb0*/  IMAD.SHL.U32 R6, R6, 0x20, RZ ;  /* 0x0000002006067824 */ /* 0x000fe200078e00ff */
[----:B------:R-:W-:-:S02]  /*0bc0*/  SHF.R.S32.HI R225, RZ, 0x3, R225 ;  /* 0x00000003ffe17819 */ /* 0x000fc400000114e1 */
[----:B------:R-:W-:Y:S01]  /*0bd0*/  SHF.L.U32 R8, R8, 0x3, RZ ;  /* 0x0000000308087819 */ /* 0x000fe200000006ff */
[----:B------:R-:W-:Y:S01]  /*0be0*/  IMAD.IADD R16, R0, 0x1, -R7 ;  /* 0x0000000100107824 */ /* 0x000fe200078e0a07 */
[----:B------:R-:W-:Y:S02]  /*0bf0*/  SHF.R.S32.HI R7, RZ, 0x4, R4 ;  /* 0x00000004ff077819 */ /* 0x000fe40000011404 */
[----:B------:R-:W-:Y:S01]  /*0c00*/  LOP3.LUT R6, R6, 0xfffffc00, RZ, 0xc0, !PT ;  /* 0xfffffc0006067812 */ /* 0x000fe200078ec0ff */
[----:B------:R-:W-:Y:S01]  /*0c10*/  IMAD.SHL.U32 R216, R16, 0x4, RZ ;  /* 0x0000000410d87824 */ /* 0x000fe200078e00ff */
[----:B------:R-:W-:-:S03]  /*0c20*/  LOP3.LUT R25, R8, 0xfffffe00, RZ, 0xc0, !PT ;  /* 0xfffffe0008197812 */ /* 0x000fc600078ec0ff */
[C---:B------:R-:W-:Y:S01]  /*0c30*/  VIADD R222, R216.reuse, 0x40 ;  /* 0x00000040d8de7836 */ /* 0x040fe20000000000 */
[C---:B------:R-:W-:Y:S01]  /*0c40*/  IADD3 R223, R216.reuse, 0x60, RZ ;  /* 0x00000060d8df7810 */ /* 0x040fe20007ffe0ff */
[C---:B------:R-:W-:Y:S01]  /*0c50*/  VIADD R221, R216.reuse, 0x20 ;  /* 0x00000020d8dd7836 */ /* 0x040fe20000000000 */
[----:B------:R-:W-:Y:S01]  /*0c60*/  SHF.R.S32.HI R217, RZ, 0x1f, R216 ;  /* 0x0000001fffd97819 */ /* 0x000fe200000114d8 */
[----:B------:R-:W-:Y:S01]  /*0c70*/  IMAD.IADD R214, R216, 0x1, R222 ;  /* 0x00000001d8d67824 */ /* 0x000fe200078e02de */
[----:B--2---:R-:W-:Y:S02]  /*0c80*/  R2UR UR5, R2 ;  /* 0x00000000020572ca */ /* 0x004fe400000e0000 */
[----:B------:R-:W-:Y:S02]  /*0c90*/  LEA.HI R2, R3, R0, RZ, 0x7 ;  /* 0x0000000003027211 */ /* 0x000fe400078f38ff */
[----:B------:R-:W-:Y:S02]  /*0ca0*/  LOP3.LUT R3, R4, 0x3fffff0, RZ, 0xc0, !PT ;  /* 0x03fffff004037812 */ /* 0x000fe400078ec0ff */
[----:B------:R-:W-:-:S02]  /*0cb0*/  LOP3.LUT R5, R2, 0xffffff80, RZ, 0xc0, !PT ;  /* 0xffffff8002057812 */ /* 0x000fc400078ec0ff */
[----:B------:R-:W-:Y:S02]  /*0cc0*/  LEA.HI R4, R4, R7, RZ, 0x1 ;  /* 0x0000000704047211 */ /* 0x000fe400078f08ff */
[C---:B------:R-:W-:Y:S01]  /*0cd0*/  IADD3 R21, R0.reuse, -R5, RZ ;  /* 0x8000000500157210 */ /* 0x040fe20007ffe0ff */
[----:B------:R-:W-:Y:S01]  /*0ce0*/  IMAD.IADD R5, R0, 0x1, -R3 ;  /* 0x0000000100057824 */ /* 0x000fe200078e0a03 */
[----:B------:R-:W-:Y:S01]  /*0cf0*/  SHF.R.S32.HI R3, RZ, 0x7, R2 ;  /* 0x00000007ff037819 */ /* 0x000fe20000011402 */
[----:B------:R-:W-:Y:S01]  /*0d00*/  ULOP3.LUT UR5, UR5, 0x1, URZ, 0xfc, !UPT ;  /* 0x0000000105057892 */ /* 0x000fe2000f8efc3f */
[----:B------:R-:W-:Y:S01]  /*0d10*/  SHF.R.S32.HI R9, RZ, 0x1f, R21 ;  /* 0x0000001fff097819 */ /* 0x000fe20000011415 */
[----:B------:R-:W-:Y:S01]  /*0d20*/  STL [R1+0x13c], R21 ;  /* 0x00013c1501007387 */ /* 0x000fe20000100800 */
[----:B------:R-:W-:Y:S02]  /*0d30*/  LEA.HI R2, R2, R3, RZ, 0x1 ;  /* 0x0000000302027211 */ /* 0x000fe400078f08ff */
[CC--:B------:R-:W-:Y:S01]  /*0d40*/  LEA.HI R10, R9.reuse, R21.reuse, RZ, 0x2 ;  /* 0x00000015090a7211 */ /* 0x0c0fe200078f10ff */
[----:B------:R0:W-:Y:S01]  /*0d50*/  STL [R1+0x8c], R16 ;  /* 0x00008c1001007387 */ /* 0x0001e20000100800 */
[----:B------:R-:W-:-:S02]  /*0d60*/  LEA.HI R9, R9, R21, RZ, 0x5 ;  /* 0x0000001509097211 */ /* 0x000fc400078f28ff */
[--C-:B------:R-:W-:Y:S02]  /*0d70*/  SHF.R.S32.HI R0, RZ, 0x2, R10.reuse ;  /* 0x00000002ff007819 */ /* 0x100fe4000001140a */
[----:B------:R-:W-:Y:S02]  /*0d80*/  SHF.R.S32.HI R11, RZ, 0x1f, R10 ;  /* 0x0000001fff0b7819 */ /* 0x000fe4000001140a */
[----:B------:R-:W-:Y:S02]  /*0d90*/  SHF.R.S32.HI R9, RZ, 0x5, R9 ;  /* 0x00000005ff097819 */ /* 0x000fe40000011409 */
[----:B------:R-:W-:Y:S01]  /*0da0*/  LEA.HI R11, R11, R0, RZ, 0x3 ;  /* 0x000000000b0b7211 */ /* 0x000fe200078f18ff */
[----:B0-----:R-:W-:Y:S01]  /*0db0*/  IMAD.SHL.U32 R16, R16, 0x8, RZ ;  /* 0x0000000810107824 */ /* 0x001fe200078e00ff */
[----:B------:R-:W-:Y:S02]  /*0dc0*/  LOP3.LUT R4, R4, 0x1ffffffe, RZ, 0xc0, !PT ;  /* 0x1ffffffe04047812 */ /* 0x000fe400078ec0ff */
[----:B------:R-:W-:Y:S01]  /*0dd0*/  LOP3.LUT R11, R11, 0xfffffff8, RZ, 0xc0, !PT ;  /* 0xfffffff80b0b7812 */ /* 0x000fe200078ec0ff */
[----:B------:R-:W-:Y:S01]  /*0de0*/  VIADD R22, R16, 0xc0 ;  /* 0x000000c010167836 */ /* 0x000fe20000000000 */
[----:B------:R-:W-:Y:S01]  /*0df0*/  LOP3.LUT R2, R2, 0x3fffffe, RZ, 0xc0, !PT ;  /* 0x03fffffe02027812 */ /* 0x000fe200078ec0ff */
[----:B------:R-:W-:Y:S01]  /*0e00*/  IMAD.IADD R4, R7, 0x1, -R4 ;  /* 0x0000000107047824 */ /* 0x000fe200078e0a04 */
[----:B------:R-:W-:Y:S01]  /*0e10*/  LEA R5, R5, R6, 0x6 ;  /* 0x0000000605057211 */ /* 0x000fe200078e30ff */
[----:B------:R-:W-:Y:S01]  /*0e20*/  IMAD.IADD R0, R0, 0x1, -R11 ;  /* 0x0000000100007824 */ /* 0x000fe200078e0a0b */
[----:B------:R-:W-:Y:S01]  /*0e30*/  IADD3 R7, R225, 0x20, RZ ;  /* 0x00000020e1077810 */ /* 0x000fe20007ffe0ff */
[----:B------:R-:W-:Y:S01]  /*0e40*/  IMAD.IADD R2, R3, 0x1, -R2 ;  /* 0x0000000103027824 */ /* 0x000fe200078e0a02 */
[----:B------:R-:W-:Y:S01]  /*0e50*/  LOP3.LUT R10, R10, 0x7ffffffc, RZ, 0xc0, !PT ;  /* 0x7ffffffc0a0a7812 */ /* 0x000fe200078ec0ff */
[----:B------:R-:W-:Y:S01]  /*0e60*/  IMAD R9, R9, 0x10, R0 ;  /* 0x0000001009097824 */ /* 0x000fe200078e0200 */
[----:B------:R-:W-:Y:S01]  /*0e70*/  SHF.R.S32.HI R6, RZ, 0x1f, R7 ;  /* 0x0000001fff067819 */ /* 0x000fe20000011407 */
[----:B------:R-:W-:Y:S01]  /*0e80*/  IMAD.SHL.U32 R0, R225, 0x40, RZ ;  /* 0x00000040e1007824 */ /* 0x000fe200078e00ff */
[----:B------:R-:W-:Y:S01]  /*0e90*/  SHF.R.S32.HI R17, RZ, 0x1f, R16 ;  /* 0x0000001fff117819 */ /* 0x000fe20000011410 */
[----:B------:R-:W-:Y:S01]  /*0ea0*/  IMAD R3, R4, 0x8, R5 ;  /* 0x0000000804037824 */ /* 0x000fe200078e0205 */
[----:B------:R-:W-:Y:S01]  /*0eb0*/  SHF.R.S32.HI R5, RZ, 0x1f, R214 ;  /* 0x0000001fff057819 */ /* 0x000fe200000114d6 */
[----:B------:R-:W-:Y:S01]  /*0ec0*/  IMAD.SHL.U32 R4, R7, 0x40, RZ ;  /* 0x0000004007047824 */ /* 0x000fe200078e00ff */
[----:B------:R-:W-:Y:S01]  /*0ed0*/  LOP3.LUT R19, R0, 0x1c0, RZ, 0xc0, !PT ;  /* 0x000001c000137812 */ /* 0x000fe200078ec0ff */
[----:B------:R-:W-:Y:S01]  /*0ee0*/  IMAD R11, R2, 0x40, R9 ;  /* 0x00000040020b7824 */ /* 0x000fe200078e0209 */
[----:B------:R-:W-:Y:S01]  /*0ef0*/  LEA.HI R0, R12, R12, RZ, 0x1 ;  /* 0x0000000c0c007211 */ /* 0x000fe200078f08ff */
[----:B------:R0:W-:Y:S01]  /*0f00*/  STL [R1+0x1d0], R3 ;  /* 0x0001d00301007387 */ /* 0x0001e20000100800 */
[----:B------:R-:W-:Y:S01]  /*0f10*/  LEA.HI R6, R6, R7, RZ, 0x3 ;  /* 0x0000000706067211 */ /* 0x000fe200078f18ff */
[----:B------:R-:W-:Y:S01]  /*0f20*/  VIADD R9, R225, 0x40 ;  /* 0x00000040e1097836 */ /* 0x000fe20000000000 */
[----:B------:R-:W-:Y:S01]  /*0f30*/  LEA.HI R212, R5, R214, RZ, 0x3 ;  /* 0x000000d605d47211 */ /* 0x000fe200078f18ff */
[----:B------:R-:W-:Y:S01]  /*0f40*/  STL [R1+0x68], R25 ;  /* 0x0000681901007387 */ /* 0x000fe20000100800 */
[----:B------:R-:W-:Y:S01]  /*0f50*/  LOP3.LUT R24, R4, 0x1c0, RZ, 0xc0, !PT ;  /* 0x000001c004187812 */ /* 0x000fe200078ec0ff */
[----:B------:R-:W-:Y:S01]  /*0f60*/  IMAD.SHL.U32 R6, R6, 0x40, RZ ;  /* 0x0000004006067824 */ /* 0x000fe200078e00ff */
[----:B------:R-:W-:Y:S01]  /*0f70*/  SHF.R.U32.HI R26, RZ, 0x3, R19 ;  /* 0x00000003ff1a7819 */ /* 0x000fe20000011613 */
[----:B------:R-:W-:Y:S01]  /*0f80*/  IMAD.IADD R10, R21, 0x1, -R10 ;  /* 0x00000001150a7824 */ /* 0x000fe200078e0a0a */
[----:B------:R-:W-:-:S02]  /*0f90*/  SHF.R.S32.HI R2, RZ, 0x1f, R9 ;  /* 0x0000001fff027819 */ /* 0x000fc40000011409 */
[----:B0-----:R-:W-:Y:S02]  /*0fa0*/  LOP3.LUT R3, R0, 0x1ffffffe, RZ, 0xc0, !PT ;  /* 0x1ffffffe00037812 */ /* 0x001fe400078ec0ff */
[----:B------:R-:W-:Y:S02]  /*0fb0*/  LEA.HI R0, R5, R214, RZ, 0x6 ;  /* 0x000000d605007211 */ /* 0x000fe400078f30ff */
[----:B------:R-:W-:Y:S01]  /*0fc0*/  LOP3.LUT R18, R6, 0xfffffe00, RZ, 0xc0, !PT ;  /* 0xfffffe0006127812 */ /* 0x000fe200078ec0ff */
[----:B------:R-:W-:Y:S01]  /*0fd0*/  IMAD.MOV.U32 R6, RZ, RZ, R14 ;  /* 0x000000ffff067224 */ /* 0x000fe200078e000e */
[----:B------:R-:W-:Y:S01]  /*0fe0*/  LEA.HI R2, R2, R9, RZ, 0x3 ;  /* 0x0000000902027211 */ /* 0x000fe200078f18ff */
[----:B------:R-:W-:Y:S01]  /*0ff0*/  IMAD.SHL.U32 R4, R0, 0x80, RZ ;  /* 0x0000008000047824 */ /* 0x000fe200078e00ff */
[----:B------:R-:W-:Y:S01]  /*1000*/  LOP3.LUT R0, R19, 0x38, R212, 0xf8, !PT ;  /* 0x0000003813007812 */ /* 0x000fe200078ef8d4 */
[----:B------:R-:W-:Y:S01]  /*1010*/  STL [R1+0x64], R18 ;  /* 0x0000641201007387 */ /* 0x000fe20000100800 */
[----:B------:R-:W-:Y:S01]  /*1020*/  SHF.R.U32.HI R20, RZ, 0x3, R24 ;  /* 0x00000003ff147819 */ /* 0x000fe20000011618 */
[----:B------:R-:W-:Y:S01]  /*1030*/  IMAD.SHL.U32 R2, R2, 0x40, RZ ;  /* 0x0000004002027824 */ /* 0x000fe200078e00ff */
[----:B------:R-:W-:Y:S01]  /*1040*/  LOP3.LUT R5, R0, R26, RZ, 0x3c, !PT ;  /* 0x0000001a00057212 */ /* 0x000fe200078e3cff */
[----:B------:R-:W-:Y:S01]  /*1050*/  IMAD.U32 R0, RZ, RZ, UR5 ;  /* 0x00000005ff007e24 */ /* 0x000fe2000f8e00ff */
[----:B------:R-:W-:Y:S01]  /*1060*/  STL [R1+0x1cc], R11 ;  /* 0x0001cc0b01007387 */ /* 0x000fe20000100800 */
[----:B------:R-:W-:-:S02]  /*1070*/  LOP3.LUT R4, R4, 0xffffe000, RZ, 0xc0, !PT ;  /* 0xffffe00004047812 */ /* 0x000fc400078ec0ff */
[----:B------:R-:W-:Y:S01]  /*1080*/  LOP3.LUT R7, R24, 0x38, R212, 0xf8, !PT ;  /* 0x0000003818077812 */ /* 0x000fe200078ef8d4 */
[----:B------:R-:W-:Y:S01]  /*1090*/  STL [R1+0xa0], RZ ;  /* 0x0000a0ff01007387 */ /* 0x000fe20000100800 */
[----:B------:R-:W-:Y:S01]  /*10a0*/  IADD3 R3, R12, -R3, RZ ;  /* 0x800000030c037210 */ /* 0x000fe20007ffe0ff */
[----:B------:R-:W-:Y:S01]  /*10b0*/  IMAD.U32 R12, RZ, RZ, UR4 ;  /* 0x00000004ff0c7e24 */ /* 0x000fe2000f8e00ff */
[----:B------:R-:W-:Y:S01]  /*10c0*/  IADD3 R8, R5, R4, R25 ;  /* 0x0000000405087210 */ /* 0x000fe20007ffe019 */
[----:B------:R0:W-:Y:S01]  /*10d0*/  STL [R1+0x5c], R0 ;  /* 0x00005c0001007387 */ /* 0x0001e20000100800 */
[----:B------:R-:W-:Y:S01]  /*10e0*/  IMAD.MOV.U32 R5, RZ, RZ, R13 ;  /* 0x000000ffff057224 */ /* 0x000fe200078e000d */
[----:B------:R-:W-:Y:S01]  /*10f0*/  LOP3.LUT R7, R7, R20, RZ, 0x3c, !PT ;  /* 0x0000001407077212 */ /* 0x000fe200078e3cff */
[----:B------:R-:W-:Y:S01]  /*1100*/  IMAD R3, R3, 0x8, R11 ;  /* 0x0000000803037824 */ /* 0x000fe200078e020b */
[----:B------:R-:W-:Y:S01]  /*1110*/  SHF.R.S32.HI R14, RZ, 0x1f, R221 ;  /* 0x0000001fff0e7819 */ /* 0x000fe200000114dd */
[----:B------:R1:W-:Y:S01]  /*1120*/  STL [R1+0x128], R12 ;  /* 0x0001280c01007387 */ /* 0x0003e20000100800 */
[----:B------:R-:W-:Y:S01]  /*1130*/  IADD3 R4, R7, R4, R18 ;  /* 0x0000000407047210 */ /* 0x000fe20007ffe012 */
[----:B------:R-:W-:Y:S01]  /*1140*/  IMAD.MOV.U32 R7, RZ, RZ, R15 ;  /* 0x000000ffff077224 */ /* 0x000fe200078e000f */
[----:B------:R-:W-:Y:S01]  /*1150*/  SHF.R.S32.HI R15, RZ, 0x1f, R222 ;  /* 0x0000001fff0f7819 */ /* 0x000fe200000114de */
[----:B0-----:R-:W-:Y:S01]  /*1160*/  IMAD.SHL.U32 R0, R9, 0x40, RZ ;  /* 0x0000004009007824 */ /* 0x001fe200078e00ff */
[----:B------:R-:W-:-:S02]  /*1170*/  LOP3.LUT R2, R2, 0xfffffe00, RZ, 0xc0, !PT ;  /* 0xfffffe0002027812 */ /* 0x000fc400078ec0ff */
[----:B------:R-:W-:Y:S02]  /*1180*/  SHF.L.U32 R45, R10, 0x1, RZ ;  /* 0x000000010a2d7819 */ /* 0x000fe400000006ff */
[----:B------:R-:W-:Y:S02]  /*1190*/  LOP3.LUT R9, R0, 0x1c0, RZ, 0xc0, !PT ;  /* 0x000001c000097812 */ /* 0x000fe400078ec0ff */
[----:B------:R-:W-:Y:S01]  /*11a0*/  LOP3.LUT R0, R19, 0x38, R16, 0xf8, !PT ;  /* 0x0000003813007812 */ /* 0x000fe200078ef810 */
[C---:B------:R-:W-:Y:S01]  /*11b0*/  VIADD R44, R45.reuse, 0x8 ;  /* 0x000000082d2c7836 */ /* 0x040fe20000000000 */
[----:B-1----:R-:W-:Y:S01]  /*11c0*/  SHF.R.U32.HI R12, RZ, 0x3, R9 ;  /* 0x00000003ff0c7819 */ /* 0x002fe20000011609 */
[----:B------:R-:W-:Y:S01]  /*11d0*/  VIADD R43, R45, 0x10 ;  /* 0x000000102d2b7836 */ /* 0x000fe20000000000 */
[----:B------:R-:W-:Y:S01]  /*11e0*/  LOP3.LUT R13, R25, R0, R26, 0xf6, !PT ;  /* 0x00000000190d7212 */ /* 0x000fe200078ef61a */
[----:B------:R-:W-:Y:S01]  /*11f0*/  VIADD R42, R45, 0x18 ;  /* 0x000000182d2a7836 */ /* 0x000fe20000000000 */
[--C-:B------:R-:W-:Y:S01]  /*1200*/  LOP3.LUT R9, R9, 0x38, R16.reuse, 0xf8, !PT ;  /* 0x0000003809097812 */ /* 0x100fe200078ef810 */
[C---:B------:R-:W-:Y:S01]  /*1210*/  VIADD R41, R45.reuse, 0x20 ;  /* 0x000000202d297836 */ /* 0x040fe20000000000 */
[----:B------:R-:W-:Y:S01]  /*1220*/  LOP3.LUT R0, R24, 0x38, R16, 0xf8, !PT ;  /* 0x0000003818007812 */ /* 0x000fe200078ef810 */
[----:B------:R0:W-:Y:S01]  /*1230*/  STL [R1+0x88], R13 ;  /* 0x0000880d01007387 */ /* 0x0001e20000100800 */
[----:B------:R-:W-:Y:S01]  /*1240*/  LOP3.LUT R9, R2, R9, R12, 0xf6, !PT ;  /* 0x0000000902097212 */ /* 0x000fe200078ef60c */
[C---:B------:R-:W-:Y:S01]  /*1250*/  VIADD R39, R45.reuse, 0x30 ;  /* 0x000000302d277836 */ /* 0x040fe20000000000 */
[----:B------:R-:W-:Y:S01]  /*1260*/  LOP3.LUT R0, R18, R0, R20, 0xf6, !PT ;  /* 0x0000000012007212 */ /* 0x000fe200078ef614 */
[----:B------:R1:W-:Y:S01]  /*1270*/  STL [R1+0x134], R14 ;  /* 0x0001340e01007387 */ /* 0x0003e20000100800 */
[C---:B------:R-:W-:Y:S01]  /*1280*/  IADD3 R40, R45.reuse, 0x28, RZ ;  /* 0x000000282d287810 */ /* 0x040fe20007ffe0ff */
[C---:B------:R-:W-:Y:S01]  /*1290*/  VIADD R38, R45.reuse, 0x38 ;  /* 0x000000382d267836 */ /* 0x040fe20000000000 */
[C---:B------:R-:W-:Y:S01]  /*12a0*/  IADD3 R35, R45.reuse, 0x50, RZ ;  /* 0x000000502d237810 */ /* 0x040fe20007ffe0ff */
[----:B------:R2:W-:Y:S01]  /*12b0*/  STL [R1+0x130], R15 ;  /* 0x0001300f01007387 */ /* 0x0005e20000100800 */
[----:B------:R-:W-:Y:S01]  /*12c0*/  VIADD R37, R45, 0x40 ;  /* 0x000000402d257836 */ /* 0x000fe20000000000 */
[----:B0-----:R-:W-:Y:S01]  /*12d0*/  LEA R13, R13, UR4, 0x1 ;  /* 0x000000040d0d7c11 */ /* 0x001fe2000f8e08ff */
[C---:B------:R-:W-:Y:S01]  /*12e0*/  VIADD R36, R45.reuse, 0x48 ;  /* 0x000000482d247836 */ /* 0x040fe20000000000 */
[C---:B------:R-:W-:Y:S01]  /*12f0*/  IADD3 R30, R45.reuse, 0x78, RZ ;  /* 0x000000782d1e7810 */ /* 0x040fe20007ffe0ff */
[C---:B------:R-:W-:Y:S01]  /*1300*/  VIADD R34, R45.reuse, 0x58 ;  /* 0x000000582d227836 */ /* 0x040fe20000000000 */
[----:B-1----:R-:W-:Y:S01]  /*1310*/  SHF.R.S32.HI R14, RZ, 0x1f, R223 ;  /* 0x0000001fff0e7819 */ /* 0x002fe200000114df */
[C---:B------:R-:W-:Y:S01]  /*1320*/  VIADD R33, R45.reuse, 0x60 ;  /* 0x000000602d217836 */ /* 0x040fe20000000000 */
[C---:B------:R-:W-:Y:S01]  /*1330*/  IADD3 R25, R45.reuse, 0xa0, RZ ;  /* 0x000000a02d197810 */ /* 0x040fe20007ffe0ff */
[C---:B------:R-:W-:Y:S01]  /*1340*/  VIADD R32, R45.reuse, 0x68 ;  /* 0x000000682d207836 */ /* 0x040fe20000000000 */
[C---:B--2---:R-:W-:Y:S01]  /*1350*/  IADD3 R15, R45.reuse, 0xc8, RZ ;  /* 0x000000c82d0f7810 */ /* 0x044fe20007ffe0ff */
[----:B------:R-:W-:Y:S01]  /*1360*/  STL [R1+0x12c], R14 ;  /* 0x00012c0e01007387 */ /* 0x000fe20000100800 */
[C---:B------:R-:W-:Y:S01]  /*1370*/  VIADD R31, R45.reuse, 0x70 ;  /* 0x000000702d1f7836 */ /* 0x040fe20000000000 */
[----:B------:R-:W-:Y:S01]  /*1380*/  SHF.R.S32.HI R218, RZ, 0x1f, R22 ;  /* 0x0000001fffda7819 */ /* 0x000fe20000011416 */
[C---:B------:R-:W-:Y:S01]  /*1390*/  VIADD R29, R45.reuse, 0x80 ;  /* 0x000000802d1d7836 */ /* 0x040fe20000000000 */
[----:B------:R-:W-:Y:S01]  /*13a0*/  STL [R1+0x70], R13 ;  /* 0x0000700d01007387 */ /* 0x000fe20000100800 */
[----:B------:R-:W-:-:S02]  /*13b0*/  VIADD R28, R45, 0x88 ;  /* 0x000000882d1c7836 */ /* 0x000fc40000000000 */
[C---:B------:R-:W-:Y:S01]  /*13c0*/  VIADD R27, R45.reuse, 0x90 ;  /* 0x000000902d1b7836 */ /* 0x040fe20000000000 */
[----:B------:R0:W-:Y:S01]  /*13d0*/  STL [R1+0x60], R2 ;  /* 0x0000600201007387 */ /* 0x0001e20000100800 */
[C---:B------:R-:W-:Y:S02]  /*13e0*/  VIADD R26, R45.reuse, 0x98 ;  /* 0x000000982d1a7836 */ /* 0x040fe40000000000 */
[C---:B------:R-:W-:Y:S01]  /*13f0*/  VIADD R24, R45.reuse, 0xa8 ;  /* 0x000000a82d187836 */ /* 0x040fe20000000000 */
[----:B------:R-:W-:Y:S01]  /*1400*/  STL [R1+0x80], R45 ;  /* 0x0000802d01007387 */ /* 0x000fe20000100800 */
[C---:B------:R-:W-:Y:S02]  /*1410*/  VIADD R21, R45.reuse, 0xb0 ;  /* 0x000000b02d157836 */ /* 0x040fe40000000000 */
[C---:B------:R-:W-:Y:S02]  /*1420*/  VIADD R20, R45.reuse, 0xb8 ;  /* 0x000000b82d147836 */ /* 0x040fe40000000000 */
[C---:B------:R-:W-:Y:S01]  /*1430*/  VIADD R18, R45.reuse, 0xc0 ;  /* 0x000000c02d127836 */ /* 0x040fe20000000000 */
[----:B0-----:R-:W-:Y:S01]  /*1440*/  SHF.R.S32.HI R2, RZ, 0x3, R212 ;  /* 0x00000003ff027819 */ /* 0x001fe200000114d4 */
[C---:B------:R-:W-:Y:S01]  /*1450*/  VIADD R14, R45.reuse, 0xd0 ;  /* 0x000000d02d0e7836 */ /* 0x040fe20000000000 */
[----:B------:R-:W-:Y:S01]  /*1460*/  LOP3.LUT R212, R212, 0xfffffff8, RZ, 0xc0, !PT ;  /* 0xfffffff8d4d47812 */ /* 0x000fe200078ec0ff */
[----:B------:R-:W-:-:S02]  /*1470*/  VIADD R13, R45, 0xd8 ;  /* 0x000000d82d0d7836 */ /* 0x000fc40000000000 */
[----:B------:R0:W-:Y:S01]  /*1480*/  STL [R1+0x138], R2 ;  /* 0x0001380201007387 */ /* 0x0001e20000100800 */
[C---:B------:R-:W-:Y:S01]  /*1490*/  VIADD R12, R45.reuse, 0xe0 ;  /* 0x000000e02d0c7836 */ /* 0x040fe20000000000 */
[----:B------:R-:W-:Y:S01]  /*14a0*/  SHF.R.S32.HI R215, RZ, 0x1f, R212 ;  /* 0x0000001fffd77819 */ /* 0x000fe200000114d4 */
[----:B------:R-:W-:Y:S02]  /*14b0*/  VIADD R10, R45, 0xe8 ;  /* 0x000000e82d0a7836 */ /* 0x000fe40000000000 */
[----:B------:R-:W-:Y:S01]  /*14c0*/  VIADD R19, R16, 0x80 ;  /* 0x0000008010137836 */ /* 0x000fe20000000000 */
[----:B0-----:R-:W-:Y:S02]  /*14d0*/  LEA R2, R0, UR4, 0x1 ;  /* 0x0000000400027c11 */ /* 0x001fe4000f8e08ff */
[----:B------:R-:W-:Y:S02]  /*14e0*/  LEA R0, R9, UR4, 0x1 ;  /* 0x0000000409007c11 */ /* 0x000fe4000f8e08ff */
[----:B------:R-:W-:Y:S01]  /*14f0*/  SHF.R.S32.HI R9, RZ, 0x1f, R43 ;  /* 0x0000001fff097819 */ /* 0x000fe2000001142b */
[----:B------:R0:W-:Y:S01]  /*1500*/  STL [R1+0x1c4], R2 ;  /* 0x0001c40201007387 */ /* 0x0001e20000100800 */
[----:B------:R-:W-:-:S03]  /*1510*/  SHF.R.S32.HI R219, RZ, 0x1f, R19 ;  /* 0x0000001fffdb7819 */ /* 0x000fc60000011413 */
[----:B------:R1:W-:Y:S04]  /*1520*/  STL [R1+0x1bc], R0 ;  /* 0x0001bc0001007387 */ /* 0x0003e80000100800 */
[----:B------:R2:W-:Y:S01]  /*1530*/  STL [R1+0x120], R44 ;  /* 0x0001202c01007387 */ /* 0x0005e20000100800 */
[----:B0-----:R-:W-:-:S03]  /*1540*/  IADD3 R2, R45, 0xf0, RZ ;  /* 0x000000f02d027810 */ /* 0x001fc60007ffe0ff */
[----:B------:R-:W-:Y:S01]  /*1550*/  STL [R1+0x11c], R43 ;  /* 0x00011c2b01007387 */ /* 0x000fe20000100800 */
[----:B-1----:R-:W-:-:S03]  /*1560*/  VIADD R0, R45, 0xf8 ;  /* 0x000000f82d007836 */ /* 0x002fc60000000000 */
[----:B------:R0:W-:Y:S01]  /*1570*/  STL [R1+0x118], R42 ;  /* 0x0001182a01007387 */ /* 0x0001e20000100800 */
[----:B--2---:R-:W-:-:S03]  /*1580*/  SHF.R.S32.HI R44, RZ, 0x1f, R44 ;  /* 0x0000001fff2c7819 */ /* 0x004fc6000001142c */
[----:B------:R1:W-:Y:S04]  /*1590*/  STL [R1+0x114], R41 ;  /* 0x0001142901007387 */ /* 0x0003e80000100800 */
[----:B------:R-:W-:Y:S01]  /*15a0*/  STL [R1+0x110], R40 ;  /* 0x0001102801007387 */ /* 0x000fe20000100800 */
[----:B0-----:R-:W-:-:S03]  /*15b0*/  SHF.R.S32.HI R42, RZ, 0x1f, R42 ;  /* 0x0000001fff2a7819 */ /* 0x001fc6000001142a */
[----:B------:R0:W-:Y:S01]  /*15c0*/  STL [R1+0x10c], R39 ;  /* 0x00010c2701007387 */ /* 0x0001e20000100800 */
[----:B-1----:R-:W-:-:S03]  /*15d0*/  SHF.R.S32.HI R41, RZ, 0x1f, R41 ;  /* 0x0000001fff297819 */ /* 0x002fc60000011429 */
        /* <DEDUP_REMOVED lines=40> */
[----:B------:R-:W-:Y:S04]  /*1860*/  STL [R1+0x1b8], R44 ;  /* 0x0001b82c01007387 */ /* 0x000fe80000100800 */
[----:B------:R1:W-:Y:S01]  /*1870*/  STL [R1+0xa8], R0 ;  /* 0x0000a80001007387 */ /* 0x0003e20000100800 */
[----:B0-----:R-:W-:-:S03]  /*1880*/  SHF.R.S32.HI R2, RZ, 0x1f, R2 ;  /* 0x0000001fff027819 */ /* 0x001fc60000011402 */
[----:B------:R0:W-:Y:S04]  /*1890*/  STL [R1+0x1b4], R9 ;  /* 0x0001b40901007387 */ /* 0x0001e80000100800 */
[----:B------:R-:W-:Y:S01]  /*18a0*/  STL [R1+0x1b0], R42 ;  /* 0x0001b02a01007387 */ /* 0x000fe20000100800 */
[----:B-1----:R-:W-:-:S03]  /*18b0*/  SHF.R.S32.HI R0, RZ, 0x1f, R0 ;  /* 0x0000001fff007819 */ /* 0x002fc60000011400 */
        /* <DEDUP_REMOVED lines=34> */
[----:B------:R-:W-:Y:S04]  /*1ae0*/  STL [R1+0x148], R9 ;  /* 0x0001480901007387 */ /* 0x000fe80000100800 */
[----:B------:R0:W-:Y:S04]  /*1af0*/  STL [R1+0x144], R2 ;  /* 0x0001440201007387 */ /* 0x0001e80000100800 */
[----:B------:R1:W-:Y:S04]  /*1b00*/  STL [R1+0x140], R0 ;  /* 0x0001400001007387 */ /* 0x0003e80000100800 */
[----:B------:R2:W-:Y:S01]  /*1b10*/  STL [R1+0x84], R3 ;  /* 0x0000840301007387 */ /* 0x0005e20000100800 */
[----:B0-----:R-:W-:-:S02]  /*1b20*/  LEA R2, R8, UR4, 0x1 ;  /* 0x0000000408027c11 */ /* 0x001fc4000f8e08ff */
[----:B-1----:R-:W-:-:S05]  /*1b30*/  LEA R0, R4, UR4, 0x1 ;  /* 0x0000000404007c11 */ /* 0x002fca000f8e08ff */
[----:B------:R2:W-:Y:S04]  /*1b40*/  STL [R1+0x1c0], R0 ;  /* 0x0001c00001007387 */ /* 0x0005e80000100800 */
[----:B------:R2:W-:Y:S02]  /*1b50*/  STL [R1+0x1c8], R2 ;  /* 0x0001c80201007387 */ /* 0x0005e40000100800 */
.L_x_2927:
[----:B0-23--:R-:W0:Y:S01]  /*1b60*/  LDC.64 R2, c[0x0][0xc88] ;  /* 0x00032200ff027b82 */ /* 0x00de220000000a00 */
[----:B------:R-:W-:Y:S01]  /*1b70*/  ULDC.64 UR4, c[0x0][0xa28] ;  /* 0x00028a0000047ab9 */ /* 0x000fe20000000a00 */
[----:B------:R-:W-:Y:S01]  /*1b80*/  ULDC.64 UR8, c[0x0][0xa18] ;  /* 0x0002860000087ab9 */ /* 0x000fe20000000a00 */
[----:B------:R-:W-:Y:S01]  /*1b90*/  ULDC.64 UR6, c[0x0][0xa08] ;  /* 0x0002820000067ab9 */ /* 0x000fe20000000a00 */
[----:B0-----:R-:W-:-:S05]  /*1ba0*/  IMAD.WIDE R2, R7, 0x4, R2 ;  /* 0x0000000407027825 */ /* 0x001fca00078e0202 */
[----:B------:R-:W2:Y:S01]  /*1bb0*/  LDG.E R25, desc[UR60][R2.64] ;  /* 0x0000003c02197981 */ /* 0x000ea2000c1e1900 */
[----:B------:R-:W-:Y:S01]  /*1bc0*/  ISETP.NE.U32.AND P2, PT, RZ, UR4, PT ;  /* 0x00000004ff007c0c */ /* 0x000fe2000bf45070 */
[----:B----4-:R-:W-:Y:S01]  /*1bd0*/  IMAD.MOV.U32 R11, RZ, RZ, RZ ;  /* 0x000000ffff0b7224 */ /* 0x010fe200078e00ff */
[----:B------:R-:W-:Y:S02]  /*1be0*/  ISETP.NE.U32.AND P1, PT, RZ, UR8, PT ;  /* 0x00000008ff007c0c */ /* 0x000fe4000bf25070 */
[----:B------:R-:W-:Y:S02]  /*1bf0*/  ISETP.NE.AND.EX P2, PT, RZ, UR5, PT, P2 ;  /* 0x00000005ff007c0c */ /* 0x000fe4000bf45320 */
[----:B------:R-:W-:Y:S02]  /*1c00*/  ISETP.NE.AND.EX P1, PT, RZ, UR9, PT, P1 ;  /* 0x00000009ff007c0c */ /* 0x000fe4000bf25310 */
[----:B------:R-:W-:Y:S02]  /*1c10*/  ISETP.NE.U32.AND P0, PT, RZ, UR6, PT ;  /* 0x00000006ff007c0c */ /* 0x000fe4000bf05070 */
[----:B------:R-:W-:-:S02]  /*1c20*/  MOV R115, RZ ;  /* 0x000000ff00737202 */ /* 0x000fc40000000f00 */
[----:B------:R-:W-:Y:S02]  /*1c30*/  ISETP.NE.AND.EX P0, PT, RZ, UR7, PT, P0 ;  /* 0x00000007ff007c0c */ /* 0x000fe4000bf05300 */
[----:B--2---:R-:W-:Y:S01]  /*1c40*/  SHF.R.S32.HI R0, RZ, 0x1f, R25 ;  /* 0x0000001fff007819 */ /* 0x004fe20000011419 */
[C---:B------:R-:W-:Y:S02]  /*1c50*/  IMAD.SHL.U32 R28, R25.reuse, 0x4, RZ ;  /* 0x00000004191c7824 */ /* 0x040fe400078e00ff */
[C---:B------:R-:W-:Y:S01]  /*1c60*/  @P2 LEA R8, P3, R25.reuse, UR4, 0x2 ;  /* 0x0000000419082c11 */ /* 0x040fe2000f8610ff */
[----:B------:R-:W-:Y:S01]  /*1c70*/  STL [R1+0x94], R25 ;  /* 0x0000941901007387 */ /* 0x000fe20000100800 */
[C-C-:B------:R-:W-:Y:S02]  /*1c80*/  SHF.L.U64.HI R27, R25.reuse, 0x2, R0.reuse ;  /* 0x00000002191b7819 */ /* 0x140fe40000010200 */
[----:B------:R-:W-:Y:S01]  /*1c90*/  @P2 LEA.HI.X R9, R25, UR5, R0, 0x2, P3 ;  /* 0x0000000519092c11 */ /* 0x000fe200098f1400 */
[----:B------:R-:W-:Y:S01]  /*1ca0*/  ULDC UR4, c[0x0][0x288] ;  /* 0x0000a20000047ab9 */ /* 0x000fe20000000800 */
[----:B------:R0:W-:Y:S01]  /*1cb0*/  STL [R1+0x124], R0 ;  /* 0x0001240001007387 */ /* 0x0001e20000100800 */
[----:B------:R-:W-:-:S03]  /*1cc0*/  IADD3 R2, P4, R28, UR6, RZ ;  /* 0x000000061c027c10 */ /* 0x000fc6000ff9e0ff */
[----:B-1---5:R1:W5:Y:S01]  /*1cd0*/  @P2 LDG.E R11, desc[UR60][R8.64] ;  /* 0x0000003c080b2981 */ /* 0x022362000c1e1900 */
[----:B------:R-:W-:Y:S01]  /*1ce0*/  IADD3.X R3, R27, UR7, RZ, P4, !PT ;  /* 0x000000071b037c10 */ /* 0x000fe2000a7fe4ff */
[----:B------:R-:W-:Y:S01]  /*1cf0*/  ULDC.64 UR6, c[0x0][0xa20] ;  /* 0x0002880000067ab9 */ /* 0x000fe20000000a00 */
[----:B------:R-:W-:Y:S01]  /*1d00*/  LOP3.LUT R4, R6, 0xff000000, RZ, 0xc0, !PT ;  /* 0xff00000006047812 */ /* 0x000fe200078ec0ff */
[----:B------:R-:W-:Y:S01]  /*1d10*/  STL [R1+0x98], R28 ;  /* 0x0000981c01007387 */ /* 0x000fe20000100800 */
[----:B0-----:R-:W-:Y:S01]  /*1d20*/  IMAD.U32 R0, RZ, RZ, UR4 ;  /* 0x00000004ff007e24 */ /* 0x001fe2000f8e00ff */
[----:B------:R-:W-:Y:S02]  /*1d30*/  ULDC.64 UR4, c[0x0][0x418] ;  /* 0x0001060000047ab9 */ /* 0x000fe40000000a00 */
[----:B------:R0:W5:Y:S01]  /*1d40*/  @P0 LDG.E R115, desc[UR60][R2.64] ;  /* 0x0000003c02730981 */ /* 0x000162000c1e1900 */
[----:B-1----:R-:W-:-:S03]  /*1d50*/  @P1 IADD3 R8, P2, R28, UR8, RZ ;  /* 0x000000081c081c10 */ /* 0x002fc6000ff5e0ff */
[----:B------:R-:W-:Y:S01]  /*1d60*/  STL [R1+0x9c], R27 ;  /* 0x00009c1b01007387 */ /* 0x000fe20000100800 */
[----:B------:R-:W-:-:S05]  /*1d70*/  @P1 IADD3.X R9, R27, UR9, RZ, P2, !PT ;  /* 0x000000091b091c10 */ /* 0x000fca00097fe4ff */
[----:B------:R-:W2:Y:S01]  /*1d80*/  @P1 LDG.E R0, desc[UR60][R8.64] ;  /* 0x0000003c08001981 */ /* 0x000ea2000c1e1900 */
[----:B------:R-:W-:-:S03]  /*1d90*/  UISETP.NE.U32.AND UP0, UPT, UR4, URZ, UPT ;  /* 0x0000003f0400728c */ /* 0x000fc6000bf05070 */
[----:B------:R-:W-:Y:S01]  /*1da0*/  ULDC UR4, c[0x0][0x424] ;  /* 0x0001090000047ab9 */ /* 0x000fe20000000800 */
[----:B------:R-:W-:Y:S01]  /*1db0*/  UISETP.NE.AND.EX UP0, UPT, UR5, URZ, UPT, UP0 ;  /* 0x0000003f0500728c */ /* 0x000fe2000bf05300 */
[----:B------:R-:W-:Y:S02]  /*1dc0*/  ISETP.NE.U32.AND P2, PT, RZ, UR6, PT ;  /* 0x00000006ff007c0c */ /* 0x000fe4000bf45070 */
[----:B------:R-:W-:Y:S01]  /*1dd0*/  ULDC UR5, c[0x0][0x2f0] ;  /* 0x0000bc0000057ab9 */ /* 0x000fe20000000800 */
[----:B------:R-:W-:Y:S01]  /*1de0*/  USEL UR4, UR4, 0x1, UP0 ;  /* 0x0000000104047887 */ /* 0x000fe20008000000 */
[----:B------:R-:W-:Y:S02]  /*1df0*/  SHF.R.U32.HI R7, RZ, 0x8, R4 ;  /* 0x00000008ff077819 */ /* 0x000fe40000011604 */
[----:B------:R-:W-:Y:S01]  /*1e00*/  ISETP.NE.AND.EX P2, PT, RZ, UR7, PT, P2 ;  /* 0x00000007ff007c0c */ /* 0x000fe2000bf45320 */
[----:B------:R-:W-:-:S03]  /*1e10*/  UIMAD UR4, UR4, UR5, URZ ;  /* 0x00000005040472a4 */ /* 0x000fc6000f8e023f */
[----:B------:R-:W-:Y:S01]  /*1e20*/  ULDC UR5, c[0x0][0x348] ;  /* 0x0000d20000057ab9 */ /* 0x000fe20000000800 */
[C---:B------:R-:W-:Y:S01]  /*1e30*/  LOP3.LUT R224, R6.reuse, 0xffff, RZ, 0xc0, !PT ;  /* 0x0000ffff06e07812 */ /* 0x040fe200078ec0ff */
[----:B--2---:R1:W-:Y:S01]  /*1e40*/  STL [R1+0x6c], R0 ;  /* 0x00006c0001007387 */ /* 0x0043e20000100800 */
[----:B------:R-:W-:Y:S01]  /*1e50*/  IMAD.MOV.U32 R10, RZ, RZ, R0 ;  /* 0x000000ffff0a7224 */ /* 0x000fe200078e0000 */
[----:B-1----:R-:W-:-:S04]  /*1e60*/  LOP3.LUT R0, R6, 0xff0000, RZ, 0xc0, !PT ;  /* 0x00ff000006007812 */ /* 0x002fc800078ec0ff */
[----:B------:R-:W-:Y:S01]  /*1e70*/  LEA.HI R8, R0, R7, RZ, 0x10 ;  /* 0x0000000700087211 */ /* 0x000fe200078f80ff */
[----:B0-----:R-:W-:Y:S06]  /*1e80*/  @P1 BRA `(.L_x_2650) ;  /* 0x0000000000281947 */ /* 0x001fec0003800000 */
[----:B------:R-:W-:Y:S02]  /*1e90*/  ULDC.64 UR8, c[0x0][0xa00] ;  /* 0x0002800000087ab9 */ /* 0x000fe40000000a00 */
[----:B------:R-:W-:-:S04]  /*1ea0*/  ISETP.NE.U32.AND P1, PT, RZ, UR8, PT ;  /* 0x00000008ff007c0c */ /* 0x000fc8000bf25070 */
[----:B------:R-:W-:-:S13]  /*1eb0*/  ISETP.NE.AND.EX P1, PT, RZ, UR9, PT, P1 ;  /* 0x00000009ff007c0c */ /* 0x000fda000bf25310 */
[----:B------:R-:W-:Y:S05]  /*1ec0*/  @!P1 BRA `(.L_x_2650) ;  /* 0x0000000000189947 */ /* 0x000fea0003800000 */
[----:B------:R-:W0:Y:S02]  /*1ed0*/  LDC.64 R6, c[0x0][0xa00] ;  /* 0x00028000ff067b82 */ /* 0x000e240000000a00 */
[----:B0-----:R-:W-:-:S05]  /*1ee0*/  IMAD.WIDE R6, R25, 0x4, R6 ;  /* 0x0000000419067825 */ /* 0x001fca00078e0206 */
[----:B------:R-:W2:Y:S04]  /*1ef0*/  LDG.E R0, desc[UR60][R6.64] ;  /* 0x0000003c06007981 */ /* 0x000ea8000c1e1900 */
[----:B------:R-:W2:Y:S02]  /*1f00*/  LDG.E R9, desc[UR60][R6.64+0x4] ;  /* 0x0000043c06097981 */ /* 0x000ea4000c1e1900 */
[----:B--2---:R-:W-:-:S05]  /*1f10*/  IMAD.IADD R10, R9, 0x1, -R0 ;  /* 0x00000001090a7824 */ /* 0x004fca00078e0a00 */
[----:B------:R0:W-:Y:S02]  /*1f20*/  STL [R1+0x6c], R10 ;  /* 0x00006c0a01007387 */ /* 0x0001e40000100800 */
.L_x_2650:
[----:B------:R-:W-:Y:S01]  /*1f30*/  IMAD.U32 R24, RZ, RZ, UR5 ;  /* 0x00000005ff187e24 */ /* 0x000fe2000f8e00ff */
[----:B------:R-:W-:Y:S01]  /*1f40*/  MOV R26, UR4 ;  /* 0x00000004001a7c02 */ /* 0x000fe20008000f00 */
[----:B------:R-:W-:Y:S06]  /*1f50*/  @!P2 BRA `(.L_x_2651) ;  /* 0x000000000010a947 */ /* 0x000fec0003800000 */
[----:B------:R-:W-:-:S04]  /*1f60*/  IADD3 R2, P0, R28, UR6, RZ ;  /* 0x000000061c027c10 */ /* 0x000fc8000ff1e0ff */
[----:B------:R-:W-:-:S05]  /*1f70*/  IADD3.X R3, R27, UR7, RZ, P0, !PT ;  /* 0x000000071b037c10 */ /* 0x000fca00087fe4ff */
[----:B------:R1:W5:Y:S01]  /*1f80*/  LDG.E R26, desc[UR60][R2.64] ;  /* 0x0000003c021a7981 */ /* 0x000362000c1e1900 */
[----:B------:R-:W-:Y:S05]  /*1f90*/  BRA `(.L_x_2652) ;  /* 0x0000000000107947 */ /* 0x000fea0003800000 */
.L_x_2651:
[----:B------:R-:W-:Y:S05]  /*1fa0*/  @!P0 BRA `(.L_x_2652) ;  /* 0x00000000000c8947 */ /* 0x000fea0003800000 */
[----:B------:R-:W2:Y:S04]  /*1fb0*/  LDG.E R7, desc[UR60][R2.64] ;  /* 0x0000003c02077981 */ /* 0x000ea8000c1e1900 */
[----:B------:R-:W2:Y:S02]  /*1fc0*/  LDG.E R26, desc[UR60][R2.64+0x4] ;  /* 0x0000043c021a7981 */ /* 0x000ea4000c1e1900 */
[----:B--2---:R-:W-:-:S07]  /*1fd0*/  IMAD.IADD R26, R26, 0x1, -R7 ;  /* 0x000000011a1a7824 */ /* 0x004fce00078e0a07 */
.L_x_2652:
[----:B------:R-:W-:Y:S01]  /*1fe0*/  ULDC.64 UR4, c[0x0][0xa10] ;  /* 0x0002840000047ab9 */ /* 0x000fe20000000a00 */
[----:B------:R-:W2:Y:S01]  /*1ff0*/  LDC R4, c[0x0][0x448] ;  /* 0x00011200ff047b82 */ /* 0x000ea20000000800 */
[----:B------:R-:W-:-:S04]  /*2000*/  ISETP.NE.U32.AND P0, PT, RZ, UR4, PT ;  /* 0x00000004ff007c0c */ /* 0x000fc8000bf05070 */
[----:B------:R-:W-:Y:S01]  /*2010*/  ISETP.NE.AND.EX P0, PT, RZ, UR5, PT, P0 ;  /* 0x00000005ff007c0c */ /* 0x000fe2000bf05300 */
[----:B------:R-:W-:-:S12]  /*2020*/  ULDC.64 UR4, c[0x0][0xa30] ;  /* 0x00028c0000047ab9 */ /* 0x000fd80000000a00 */
[----:B-1----:R-:W1:Y:S02]  /*2030*/  @P0 LDC.64 R2, c[0x0][0xa10] ;  /* 0x00028400ff020b82 */ /* 0x002e640000000a00 */
[----:B-1----:R-:W-:-:S05]  /*2040*/  @P0 IMAD.WIDE R2, R25, 0x4, R2 ;  /* 0x0000000419020825 */ /* 0x002fca00078e0202 */
[----:B------:R-:W3:Y:S04]  /*2050*/  @P0 LDG.E R0, desc[UR60][R2.64] ;  /* 0x0000003c02000981 */ /* 0x000ee8000c1e1900 */
[----:B------:R1:W3:Y:S01]  /*2060*/  @P0 LDG.E R7, desc[UR60][R2.64+0x4] ;  /* 0x0000043c02070981 */ /* 0x0002e2000c1e1900 */
[----:B------:R-:W-:Y:S01]  /*2070*/  ISETP.NE.U32.AND P1, PT, RZ, UR4, PT ;  /* 0x00000004ff007c0c */ /* 0x000fe2000bf25070 */
[----:B-----5:R-:W-:-:S03]  /*2080*/  IMAD.MOV.U32 R152, RZ, RZ, R26 ;  /* 0x000000ffff987224 */ /* 0x020fc600078e001a */
[----:B------:R-:W-:-:S13]  /*2090*/  ISETP.NE.AND.EX P1, PT, RZ, UR5, PT, P1 ;  /* 0x00000005ff007c0c */ /* 0x000fda000bf25310 */
[----:B-1----:R-:W-:-:S04]  /*20a0*/  @P1 IADD3 R2, P2, R28, UR4, RZ ;  /* 0x000000041c021c10 */ /* 0x002fc8000ff5e0ff */
[----:B------:R-:W-:-:S05]  /*20b0*/  @P1 IADD3.X R3, R27, UR5, RZ, P2, !PT ;  /* 0x000000051b031c10 */ /* 0x000fca00097fe4ff */
[----:B------:R1:W5:Y:S01]  /*20c0*/  @P1 LDG.E R152, desc[UR60][R2.64] ;  /* 0x0000003c02981981 */ /* 0x000362000c1e1900 */
[----:B--2---:R-:W-:Y:S01]  /*20d0*/  ISETP.NE.AND P1, PT, R4, 0x1, PT ;  /* 0x000000010400780c */ /* 0x004fe20003f25270 */
[----:B------:R-:W-:Y:S01]  /*20e0*/  IMAD.SHL.U32 R5, R5, 0x80, RZ ;  /* 0x0000008005057824 */ /* 0x000fe200078e00ff */
[----:B------:R-:W-:Y:S01]  /*20f0*/  LOP3.LUT R12, R8, 0xff, RZ, 0xc0, !PT ;  /* 0x000000ff080c7812 */ /* 0x000fe200078ec0ff */
[----:B------:R-:W-:Y:S01]  /*2100*/  IMAD.IADD R11, R26, 0x1, -R11 ;  /* 0x000000011a0b7824 */ /* 0x000fe200078e0a0b */
[----:B------:R-:W-:Y:S01]  /*2110*/  BSSY B0, `(.L_x_2653) ;  /* 0x0000038000007945 */ /* 0x000fe20003800000 */
[----:B------:R-:W-:Y:S01]  /*2120*/  VIADD R4, R5, 0x7f ;  /* 0x0000007f05047836 */ /* 0x000fe20000000000 */
[----:B------:R-:W-:Y:S07]  /*2130*/  STL [R1+0x74], R5 ;  /* 0x0000740501007387 */ /* 0x000fee0000100800 */
[----:B------:R-:W2:Y:S08]  /*2140*/  @P1 LDC R9, c[0x0][0x44c] ;  /* 0x00011300ff091b82 */ /* 0x000eb00000000800 */
[----:B------:R-:W4:Y:S01]  /*2150*/  @P1 LDC R13, c[0x0][0x450] ;  /* 0x00011400ff0d1b82 */ /* 0x000f220000000800 */
[----:B---3--:R-:W-:Y:S01]  /*2160*/  @P0 IADD3 R24, -R0, R7, RZ ;  /* 0x0000000700180210 */ /* 0x008fe20007ffe1ff */
[----:B--2---:R-:W-:-:S04]  /*2170*/  @P1 IMAD.HI.U32 R0, R4, R9, RZ ;  /* 0x0000000904001227 */ /* 0x004fc800078e00ff */
[----:B-1----:R-:W-:Y:S01]  /*2180*/  IMAD.IADD R2, R11, 0x1, R24 ;  /* 0x000000010b027824 */ /* 0x002fe200078e0218 */
[----:B----4-:R-:W-:-:S03]  /*2190*/  @P1 SHF.R.U32.HI R4, RZ, R13, R0 ;  /* 0x0000000dff041219 */ /* 0x010fc60000011600 */
[C---:B------:R-:W-:Y:S01]  /*21a0*/  VIADD R0, R2.reuse, 0x4f ;  /* 0x0000004f02007836 */ /* 0x040fe20000000000 */
[----:B------:R-:W-:Y:S01]  /*21b0*/  IADD3 R130, R2, 0x50, -R10 ;  /* 0x0000005002827810 */ /* 0x000fe20007ffe80a */
[----:B------:R1:W-:Y:S02]  /*21c0*/  STL [R1+0x78], R2 ;  /* 0x0000780201007387 */ /* 0x0003e40000100800 */
[----:B------:R-:W-:Y:S02]  /*21d0*/  IMAD.HI R0, R0, 0x66666667, RZ ;  /* 0x6666666700007827 */ /* 0x000fe400078e02ff */
[----:B------:R2:W-:Y:S02]  /*21e0*/  STL [R1+0xa4], R12 ;  /* 0x0000a40c01007387 */ /* 0x0005e40000100800 */
[----:B------:R-:W-:Y:S01]  /*21f0*/  IMAD.IADD R4, R130, 0x1, R4 ;  /* 0x0000000182047824 */ /* 0x000fe200078e0204 */
[----:B------:R-:W-:-:S03]  /*2200*/  SHF.R.U32.HI R131, RZ, 0x1f, R0 ;  /* 0x0000001fff837819 */ /* 0x000fc60000011600 */
[----:B------:R-:W-:Y:S01]  /*2210*/  IMAD.HI R4, R4, 0x66666667, RZ ;  /* 0x6666666704047827 */ /* 0x000fe200078e02ff */
[----:B-1----:R-:W-:Y:S02]  /*2220*/  SHF.R.U32.HI R2, RZ, 0x10, R8 ;  /* 0x00000010ff027819 */ /* 0x002fe40000011608 */
[----:B------:R-:W-:Y:S02]  /*2230*/  LEA.HI.SX32 R131, R0, R131, 0x1b ;  /* 0x0000008300837211 */ /* 0x000fe400078fdaff */
[----:B------:R-:W-:Y:S01]  /*2240*/  SHF.R.U32.HI R3, RZ, 0x1f, R4 ;  /* 0x0000001fff037819 */ /* 0x000fe20000011604 */
[----:B------:R2:W-:Y:S01]  /*2250*/  STL [R1+0x90], R2 ;  /* 0x0000900201007387 */ /* 0x0005e20000100800 */
[----:B------:R-:W-:Y:S02]  /*2260*/  MOV R0, RZ ;  /* 0x000000ff00007202 */ /* 0x000fe40000000f00 */
[----:B------:R-:W-:-:S04]  /*2270*/  LEA.HI.SX32 R4, R4, R3, 0x1b ;  /* 0x0000000304047211 */ /* 0x000fc800078fdaff */
[----:B------:R-:W-:-:S04]  /*2280*/  VIMNMX R6, R131, R4, PT ;  /* 0x0000000483067248 */ /* 0x000fc80003fe0100 */
[----:B------:R-:W-:-:S13]  /*2290*/  ISETP.GE.AND P0, PT, R6, 0x1, PT ;  /* 0x000000010600780c */ /* 0x000fda0003f06270 */
[----:B--2---:R-:W-:Y:S05]  /*22a0*/  @!P0 BRA `(.L_x_2654) ;  /* 0x0000000000788947 */ /* 0x004fea0003800000 */
[----:B------:R-:W-:Y:S01]  /*22b0*/  ISETP.NE.AND P0, PT, R2, RZ, PT ;  /* 0x000000ff0200720c */ /* 0x000fe20003f05270 */
[----:B------:R-:W-:-:S03]  /*22c0*/  ULDC UR4, c[0x0][0x9f0] ;  /* 0x00027c0000047ab9 */ /* 0x000fc60000000800 */
[----:B------:R-:W-:-:S04]  /*22d0*/  SEL R9, R2, UR4, P0 ;  /* 0x0000000402097c07 */ /* 0x000fc80008000000 */
[-C--:B------:R-:W-:Y:S02]  /*22e0*/  IABS R5, R9.reuse ;  /* 0x0000000900057213 */ /* 0x080fe40000000000 */
[----:B0-----:R-:W-:Y:S02]  /*22f0*/  IABS R10, R9 ;  /* 0x00000009000a7213 */ /* 0x001fe40000000000 */
[----:B------:R-:W0:Y:S01]  /*2300*/  I2F.RP R4, R5 ;  /* 0x0000000500047306 */ /* 0x000e220000209400 */
[----:B------:R-:W-:Y:S02]  /*2310*/  IADD3 R0, R9, -0x1, R6 ;  /* 0xffffffff09007810 */ /* 0x000fe40007ffe006 */
[----:B------:R-:W-:-:S05]  /*2320*/  IMAD.MOV R10, RZ, RZ, -R10 ;  /* 0x000000ffff0a7224 */ /* 0x000fca00078e0a0a */
[----:B0-----:R-:W0:Y:S02]  /*2330*/  MUFU.RCP R4, R4 ;  /* 0x0000000400047308 */ /* 0x001e240000001000 */
[----:B0-----:R-:W-:Y:S01]  /*2340*/  VIADD R2, R4, 0xffffffe ;  /* 0x0ffffffe04027836 */ /* 0x001fe20000000000 */
[----:B------:R-:W-:Y:S02]  /*2350*/  IABS R4, R0 ;  /* 0x0000000000047213 */ /* 0x000fe40000000000 */
[----:B------:R-:W-:-:S03]  /*2360*/  LOP3.LUT R0, R0, R9, RZ, 0x3c, !PT ;  /* 0x0000000900007212 */ /* 0x000fc600078e3cff */
[----:B------:R0:W1:Y:S01]  /*2370*/  F2I.FTZ.U32.TRUNC.NTZ R3, R2 ;  /* 0x0000000200037305 */ /* 0x000062000021f000 */
[----:B------:R-:W-:Y:S01]  /*2380*/  ISETP.GE.AND P2, PT, R0, RZ, PT ;  /* 0x000000ff0000720c */ /* 0x000fe20003f46270 */
[----:B0-----:R-:W-:Y:S02]  /*2390*/  IMAD.MOV.U32 R2, RZ, RZ, RZ ;  /* 0x000000ffff027224 */ /* 0x001fe400078e00ff */
[----:B-1----:R-:W-:-:S04]  /*23a0*/  IMAD.MOV R8, RZ, RZ, -R3 ;  /* 0x000000ffff087224 */ /* 0x002fc800078e0a03 */
        /* <DEDUP_REMOVED lines=10> */
[----:B------:R-:W-:-:S04]  /*2450*/  @P0 VIADD R3, R3, 0x1 ;  /* 0x0000000103030836 */ /* 0x000fc80000000000 */
[----:B------:R-:W-:-:S05]  /*2460*/  IMAD.MOV.U32 R0, RZ, RZ, R3 ;  /* 0x000000ffff007224 */ /* 0x000fca00078e0003 */
[----:B------:R-:W-:Y:S02]  /*2470*/  @!P2 IADD3 R0, -R0, RZ, RZ ;  /* 0x000000ff0000a210 */ /* 0x000fe40007ffe1ff */
[----:B------:R-:W-:-:S07]  /*2480*/  @!P1 LOP3.LUT R0, RZ, R9, RZ, 0x33, !PT ;  /* 0x00000009ff009212 */ /* 0x000fce00078e33ff */
.L_x_2654:
[----:B------:R-:W-:Y:S05]  /*2490*/  BSYNC B0 ;  /* 0x0000000000007941 */ /* 0x000fea0003800000 */
.L_x_2653:
[----:B------:R-:W-:-:S05]  /*24a0*/  IMAD R3, R12, R0, RZ ;  /* 0x000000000c037224 */ /* 0x000fca00078e02ff */
[C---:B------:R-:W-:Y:S01]  /*24b0*/  VIADDMNMX R0, R3.reuse, R0, R6, PT ;  /* 0x0000000003007246 */ /* 0x040fe20003800106 */
[----:B------:R-:W-:-:S04]  /*24c0*/  IMAD R3, R3, 0x50, -R11 ;  /* 0x0000005003037824 */ /* 0x000fc800078e0a0b */
[----:B------:R-:W-:Y:S01]  /*24d0*/  IMAD R5, R0, 0x50, -R11 ;  /* 0x0000005000057824 */ /* 0x000fe200078e0a0b */
[----:B------:R-:W-:-:S04]  /*24e0*/  VIMNMX R3, RZ, R3, !PT ;  /* 0x00000003ff037248 */ /* 0x000fc80007fe0100 */
[----:B------:R-:W-:-:S04]  /*24f0*/  VIMNMX R0, R5, R24, PT ;  /* 0x0000001805007248 */ /* 0x000fc80003fe0100 */
[----:B------:R-:W-:Y:S01]  /*2500*/  ISETP.GT.AND P0, PT, R0, R3, PT ;  /* 0x000000030000720c */ /* 0x000fe20003f04270 */
[----:B------:R-:W-:-:S05]  /*2510*/  IMAD.WIDE.U32 R2, R3, -0x33333333, RZ ;  /* 0xcccccccd03027825 */ /* 0x000fca00078e00ff */
[----:B------:R-:W-:-:S05]  /*2520*/  SHF.R.U32.HI R113, RZ, 0x6, R3 ;  /* 0x00000006ff717819 */ /* 0x000fca0000011603 */
[----:B------:R-:W-:Y:S02]  /*2530*/  IMAD.MOV.U32 R2, RZ, RZ, R113 ;  /* 0x000000ffff027224 */ /* 0x000fe400078e0071 */
[----:B------:R-:W-:-:S04]  /*2540*/  @P0 VIADD R0, R0, 0x4f ;  /* 0x0000004f00000836 */ /* 0x000fc80000000000 */
        /* <DEDUP_REMOVED lines=16> */
[----:B------:R-:W1:Y:S01]  /*2650*/  LDC.64 R14, c[0x4][R14] ;  /* 0x010000000e0e7b82 */ /* 0x000e620000000a00 */
[----:B------:R-:W-:Y:S01]  /*2660*/  IMAD.U32 R6, RZ, RZ, UR4 ;  /* 0x00000004ff067e24 */ /* 0x000fe2000f8e00ff */
[----:B------:R-:W-:Y:S01]  /*2670*/  MOV R8, 0x70 ;  /* 0x0000007000087802 */ /* 0x000fe20000000f00 */
[----:B------:R-:W-:Y:S02]  /*2680*/  IMAD.U32 R7, RZ, RZ, UR5 ;  /* 0x00000005ff077e24 */ /* 0x000fe4000f8e00ff */
[----:B0-----:R-:W-:-:S02]  /*2690*/  IMAD.U32 R10, RZ, RZ, UR6 ;  /* 0x00000006ff0a7e24 */ /* 0x001fc4000f8e00ff */
[----:B------:R-:W-:Y:S02]  /*26a0*/  IMAD.U32 R11, RZ, RZ, UR7 ;  /* 0x00000007ff0b7e24 */ /* 0x000fe4000f8e00ff */
[----:B------:R-:W-:Y:S02]  /*26b0*/  IMAD.MOV.U32 R12, RZ, RZ, 0x1 ;  /* 0x00000001ff0c7424 */ /* 0x000fe400078e00ff */
[----:B------:R-:W-:-:S07]  /*26c0*/  IMAD.MOV.U32 R13, RZ, RZ, RZ ;  /* 0x000000ffff0d7224 */ /* 0x000fce00078e00ff */
[----:B------:R-:W-:-:S07]  /*26d0*/  LEPC R20, `(.L_x_2657) ;  /* 0x000000001014794e */ /* 0x000fce0000000000 */
[----:B-1---5:R-:W-:Y:S05]  /*26e0*/  CALL.ABS.NOINC R14 ;  /* 0x000000000e007343 */ /* 0x022fea0003c00000 */
.L_x_2657:
[----:B------:R-:W-:Y:S05]  /*26f0*/  BSYNC B6 ;  /* 0x0000000000067941 */ /* 0x000fea0003800000 */
.L_x_2656:
        /* <DEDUP_REMOVED lines=20> */
.L_x_2659:
[----:B------:R-:W-:Y:S05]  /*2840*/  BSYNC B6 ;  /* 0x0000000000067941 */ /* 0x000fea0003800000 */
.L_x_2658:
[----:B------:R-:W-:Y:S01]  /*2850*/  ULDC.64 UR4, c[0x0][0x9f8] ;  /* 0x00027e0000047ab9 */ /* 0x000fe20000000a00 */
[----:B------:R-:W1:Y:S01]  /*2860*/  LDC R7, c[0x0][0x3f4] ;  /* 0x0000fd00ff077b82 */ /* 0x000e620000000800 */
[----:B------:R-:W-:Y:S01]  /*2870*/  ISETP.NE.U32.AND P0, PT, RZ, UR4, PT ;  /* 0x00000004ff007c0c */ /* 0x000fe2000bf05070 */
[----:B------:R-:W-:Y:S01]  /*2880*/  IMAD.MOV.U32 R0, RZ, RZ, R25 ;  /* 0x000000ffff007224 */ /* 0x000fe200078e0019 */
[----:B------:R-:W2:Y:S02]  /*2890*/  LDL R20, [R1+0x60] ;  /* 0x0000600001147983 */ /* 0x000ea40000100800 */
[----:B------:R-:W-:-:S03]  /*28a0*/  ISETP.NE.AND.EX P0, PT, RZ, UR5, PT, P0 ;  /* 0x00000005ff007c0c */ /* 0x000fc6000bf05300 */
[----:B------:R-:W3:Y:S01]  /*28b0*/  LDC.64 R96, c[0x0][0x3f8] ;  /* 0x0000fe00ff607b82 */ /* 0x000ee20000000a00 */
[----:B------:R-:W-:-:S07]  /*28c0*/  SHF.R.S32.HI R9, RZ, 0x1f, R225 ;  /* 0x0000001fff097819 */ /* 0x000fce00000114e1 */
[----:B------:R-:W4:Y:S02]  /*28d0*/  LDC.64 R90, c[0x0][0x408] ;  /* 0x00010200ff5a7b82 */ /* 0x000f240000000a00 */
[----:B------:R-:W-:Y:S01]  /*28e0*/  @P0 IADD3 R4, P1, R28, UR4, RZ ;  /* 0x000000041c040c10 */ /* 0x000fe2000ff3e0ff */
[----:B------:R-:W-:Y:S01]  /*28f0*/  ULDC UR4, c[0x0][0x2f4] ;  /* 0x0000bd0000047ab9 */ /* 0x000fe20000000800 */
[----:B------:R-:W2:Y:S02]  /*2900*/  LDL R28, [R1+0x68] ;  /* 0x00006800011c7983 */ /* 0x000ea40000100800 */
[----:B------:R-:W-:Y:S02]  /*2910*/  @P0 IADD3.X R5, R27, UR5, RZ, P1, !PT ;  /* 0x000000051b050c10 */ /* 0x000fe40008ffe4ff */
[----:B------:R-:W4:Y:S01]  /*2920*/  LDL R27, [R1+0x64] ;  /* 0x00006400011b7983 */ /* 0x000f220000100800 */
[----:B------:R-:W-:-:S03]  /*2930*/  ISETP.GE.AND P1, PT, R214, UR4, PT ;  /* 0x00000004d6007c0c */ /* 0x000fc6000bf26270 */
[----:B------:R0:W2:Y:S01]  /*2940*/  @P0 LDG.E R0, desc[UR60][R4.64] ;  /* 0x0000003c04000981 */ /* 0x0000a2000c1e1900 */
[----:B------:R-:W-:Y:S02]  /*2950*/  SEL R6, RZ, 0xffffffff, P1 ;  /* 0xffffffffff067807 */ /* 0x000fe40000800000 */
[----:B------:R-:W-:Y:S02]  /*2960*/  ISETP.GE.AND P0, PT, R16, UR4, PT ;  /* 0x0000000410007c0c */ /* 0x000fe4000bf06270 */
[----:B------:R-:W-:Y:S01]  /*2970*/  ISETP.GE.AND P2, PT, R19, UR4, PT ;  /* 0x0000000413007c0c */ /* 0x000fe2000bf46270 */
[----:B------:R-:W-:Y:S01]  /*2980*/  IMAD.SHL.U32 R6, R6, 0x2, RZ ;  /* 0x0000000206067824 */ /* 0x000fe200078e00ff */
[----:B------:R-:W-:Y:S02]  /*2990*/  SEL R3, RZ, 0x1, P0 ;  /* 0x00000001ff037807 */ /* 0x000fe40000000000 */
[----:B0-----:R-:W-:Y:S02]  /*29a0*/  SEL R4, RZ, 0x4, P2 ;  /* 0x00000004ff047807 */ /* 0x001fe40001000000 */
[----:B------:R-:W-:-:S02]  /*29b0*/  LOP3.LUT R3, R6, 0x2, R3, 0xe2, !PT ;  /* 0x0000000206037812 */ /* 0x000fc400078ee203 */
[-C--:B-1----:R-:W-:Y:S01]  /*29c0*/  ISETP.GE.AND P2, PT, R16, R7.reuse, PT ;  /* 0x000000071000720c */ /* 0x082fe20003f46270 */
[----:B---3--:R-:W-:Y:S01]  /*29d0*/  IMAD R8, R9, R96, RZ ;  /* 0x0000006009087224 */ /* 0x008fe200078e02ff */
[----:B------:R-:W-:Y:S02]  /*29e0*/  LOP3.LUT R4, R3, R4, RZ, 0xfc, !PT ;  /* 0x0000000403047212 */ /* 0x000fe400078efcff */
[----:B------:R-:W-:Y:S01]  /*29f0*/  SEL R3, R7, RZ, P2 ;  /* 0x000000ff07037207 */ /* 0x000fe20001000000 */
[----:B------:R-:W-:Y:S01]  /*2a00*/  IMAD.WIDE.U32 R100, R225, R96, R216 ;  /* 0x00000060e1647225 */ /* 0x000fe200078e00d8 */
[----:B------:R-:W-:-:S03]  /*2a10*/  ISETP.GE.AND P1, PT, R214, R7, PT ;  /* 0x00000007d600720c */ /* 0x000fc60003f26270 */
[C---:B------:R-:W-:Y:S02]  /*2a20*/  IMAD R5, R225.reuse, R97, R8 ;  /* 0x00000061e1057224 */ /* 0x040fe400078e0208 */
[C---:B------:R-:W-:Y:S01]  /*2a30*/  IMAD.WIDE.U32 R98, R225.reuse, R96, R16 ;  /* 0x00000060e1627225 */ /* 0x040fe200078e0010 */
[----:B------:R-:W-:-:S03]  /*2a40*/  IADD3 R25, R225, 0x20, RZ ;  /* 0x00000020e1197810 */ /* 0x000fc60007ffe0ff */
[----:B------:R-:W-:Y:S01]  /*2a50*/  IMAD.IADD R3, R16, 0x1, R3 ;  /* 0x0000000110037824 */ /* 0x000fe200078e0203 */
[----:B------:R-:W-:Y:S01]  /*2a60*/  IADD3 R101, R101, R5, RZ ;  /* 0x0000000565657210 */ /* 0x000fe20007ffe0ff */
[----:B------:R-:W-:Y:S02]  /*2a70*/  VIADD R31, R225, 0x20 ;  /* 0x00000020e11f7836 */ /* 0x000fe40000000000 */
[----:B------:R-:W-:Y:S01]  /*2a80*/  IMAD.IADD R99, R5, 0x1, R99 ;  /* 0x0000000105637824 */ /* 0x000fe200078e0263 */
[----:B------:R-:W-:Y:S01]  /*2a90*/  SEL R5, R7, RZ, P1 ;  /* 0x000000ff07057207 */ /* 0x000fe20000800000 */
[----:B------:R-:W-:Y:S01]  /*2aa0*/  IMAD.SHL.U32 R31, R31, 0x40, RZ ;  /* 0x000000401f1f7824 */ /* 0x000fe200078e00ff */
[----:B------:R-:W-:Y:S01]  /*2ab0*/  SHF.R.S32.HI R10, RZ, 0x1f, R3 ;  /* 0x0000001fff0a7819 */ /* 0x000fe20000011403 */
[----:B------:R-:W-:Y:S02]  /*2ac0*/  IMAD.SHL.U32 R25, R25, 0x40, RZ ;  /* 0x0000004019197824 */ /* 0x000fe400078e00ff */
[----:B------:R-:W-:Y:S01]  /*2ad0*/  IMAD.IADD R8, R214, 0x1, R5 ;  /* 0x00000001d6087824 */ /* 0x000fe200078e0205 */
[----:B------:R-:W-:-:S02]  /*2ae0*/  LEA.HI R5, R10, R3, RZ, 0x6 ;  /* 0x000000030a057211 */ /* 0x000fc400078f30ff */
[----:B------:R-:W-:Y:S02]  /*2af0*/  LEA.HI R10, R10, R3, RZ, 0x3 ;  /* 0x000000030a0a7211 */ /* 0x000fe400078f18ff */
[----:B------:R-:W-:Y:S02]  /*2b00*/  LOP3.LUT R31, R31, 0x1c0, RZ, 0xc0, !PT ;  /* 0x000001c01f1f7812 */ /* 0x000fe400078ec0ff */
[----:B------:R-:W-:Y:S02]  /*2b10*/  LOP3.LUT R25, R25, 0x1c0, RZ, 0xc0, !PT ;  /* 0x000001c019197812 */ /* 0x000fe400078ec0ff */
[----:B------:R-:W-:Y:S02]  /*2b20*/  SHF.R.S32.HI R5, RZ, 0x6, R5 ;  /* 0x00000006ff057819 */ /* 0x000fe40000011405 */
[----:B------:R-:W-:Y:S02]  /*2b30*/  LOP3.LUT R11, R31, 0x38, R10, 0xf8, !PT ;  /* 0x000000381f0b7812 */ /* 0x000fe400078ef80a */
[----:B------:R-:W-:-:S04]  /*2b40*/  SHF.R.U32.HI R25, RZ, 0x3, R25 ;  /* 0x00000003ff197819 */ /* 0x000fc80000011619 */
[----:B------:R-:W-:Y:S01]  /*2b50*/  LOP3.LUT R12, R11, R25, RZ, 0x3c, !PT ;  /* 0x000000190b0c7212 */ /* 0x000fe200078e3cff */
[----:B----4-:R-:W-:-:S04]  /*2b60*/  IMAD R125, R5, 0x1400, R27 ;  /* 0x00001400057d7824 */ /* 0x010fc800078e021b */
[----:B------:R-:W-:Y:S02]  /*2b70*/  IMAD.IADD R125, R125, 0x1, R12 ;  /* 0x000000017d7d7824 */ /* 0x000fe400078e020c */
[----:B------:R-:W3:Y:S01]  /*2b80*/  LDL R12, [R1+0x8c] ;  /* 0x00008c00010c7983 */ /* 0x000ee20000100800 */
[-C--:B------:R-:W-:Y:S02]  /*2b90*/  IMAD R6, R9, R90.reuse, RZ ;  /* 0x0000005a09067224 */ /* 0x080fe400078e02ff */
[----:B------:R-:W-:-:S04]  /*2ba0*/  IMAD.WIDE.U32 R92, R225, R90, R16 ;  /* 0x0000005ae15c7225 */ /* 0x000fc800078e0010 */
[C---:B------:R-:W-:Y:S02]  /*2bb0*/  IMAD R9, R225.reuse, R91, R6 ;  /* 0x0000005be1097224 */ /* 0x040fe400078e0206 */
[C---:B------:R-:W-:Y:S02]  /*2bc0*/  IMAD.SHL.U32 R32, R225.reuse, 0x40, RZ ;  /* 0x00000040e1207824 */ /* 0x040fe400078e00ff */
[C---:B------:R-:W-:Y:S02]  /*2bd0*/  IMAD.SHL.U32 R29, R225.reuse, 0x40, RZ ;  /* 0x00000040e11d7824 */ /* 0x040fe400078e00ff */
[----:B------:R-:W-:Y:S01]  /*2be0*/  IMAD.WIDE.U32 R94, R225, R90, R216 ;  /* 0x0000005ae15e7225 */ /* 0x000fe200078e00d8 */
[----:B------:R-:W-:Y:S02]  /*2bf0*/  IADD3 R93, R9, R93, RZ ;  /* 0x0000005d095d7210 */ /* 0x000fe40007ffe0ff */
[----:B------:R-:W-:Y:S01]  /*2c00*/  LOP3.LUT R32, R32, 0x1c0, RZ, 0xc0, !PT ;  /* 0x000001c020207812 */ /* 0x000fe200078ec0ff */
[----:B------:R-:W-:Y:S01]  /*2c10*/  IMAD.IADD R95, R95, 0x1, R9 ;  /* 0x000000015f5f7824 */ /* 0x000fe200078e0209 */
[----:B------:R-:W-:Y:S01]  /*2c20*/  LOP3.LUT R29, R29, 0x1c0, RZ, 0xc0, !PT ;  /* 0x000001c01d1d7812 */ /* 0x000fe200078ec0ff */
[C---:B------:R-:W-:Y:S01]  /*2c30*/  VIADD R30, R225.reuse, 0x40 ;  /* 0x00000040e11e7836 */ /* 0x040fe20000000000 */
[----:B------:R-:W-:Y:S01]  /*2c40*/  SHF.R.S32.HI R9, RZ, 0x1f, R8 ;  /* 0x0000001fff097819 */ /* 0x000fe20000011408 */
[----:B------:R-:W-:Y:S01]  /*2c50*/  VIADD R15, R225, 0x40 ;  /* 0x00000040e10f7836 */ /* 0x000fe20000000000 */
[----:B------:R-:W0:Y:S01]  /*2c60*/  S2R R157, SR_TID.X ;  /* 0x00000000009d7919 */ /* 0x000e220000002100 */
[----:B------:R-:W-:-:S02]  /*2c70*/  LOP3.LUT R3, R32, 0x38, R10, 0xf8, !PT ;  /* 0x0000003820037812 */ /* 0x000fc400078ef80a */
[----:B------:R-:W-:Y:S01]  /*2c80*/  SHF.R.U32.HI R29, RZ, 0x3, R29 ;  /* 0x00000003ff1d7819 */ /* 0x000fe2000001161d */
[----:B------:R-:W-:Y:S01]  /*2c90*/  IMAD.SHL.U32 R15, R15, 0x40, RZ ;  /* 0x000000400f0f7824 */ /* 0x000fe200078e00ff */
[CC--:B------:R-:W-:Y:S02]  /*2ca0*/  LEA.HI R21, R9.reuse, R8.reuse, RZ, 0x3 ;  /* 0x0000000809157211 */ /* 0x0c0fe400078f18ff */
[----:B------:R-:W-:Y:S02]  /*2cb0*/  SHF.L.U32 R30, R30, 0x6, RZ ;  /* 0x000000061e1e7819 */ /* 0x000fe400000006ff */
[----:B------:R-:W-:Y:S01]  /*2cc0*/  LEA.HI R8, R9, R8, RZ, 0x6 ;  /* 0x0000000809087211 */ /* 0x000fe200078f30ff */
[----:B--2---:R-:W-:Y:S01]  /*2cd0*/  IMAD R127, R5, 0x1400, R28 ;  /* 0x00001400057f7824 */ /* 0x004fe200078e021c */
[----:B------:R-:W-:Y:S01]  /*2ce0*/  LOP3.LUT R6, R3, R29, RZ, 0x3c, !PT ;  /* 0x0000001d03067212 */ /* 0x000fe200078e3cff */
[----:B------:R-:W-:Y:S01]  /*2cf0*/  IMAD R123, R5, 0x1400, R20 ;  /* 0x00001400057b7824 */ /* 0x000fe200078e0214 */
[----:B------:R-:W-:-:S02]  /*2d00*/  LOP3.LUT R30, R30, 0x1c0, RZ, 0xc0, !PT ;  /* 0x000001c01e1e7812 */ /* 0x000fc400078ec0ff */
[----:B------:R-:W-:Y:S02]  /*2d10*/  LOP3.LUT R15, R15, 0x1c0, RZ, 0xc0, !PT ;  /* 0x000001c00f0f7812 */ /* 0x000fe400078ec0ff */
[----:B------:R-:W-:Y:S02]  /*2d20*/  SHF.R.S32.HI R8, RZ, 0x6, R8 ;  /* 0x00000006ff087819 */ /* 0x000fe40000011408 */
[----:B------:R-:W-:Y:S01]  /*2d30*/  LOP3.LUT R5, R31, 0x38, R21, 0xf8, !PT ;  /* 0x000000381f057812 */ /* 0x000fe200078ef815 */
[----:B------:R-:W-:Y:S01]  /*2d40*/  IMAD.IADD R127, R127, 0x1, R6 ;  /* 0x000000017f7f7824 */ /* 0x000fe200078e0206 */
[----:B------:R-:W-:Y:S01]  /*2d50*/  SHF.R.U32.HI R15, RZ, 0x3, R15 ;  /* 0x00000003ff0f7819 */ /* 0x000fe2000001160f */
[----:B------:R-:W-:Y:S01]  /*2d60*/  IMAD R124, R8, 0x1400, R27 ;  /* 0x00001400087c7824 */ /* 0x000fe200078e021b */
[----:B------:R-:W-:Y:S02]  /*2d70*/  LOP3.LUT R6, R30, 0x38, R21, 0xf8, !PT ;  /* 0x000000381e067812 */ /* 0x000fe400078ef815 */
[----:B------:R-:W-:-:S02]  /*2d80*/  LOP3.LUT R5, R5, R25, RZ, 0x3c, !PT ;  /* 0x0000001905057212 */ /* 0x000fc400078e3cff */
[----:B-----5:R-:W-:Y:S02]  /*2d90*/  SHF.R.S32.HI R11, RZ, 0x1f, R152 ;  /* 0x0000001fff0b7819 */ /* 0x020fe40000011498 */
[----:B------:R-:W-:Y:S01]  /*2da0*/  LOP3.LUT R3, R32, 0x38, R21, 0xf8, !PT ;  /* 0x0000003820037812 */ /* 0x000fe200078ef815 */
[----:B------:R-:W-:Y:S01]  /*2db0*/  IMAD R126, R8, 0x1400, R28 ;  /* 0x00001400087e7824 */ /* 0x000fe200078e021c */
[----:B------:R-:W-:Y:S01]  /*2dc0*/  LOP3.LUT R9, R6, R15, RZ, 0x3c, !PT ;  /* 0x0000000f06097212 */ /* 0x000fe200078e3cff */
[----:B------:R-:W-:Y:S01]  /*2dd0*/  IMAD R122, R8, 0x1400, R20 ;  /* 0x00001400087a7824 */ /* 0x000fe200078e0214 */
[----:B------:R-:W-:Y:S01]  /*2de0*/  LOP3.LUT R13, R30, 0x38, R10, 0xf8, !PT ;  /* 0x000000381e0d7812 */ /* 0x000fe200078ef80a */
[----:B------:R-:W-:Y:S01]  /*2df0*/  IMAD.IADD R124, R124, 0x1, R5 ;  /* 0x000000017c7c7824 */ /* 0x000fe200078e0205 */
[----:B------:R-:W-:Y:S01]  /*2e00*/  LOP3.LUT R3, R3, R29, RZ, 0x3c, !PT ;  /* 0x0000001d03037212 */ /* 0x000fe200078e3cff */
[----:B------:R-:W-:Y:S01]  /*2e10*/  IMAD R5, R11, R96, RZ ;  /* 0x000000600b057224 */ /* 0x000fe200078e02ff */
[----:B------:R-:W-:Y:S01]  /*2e20*/  ISETP.GE.AND P0, PT, R22, UR4, PT ;  /* 0x0000000416007c0c */ /* 0x000fe2000bf06270 */
[----:B------:R-:W-:Y:S01]  /*2e30*/  IMAD.IADD R122, R122, 0x1, R9 ;  /* 0x000000017a7a7824 */ /* 0x000fe200078e0209 */
[----:B------:R-:W-:Y:S01]  /*2e40*/  LOP3.LUT R14, R13, R15, RZ, 0x3c, !PT ;  /* 0x0000000f0d0e7212 */ /* 0x000fe200078e3cff */
[----:B------:R-:W-:Y:S01]  /*2e50*/  IMAD R9, R97, 0x50, RZ ;  /* 0x0000005061097824 */ /* 0x000fe200078e02ff */
[----:B------:R-:W-:Y:S01]  /*2e60*/  IADD3 R126, R126, R3, RZ ;  /* 0x000000037e7e7210 */ /* 0x000fe20007ffe0ff */
[----:B------:R-:W-:Y:S01]  /*2e70*/  IMAD R13, R152, R97, R5 ;  /* 0x00000061980d7224 */ /* 0x000fe200078e0205 */
[C-C-:B------:R-:W-:Y:S01]  /*2e80*/  SHF.L.U64.HI R3, R96.reuse, 0x5, R97.reuse ;  /* 0x0000000560037819 */ /* 0x140fe20000010261 */
[C---:B------:R-:W-:Y:S01]  /*2e90*/  IMAD.SHL.U32 R102, R96.reuse, 0x20, RZ ;  /* 0x0000002060667824 */ /* 0x040fe200078e00ff */
[C---:B------:R-:W-:Y:S01]  /*2ea0*/  SHF.L.U64.HI R105, R96.reuse, 0x6, R97 ;  /* 0x0000000660697819 */ /* 0x040fe20000010261 */
[----:B------:R-:W-:-:S02]  /*2eb0*/  IMAD.SHL.U32 R106, R96, 0x40, RZ ;  /* 0x00000040606a7824 */ /* 0x000fc400078e00ff */
[----:B------:R-:W-:Y:S01]  /*2ec0*/  IMAD.WIDE.U32 R100, R152, R96, R100 ;  /* 0x0000006098647225 */ /* 0x000fe200078e0064 */
[----:B------:R-:W-:-:S03]  /*2ed0*/  SEL R5, RZ, 0x8, P0 ;  /* 0x00000008ff057807 */ /* 0x000fc60000000000 */
[----:B------:R-:W-:-:S04]  /*2ee0*/  IMAD.WIDE.U32 R98, R152, R96, R98 ;  /* 0x0000006098627225 */ /* 0x000fc800078e0062 */
[----:B------:R-:W-:-:S04]  /*2ef0*/  IMAD.WIDE.U32 R96, R96, 0x50, RZ ;  /* 0x0000005060607825 */ /* 0x000fc800078e00ff */
[-C--:B------:R-:W-:Y:S01]  /*2f00*/  IMAD R11, R11, R90.reuse, RZ ;  /* 0x0000005a0b0b7224 */ /* 0x080fe200078e02ff */
[C-C-:B------:R-:W-:Y:S01]  /*2f10*/  SHF.L.U64.HI R103, R90.reuse, 0x5, R91.reuse ;  /* 0x000000055a677819 */ /* 0x140fe2000001025b */
[----:B------:R-:W-:Y:S01]  /*2f20*/  IMAD R117, R91, 0x50, RZ ;  /* 0x000000505b757824 */ /* 0x000fe200078e02ff */
[----:B------:R-:W-:Y:S01]  /*2f30*/  SHF.L.U64.HI R107, R90, 0x6, R91 ;  /* 0x000000065a6b7819 */ /* 0x000fe2000001025b */
[----:B------:R-:W-:Y:S01]  /*2f40*/  IMAD R11, R152, R91, R11 ;  /* 0x0000005b980b7224 */ /* 0x000fe200078e020b */
[C---:B------:R-:W-:Y:S01]  /*2f50*/  SHF.L.U32 R104, R90.reuse, 0x5, RZ ;  /* 0x000000055a687819 */ /* 0x040fe200000006ff */
[----:B------:R-:W-:Y:S01]  /*2f60*/  IMAD.SHL.U32 R108, R90, 0x40, RZ ;  /* 0x000000405a6c7824 */ /* 0x000fe200078e00ff */
[----:B------:R-:W-:Y:S01]  /*2f70*/  LOP3.LUT R27, R4, R5, RZ, 0xfc, !PT ;  /* 0x00000005041b7212 */ /* 0x000fe200078efcff */
[----:B------:R-:W-:Y:S01]  /*2f80*/  IMAD.WIDE.U32 R94, R152, R90, R94 ;  /* 0x0000005a985e7225 */ /* 0x000fe200078e005e */
[----:B------:R-:W-:-:S03]  /*2f90*/  SHF.R.S32.HI R20, RZ, 0x3, R21 ;  /* 0x00000003ff147819 */ /* 0x000fc60000011415 */
[----:B------:R-:W-:Y:S01]  /*2fa0*/  IMAD.WIDE.U32 R92, R152, R90, R92 ;  /* 0x0000005a985c7225 */ /* 0x000fe200078e005c */
[----:B------:R-:W-:-:S03]  /*2fb0*/  LOP3.LUT R21, R21, 0xfffffff8, RZ, 0xc0, !PT ;  /* 0xfffffff815157812 */ /* 0x000fc600078ec0ff */
[----:B------:R-:W-:Y:S01]  /*2fc0*/  IMAD.IADD R116, R97, 0x1, R9 ;  /* 0x0000000161747824 */ /* 0x000fe200078e0209 */
[----:B------:R-:W-:Y:S01]  /*2fd0*/  SHF.R.S32.HI R9, RZ, 0x3, R10 ;  /* 0x00000003ff097819 */ /* 0x000fe2000001140a */
[----:B------:R-:W-:Y:S01]  /*2fe0*/  IMAD.WIDE.U32 R90, R90, 0x50, RZ ;  /* 0x000000505a5a7825 */ /* 0x000fe200078e00ff */
[----:B------:R-:W-:Y:S02]  /*2ff0*/  LOP3.LUT R10, R10, 0xfffffff8, RZ, 0xc0, !PT ;  /* 0xfffffff80a0a7812 */ /* 0x000fe400078ec0ff */
[----:B------:R-:W-:Y:S01]  /*3000*/  LOP3.LUT R25, R27, 0x2, RZ, 0xc0, !PT ;  /* 0x000000021b197812 */ /* 0x000fe200078ec0ff */
[----:B------:R-:W-:Y:S01]  /*3010*/  IMAD.IADD R115, R115, 0x1, R26 ;  /* 0x0000000173737824 */ /* 0x000fe200078e021a */
[----:B------:R-:W-:Y:S01]  /*3020*/  LOP3.LUT R26, R27, 0x4, RZ, 0xc0, !PT ;  /* 0x000000041b1a7812 */ /* 0x000fe200078ec0ff */
[----:B------:R-:W-:Y:S01]  /*3030*/  IMAD.SHL.U32 R112, R7, 0x2, RZ ;  /* 0x0000000207707824 */ /* 0x000fe200078e00ff */
[----:B0-----:R-:W-:Y:S01]  /*3040*/  LEA.HI R157, R157, 0x8, RZ, 0x19 ;  /* 0x000000089d9d7811 */ /* 0x001fe200078fc8ff */
[----:B------:R-:W-:Y:S01]  /*3050*/  IMAD.IADD R123, R123, 0x1, R14 ;  /* 0x000000017b7b7824 */ /* 0x000fe200078e020e */
[----:B------:R-:W-:Y:S01]  /*3060*/  IADD3 R117, R91, R117, RZ ;  /* 0x000000755b757210 */ /* 0x000fe20007ffe0ff */
[----:B------:R-:W-:Y:S01]  /*3070*/  IMAD.IADD R5, R101, 0x1, R13 ;  /* 0x0000000165057824 */ /* 0x000fe200078e020d */
[----:B------:R-:W-:Y:S01]  /*3080*/  LOP3.LUT R4, R4, 0x1, RZ, 0xc0, !PT ;  /* 0x0000000104047812 */ /* 0x000fe200078ec0ff */
[----:B------:R-:W-:Y:S01]  /*3090*/  IMAD.IADD R6, R13, 0x1, R99 ;  /* 0x000000010d067824 */ /* 0x000fe200078e0263 */
[----:B------:R-:W-:Y:S01]  /*30a0*/  LOP3.LUT R27, R27, 0x8, RZ, 0xc0, !PT ;  /* 0x000000081b1b7812 */ /* 0x000fe200078ec0ff */
[----:B------:R-:W-:Y:S01]  /*30b0*/  IMAD.IADD R7, R95, 0x1, R11 ;  /* 0x000000015f077824 */ /* 0x000fe200078e020b */
[----:B------:R-:W-:Y:S01]  /*30c0*/  SHF.R.S32.HI R114, RZ, 0x1f, R0 ;  /* 0x0000001fff727819 */ /* 0x000fe20000011400 */
[----:B------:R-:W-:Y:S01]  /*30d0*/  IMAD.IADD R8, R11, 0x1, R93 ;  /* 0x000000010b087824 */ /* 0x000fe200078e025d */
[----:B------:R-:W-:-:S02]  /*30e0*/  SHF.R.S32.HI R28, RZ, 0x1f, R10 ;  /* 0x0000001fff1c7819 */ /* 0x000fc4000001140a */
[----:B------:R-:W-:Y:S01]  /*30f0*/  SHF.R.S32.HI R29, RZ, 0x1f, R21 ;  /* 0x0000001fff1d7819 */ /* 0x000fe20000011415 */
[----:B---3--:R-:W-:-:S07]  /*3100*/  IMAD R109, R12, 0x20, R225 ;  /* 0x000000200c6d7824 */ /* 0x008fce00078e02e1 */
.L_x_2776:
[----:B------:R-:W2:Y:S01]  /*3110*/  LDL R34, [R1+0x88] ;  /* 0x0000880001227983 */ /* 0x000ea20000100800 */
[----:B------:R-:W0:Y:S01]  /*3120*/  LDC R32, c[0x0][0x430] ;  /* 0x00010c00ff207b82 */ /* 0x000e220000000800 */
[----:B------:R-:W-:-:S05]  /*3130*/  IADD3 R2, R2, -0x1, RZ ;  /* 0xffffffff02027810 */ /* 0x000fca0007ffe0ff */
[----:B------:R-:W-:Y:S02]  /*3140*/  IMAD R11, R2, 0x50, R109 ;  /* 0x00000050020b7824 */ /* 0x000fe400078e026d */
[----:B------:R-:W1:Y:S02]  /*3150*/  LDC R111, c[0x0][0x3f4] ;  /* 0x0000fd00ff6f7b82 */ /* 0x000e640000000800 */
[----:B------:R-:W-:Y:S01]  /*3160*/  IMAD.IADD R35, R115, 0x1, R11 ;  /* 0x0000000173237824 */ /* 0x000fe200078e020b */
[----:B------:R-:W-:-:S03]  /*3170*/  ISETP.GE.AND P0, PT, R11, R24, PT ;  /* 0x000000180b00720c */ /* 0x000fc60003f06270 */
[----:B------:R-:W-:Y:S01]  /*3180*/  IMAD.MOV.U32 R11, RZ, RZ, R35 ;  /* 0x000000ffff0b7224 */ /* 0x000fe200078e0023 */
[----:B------:R-:W-:Y:S02]  /*3190*/  ISETP.GT.OR P0, PT, R109, 0x4f, P0 ;  /* 0x0000004f6d00780c */ /* 0x000fe40000704670 */
[----:B0-----:R-:W-:-:S11]  /*31a0*/  ISETP.NE.AND P3, PT, R32, 0x1, PT ;  /* 0x000000012000780c */ /* 0x001fd60003f65270 */
[----:B------:R-:W0:Y:S08]  /*31b0*/  @!P0 LDC.64 R14, c[0x0][0x428] ;  /* 0x00010a00ff0e8b82 */ /* 0x000e300000000a00 */
[----:B------:R-:W3:Y:S08]  /*31c0*/  @!P0 LDC.64 R12, c[0x0][0x418] ;  /* 0x00010600ff0c8b82 */ /* 0x000ef00000000a00 */
[----:B----4-:R-:W4:Y:S08]  /*31d0*/  @P3 LDC R30, c[0x0][0x434] ;  /* 0x00010d00ff1e3b82 */ /* 0x010f300000000800 */
[----:B------:R-:W1:Y:S01]  /*31e0*/  @P3 LDC R31, c[0x0][0x438] ;  /* 0x00010e00ff1f3b82 */ /* 0x000e620000000800 */
[----:B----4-:R-:W-:-:S05]  /*31f0*/  @P3 IMAD.HI.U32 R30, R35, R30, RZ ;  /* 0x0000001e231e3227 */ /* 0x010fca00078e00ff */
[----:B-1----:R-:W-:Y:S01]  /*3200*/  @P3 SHF.R.U32.HI R11, RZ, R31, R30 ;  /* 0x0000001fff0b3219 */ /* 0x002fe2000001161e */
[----:B0-----:R-:W-:-:S03]  /*3210*/  @!P0 IMAD R30, R114, R14, RZ ;  /* 0x0000000e721e8224 */ /* 0x001fc600078e02ff */
[--C-:B------:R-:W-:Y:S01]  /*3220*/  @!P0 SHF.R.S32.HI R31, RZ, 0x1f, R11.reuse ;  /* 0x0000001fff1f8819 */ /* 0x100fe2000001140b */
[----:B------:R-:W-:Y:S02]  /*3230*/  @!P0 IMAD R33, R0, R15, R30 ;  /* 0x0000000f00218224 */ /* 0x000fe400078e021e */
[----:B------:R-:W-:-:S04]  /*3240*/  @!P0 IMAD.MOV.U32 R30, RZ, RZ, R11 ;  /* 0x000000ffff1e8224 */ /* 0x000fc800078e000b */
[----:B------:R-:W-:Y:S01]  /*3250*/  @!P0 IMAD.WIDE.U32 R14, R0, R14, R30 ;  /* 0x0000000e000e8225 */ /* 0x000fe200078e001e */
[----:B------:R-:W-:-:S03]  /*3260*/  MOV R30, RZ ;  /* 0x000000ff001e7202 */ /* 0x000fc60000000f00 */
[----:B------:R-:W-:Y:S01]  /*3270*/  @!P0 IMAD.IADD R15, R15, 0x1, R33 ;  /* 0x000000010f0f8824 */ /* 0x000fe200078e0221 */
[----:B---3--:R-:W-:-:S04]  /*3280*/  @!P0 LEA R12, P3, R14, R12, 0x2 ;  /* 0x0000000c0e0c8211 */ /* 0x008fc800078610ff */
[----:B------:R-:W-:-:S05]  /*3290*/  @!P0 LEA.HI.X R13, R14, R13, R15, 0x2, P3 ;  /* 0x0000000d0e0d8211 */ /* 0x000fca00018f140f */
[----:B------:R0:W5:Y:S01]  /*32a0*/  @!P0 LDG.E R30, desc[UR60][R12.64] ;  /* 0x0000003c0c1e8981 */ /* 0x000162000c1e1900 */
[----:B------:R-:W-:Y:S01]  /*32b0*/  ISETP.GE.AND P0, PT, R111, 0x1, PT ;  /* 0x000000016f00780c */ /* 0x000fe20003f06270 */
[----:B------:R-:W-:Y:S01]  /*32c0*/  IMAD.MOV R31, RZ, RZ, -R11 ;  /* 0x000000ffff1f7224 */ /* 0x000fe200078e0a0b */
[----:B------:R-:W-:Y:S01]  /*32d0*/  ISETP.GT.AND P3, PT, R2, R113, PT ;  /* 0x000000710200720c */ /* 0x000fe20003f64270 */
[----:B------:R-:W-:Y:S05]  /*32e0*/  YIELD ;  /* 0x0000000000007946 */ /* 0x000fea0003800000 */
[----:B------:R-:W-:Y:S01]  /*32f0*/  BSSY B0, `(.L_x_2660) ;  /* 0x00007f9000007945 */ /* 0x000fe20003800000 */
[----:B------:R-:W-:Y:S01]  /*3300*/  IMAD R31, R32, R31, R35 ;  /* 0x0000001f201f7224 */ /* 0x000fe200078e0223 */
[----:B------:R-:W-:Y:S01]  /*3310*/  P2R R110, PR, RZ, 0x8 ;  /* 0x00000008ff6e7803 */ /* 0x000fe20000000000 */
        /* <DEDUP_REMOVED lines=49> */
[----:B------:R-:W-:Y:S02]  /*3630*/  IADD3 R33, P4, R94, R12, RZ ;  /* 0x0000000c5e217210 */ /* 0x000fe40007f9e0ff */
[----:B------:R-:W-:Y:S02]  /*3640*/  CS2R R76, SRZ ;  /* 0x00000000004c7805 */ /* 0x000fe4000001ff00 */
[----:B------:R-:W-:Y:S01]  /*3650*/  ISETP.GE.AND P5, PT, R216, R111, PT ;  /* 0x0000006fd800720c */ /* 0x000fe20003fa6270 */
[----:B------:R-:W-:Y:S01]  /*3660*/  IMAD.X R35, R11, 0x1, R5, P0 ;  /* 0x000000010b237824 */ /* 0x000fe200000e0605 */
[----:B------:R-:W-:Y:S01]  /*3670*/  LEA R34, P0, R32, UR4, 0x1 ;  /* 0x0000000420227c11 */ /* 0x000fe2000f8008ff */
[----:B------:R-:W-:Y:S01]  /*3680*/  IMAD.X R36, R80, 0x1, R7, P4 ;  /* 0x0000000150247824 */ /* 0x000fe200020e0607 */
[----:B------:R-:W-:-:S02]  /*3690*/  CS2R R78, SRZ ;  /* 0x00000000004e7805 */ /* 0x000fc4000001ff00 */
[-C--:B------:R-:W-:Y:S02]  /*36a0*/  ISETP.GE.AND P4, PT, R221, R111.reuse, PT ;  /* 0x0000006fdd00720c */ /* 0x080fe40003f86270 */
[----:B------:R-:W-:Y:S01]  /*36b0*/  LEA.HI.X R35, R32, UR5, R35, 0x1, P0 ;  /* 0x0000000520237c11 */ /* 0x000fe200080f0c23 */
[----:B------:R-:W-:Y:S02]  /*36c0*/  ULDC.64 UR4, c[0x0][0x400] ;  /* 0x0001000000047ab9 */ /* 0x000fe40000000a00 */
[C---:B------:R-:W-:Y:S02]  /*36d0*/  LEA R32, P0, R33.reuse, UR4, 0x1 ;  /* 0x0000000421207c11 */ /* 0x040fe4000f8008ff */
[----:B------:R0:W5:Y:S02]  /*36e0*/  @!P5 LDG.E.64 R76, desc[UR60][R34.64] ;  /* 0x0000003c224cd981 */ /* 0x000164000c1e1b00 */
[----:B------:R-:W-:Y:S02]  /*36f0*/  LEA.HI.X R33, R33, UR5, R36, 0x1, P0 ;  /* 0x0000000521217c11 */ /* 0x000fe400080f0c24 */
[----:B------:R-:W-:-:S03]  /*3700*/  ISETP.GE.AND P0, PT, R222, R111, PT ;  /* 0x0000006fde00720c */ /* 0x000fc60003f06270 */
[----:B------:R0:W5:Y:S01]  /*3710*/  @!P5 LDG.E.64 R78, desc[UR60][R32.64] ;  /* 0x0000003c204ed981 */ /* 0x000162000c1e1b00 */
[----:B------:R-:W-:Y:S02]  /*3720*/  ISETP.GE.AND P5, PT, R223, R111, PT ;  /* 0x0000006fdf00720c */ /* 0x000fe40003fa6270 */
[----:B------:R-:W-:Y:S02]  /*3730*/  CS2R R72, SRZ ;  /* 0x0000000000487805 */ /* 0x000fe4000001ff00 */
[----:B------:R-:W-:Y:S02]  /*3740*/  CS2R R68, SRZ ;  /* 0x0000000000447805 */ /* 0x000fe4000001ff00 */
[----:B------:R-:W-:Y:S02]  /*3750*/  CS2R R64, SRZ ;  /* 0x0000000000407805 */ /* 0x000fe4000001ff00 */
[----:B------:R-:W-:Y:S02]  /*3760*/  CS2R R74, SRZ ;  /* 0x00000000004a7805 */ /* 0x000fe4000001ff00 */
[----:B------:R-:W-:-:S02]  /*3770*/  CS2R R70, SRZ ;  /* 0x0000000000467805 */ /* 0x000fc4000001ff00 */
[----:B------:R-:W-:Y:S01]  /*3780*/  CS2R R66, SRZ ;  /* 0x0000000000427805 */ /* 0x000fe2000001ff00 */
[----:B------:R0:W5:Y:S04]  /*3790*/  @!P4 LDG.E.64 R72, desc[UR60][R34.64+0x40] ;  /* 0x0000403c2248c981 */ /* 0x000168000c1e1b00 */
[----:B------:R0:W5:Y:S04]  /*37a0*/  @!P0 LDG.E.64 R68, desc[UR60][R34.64+0x80] ;  /* 0x0000803c22448981 */ /* 0x000168000c1e1b00 */
[----:B------:R0:W5:Y:S04]  /*37b0*/  @!P5 LDG.E.64 R64, desc[UR60][R34.64+0xc0] ;  /* 0x0000c03c2240d981 */ /* 0x000168000c1e1b00 */
[----:B------:R0:W5:Y:S04]  /*37c0*/  @!P4 LDG.E.64 R74, desc[UR60][R32.64+0x40] ;  /* 0x0000403c204ac981 */ /* 0x000168000c1e1b00 */
[----:B------:R0:W5:Y:S04]  /*37d0*/  @!P0 LDG.E.64 R70, desc[UR60][R32.64+0x80] ;  /* 0x0000803c20468981 */ /* 0x000168000c1e1b00 */
[----:B------:R0:W5:Y:S02]  /*37e0*/  @!P5 LDG.E.64 R66, desc[UR60][R32.64+0xc0] ;  /* 0x0000c03c2042d981 */ /* 0x000164000c1e1b00 */
.L_x_2664:
[----:B------:R-:W-:Y:S05]  /*37f0*/  BSYNC B1 ;  /* 0x0000000000017941 */ /* 0x000fea0003800000 */
.L_x_2663:
[----:B0----5:R-:W-:Y:S01]  /*3800*/  IMAD.MOV.U32 R32, RZ, RZ, R64 ;  /* 0x000000ffff207224 */ /* 0x021fe200078e0040 */
[----:B------:R-:W-:Y:S01]  /*3810*/  MOV R34, R65 ;  /* 0x0000004100227202 */ /* 0x000fe20000000f00 */
[----:B------:R-:W-:Y:S01]  /*3820*/  IMAD.MOV.U32 R33, RZ, RZ, R68 ;  /* 0x000000ffff217224 */ /* 0x000fe200078e0044 */
[----:B------:R-:W-:Y:S01]  /*3830*/  BSSY B1, `(.L_x_2665) ;  /* 0x0000044000017945 */ /* 0x000fe20003800000 */
[----:B------:R-:W-:Y:S01]  /*3840*/  VIADD R35, R225, 0x20 ;  /* 0x00000020e1237836 */ /* 0x000fe20000000000 */
[----:B------:R-:W-:Y:S01]  /*3850*/  PRMT R145, R32, 0x7610, R145 ;  /* 0x0000761020917816 */ /* 0x000fe20000000091 */
[----:B------:R-:W-:Y:S01]  /*3860*/  IMAD.MOV.U32 R32, RZ, RZ, R69 ;  /* 0x000000ffff207224 */ /* 0x000fe200078e0045 */
[----:B------:R-:W-:Y:S01]  /*3870*/  PRMT R147, R33, 0x7610, R147 ;  /* 0x0000761021937816 */ /* 0x000fe20000000093 */
[----:B------:R-:W-:Y:S01]  /*3880*/  IMAD.MOV.U32 R33, RZ, RZ, R72 ;  /* 0x000000ffff217224 */ /* 0x000fe200078e0048 */
[----:B------:R-:W-:Y:S02]  /*3890*/  PRMT R144, R34, 0x7610, R144 ;  /* 0x0000761022907816 */ /* 0x000fe40000000090 */
[----:B------:R-:W-:-:S02]  /*38a0*/  CS2R R52, SRZ ;  /* 0x0000000000347805 */ /* 0x000fc4000001ff00 */
[----:B------:R-:W-:Y:S01]  /*38b0*/  PRMT R146, R32, 0x7610, R146 ;  /* 0x0000761020927816 */ /* 0x000fe20000000092 */
[----:B------:R-:W-:Y:S01]  /*38c0*/  IMAD.MOV.U32 R32, RZ, RZ, R73 ;  /* 0x000000ffff207224 */ /* 0x000fe200078e0049 */
[----:B------:R-:W-:Y:S02]  /*38d0*/  MOV R34, R76 ;  /* 0x0000004c00227202 */ /* 0x000fe40000000f00 */
[----:B------:R-:W-:Y:S02]  /*38e0*/  CS2R R56, SRZ ;  /* 0x0000000000387805 */ /* 0x000fe4000001ff00 */
[----:B------:R-:W-:Y:S02]  /*38f0*/  ISETP.GE.AND P4, PT, R35, R87, PT ;  /* 0x000000572300720c */ /* 0x000fe40003f86270 */
[----:B------:R-:W-:Y:S02]  /*3900*/  CS2R R60, SRZ ;  /* 0x00000000003c7805 */ /* 0x000fe4000001ff00 */
[----:B------:R-:W-:Y:S01]  /*3910*/  PRMT R148, R32, 0x5410, R33 ;  /* 0x0000541020947816 */ /* 0x000fe20000000021 */
[----:B------:R-:W-:Y:S01]  /*3920*/  IMAD.MOV.U32 R33, RZ, RZ, R77 ;  /* 0x000000ffff217224 */ /* 0x000fe200078e004d */
[----:B------:R-:W-:Y:S01]  /*3930*/  PRMT R121, R34, 0x7610, R121 ;  /* 0x0000761022797816 */ /* 0x000fe20000000079 */
[----:B------:R-:W-:Y:S01]  /*3940*/  IMAD.MOV.U32 R32, RZ, RZ, R66 ;  /* 0x000000ffff207224 */ /* 0x000fe200078e0042 */
[----:B------:R-:W-:Y:S01]  /*3950*/  CS2R R50, SRZ ;  /* 0x0000000000327805 */ /* 0x000fe2000001ff00 */
[----:B------:R-:W-:Y:S01]  /*3960*/  IMAD.MOV.U32 R34, RZ, RZ, R67 ;  /* 0x000000ffff227224 */ /* 0x000fe200078e0043 */
[----:B------:R-:W-:Y:S01]  /*3970*/  PRMT R149, R33, 0x7610, R149 ;  /* 0x0000761021957816 */ /* 0x000fe20000000095 */
[----:B------:R-:W-:Y:S01]  /*3980*/  IMAD.MOV.U32 R33, RZ, RZ, R70 ;  /* 0x000000ffff217224 */ /* 0x000fe200078e0046 */
[----:B------:R-:W-:-:S02]  /*3990*/  PRMT R145, R145, 0x5410, R32 ;  /* 0x0000541091917816 */ /* 0x000fc40000000020 */
        /* <DEDUP_REMOVED lines=21> */
[----:B------:R-:W-:-:S04]  /*3af0*/  IADD3 R33, P0, P5, R94, R12, R104 ;  /* 0x0000000c5e217210 */ /* 0x000fc80007d1e068 */
[----:B------:R-:W-:Y:S02]  /*3b00*/  IADD3.X R36, R7, R80, R103, P0, P5 ;  /* 0x0000005007247210 */ /* 0x000fe400007ea467 */
[----:B------:R-:W-:Y:S02]  /*3b10*/  LEA R34, P0, R32, UR4, 0x1 ;  /* 0x0000000420227c11 */ /* 0x000fe4000f8008ff */
[----:B------:R-:W-:Y:S02]  /*3b20*/  ISETP.GE.AND P5, PT, R216, R111, PT ;  /* 0x0000006fd800720c */ /* 0x000fe40003fa6270 */
[----:B------:R-:W-:Y:S02]  /*3b30*/  LEA.HI.X R35, R32, UR5, R35, 0x1, P0 ;  /* 0x0000000520237c11 */ /* 0x000fe400080f0c23 */
[----:B------:R-:W-:-:S04]  /*3b40*/  LEA R32, P0, R33, UR6, 0x1 ;  /* 0x0000000621207c11 */ /* 0x000fc8000f8008ff */
[----:B------:R-:W-:Y:S02]  /*3b50*/  LEA.HI.X R33, R33, UR7, R36, 0x1, P0 ;  /* 0x0000000721217c11 */ /* 0x000fe400080f0c24 */
[-C--:B------:R-:W-:Y:S02]  /*3b60*/  ISETP.GE.AND P0, PT, R221, R111.reuse, PT ;  /* 0x0000006fdd00720c */ /* 0x080fe40003f06270 */
[----:B------:R-:W-:Y:S02]  /*3b70*/  CS2R R56, SRZ ;  /* 0x0000000000387805 */ /* 0x000fe4000001ff00 */
[----:B------:R-:W-:Y:S01]  /*3b80*/  CS2R R58, SRZ ;  /* 0x00000000003a7805 */ /* 0x000fe2000001ff00 */
        /* <DEDUP_REMOVED lines=8> */
[----:B------:R-:W-:-:S02]  /*3c10*/  CS2R R54, SRZ ;  /* 0x0000000000367805 */ /* 0x000fc4000001ff00 */
[----:B------:R-:W-:Y:S01]  /*3c20*/  CS2R R50, SRZ ;  /* 0x0000000000327805 */ /* 0x000fe2000001ff00 */
[----:B------:R0:W5:Y:S04]  /*3c30*/  @!P5 LDG.E.64 R52, desc[UR60][R34.64+0x80] ;  /* 0x0000803c2234d981 */ /* 0x000168000c1e1b00 */
[----:B------:R0:W5:Y:S04]  /*3c40*/  @!P5 LDG.E.64 R54, desc[UR60][R32.64+0x80] ;  /* 0x0000803c2036d981 */ /* 0x000168000c1e1b00 */
[----:B------:R0:W5:Y:S04]  /*3c50*/  @!P0 LDG.E.64 R48, desc[UR60][R34.64+0xc0] ;  /* 0x0000c03c22308981 */ /* 0x000168000c1e1b00 */
[----:B------:R0:W5:Y:S02]  /*3c60*/  @!P0 LDG.E.64 R50, desc[UR60][R32.64+0xc0] ;  /* 0x0000c03c20328981 */ /* 0x000164000c1e1b00 */
.L_x_2666:
[----:B------:R-:W-:Y:S05]  /*3c70*/  BSYNC B1 ;  /* 0x0000000000017941 */ /* 0x000fea0003800000 */
.L_x_2665:
[----:B0----5:R-:W-:Y:S01]  /*3c80*/  IMAD.MOV.U32 R33, RZ, RZ, R52 ;  /* 0x000000ffff217224 */ /* 0x021fe200078e0034 */
[----:B------:R-:W-:Y:S01]  /*3c90*/  BSSY B1, `(.L_x_2667) ;  /* 0x0000043000017945 */ /* 0x000fe20003800000 */
[----:B------:R-:W-:Y:S01]  /*3ca0*/  IMAD.MOV.U32 R32, RZ, RZ, R53 ;  /* 0x000000ffff207224 */ /* 0x000fe200078e0035 */
[----:B------:R-:W-:Y:S01]  /*3cb0*/  CS2R R40, SRZ ;  /* 0x0000000000287805 */ /* 0x000fe2000001ff00 */
[----:B------:R-:W-:Y:S01]  /*3cc0*/  VIADD R36, R225, 0x40 ;  /* 0x00000040e1247836 */ /* 0x000fe20000000000 */
[----:B------:R-:W-:Y:S01]  /*3cd0*/  PRMT R137, R137, 0x5410, R33 ;  /* 0x0000541089897816 */ /* 0x000fe20000000021 */
[----:B------:R-:W-:Y:S01]  /*3ce0*/  IMAD.MOV.U32 R33, RZ, RZ, R60 ;  /* 0x000000ffff217224 */ /* 0x000fe200078e003c */
[----:B------:R-:W-:Y:S01]  /*3cf0*/  PRMT R138, R32, 0x7610, R138 ;  /* 0x00007610208a7816 */ /* 0x000fe2000000008a */
[----:B------:R-:W-:Y:S01]  /*3d00*/  IMAD.MOV.U32 R32, RZ, RZ, R61 ;  /* 0x000000ffff207224 */ /* 0x000fe200078e003d */
[----:B------:R-:W-:Y:S01]  /*3d10*/  ISETP.GE.AND P5, PT, R36, R87, PT ;  /* 0x000000572400720c */ /* 0x000fe20003fa6270 */
[----:B------:R-:W-:Y:S01]  /*3d20*/  IMAD.MOV.U32 R35, RZ, RZ, R48 ;  /* 0x000000ffff237224 */ /* 0x000fe200078e0030 */
[----:B------:R-:W-:Y:S01]  /*3d30*/  CS2R R36, SRZ ;  /* 0x0000000000247805 */ /* 0x000fe2000001ff00 */
[----:B------:R-:W-:Y:S01]  /*3d40*/  IMAD.MOV.U32 R34, RZ, RZ, R49 ;  /* 0x000000ffff227224 */ /* 0x000fe200078e0031 */
[----:B------:R-:W-:Y:S01]  /*3d50*/  PRMT R142, R33, 0x5410, R32 ;  /* 0x00005410218e7816 */ /* 0x000fe20000000020 */
[----:B------:R-:W-:Y:S01]  /*3d60*/  IMAD.MOV.U32 R33, RZ, RZ, R54 ;  /* 0x000000ffff217224 */ /* 0x000fe200078e0036 */
[----:B------:R-:W-:Y:S01]  /*3d70*/  CS2R R44, SRZ ;  /* 0x00000000002c7805 */ /* 0x000fe2000001ff00 */
        /* <DEDUP_REMOVED lines=9> */
[----:B------:R-:W-:Y:S02]  /*3e10*/  CS2R R42, SRZ ;  /* 0x00000000002a7805 */ /* 0x000fe4000001ff00 */
[----:B------:R-:W-:Y:S02]  /*3e20*/  CS2R R46, SRZ ;  /* 0x00000000002e7805 */ /* 0x000fe4000001ff00 */
[----:B------:R-:W-:Y:S01]  /*3e30*/  PRMT R140, R35, 0x5410, R34 ;  /* 0x00005410238c7816 */ /* 0x000fe20000000022 */
[----:B------:R-:W-:Y:S01]  /*3e40*/  IMAD.MOV.U32 R35, RZ, RZ, R50 ;  /* 0x000000ffff237224 */ /* 0x000fe200078e0032 */
[----:B------:R-:W-:Y:S01]  /*3e50*/  PRMT R141, R33, 0x5410, R32 ;  /* 0x00005410218d7816 */ /* 0x000fe20000000020 */
[----:B------:R-:W-:Y:S01]  /*3e60*/  IMAD.MOV.U32 R32, RZ, RZ, R63 ;  /* 0x000000ffff207224 */ /* 0x000fe200078e003f */
[----:B------:R-:W-:-:S02]  /*3e70*/  MOV R34, R51 ;  /* 0x0000003300227202 */ /* 0x000fc40000000f00 */
[----:B------:R-:W-:Y:S02]  /*3e80*/  MOV R33, R62 ;  /* 0x0000003e00217202 */ /* 0x000fe40000000f00 */
        /* <DEDUP_REMOVED lines=35> */
.L_x_2668:
[----:B------:R-:W-:Y:S05]  /*40c0*/  BSYNC B1 ;  /* 0x0000000000017941 */ /* 0x000fea0003800000 */
.L_x_2667:
[----:B------:R-:W2:Y:S01]  /*40d0*/  LDL R11, [R1+0x5c] ;  /* 0x00005c00010b7983 */ /* 0x000ea20000100800 */
[----:B0----5:R-:W-:Y:S01]  /*40e0*/  IMAD.MOV.U32 R12, RZ, RZ, R32 ;  /* 0x000000ffff0c7224 */ /* 0x021fe200078e0020 */
[----:B--2---:R-:W-:Y:S01]  /*40f0*/  R2UR UR4, R11 ;  /* 0x000000000b0472ca */ /* 0x004fe200000e0000 */
[----:B------:R-:W-:-:S05]  /*4100*/  IMAD.MOV.U32 R11, RZ, RZ, R33 ;  /* 0x000000ffff0b7224 */ /* 0x000fca00078e0021 */
[----:B------:R-:W-:Y:S01]  /*4110*/  PRMT R81, R12, 0x5410, R11 ;  /* 0x000054100c517816 */ /* 0x000fe2000000000b */
[----:B------:R-:W-:Y:S01]  /*4120*/  IMAD.MOV.U32 R11, RZ, RZ, R37 ;  /* 0x000000ffff0b7224 */ /* 0x000fe200078e0025 */
[----:B------:R-:W-:-:S04]  /*4130*/  MOV R12, R36 ;  /* 0x00000024000c7202 */ /* 0x000fc80000000f00 */
        /* <DEDUP_REMOVED lines=9> */
[----:B------:R-:W-:Y:S02]  /*41d0*/  IMAD.MOV.U32 R12, RZ, RZ, R34 ;  /* 0x000000ffff0c7224 */ /* 0x000fe400078e0022 */
        /* <DEDUP_REMOVED lines=10> */
[----:B------:R-:W-:-:S05]  /*4280*/  IMAD.MOV.U32 R11, RZ, RZ, R46 ;  /* 0x000000ffff0b7224 */ /* 0x000fca00078e002e */
[----:B------:R-:W-:Y:S02]  /*4290*/  PRMT R137, R11, 0x7610, R137 ;  /* 0x000076100b897816 */ /* 0x000fe40000000089 */
[----:B------:R-:W-:-:S04]  /*42a0*/  MOV R11, R47 ;  /* 0x0000002f000b7202 */ /* 0x000fc80000000f00 */
[----:B------:R-:W-:Y:S01]  /*42b0*/  PRMT R139, R139, 0x5410, R11 ;  /* 0x000054108b8b7816 */ /* 0x000fe2000000000b */
[----:B------:R-:W-:Y:S06]  /*42c0*/  @!P0 BRA `(.L_x_2669) ;  /* 0x0000000000048947 */ /* 0x000fec0003800000 */
[----:B------:R-:W-:Y:S01]  /*42d0*/  BPT.TRAP 0x1 ;  /* 0x000000040000795c */ /* 0x000fe20000300000 */
.L_x_2669:
[----:B------:R-:W-:Y:S01]  /*42e0*/  IMAD R88, R213, 0x8, R23 ;  /* 0x00000008d5587824 */ /* 0x000fe200078e0217 */
[----:B------:R-:W-:Y:S01]  /*42f0*/  SHF.L.U32 R89, R229, 0x1f, RZ ;  /* 0x0000001fe5597819 */ /* 0x000fe200000006ff */
[----:B------:R-:W-:Y:S03]  /*4300*/  BSSY B1, `(.L_x_2670) ;  /* 0x0000003000017945 */ /* 0x000fe60003800000 */
[----:B------:R-:W0:Y:S02]  /*4310*/  SYNCS.PHASECHK.TRANS64.TRYWAIT P6, [R88+URZ+0x38890], R89 ;  /* 0x03889059580075a7 */ /* 0x000e2400080c017f */
[----:B0-----:R-:W-:Y:S05]  /*4320*/  @!P6 BRA `(.L_x_2671) ;  /* 0x000002e80088e947 */ /* 0x001fea0003800000 */
.L_x_3062:
[----:B------:R-:W-:Y:S05]  /*4330*/  BSYNC B1 ;  /* 0x0000000000017941 */ /* 0x000fea0003800000 */
.L_x_2670:
[----:B------:R-:W-:-:S03]  /*4340*/  UMOV UR4, 0xffffffff ;  /* 0xffffffff00047882 */ /* 0x000fc60000000000 */
[----:B------:R-:W-:Y:S05]  /*4350*/  BRA.DIV UR4, `(.L_x_2672) ;  /* 0x000002ea04907947 */ /* 0x000fea000b800000 */
[----:B------:R1:W2:Y:S04]  /*4360*/  SHFL.IDX PT, R80, R118, RZ, 0x181f ;  /* 0x00181fff76507589 */ /* 0x0002a800000e0000 */
[----:B------:R1:W3:Y:S02]  /*4370*/  SHFL.IDX PT, R11, R119, RZ, 0x181f ;  /* 0x00181fff770b7589 */ /* 0x0002e400000e0000 */
.L_x_3066:
        /* <DEDUP_REMOVED lines=51> */
.L_x_2678:
[----:B------:R-:W-:Y:S05]  /*46b0*/  BSYNC B3 ;  /* 0x0000000000037941 */ /* 0x000fea0003800000 */
.L_x_2677:
[----:B---3--:R-:W-:-:S04]  /*46c0*/  LEA R76, P3, R16, R11, 0x1 ;  /* 0x0000000b104c7211 */ /* 0x008fc800078608ff */
[----:B--2---:R-:W-:-:S05]  /*46d0*/  LEA.HI.X R77, R16, R80, R17, 0x1, P3 ;  /* 0x00000050104d7211 */ /* 0x004fca00018f0c11 */
[----:B0-----:R4:W-:Y:S04]  /*46e0*/  ST.E.128 desc[UR60][R76.64], R12 ;  /* 0x0000000c4c007985 */ /* 0x0019e8000c101d3c */
.L_x_2676:
[----:B------:R-:W-:Y:S05]  /*46f0*/  BSYNC B2 ;  /* 0x0000000000027941 */ /* 0x000fea0003800000 */
.L_x_2675:
        /* <DEDUP_REMOVED lines=48> */
.L_x_2682:
[----:B------:R-:W-:Y:S05]  /*4a00*/  BSYNC B3 ;  /* 0x0000000000037941 */ /* 0x000fea0003800000 */
.L_x_2681:
[----:B---3--:R-:W-:-:S04]  /*4a10*/  LEA R72, P3, R212, R11, 0x1 ;  /* 0x0000000bd4487211 */ /* 0x008fc800078608ff */
[----:B--2---:R-:W-:-:S05]  /*4a20*/  LEA.HI.X R73, R212, R80, R215, 0x1, P3 ;  /* 0x00000050d4497211 */ /* 0x004fca00018f0cd7 */
[----:B0-----:R0:W-:Y:S04]  /*4a30*/  ST.E.128 desc[UR60][R72.64], R12 ;  /* 0x0000000c48007985 */ /* 0x0011e8000c101d3c */
.L_x_2680:
[----:B------:R-:W-:Y:S05]  /*4a40*/  BSYNC B2 ;  /* 0x0000000000027941 */ /* 0x000fea0003800000 */
.L_x_2679:
        /* <DEDUP_REMOVED lines=19> */
[-C--:B------:R-:W-:Y:S01]  /*4b80*/  FFMA.FTZ R69, R73, R72.reuse, -R69 ;  /* 0x0000004849457223 */ /* 0x080fe20000010845 */
[----:B------:R-:W-:Y:S02]  /*4b90*/  IMAD.MOV.U32 R73, RZ, RZ, R12 ;  /* 0x000000ffff497224 */ /* 0x000fe400078e000c */
[----:B------:R-:W-:Y:S01]  /*4ba0*/  FFMA.FTZ R13, R71, R72, R13 ;  /* 0x00000048470d7223 */ /* 0x000fe2000001000d */
[----:B------:R-:W-:Y:S02]  /*4bb0*/  IMAD.MOV.U32 R71, RZ, RZ, R15 ;  /* 0x000000ffff477224 */ /* 0x000fe400078e000f */
[----:B------:R-:W-:Y:S02]  /*4bc0*/  HADD2.F32 R72, -RZ, R68.H0_H0 ;  /* 0x20000044ff487230 */ /* 0x000fe40000004100 */
[----:B------:R-:W-:Y:S01]  /*4bd0*/  HADD2.F32 R12, -RZ, R73.H1_H1 ;  /* 0x30000049ff0c7230 */ /* 0x000fe20000004100 */
[----:B------:R-:W-:Y:S01]  /*4be0*/  F2FP.F16.F32.PACK_AB R13, R13, R69 ;  /* 0x000000450d0d723e */ /* 0x000fe200000000ff */
[----:B------:R-:W-:-:S02]  /*4bf0*/  HADD2.F32 R15, -RZ, R71.H1_H1 ;  /* 0x30000047ff0f7230 */ /* 0x000fc40000004100 */
[----:B------:R-:W-:Y:S02]  /*4c00*/  HADD2.F32 R71, -RZ, R71.H0_H0 ;  /* 0x20000047ff477230 */ /* 0x000fe40000004100 */
        /* <DEDUP_REMOVED lines=22> */
.L_x_2686:
[----:B------:R-:W-:Y:S05]  /*4d70*/  BSYNC B3 ;  /* 0x0000000000037941 */ /* 0x000fea0003800000 */
.L_x_2685:
[----:B---3--:R-:W-:-:S04]  /*4d80*/  LEA R68, P3, R19, R11, 0x1 ;  /* 0x0000000b13447211 */ /* 0x008fc800078608ff */
[----:B--2---:R-:W-:-:S05]  /*4d90*/  LEA.HI.X R69, R19, R80, R219, 0x1, P3 ;  /* 0x0000005013457211 */ /* 0x004fca00018f0cdb */
[----:B----4-:R0:W-:Y:S04]  /*4da0*/  ST.E.128 desc[UR60][R68.64], R12 ;  /* 0x0000000c44007985 */ /* 0x0101e8000c101d3c */
.L_x_2684:
[----:B------:R-:W-:Y:S05]  /*4db0*/  BSYNC B2 ;  /* 0x0000000000027941 */ /* 0x000fea0003800000 */
.L_x_2683:
[----:B------:R-:W-:-:S13]  /*4dc0*/  ISETP.NE.AND P3, PT, R27, RZ, PT ;  /* 0x000000ff1b00720c */ /* 0x000fda0003f65270 */
[----:B------:R-:W-:Y:S05]  /*4dd0*/  @!P3 BRA `(.L_x_2674) ;  /* 0x0000000000ccb947 */ /* 0x000fea0003800000 */
[----:B0---4-:R0:W4:Y:S01]  /*4de0*/  LDS.128 R12, [R84+0x2bc00] ;  /* 0x02bc0000540c7984 */ /* 0x0111220000000c00 */
[----:B------:R-:W-:Y:S01]  /*4df0*/  ISETP.GE.AND P3, PT, R223, R111, PT ;  /* 0x0000006fdf00720c */ /* 0x000fe20003f66270 */
[----:B------:R-:W-:-:S12]  /*4e00*/  BSSY B2, `(.L_x_2687) ;  /* 0x000002d000027945 */ /* 0x000fd80003800000 */
[----:B0-----:R-:W-:Y:S05]  /*4e10*/  @P3 BRA `(.L_x_2688) ;  /* 0x0000000000ac3947 */ /* 0x001fea0003800000 */
[--C-:B------:R-:W-:Y:S02]  /*4e20*/  SHF.R.U64 R68, R64, 0x10, R65.reuse ;  /* 0x0000001040447819 */ /* 0x100fe40000001241 */
[----:B------:R-:W-:Y:S02]  /*4e30*/  SHF.R.U32.HI R64, RZ, 0x10, R65 ;  /* 0x00000010ff407819 */ /* 0x000fe40000011641 */
[--C-:B------:R-:W-:Y:S01]  /*4e40*/  SHF.R.U64 R69, R66, 0x10, R67.reuse ;  /* 0x0000001042457819 */ /* 0x100fe20000001243 */
[----:B------:R-:W-:Y:S01]  /*4e50*/  HADD2.F32 R68, -RZ, R68.H0_H0 ;  /* 0x20000044ff447230 */ /* 0x000fe20000004100 */
[----:B----4-:R-:W-:Y:S02]  /*4e60*/  MOV R65, R13 ;  /* 0x0000000d00417202 */ /* 0x010fe40000000f00 */
[----:B------:R-:W-:Y:S01]  /*4e70*/  SHF.R.U32.HI R66, RZ, 0x10, R67 ;  /* 0x00000010ff427819 */ /* 0x000fe20000011643 */
[----:B------:R-:W-:Y:S02]  /*4e80*/  HADD2.F32 R13, -RZ, R69.H0_H0 ;  /* 0x20000045ff0d7230 */ /* 0x000fe40000004100 */
[----:B------:R-:W-:-:S02]  /*4e90*/  HADD2.F32 R67, -RZ, R65.H1_H1 ;  /* 0x30000041ff437230 */ /* 0x000fc40000004100 */
        /* <DEDUP_REMOVED lines=35> */
.L_x_2688:
[----:B------:R-:W-:Y:S05]  /*50d0*/  BSYNC B2 ;  /* 0x0000000000027941 */ /* 0x000fea0003800000 */
.L_x_2687:
[----:B---3--:R-:W-:-:S04]  /*50e0*/  LEA R64, P3, R22, R11, 0x1 ;  /* 0x0000000b16407211 */ /* 0x008fc800078608ff */
[----:B--2---:R-:W-:-:S05]  /*50f0*/  LEA.HI.X R65, R22, R80, R218, 0x1, P3 ;  /* 0x0000005016417211 */ /* 0x004fca00018f0cda */
[----:B----4-:R0:W-:Y:S04]  /*5100*/  ST.E.128 desc[UR60][R64.64], R12 ;  /* 0x0000000c40007985 */ /* 0x0101e8000c101d3c */
.L_x_2674:
[----:B------:R-:W-:Y:S05]  /*5110*/  BSYNC B1 ;  /* 0x0000000000017941 */ /* 0x000fea0003800000 */
.L_x_2673:
[----:B------:R-:W-:-:S03]  /*5120*/  UMOV UR4, 0xffffffff ;  /* 0xffffffff00047882 */ /* 0x000fc60000000000 */
[----:B------:R-:W-:Y:S05]  /*5130*/  BRA.DIV UR4, `(.L_x_2689) ;  /* 0x000002de04647947 */ /* 0x000fea000b800000 */
[----:B0-----:R0:W0:Y:S04]  /*5140*/  SHFL.IDX PT, R64, R118, 0x1, 0x181f ;  /* 0x00381f0076407f89 */ /* 0x00102800000e0000 */
[----:B---3--:R3:W0:Y:S02]  /*5150*/  SHFL.IDX PT, R11, R119, 0x1, 0x181f ;  /* 0x00381f00770b7f89 */ /* 0x00862400000e0000 */
.L_x_3070:
        /* <DEDUP_REMOVED lines=53> */
.L_x_2695:
[----:B------:R-:W-:Y:S05]  /*54b0*/  BSYNC B3 ;  /* 0x0000000000037941 */ /* 0x000fea0003800000 */
.L_x_2694:
[----:B0-----:R-:W-:-:S04]  /*54c0*/  LEA R60, P3, R16, R11, 0x1 ;  /* 0x0000000b103c7211 */ /* 0x001fc800078608ff */
[----:B------:R-:W-:-:S05]  /*54d0*/  LEA.HI.X R61, R16, R64, R17, 0x1, P3 ;  /* 0x00000040103d7211 */ /* 0x000fca00018f0c11 */
[----:B------:R0:W-:Y:S04]  /*54e0*/  ST.E.128 desc[UR60][R60.64], R12 ;  /* 0x0000000c3c007985 */ /* 0x0001e8000c101d3c */
.L_x_2693:
[----:B------:R-:W-:Y:S05]  /*54f0*/  BSYNC B2 ;  /* 0x0000000000027941 */ /* 0x000fea0003800000 */
.L_x_2692:
        /* <DEDUP_REMOVED lines=51> */
.L_x_2699:
[----:B------:R-:W-:Y:S05]  /*5830*/  BSYNC B3 ;  /* 0x0000000000037941 */ /* 0x000fea0003800000 */
.L_x_2698:
[----:B------:R-:W-:-:S04]  /*5840*/  LEA R56, P3, R212, R11, 0x1 ;  /* 0x0000000bd4387211 */ /* 0x000fc800078608ff */
[----:B------:R-:W-:-:S05]  /*5850*/  LEA.HI.X R57, R212, R64, R215, 0x1, P3 ;  /* 0x00000040d4397211 */ /* 0x000fca00018f0cd7 */
[----:B----4-:R0:W-:Y:S04]  /*5860*/  ST.E.128 desc[UR60][R56.64], R12 ;  /* 0x0000000c38007985 */ /* 0x0101e8000c101d3c */
.L_x_2697:
[----:B------:R-:W-:Y:S05]  /*5870*/  BSYNC B2 ;  /* 0x0000000000027941 */ /* 0x000fea0003800000 */
.L_x_2696:
        /* <DEDUP_REMOVED lines=48> */
[----:B------:R-:W-:-:S03]  /*5b80*/  IMAD.MOV.U32 R15, RZ, RZ, R55 ;  /* 0x000000ffff0f7224 */ /* 0x000fc600078e0037 */
[----:B------:R-:W-:-:S05]  /*5b90*/  FFMA.FTZ R14, R53, R138, R14 ;  /* 0x0000008a350e7223 */ /* 0x000fca000001000e */
[----:B------:R-:W-:-:S07]  /*5ba0*/  F2FP.F16.F32.PACK_AB R14, R14, R54 ;  /* 0x000000360e0e723e */ /* 0x000fce00000000ff */
.L_x_2703:
[----:B------:R-:W-:Y:S05]  /*5bb0*/  BSYNC B3 ;  /* 0x0000000000037941 */ /* 0x000fea0003800000 */
.L_x_2702:
[----:B------:R-:W-:-:S04]  /*5bc0*/  LEA R52, P3, R19, R11, 0x1 ;  /* 0x0000000b13347211 */ /* 0x000fc800078608ff */
[----:B------:R-:W-:-:S05]  /*5bd0*/  LEA.HI.X R53, R19, R64, R219, 0x1, P3 ;  /* 0x0000004013357211 */ /* 0x000fca00018f0cdb */
[----:B----4-:R0:W-:Y:S04]  /*5be0*/  ST.E.128 desc[UR60][R52.64], R12 ;  /* 0x0000000c34007985 */ /* 0x0101e8000c101d3c */
.L_x_2701:
[----:B------:R-:W-:Y:S05]  /*5bf0*/  BSYNC B2 ;  /* 0x0000000000027941 */ /* 0x000fea0003800000 */
.L_x_2700:
        /* <DEDUP_REMOVED lines=46> */
[----:B------:R-:W-:Y:S01]  /*5ee0*/  MOV R12, R15 ;  /* 0x0000000f000c7202 */ /* 0x000fe20000000f00 */
[----:B------:R-:W-:-:S03]  /*5ef0*/  IMAD.MOV.U32 R15, RZ, RZ, R48 ;  /* 0x000000ffff0f7224 */ /* 0x000fc600078e0030 */
[----:B------:R-:W-:Y:S01]  /*5f00*/  F2FP.F16.F32.PACK_AB R135, R135, R13 ;  /* 0x0000000d8787723e */ /* 0x000fe200000000ff */
[----:B------:R-:W-:-:S04]  /*5f10*/  IMAD.MOV.U32 R13, RZ, RZ, R52 ;  /* 0x000000ffff0d7224 */ /* 0x000fc800078e0034 */
[----:B------:R-:W-:-:S07]  /*5f20*/  IMAD.MOV.U32 R14, RZ, RZ, R135 ;  /* 0x000000ffff0e7224 */ /* 0x000fce00078e0087 */
.L_x_2705:
[----:B------:R-:W-:Y:S05]  /*5f30*/  BSYNC B2 ;  /* 0x0000000000027941 */ /* 0x000fea0003800000 */
.L_x_2704:
[----:B------:R-:W-:-:S04]  /*5f40*/  LEA R48, P3, R22, R11, 0x1 ;  /* 0x0000000b16307211 */ /* 0x000fc800078608ff */
[----:B------:R-:W-:-:S05]  /*5f50*/  LEA.HI.X R49, R22, R64, R218, 0x1, P3 ;  /* 0x0000004016317211 */ /* 0x000fca00018f0cda */
[----:B----4-:R0:W-:Y:S04]  /*5f60*/  ST.E.128 desc[UR60][R48.64], R12 ;  /* 0x0000000c30007985 */ /* 0x0101e8000c101d3c */
.L_x_2691:
[----:B------:R-:W-:Y:S05]  /*5f70*/  BSYNC B1 ;  /* 0x0000000000017941 */ /* 0x000fea0003800000 */
.L_x_2690:
[----:B------:R-:W-:-:S03]  /*5f80*/  UMOV UR4, 0xffffffff ;  /* 0xffffffff00047882 */ /* 0x000fc60000000000 */
[----:B------:R-:W-:Y:S05]  /*5f90*/  BRA.DIV UR4, `(.L_x_2706) ;  /* 0x000002d204187947 */ /* 0x000fea000b800000 */
[----:B01----:R-:W0:Y:S04]  /*5fa0*/  SHFL.IDX PT, R118, R118, 0x2, 0x181f ;  /* 0x00581f0076767f89 */ /* 0x003e2800000e0000 */
[----:B---3--:R-:W1:Y:S02]  /*5fb0*/  SHFL.IDX PT, R119, R119, 0x2, 0x181f ;  /* 0x00581f0077777f89 */ /* 0x008e6400000e0000 */
.L_x_3074:
        /* <DEDUP_REMOVED lines=44> */
[----:B------:R-:W-:Y:S02]  /*6280*/  IMAD.MOV.U32 R13, RZ, RZ, R46 ;  /* 0x000000ffff0d7224 */ /* 0x000fe400078e002e */
[----:B------:R-:W-:Y:S01]  /*6290*/  F2FP.F16.F32.PACK_AB R44, R137, R44 ;  /* 0x0000002c892c723e */ /* 0x000fe200000000ff */
[-C--:B------:R-:W-:Y:S01]  /*62a0*/  FMUL.FTZ R12, R14, R139.reuse ;  /* 0x0000008b0e0c7220 */ /* 0x080fe20000410000 */
[----:B------:R-:W-:-:S03]  /*62b0*/  FMUL.FTZ R139, R11, R139 ;  /* 0x0000008b0b8b7220 */ /* 0x000fc60000410000 */
[-C--:B------:R-:W-:Y:S01]  /*62c0*/  FFMA.FTZ R12, R11, R136.reuse, -R12 ;  /* 0x000000880b0c7223 */ /* 0x080fe2000001080c */
[----:B------:R-:W-:-:S05]  /*62d0*/  FFMA.FTZ R139, R14, R136, R139 ;  /* 0x000000880e8b7223 */ /* 0x000fca000001008b */
[----:B------:R-:W-:Y:S01]  /*62e0*/  F2FP.F16.F32.PACK_AB R139, R139, R12 ;  /* 0x0000000c8b8b723e */ /* 0x000fe200000000ff */
[----:B------:R-:W-:-:S03]  /*62f0*/  IMAD.MOV.U32 R12, RZ, RZ, R44 ;  /* 0x000000ffff0c7224 */ /* 0x000fc600078e002c */
[----:B------:R-:W-:-:S07]  /*6300*/  MOV R14, R139 ;  /* 0x0000008b000e7202 */ /* 0x000fce0000000f00 */
.L_x_2711:
[----:B------:R-:W-:Y:S05]  /*6310*/  BSYNC B2 ;  /* 0x0000000000027941 */ /* 0x000fea0003800000 */
.L_x_2710:
[----:B-1----:R-:W-:-:S04]  /*6320*/  LEA R44, P3, R16, R119, 0x1 ;  /* 0x00000077102c7211 */ /* 0x002fc800078608ff */
[----:B0-----:R-:W-:-:S05]  /*6330*/  LEA.HI.X R45, R16, R118, R17, 0x1, P3 ;  /* 0x00000076102d7211 */ /* 0x001fca00018f0c11 */
[----:B----4-:R3:W-:Y:S04]  /*6340*/  ST.E.128 desc[UR60][R44.64], R12 ;  /* 0x0000000c2c007985 */ /* 0x0107e8000c101d3c */
.L_x_2709:
[----:B------:R-:W-:Y:S05]  /*6350*/  BSYNC B1 ;  /* 0x0000000000017941 */ /* 0x000fea0003800000 */
.L_x_2708:
        /* <DEDUP_REMOVED lines=49> */
[----:B------:R-:W-:-:S02]  /*6670*/  FFMA.FTZ R15, R14, R132, -R15 ;  /* 0x000000840e0f7223 */ /* 0x000fc4000001080f */
[----:B------:R-:W-:Y:S01]  /*6680*/  MOV R12, R11 ;  /* 0x0000000b000c7202 */ /* 0x000fe20000000f00 */
[----:B------:R-:W-:Y:S01]  /*6690*/  FFMA.FTZ R133, R13, R132, R133 ;  /* 0x000000840d857223 */ /* 0x000fe20000010085 */
[----:B------:R-:W-:-:S04]  /*66a0*/  IMAD.MOV.U32 R13, RZ, RZ, R42 ;  /* 0x000000ffff0d7224 */ /* 0x000fc800078e002a */
[----:B------:R-:W-:-:S05]  /*66b0*/  F2FP.F16.F32.PACK_AB R15, R133, R15 ;  /* 0x0000000f850f723e */ /* 0x000fca00000000ff */
[----:B------:R-:W-:Y:S02]  /*66c0*/  IMAD.MOV.U32 R14, RZ, RZ, R15 ;  /* 0x000000ffff0e7224 */ /* 0x000fe400078e000f */
[----:B------:R-:W-:-:S07]  /*66d0*/  IMAD.MOV.U32 R15, RZ, RZ, R41 ;  /* 0x000000ffff0f7224 */ /* 0x000fce00078e0029 */
.L_x_2715:
[----:B------:R-:W-:Y:S05]  /*66e0*/  BSYNC B2 ;  /* 0x0000000000027941 */ /* 0x000fea0003800000 */
.L_x_2714:
[----:B----4-:R0:W-:Y:S02]  /*66f0*/  ST.E.128 desc[UR60][R44.64], R12 ;  /* 0x0000000c2c007985 */ /* 0x0101e4000c101d3c */
.L_x_2713:
[----:B------:R-:W-:Y:S05]  /*6700*/  BSYNC B1 ;  /* 0x0000000000017941 */ /* 0x000fea0003800000 */
.L_x_2712:
        /* <DEDUP_REMOVED lines=37> */
[----:B------:R-:W-:Y:S01]  /*6960*/  HADD2.F32 R14, -RZ, R14.H0_H0 ;  /* 0x2000000eff0e7230 */ /* 0x000fe20000004100 */
[----:B------:R-:W-:Y:S01]  /*6970*/  F2FP.F16.F32.PACK_AB R37, R38, R37 ;  /* 0x000000252625723e */ /* 0x000fe200000000ff */
[----:B------:R-:W-:-:S02]  /*6980*/  HADD2.F32 R11, -RZ, R128.H0_H0 ;  /* 0x20000080ff0b7230 */ /* 0x000fc40000004100 */
[-C--:B------:R-:W-:Y:S01]  /*6990*/  FMUL.FTZ R13, R39, R129.reuse ;  /* 0x00000081270d7220 */ /* 0x080fe20000410000 */
[----:B------:R-:W-:Y:S02]  /*69a0*/  HADD2.F32 R128, -RZ, R128.H1_H1 ;  /* 0x30000080ff807230 */ /* 0x000fe40000004100 */
[----:B------:R-:W-:Y:S01]  /*69b0*/  FMUL.FTZ R129, R14, R129 ;  /* 0x000000810e817220 */ /* 0x000fe20000410000 */
[-C--:B------:R-:W-:Y:S01]  /*69c0*/  FFMA.FTZ R42, R12, R11.reuse, -R42 ;  /* 0x0000000b0c2a7223 */ /* 0x080fe2000001082a */
[----:B------:R-:W-:Y:S01]  /*69d0*/  FFMA.FTZ R43, R15, R11, R43 ;  /* 0x0000000b0f2b7223 */ /* 0x000fe2000001002b */
[-C--:B------:R-:W-:Y:S01]  /*69e0*/  FFMA.FTZ R13, R14, R128.reuse, -R13 ;  /* 0x000000800e0d7223 */ /* 0x080fe2000001080d */
[----:B------:R-:W-:Y:S01]  /*69f0*/  FFMA.FTZ R129, R39, R128, R129 ;  /* 0x0000008027817223 */ /* 0x000fe20000010081 */
[----:B------:R-:W-:Y:S02]  /*6a00*/  IMAD.MOV.U32 R15, RZ, RZ, R37 ;  /* 0x000000ffff0f7224 */ /* 0x000fe400078e0025 */
[----:B------:R-:W-:-:S02]  /*6a10*/  F2FP.F16.F32.PACK_AB R12, R43, R42 ;  /* 0x0000002a2b0c723e */ /* 0x000fc400000000ff */
[----:B------:R-:W-:Y:S02]  /*6a20*/  F2FP.F16.F32.PACK_AB R14, R129, R13 ;  /* 0x0000000d810e723e */ /* 0x000fe400000000ff */
[----:B------:R-:W-:-:S07]  /*6a30*/  MOV R13, R36 ;  /* 0x00000024000d7202 */ /* 0x000fce0000000f00 */
.L_x_2719:
[----:B------:R-:W-:Y:S05]  /*6a40*/  BSYNC B2 ;  /* 0x0000000000027941 */ /* 0x000fea0003800000 */
.L_x_2718:
[----:B---3--:R0:W-:Y:S02]  /*6a50*/  ST.E.128 desc[UR60][R40.64], R12 ;  /* 0x0000000c28007985 */ /* 0x0081e4000c101d3c */
.L_x_2717:
[----:B------:R-:W-:Y:S05]  /*6a60*/  BSYNC B1 ;  /* 0x0000000000017941 */ /* 0x000fea0003800000 */
.L_x_2716:
        /* <DEDUP_REMOVED lines=8> */
[----:B------:R-:W-:Y:S02]  /*6af0*/  SHF.R.U64 R11, R32, 0x10, R33 ;  /* 0x00000010200b7819 */ /* 0x000fe40000001221 */
[----:B------:R-:W-:Y:S02]  /*6b00*/  SHF.R.U64 R38, R34, 0x10, R35 ;  /* 0x0000001022267819 */ /* 0x000fe40000001223 */
[----:B------:R-:W-:Y:S01]  /*6b10*/  SHF.R.U32.HI R32, RZ, 0x10, R33 ;  /* 0x00000010ff207819 */ /* 0x000fe20000011621 */
[----:B---3--:R-:W-:Y:S01]  /*6b20*/  IMAD.MOV.U32 R33, RZ, RZ, R13 ;  /* 0x000000ffff217224 */ /* 0x008fe200078e000d */
[----:B------:R-:W-:Y:S01]  /*6b30*/  SHF.R.U32.HI R35, RZ, 0x10, R35 ;  /* 0x00000010ff237819 */ /* 0x000fe20000011623 */
[----:B------:R-:W-:Y:S02]  /*6b40*/  HADD2.F32 R40, -RZ, R38.H0_H0 ;  /* 0x20000026ff287230 */ /* 0x000fe40000004100 */
[----:B------:R-:W-:Y:S02]  /*6b50*/  HADD2.F32 R34, -RZ, R11.H0_H0 ;  /* 0x2000000bff227230 */ /* 0x000fe40000004100 */
[----:B------:R-:W-:-:S02]  /*6b60*/  HADD2.F32 R38, -RZ, R35.H0_H0 ;  /* 0x20000023ff267230 */ /* 0x000fc40000004100 */
[--C-:B------:R-:W-:Y:S02]  /*6b70*/  HADD2.F32 R13, -RZ, R33.reuse.H1_H1 ;  /* 0x30000021ff0d7230 */ /* 0x100fe40000004100 */
[----:B------:R-:W-:Y:S02]  /*6b80*/  HADD2.F32 R35, -RZ, R33.H0_H0 ;  /* 0x20000021ff237230 */ /* 0x000fe40000004100 */
[--C-:B------:R-:W-:Y:S02]  /*6b90*/  HADD2.F32 R11, -RZ, R15.reuse.H1_H1 ;  /* 0x3000000fff0b7230 */ /* 0x100fe40000004100 */
[-C--:B------:R-:W-:Y:S01]  /*6ba0*/  FMUL.FTZ R42, R13, R40.reuse ;  /* 0x000000280d2a7220 */ /* 0x080fe20000410000 */
[----:B------:R-:W-:Y:S02]  /*6bb0*/  HADD2.F32 R33, -RZ, R15.H0_H0 ;  /* 0x2000000fff217230 */ /* 0x000fe40000004100 */
[----:B------:R-:W-:Y:S01]  /*6bc0*/  FMUL.FTZ R44, R35, R40 ;  /* 0x00000028232c7220 */ /* 0x000fe20000410000 */
[----:B------:R-:W-:-:S02]  /*6bd0*/  HADD2.F32 R32, -RZ, R32.H0_H0 ;  /* 0x20000020ff207230 */ /* 0x000fc40000004100 */
[----:B------:R-:W-:Y:S01]  /*6be0*/  FMUL.FTZ R40, R11, R38 ;  /* 0x000000260b287220 */ /* 0x000fe20000410000 */
[----:B------:R-:W-:Y:S01]  /*6bf0*/  FFMA.FTZ R15, R35, R34, -R42 ;  /* 0x00000022230f7223 */ /* 0x000fe2000001082a */
[----:B------:R-:W-:Y:S01]  /*6c00*/  FMUL.FTZ R38, R33, R38 ;  /* 0x0000002621267220 */ /* 0x000fe20000410000 */
[----:B------:R-:W-:Y:S01]  /*6c10*/  FFMA.FTZ R34, R13, R34, R44 ;  /* 0x000000220d227223 */ /* 0x000fe2000001002c */
[-C--:B------:R-:W-:Y:S01]  /*6c20*/  FFMA.FTZ R33, R33, R32.reuse, -R40 ;  /* 0x0000002021217223 */ /* 0x080fe20000010828 */
[----:B------:R-:W-:Y:S02]  /*6c30*/  HADD2.F32 R13, -RZ, R82.H0_H0 ;  /* 0x20000052ff0d7230 */ /* 0x000fe40000004100 */
[----:B------:R-:W-:Y:S01]  /*6c40*/  FFMA.FTZ R32, R11, R32, R38 ;  /* 0x000000200b207223 */ /* 0x000fe20000010026 */
[--C-:B------:R-:W-:Y:S02]  /*6c50*/  HADD2.F32 R38, -RZ, R12.reuse.H1_H1 ;  /* 0x3000000cff267230 */ /* 0x100fe40000004100 */
[----:B------:R-:W-:-:S02]  /*6c60*/  HADD2.F32 R40, -RZ, R12.H0_H0 ;  /* 0x2000000cff287230 */ /* 0x000fc40000004100 */
[----:B------:R-:W-:Y:S02]  /*6c70*/  HADD2.F32 R35, -RZ, R82.H1_H1 ;  /* 0x30000052ff237230 */ /* 0x000fe40000004100 */
[-C--:B------:R-:W-:Y:S01]  /*6c80*/  FMUL.FTZ R39, R38, R13.reuse ;  /* 0x0000000d26277220 */ /* 0x080fe20000410000 */
[--C-:B------:R-:W-:Y:S02]  /*6c90*/  HADD2.F32 R12, -RZ, R14.reuse.H1_H1 ;  /* 0x3000000eff0c7230 */ /* 0x100fe40000004100 */
[----:B------:R-:W-:Y:S01]  /*6ca0*/  FMUL.FTZ R13, R40, R13 ;  /* 0x0000000d280d7220 */ /* 0x000fe20000410000 */
[--C-:B------:R-:W-:Y:S02]  /*6cb0*/  HADD2.F32 R11, -RZ, R81.reuse.H0_H0 ;  /* 0x20000051ff0b7230 */ /* 0x100fe40000004100 */
[----:B------:R-:W-:Y:S02]  /*6cc0*/  HADD2.F32 R14, -RZ, R14.H0_H0 ;  /* 0x2000000eff0e7230 */ /* 0x000fe40000004100 */
[----:B------:R-:W-:Y:S01]  /*6cd0*/  FMUL.FTZ R41, R12, R35 ;  /* 0x000000230c297220 */ /* 0x000fe20000410000 */
[----:B------:R-:W-:-:S02]  /*6ce0*/  HADD2.F32 R81, -RZ, R81.H1_H1 ;  /* 0x30000051ff517230 */ /* 0x000fc40000004100 */
[-C--:B------:R-:W-:Y:S01]  /*6cf0*/  FFMA.FTZ R39, R40, R11.reuse, -R39 ;  /* 0x0000000b28277223 */ /* 0x080fe20000010827 */
[----:B------:R-:W-:Y:S01]  /*6d00*/  FFMA.FTZ R38, R38, R11, R13 ;  /* 0x0000000b26267223 */ /* 0x000fe2000001000d */
[----:B------:R-:W-:Y:S01]  /*6d10*/  FMUL.FTZ R35, R14, R35 ;  /* 0x000000230e237220 */ /* 0x000fe20000410000 */
[----:B------:R-:W-:Y:S01]  /*6d20*/  F2FP.F16.F32.PACK_AB R13, R34, R15 ;  /* 0x0000000f220d723e */ /* 0x000fe200000000ff */
[----:B------:R-:W-:Y:S01]  /*6d30*/  FFMA.FTZ R41, R14, R81, -R41 ;  /* 0x000000510e297223 */ /* 0x000fe20000010829 */
[----:B------:R-:W-:Y:S01]  /*6d40*/  F2FP.F16.F32.PACK_AB R15, R32, R33 ;  /* 0x00000021200f723e */ /* 0x000fe200000000ff */
[----:B------:R-:W-:Y:S01]  /*6d50*/  FFMA.FTZ R12, R12, R81, R35 ;  /* 0x000000510c0c7223 */ /* 0x000fe20000010023 */
[----:B------:R-:W-:-:S04]  /*6d60*/  F2FP.F16.F32.PACK_AB R38, R38, R39 ;  /* 0x000000272626723e */ /* 0x000fc800000000ff */
[----:B------:R-:W-:Y:S01]  /*6d70*/  F2FP.F16.F32.PACK_AB R14, R12, R41 ;  /* 0x000000290c0e723e */ /* 0x000fe200000000ff */
[----:B------:R-:W-:-:S07]  /*6d80*/  IMAD.MOV.U32 R12, RZ, RZ, R38 ;  /* 0x000000ffff0c7224 */ /* 0x000fce00078e0026 */
.L_x_2721:
[----:B------:R-:W-:Y:S05]  /*6d90*/  BSYNC B1 ;  /* 0x0000000000017941 */ /* 0x000fea0003800000 */
.L_x_2720:
[----:B---3--:R0:W-:Y:S01]  /*6da0*/  ST.E.128 desc[UR60][R36.64], R12 ;  /* 0x0000000c24007985 */ /* 0x0081e2000c101d3c */
[----:B------:R-:W-:Y:S05]  /*6db0*/  BRA `(.L_x_2707) ;  /* 0x0000004400307947 */ /* 0x000fea0003800000 */
.L_x_2662:
        /* <DEDUP_REMOVED lines=14> */
[----:B------:R-:W-:Y:S02]  /*6ea0*/  ISETP.GE.AND P4, PT, R16, R111, PT ;  /* 0x0000006f1000720c */ /* 0x000fe40003f86270 */
[----:B------:R-:W-:Y:S02]  /*6eb0*/  CS2R R38, SRZ ;  /* 0x0000000000267805 */ /* 0x000fe4000001ff00 */
[----:B------:R-:W-:Y:S02]  /*6ec0*/  IADD3.X R33, R11, R6, RZ, P0, !PT ;  /* 0x000000060b217210 */ /* 0x000fe400007fe4ff */
[----:B------:R-:W-:Y:S02]  /*6ed0*/  CS2R R36, SRZ ;  /* 0x0000000000247805 */ /* 0x000fe4000001ff00 */
[----:B------:R-:W-:-:S02]  /*6ee0*/  LEA R40, P5, R32, UR4, 0x1 ;  /* 0x0000000420287c11 */ /* 0x000fc4000f8a08ff */
[----:B------:R-:W-:Y:S02]  /*6ef0*/  CS2R R34, SRZ ;  /* 0x0000000000227805 */ /* 0x000fe4000001ff00 */
[----:B------:R-:W-:Y:S02]  /*6f00*/  ISETP.GE.AND P0, PT, R214, R111, PT ;  /* 0x0000006fd600720c */ /* 0x000fe40003f06270 */
[----:B------:R-:W-:Y:S01]  /*6f10*/  LEA.HI.X R41, R32, UR5, R33, 0x1, P5 ;  /* 0x0000000520297c11 */ /* 0x000fe2000a8f0c21 */
[----:B------:R-:W-:Y:S01]  /*6f20*/  ULDC.64 UR4, c[0x0][0x400] ;  /* 0x0001000000047ab9 */ /* 0x000fe20000000a00 */
[----:B------:R-:W-:Y:S02]  /*6f30*/  IADD3 R42, P5, R92, R12, RZ ;  /* 0x0000000c5c2a7210 */ /* 0x000fe40007fbe0ff */
[----:B------:R-:W-:Y:S02]  /*6f40*/  CS2R R32, SRZ ;  /* 0x0000000000207805 */ /* 0x000fe4000001ff00 */
[----:B------:R-:W-:Y:S01]  /*6f50*/  CS2R R46, SRZ ;  /* 0x00000000002e7805 */ /* 0x000fe2000001ff00 */
[----:B------:R-:W5:Y:S01]  /*6f60*/  @!P4 LDG.E.128 R36, desc[UR60][R40.64] ;  /* 0x0000003c2824c981 */ /* 0x000f62000c1e1d00 */
[----:B------:R-:W-:Y:S01]  /*6f70*/  IMAD.X R43, R80, 0x1, R8, P5 ;  /* 0x00000001502b7824 */ /* 0x000fe200028e0608 */
[----:B------:R-:W-:-:S02]  /*6f80*/  LEA R48, P5, R42, UR4, 0x1 ;  /* 0x000000042a307c11 */ /* 0x000fc4000f8a08ff */
[----:B------:R-:W-:Y:S01]  /*6f90*/  CS2R R44, SRZ ;  /* 0x00000000002c7805 */ /* 0x000fe2000001ff00 */
[----:B------:R0:W5:Y:S01]  /*6fa0*/  @!P0 LDG.E.128 R32, desc[UR60][R40.64+0x80] ;  /* 0x0000803c28208981 */ /* 0x000162000c1e1d00 */
[----:B------:R-:W-:Y:S02]  /*6fb0*/  LEA.HI.X R49, R42, UR5, R43, 0x1, P5 ;  /* 0x000000052a317c11 */ /* 0x000fe4000a8f0c2b */
[----:B------:R-:W-:-:S03]  /*6fc0*/  CS2R R42, SRZ ;  /* 0x00000000002a7805 */ /* 0x000fc6000001ff00 */
[----:B------:R1:W5:Y:S01]  /*6fd0*/  @!P4 LDG.E.128 R44, desc[UR60][R48.64] ;  /* 0x0000003c302cc981 */ /* 0x000362000c1e1d00 */
[----:B0-----:R-:W-:-:S06]  /*6fe0*/  CS2R R40, SRZ ;  /* 0x0000000000287805 */ /* 0x001fcc000001ff00 */
[----:B------:R1:W5:Y:S02]  /*6ff0*/  @!P0 LDG.E.128 R40, desc[UR60][R48.64+0x80] ;  /* 0x0000803c30288981 */ /* 0x000364000c1e1d00 */
.L_x_2723:
[----:B------:R-:W-:Y:S05]  /*7000*/  BSYNC B1 ;  /* 0x0000000000017941 */ /* 0x000fea0003800000 */
.L_x_2722:
[----:B-1---5:R-:W-:Y:S01]  /*7010*/  IMAD.MOV.U32 R48, RZ, RZ, R34 ;  /* 0x000000ffff307224 */ /* 0x022fe200078e0022 */
[----:B------:R-:W-:Y:S01]  /*7020*/  MOV R49, R32 ;  /* 0x0000002000317202 */ /* 0x000fe20000000f00 */
[----:B------:R-:W-:Y:S01]  /*7030*/  IMAD.MOV.U32 R52, RZ, RZ, R35 ;  /* 0x000000ffff347224 */ /* 0x000fe200078e0023 */
[----:B------:R-:W-:Y:S01]  /*7040*/  BSSY B1, `(.L_x_2724) ;  /* 0x000003e000017945 */ /* 0x000fe20003800000 */
[----:B------:R-:W-:Y:S01]  /*7050*/  VIADD R53, R225, 0x20 ;  /* 0x00000020e1357836 */ /* 0x000fe20000000000 */
[----:B------:R-:W-:Y:S01]  /*7060*/  PRMT R155, R48, 0x7610, R155 ;  /* 0x00007610309b7816 */ /* 0x000fe2000000009b */
[----:B------:R-:W-:Y:S01]  /*7070*/  IMAD.MOV.U32 R48, RZ, RZ, R33 ;  /* 0x000000ffff307224 */ /* 0x000fe200078e0021 */
[----:B------:R-:W-:Y:S02]  /*7080*/  PRMT R158, R52, 0x7610, R158 ;  /* 0x00007610349e7816 */ /* 0x000fe4000000009e */
[----:B------:R-:W-:Y:S02]  /*7090*/  CS2R R54, SRZ ;  /* 0x0000000000367805 */ /* 0x000fe4000001ff00 */
        /* <DEDUP_REMOVED lines=10> */
[----:B------:R-:W-:Y:S01]  /*7140*/  ISETP.GE.AND P4, PT, R53, R87, PT ;  /* 0x000000573500720c */ /* 0x000fe20003f86270 */
[----:B------:R-:W-:Y:S01]  /*7150*/  IMAD.MOV.U32 R48, RZ, RZ, R42 ;  /* 0x000000ffff307224 */ /* 0x000fe200078e002a */
[----:B------:R-:W-:Y:S02]  /*7160*/  PRMT R135, R49, 0x7610, R135 ;  /* 0x0000761031877816 */ /* 0x000fe40000000087 */
[----:B------:R-:W-:-:S02]  /*7170*/  CS2R R56, SRZ ;  /* 0x0000000000387805 */ /* 0x000fc4000001ff00 */
[----:B------:R-:W-:Y:S01]  /*7180*/  PRMT R158, R158, 0x5410, R52 ;  /* 0x000054109e9e7816 */ /* 0x000fe20000000034 */
[----:B------:R-:W-:Y:S01]  /*7190*/  IMAD.MOV.U32 R52, RZ, RZ, R46 ;  /* 0x000000ffff347224 */ /* 0x000fe200078e002e */
        /* <DEDUP_REMOVED lines=25> */
[----:B------:R-:W-:Y:S02]  /*7330*/  LEA R64, P5, R50, UR6, 0x1 ;  /* 0x0000000632407c11 */ /* 0x000fe4000f8a08ff */
[----:B------:R-:W-:Y:S02]  /*7340*/  LEA.HI.X R57, R48, UR5, R49, 0x1, P0 ;  /* 0x0000000530397c11 */ /* 0x000fe400080f0c31 */
[----:B------:R-:W-:Y:S02]  /*7350*/  CS2R R48, SRZ ;  /* 0x0000000000307805 */ /* 0x000fe4000001ff00 */
[----:B------:R-:W-:-:S02]  /*7360*/  LEA.HI.X R65, R50, UR7, R51, 0x1, P5 ;  /* 0x0000000732417c11 */ /* 0x000fc4000a8f0c33 */
[----:B------:R-:W-:Y:S02]  /*7370*/  CS2R R50, SRZ ;  /* 0x0000000000327805 */ /* 0x000fe4000001ff00 */
[-C--:B------:R-:W-:Y:S02]  /*7380*/  ISETP.GE.AND P0, PT, R16, R111.reuse, PT ;  /* 0x0000006f1000720c */ /* 0x080fe40003f06270 */
[----:B------:R-:W-:Y:S02]  /*7390*/  ISETP.GE.AND P5, PT, R214, R111, PT ;  /* 0x0000006fd600720c */ /* 0x000fe40003fa6270 */
[----:B------:R-:W-:Y:S02]  /*73a0*/  CS2R R62, SRZ ;  /* 0x00000000003e7805 */ /* 0x000fe4000001ff00 */
[----:B------:R-:W-:Y:S02]  /*73b0*/  CS2R R60, SRZ ;  /* 0x00000000003c7805 */ /* 0x000fe4000001ff00 */
[----:B------:R-:W-:-:S05]  /*73c0*/  CS2R R58, SRZ ;  /* 0x00000000003a7805 */ /* 0x000fca000001ff00 */
[----:B------:R-:W5:Y:S04]  /*73d0*/  @!P0 LDG.E.128 R52, desc[UR60][R56.64] ;  /* 0x0000003c38348981 */ /* 0x000f68000c1e1d00 */
[----:B------:R0:W5:Y:S04]  /*73e0*/  @!P5 LDG.E.128 R48, desc[UR60][R56.64+0x80] ;  /* 0x0000803c3830d981 */ /* 0x000168000c1e1d00 */
[----:B------:R1:W5:Y:S01]  /*73f0*/  @!P0 LDG.E.128 R60, desc[UR60][R64.64] ;  /* 0x0000003c403c8981 */ /* 0x000362000c1e1d00 */
[----:B0-----:R-:W-:-:S06]  /*7400*/  CS2R R56, SRZ ;  /* 0x0000000000387805 */ /* 0x001fcc000001ff00 */
[----:B------:R1:W5:Y:S02]  /*7410*/  @!P5 LDG.E.128 R56, desc[UR60][R64.64+0x80] ;  /* 0x0000803c4038d981 */ /* 0x000364000c1e1d00 */
.L_x_2725:
[----:B------:R-:W-:Y:S05]  /*7420*/  BSYNC B1 ;  /* 0x0000000000017941 */ /* 0x000fea0003800000 */
.L_x_2724:
[----:B-1---5:R-:W-:Y:S01]  /*7430*/  IMAD.MOV.U32 R65, RZ, RZ, R48 ;  /* 0x000000ffff417224 */ /* 0x022fe200078e0030 */
        /* <DEDUP_REMOVED lines=8> */
[----:B------:R-:W-:Y:S01]  /*74c0*/  ISETP.GE.AND P5, PT, R68, R87, PT ;  /* 0x000000574400720c */ /* 0x000fe20003fa6270 */
        /* <DEDUP_REMOVED lines=13> */
[----:B------:R-:W-:Y:S01]  /*75a0*/  PRMT R149, R65, 0x5410, R64 ;  /* 0x0000541041957816 */ /* 0x000fe20000000040 */
[----:B------:R-:W-:Y:S01]  /*75b0*/  IMAD.MOV.U32 R65, RZ, RZ, R62 ;  /* 0x000000ffff417224 */ /* 0x000fe200078e003e */
[----:B------:R-:W-:Y:S02]  /*75c0*/  MOV R64, R63 ;  /* 0x0000003f00407202 */ /* 0x000fe40000000f00 */
[----:B------:R-:W-:Y:S02]  /*75d0*/  CS2R R78, SRZ ;  /* 0x00000000004e7805 */ /* 0x000fe4000001ff00 */
[----:B------:R-:W-:Y:S02]  /*75e0*/  PRMT R148, R67, 0x5410, R66 ;  /* 0x0000541043947816 */ /* 0x000fe40000000042 */
[----:B------:R-:W-:Y:S02]  /*75f0*/  CS2R R66, SRZ ;  /* 0x0000000000427805 */ /* 0x000fe4000001ff00 */
[----:B------:R-:W-:Y:S01]  /*7600*/  PRMT R153, R65, 0x5410, R64 ;  /* 0x0000541041997816 */ /* 0x000fe20000000040 */
[----:B------:R-:W-:Y:S01]  /*7610*/  IMAD.MOV.U32 R65, RZ, RZ, R60 ;  /* 0x000000ffff417224 */ /* 0x000fe200078e003c */
[----:B------:R-:W-:Y:S01]  /*7620*/  CS2R R76, SRZ ;  /* 0x00000000004c7805 */ /* 0x000fe2000001ff00 */
[----:B------:R-:W-:-:S05]  /*7630*/  IMAD.MOV.U32 R64, RZ, RZ, R61 ;  /* 0x000000ffff407224 */ /* 0x000fca00078e003d */
[----:B------:R-:W-:Y:S02]  /*7640*/  PRMT R154, R65, 0x5410, R64 ;  /* 0x00005410419a7816 */ /* 0x000fe40000000040 */
[----:B------:R-:W-:Y:S01]  /*7650*/  CS2R R64, SRZ ;  /* 0x0000000000407805 */ /* 0x000fe2000001ff00 */
[----:B------:R-:W-:Y:S06]  /*7660*/  @P5 BRA `(.L_x_2727) ;  /* 0x0000000000505947 */ /* 0x000fec0003800000 */
[----:B------:R-:W-:Y:S01]  /*7670*/  IADD3 R15, P0, P6, R98, R106, R14 ;  /* 0x0000006a620f7210 */ /* 0x000fe20007e1e00e */
[----:B------:R-:W-:-:S03]  /*7680*/  ULDC.64 UR4, c[0x0][0x3e8] ;  /* 0x0000fa0000047ab9 */ /* 0x000fc60000000a00 */
        /* <DEDUP_REMOVED lines=18> */
.L_x_2727:
[----:B------:R-:W-:Y:S05]  /*77b0*/  BSYNC B1 ;  /* 0x0000000000017941 */ /* 0x000fea0003800000 */
.L_x_2726:
[----:B------:R-:W2:Y:S01]  /*77c0*/  LDL R11, [R1+0x5c] ;  /* 0x00005c00010b7983 */ /* 0x000ea20000100800 */
[----:B0----5:R-:W-:Y:S02]  /*77d0*/  MOV R12, R66 ;  /* 0x00000042000c7202 */ /* 0x021fe40000000f00 */
[----:B--2---:R-:W-:Y:S01]  /*77e0*/  R2UR UR4, R11 ;  /* 0x000000000b0472ca */ /* 0x004fe200000e0000 */
[----:B------:R-:W-:-:S05]  /*77f0*/  IMAD.MOV.U32 R11, RZ, RZ, R67 ;  /* 0x000000ffff0b7224 */ /* 0x000fca00078e0043 */
[----:B------:R-:W-:Y:S01]  /*7800*/  PRMT R138, R12, 0x5410, R11 ;  /* 0x000054100c8a7816 */ /* 0x000fe2000000000b */
[----:B------:R-:W-:Y:S02]  /*7810*/  IMAD.MOV.U32 R12, RZ, RZ, R64 ;  /* 0x000000ffff0c7224 */ /* 0x000fe400078e0040 */
[----:B------:R-:W-:-:S04]  /*7820*/  IMAD.MOV.U32 R11, RZ, RZ, R65 ;  /* 0x000000ffff0b7224 */ /* 0x000fc800078e0041 */
[----:B------:R-:W-:Y:S01]  /*7830*/  UISETP.NE.AND UP0, UPT, UR4, 0x3, UPT ;  /* 0x000000030400788c */ /* 0x000fe2000bf05270 */
[----:B------:R-:W-:Y:S01]  /*7840*/  PRMT R139, R12, 0x5410, R11 ;  /* 0x000054100c8b7816 */ /* 0x000fe2000000000b */
[----:B------:R-:W-:Y:S01]  /*7850*/  IMAD.MOV.U32 R11, RZ, RZ, R71 ;  /* 0x000000ffff0b7224 */ /* 0x000fe200078e0047 */
[----:B------:R-:W-:-:S03]  /*7860*/  MOV R12, R70 ;  /* 0x00000046000c7202 */ /* 0x000fc60000000f00 */
[----:B------:R-:W-:Y:S02]  /*7870*/  PLOP3.LUT P0, PT, PT, PT, UP0, 0x80, 0x0 ;  /* 0x000000000000781c */ /* 0x000fe40003f0f008 */
        /* <DEDUP_REMOVED lines=18> */
[----:B------:R-:W-:Y:S01]  /*79a0*/  PRMT R145, R145, 0x5410, R11 ;  /* 0x0000541091917816 */ /* 0x000fe2000000000b */
[----:B------:R-:W-:Y:S06]  /*79b0*/  @!P0 BRA `(.L_x_2728) ;  /* 0x0000000000048947 */ /* 0x000fec0003800000 */
[----:B------:R-:W-:Y:S01]  /*79c0*/  BPT.TRAP 0x1 ;  /* 0x000000040000795c */ /* 0x000fe20000300000 */
.L_x_2728:
[----:B------:R-:W-:Y:S01]  /*79d0*/  LEA R88, R213, R23, 0x3 ;  /* 0x00000017d5587211 */ /* 0x000fe200078e18ff */
[----:B------:R-:W-:Y:S01]  /*79e0*/  BSSY B1, `(.L_x_2729) ;  /* 0x0000004000017945 */ /* 0x000fe20003800000 */
[----:B------:R-:W-:-:S04]  /*79f0*/  SHF.L.U32 R89, R229, 0x1f, RZ ;  /* 0x0000001fe5597819 */ /* 0x000fc800000006ff */
[----:B------:R-:W0:Y:S02]  /*7a00*/  SYNCS.PHASECHK.TRANS64.TRYWAIT P6, [R88+URZ+0x38890], R89 ;  /* 0x03889059580075a7 */ /* 0x000e2400080c017f */
[----:B0-----:R-:W-:Y:S05]  /*7a10*/  @!P6 BRA `(.L_x_2730) ;  /* 0x000002b400c4e947 */ /* 0x001fea0003800000 */
.L_x_3075:
[----:B------:R-:W-:Y:S05]  /*7a20*/  BSYNC B1 ;  /* 0x0000000000017941 */ /* 0x000fea0003800000 */
.L_x_2729:
[----:B------:R-:W1:Y:S01]  /*7a30*/  LDC R128, c[0x0][0x2f4] ;  /* 0x0000bd00ff807b82 */ /* 0x000e620000000800 */
[----:B------:R-:W-:Y:S01]  /*7a40*/  UMOV UR4, 0xffffffff ;  /* 0xffffffff00047882 */ /* 0x000fe20000000000 */
[----:B-1----:R-:W-:Y:S02]  /*7a50*/  IMAD.IADD R129, R128, 0x1, -R112 ;  /* 0x0000000180817824 */ /* 0x002fe400078e0a70 */
[----:B------:R-:W-:Y:S05]  /*7a60*/  BRA.DIV UR4, `(.L_x_2731) ;  /* 0x000002b604c47947 */ /* 0x000fea000b800000 */
[----:B------:R1:W2:Y:S04]  /*7a70*/  SHFL.IDX PT, R121, R118, RZ, 0x181f ;  /* 0x00181fff76797589 */ /* 0x0002a800000e0000 */
[----:B------:R1:W3:Y:S02]  /*7a80*/  SHFL.IDX PT, R11, R119, RZ, 0x181f ;  /* 0x00181fff770b7589 */ /* 0x0002e400000e0000 */
.L_x_3079:
        /* <DEDUP_REMOVED lines=27> */
[----:B------:R-:W-:-:S03]  /*7c40*/  IMAD R12, R213, 0x5000, R127 ;  /* 0x00005000d50c7824 */ /* 0x000fc600078e027f */
[----:B------:R-:W-:Y:S01]  /*7c50*/  LEA R80, R80, R23, 0x1 ;  /* 0x0000001750507211 */ /* 0x000fe200078e08ff */
[----:B------:R-:W-:-:S05]  /*7c60*/  IMAD R12, R12, 0x2, R23 ;  /* 0x000000020c0c7824 */ /* 0x000fca00078e0217 */
        /* <DEDUP_REMOVED lines=9> */
[----:B------:R-:W-:Y:S01]  /*7d00*/  HADD2.F32 R13, -RZ, R134.H0_H0 ;  /* 0x20000086ff0d7230 */ /* 0x000fe20000004100 */
[----:B------:R-:W-:Y:S01]  /*7d10*/  SHF.R.U64 R38, R38, 0x10, R39 ;  /* 0x0000001026267819 */ /* 0x000fe20000001227 */
        /* <DEDUP_REMOVED lines=13> */
[----:B------:R-:W-:Y:S02]  /*7df0*/  HADD2.F32 R136, -RZ, R162.H0_H0 ;  /* 0x200000a2ff887230 */ /* 0x000fe40000004100 */
[----:B------:R-:W-:Y:S02]  /*7e00*/  HADD2.F32 R38, -RZ, R38.H0_H0 ;  /* 0x20000026ff267230 */ /* 0x000fe40000004100 */
[-C--:B------:R-:W-:Y:S01]  /*7e10*/  FMUL.FTZ R37, R45, R135.reuse ;  /* 0x000000872d257220 */ /* 0x080fe20000410000 */
[----:B------:R-:W-:-:S03]  /*7e20*/  FMUL.FTZ R135, R133, R135 ;  /* 0x0000008785877220 */ /* 0x000fc60000410000 */
[-C--:B------:R-:W-:Y:S01]  /*7e30*/  FFMA.FTZ R37, R133, R134.reuse, -R37 ;  /* 0x0000008685257223 */ /* 0x080fe20000010825 */
[----:B------:R-:W-:Y:S01]  /*7e40*/  FFMA.FTZ R45, R45, R134, R135 ;  /* 0x000000862d2d7223 */ /* 0x000fe20000010087 */
[----:B------:R-:W-:Y:S01]  /*7e50*/  IMAD.MOV.U32 R134, RZ, RZ, R83 ;  /* 0x000000ffff867224 */ /* 0x000fe200078e0053 */
[----:B------:R-:W-:Y:S01]  /*7e60*/  MOV R133, R15 ;  /* 0x0000000f00857202 */ /* 0x000fe20000000f00 */
[----:B------:R-:W-:Y:S01]  /*7e70*/  HADD2.F32 R135, -RZ, R161.H0_H0 ;  /* 0x200000a1ff877230 */ /* 0x000fe20000004100 */
[----:B------:R-:W-:Y:S02]  /*7e80*/  F2FP.F16.F32.PACK_AB R37, R37, R81 ;  /* 0x000000512525723e */ /* 0x000fe400000000ff */
[----:B------:R-:W-:Y:S01]  /*7e90*/  HADD2.F32 R83, -RZ, R134.H0_H0 ;  /* 0x20000086ff537230 */ /* 0x000fe20000004100 */
[----:B------:R-:W-:Y:S01]  /*7ea0*/  F2FP.F16.F32.PACK_AB R45, R45, R13 ;  /* 0x0000000d2d2d723e */ /* 0x000fe200000000ff */
[--C-:B------:R-:W-:Y:S02]  /*7eb0*/  HADD2.F32 R137, -RZ, R133.reuse.H0_H0 ;  /* 0x20000085ff897230 */ /* 0x100fe40000004100 */
[----:B------:R-:W-:-:S02]  /*7ec0*/  HADD2.F32 R133, -RZ, R133.H1_H1 ;  /* 0x30000085ff857230 */ /* 0x000fc40000004100 */
[-C--:B------:R-:W-:Y:S01]  /*7ed0*/  FMUL.FTZ R15, R83, R136.reuse ;  /* 0x00000088530f7220 */ /* 0x080fe20000410000 */
[----:B------:R-:W-:Y:S02]  /*7ee0*/  IMAD.MOV.U32 R13, RZ, RZ, R37 ;  /* 0x000000ffff0d7224 */ /* 0x000fe400078e0025 */
[C---:B------:R-:W-:Y:S01]  /*7ef0*/  FMUL.FTZ R136, R137.reuse, R136 ;  /* 0x0000008889887220 */ /* 0x040fe20000410000 */
[----:B------:R-:W-:Y:S02]  /*7f00*/  IMAD.MOV.U32 R81, RZ, RZ, R45 ;  /* 0x000000ffff517224 */ /* 0x000fe400078e002d */
        /* <DEDUP_REMOVED lines=38> */
[----:B------:R-:W-:Y:S01]  /*8170*/  FFMA.FTZ R136, R135, R44, -R136 ;  /* 0x0000002c87887223 */ /* 0x000fe20000010888 */
[----:B------:R-:W-:Y:S01]  /*8180*/  F2FP.F16.F32.PACK_AB R80, R80, R134 ;  /* 0x000000865050723e */ /* 0x000fe200000000ff */
[----:B------:R-:W-:Y:S01]  /*8190*/  FFMA.FTZ R137, R36, R44, R137 ;  /* 0x0000002c24897223 */ /* 0x000fe20000010089 */
[-C--:B------:R-:W-:Y:S01]  /*81a0*/  FMUL.FTZ R36, R82, R39.reuse ;  /* 0x0000002752247220 */ /* 0x080fe20000410000 */
[----:B------:R-:W-:-:S03]  /*81b0*/  FMUL.FTZ R39, R14, R39 ;  /* 0x000000270e277220 */ /* 0x000fc60000410000 */
[-C--:B------:R-:W-:Y:S01]  /*81c0*/  FFMA.FTZ R36, R14, R38.reuse, -R36 ;  /* 0x000000260e247223 */ /* 0x080fe20000010824 */
[----:B------:R-:W-:-:S04]  /*81d0*/  FFMA.FTZ R39, R82, R38, R39 ;  /* 0x0000002652277223 */ /* 0x000fc80000010027 */
[----:B------:R-:W-:Y:S02]  /*81e0*/  F2FP.F16.F32.PACK_AB R36, R36, R136 ;  /* 0x000000882424723e */ /* 0x000fe400000000ff */
[----:B------:R-:W-:-:S03]  /*81f0*/  F2FP.F16.F32.PACK_AB R39, R39, R137 ;  /* 0x000000892727723e */ /* 0x000fc600000000ff */
[----:B------:R-:W-:Y:S01]  /*8200*/  IMAD.MOV.U32 R14, RZ, RZ, R36 ;  /* 0x000000ffff0e7224 */ /* 0x000fe200078e0024 */
[----:B------:R-:W-:-:S07]  /*8210*/  MOV R82, R39 ;  /* 0x0000002700527202 */ /* 0x000fce0000000f00 */
.L_x_2737:
[----:B------:R-:W-:Y:S05]  /*8220*/  BSYNC B3 ;  /* 0x0000000000037941 */ /* 0x000fea0003800000 */
.L_x_2736:
[----:B------:R-:W-:-:S04]  /*8230*/  LEA R36, P3, R10, R11, 0x1 ;  /* 0x0000000b0a247211 */ /* 0x000fc800078608ff */
[----:B--2---:R-:W-:Y:S02]  /*8240*/  LEA.HI.X R37, R10, R121, R28, 0x1, P3 ;  /* 0x000000790a257211 */ /* 0x004fe400018f0c1c */
[----:B------:R-:W-:-:S03]  /*8250*/  ISETP.GE.AND P3, PT, R132, R128, PT ;  /* 0x000000808400720c */ /* 0x000fc60003f66270 */
[----:B----4-:R2:W-:Y:S10]  /*8260*/  ST.E.128 desc[UR60][R36.64], R12 ;  /* 0x0000000c24007985 */ /* 0x0105f4000c101d3c */
[----:B--2---:R-:W-:-:S05]  /*8270*/  @!P3 IMAD.WIDE R12, R132, 0x2, R120 ;  /* 0x00000002840cb825 */ /* 0x004fca00078e0278 */
[----:B---3--:R3:W-:Y:S02]  /*8280*/  @!P3 ST.E.128 desc[UR60][R12.64], R80 ;  /* 0x000000500c00b985 */ /* 0x0087e4000c101d3c */
.L_x_2735:
[----:B------:R-:W-:Y:S05]  /*8290*/  BSYNC B2 ;  /* 0x0000000000027941 */ /* 0x000fea0003800000 */
.L_x_2734:
[----:B------:R-:W-:-:S13]  /*82a0*/  ISETP.NE.AND P3, PT, R25, RZ, PT ;  /* 0x000000ff1900720c */ /* 0x000fda0003f65270 */
[----:B------:R-:W-:Y:S05]  /*82b0*/  @!P3 BRA `(.L_x_2733) ;  /* 0x0000000400ecb947 */ /* 0x000fea0003800000 */
[----:B------:R-:W4:Y:S01]  /*82c0*/  LDL R15, [R1+0x68] ;  /* 0x00006800010f7983 */ /* 0x000f220000100800 */
[----:B---3--:R-:W-:Y:S01]  /*82d0*/  SEL R12, R112, R129, !P1 ;  /* 0x00000081700c7207 */ /* 0x008fe20004800000 */
[C---:B------:R-:W-:Y:S01]  /*82e0*/  IMAD.SHL.U32 R14, R225.reuse, 0x40, RZ ;  /* 0x00000040e10e7824 */ /* 0x040fe200078e00ff */
[----:B------:R-:W-:Y:S01]  /*82f0*/  ISETP.GE.AND P3, PT, R214, R111, PT ;  /* 0x0000006fd600720c */ /* 0x000fe20003f66270 */
[----:B------:R-:W-:Y:S01]  /*8300*/  IMAD.SHL.U32 R36, R225, 0x40, RZ ;  /* 0x00000040e1247824 */ /* 0x000fe200078e00ff */
[----:B------:R-:W-:Y:S01]  /*8310*/  SHF.R.S32.HI R13, RZ, 0x1f, R12 ;  /* 0x0000001fff0d7819 */ /* 0x000fe2000001140c */
[----:B------:R-:W-:Y:S01]  /*8320*/  BSSY B2, `(.L_x_2738) ;  /* 0x000006e000027945 */ /* 0x000fe20003800000 */
[----:B------:R-:W-:Y:S02]  /*8330*/  LOP3.LUT R14, R14, 0x1c0, RZ, 0xc0, !PT ;  /* 0x000001c00e0e7812 */ /* 0x000fe400078ec0ff */
[----:B------:R-:W-:Y:S02]  /*8340*/  LEA.HI R13, R13, R12, RZ, 0x4 ;  /* 0x0000000c0d0d7211 */ /* 0x000fe400078f20ff */
[----:B------:R-:W-:-:S02]  /*8350*/  LOP3.LUT R36, R36, 0x1c0, RZ, 0xc0, !PT ;  /* 0x000001c024247812 */ /* 0x000fc400078ec0ff */
[----:B------:R-:W-:Y:S02]  /*8360*/  LEA.HI.SX32 R44, R13, R20, 0x1c ;  /* 0x000000140d2c7211 */ /* 0x000fe400078fe2ff */
[----:B------:R-:W-:Y:S02]  /*8370*/  SHF.R.U32.HI R14, RZ, 0x3, R14 ;  /* 0x00000003ff0e7819 */ /* 0x000fe4000001160e */
[----:B------:R-:W-:-:S04]  /*8380*/  SHF.R.S32.HI R13, RZ, 0x1f, R44 ;  /* 0x0000001fff0d7819 */ /* 0x000fc8000001142c */
        /* <DEDUP_REMOVED lines=100> */
[----:B------:R-:W-:Y:S02]  /*89d0*/  F2FP.F16.F32.PACK_AB R35, R35, R45 ;  /* 0x0000002d2323723e */ /* 0x000fe400000000ff */
[----:B------:R-:W-:-:S03]  /*89e0*/  MOV R14, R42 ;  /* 0x0000002a000e7202 */ /* 0x000fc60000000f00 */
[----:B------:R-:W-:-:S07]  /*89f0*/  IMAD.MOV.U32 R38, RZ, RZ, R35 ;  /* 0x000000ffff267224 */ /* 0x000fce00078e0023 */
.L_x_2739:
[----:B------:R-:W-:Y:S05]  /*8a00*/  BSYNC B2 ;  /* 0x0000000000027941 */ /* 0x000fea0003800000 */
.L_x_2738:
[----:B------:R-:W-:-:S04]  /*8a10*/  LEA R32, P3, R21, R11, 0x1 ;  /* 0x0000000b15207211 */ /* 0x000fc800078608ff */
[----:B--2---:R-:W-:Y:S02]  /*8a20*/  LEA.HI.X R33, R21, R121, R29, 0x1, P3 ;  /* 0x0000007915217211 */ /* 0x004fe400018f0c1d */
[----:B------:R-:W-:-:S03]  /*8a30*/  ISETP.GE.AND P3, PT, R44, R128, PT ;  /* 0x000000802c00720c */ /* 0x000fc60003f66270 */
[----:B----4-:R4:W-:Y:S10]  /*8a40*/  ST.E.128 desc[UR60][R32.64], R12 ;  /* 0x0000000c20007985 */ /* 0x0109f4000c101d3c */
[----:B------:R-:W-:-:S05]  /*8a50*/  @!P3 IMAD.WIDE R120, R44, 0x2, R120 ;  /* 0x000000022c78b825 */ /* 0x000fca00078e0278 */
[----:B---3--:R4:W-:Y:S02]  /*8a60*/  @!P3 ST.E.128 desc[UR60][R120.64], R36 ;  /* 0x000000247800b985 */ /* 0x0089e4000c101d3c */
.L_x_2733:
[----:B------:R-:W-:Y:S05]  /*8a70*/  BSYNC B1 ;  /* 0x0000000000017941 */ /* 0x000fea0003800000 */
.L_x_2732:
[----:B------:R-:W-:-:S03]  /*8a80*/  UMOV UR4, 0xffffffff ;  /* 0xffffffff00047882 */ /* 0x000fc60000000000 */
[----:B------:R-:W-:Y:S05]  /*8a90*/  BRA.DIV UR4, `(.L_x_2740) ;  /* 0x000002aa04047947 */ /* 0x000fea000b800000 */
[----:B----4-:R4:W0:Y:S04]  /*8aa0*/  SHFL.IDX PT, R37, R118, 0x1, 0x181f ;  /* 0x00381f0076257f89 */ /* 0x01082800000e0000 */
[----:B---3--:R4:W3:Y:S02]  /*8ab0*/  SHFL.IDX PT, R11, R119, 0x1, 0x181f ;  /* 0x00381f00770b7f89 */ /* 0x0088e400000e0000 */
.L_x_3083:
[----:B------:R-:W-:Y:S04]  /*8ac0*/  BSSY B1, `(.L_x_2741) ;  /* 0x0000101000017945 */ /* 0x000fe80003800000 */
[----:B------:R-:W-:Y:S05]  /*8ad0*/  @P4 BRA `(.L_x_2742) ;  /* 0x0000000c00fc4947 */ /* 0x000fea0003800000 */
[----:B------:R-:W-:Y:S01]  /*8ae0*/  ISETP.NE.AND P3, PT, R4, RZ, PT ;  /* 0x000000ff0400720c */ /* 0x000fe20003f65270 */
[----:B------:R-:W-:Y:S01]  /*8af0*/  BSSY B2, `(.L_x_2743) ;  /* 0x000007f000027945 */ /* 0x000fe20003800000 */
[----:B---3--:R-:W-:-:S11]  /*8b00*/  MOV R36, R11 ;  /* 0x0000000b00247202 */ /* 0x008fd60000000f00 */
        /* <DEDUP_REMOVED lines=115> */
[----:B------:R-:W-:Y:S01]  /*9240*/  MOV R35, R41 ;  /* 0x0000002900237202 */ /* 0x000fe20000000f00 */
[----:B------:R-:W-:Y:S02]  /*9250*/  IMAD.MOV.U32 R14, RZ, RZ, R39 ;  /* 0x000000ffff0e7224 */ /* 0x000fe400078e0027 */
[----:B------:R-:W-:-:S07]  /*9260*/  IMAD.MOV.U32 R34, RZ, RZ, R44 ;  /* 0x000000ffff227224 */ /* 0x000fce00078e002c */
.L_x_2746:
[----:B------:R-:W-:Y:S05]  /*9270*/  BSYNC B3 ;  /* 0x0000000000037941 */ /* 0x000fea0003800000 */
.L_x_2745:
[----:B------:R-:W-:-:S04]  /*9280*/  LEA R38, P3, R10, R11, 0x1 ;  /* 0x0000000b0a267211 */ /* 0x000fc800078608ff */
[----:B0-----:R-:W-:Y:S02]  /*9290*/  LEA.HI.X R39, R10, R37, R28, 0x1, P3 ;  /* 0x000000250a277211 */ /* 0x001fe400018f0c1c */
[----:B------:R-:W-:-:S03]  /*92a0*/  ISETP.GE.AND P3, PT, R40, R128, PT ;  /* 0x000000802800720c */ /* 0x000fc60003f66270 */
[----:B------:R0:W-:Y:S10]  /*92b0*/  ST.E.128 desc[UR60][R38.64], R12 ;  /* 0x0000000c26007985 */ /* 0x0001f4000c101d3c */
[----:B0-----:R-:W-:-:S05]  /*92c0*/  @!P3 IMAD.WIDE R12, R40, 0x2, R36 ;  /* 0x00000002280cb825 */ /* 0x001fca00078e0224 */
[----:B---3--:R3:W-:Y:S02]  /*92d0*/  @!P3 ST.E.128 desc[UR60][R12.64], R32 ;  /* 0x000000200c00b985 */ /* 0x0087e4000c101d3c */
.L_x_2744:
[----:B------:R-:W-:Y:S05]  /*92e0*/  BSYNC B2 ;  /* 0x0000000000027941 */ /* 0x000fea0003800000 */
.L_x_2743:
[----:B------:R-:W-:-:S13]  /*92f0*/  ISETP.NE.AND P3, PT, R25, RZ, PT ;  /* 0x000000ff1900720c */ /* 0x000fda0003f65270 */
[----:B------:R-:W-:Y:S05]  /*9300*/  @!P3 BRA `(.L_x_2742) ;  /* 0x0000000400f0b947 */ /* 0x000fea0003800000 */
[----:B------:R-:W5:Y:S01]  /*9310*/  LDL R15, [R1+0x64] ;  /* 0x00006400010f7983 */ /* 0x000f620000100800 */
[----:B---3--:R-:W-:Y:S01]  /*9320*/  SEL R12, R112, R129, !P1 ;  /* 0x00000081700c7207 */ /* 0x008fe20004800000 */
        /* <DEDUP_REMOVED lines=18> */
[----:B-----5:R-:W-:-:S04]  /*9450*/  IMAD R13, R13, 0x1400, R15 ;  /* 0x000014000d0d7824 */ /* 0x020fc800078e020f */
        /* <DEDUP_REMOVED lines=96> */
.L_x_2748:
[----:B------:R-:W-:Y:S05]  /*9a60*/  BSYNC B2 ;  /* 0x0000000000027941 */ /* 0x000fea0003800000 */
.L_x_2747:
[----:B------:R-:W-:Y:S02]  /*9a70*/  ISETP.GE.AND P4, PT, R40, R128, PT ;  /* 0x000000802800720c */ /* 0x000fe40003f86270 */
[----:B------:R-:W-:-:S04]  /*9a80*/  LEA R38, P3, R21, R11, 0x1 ;  /* 0x0000000b15267211 */ /* 0x000fc800078608ff */
[----:B0-----:R-:W-:-:S05]  /*9a90*/  LEA.HI.X R39, R21, R37, R29, 0x1, P3 ;  /* 0x0000002515277211 */ /* 0x001fca00018f0c1d */
[----:B------:R0:W-:Y:S02]  /*9aa0*/  ST.E.128 desc[UR60][R38.64], R12 ;  /* 0x0000000c26007985 */ /* 0x0001e4000c101d3c */
[----:B------:R-:W-:-:S05]  /*9ab0*/  @!P4 IMAD.WIDE R36, R40, 0x2, R36 ;  /* 0x000000022824c825 */ /* 0x000fca00078e0224 */
[----:B---3--:R0:W-:Y:S02]  /*9ac0*/  @!P4 ST.E.128 desc[UR60][R36.64], R32 ;  /* 0x000000202400c985 */ /* 0x0081e4000c101d3c */
.L_x_2742:
[----:B------:R-:W-:Y:S05]  /*9ad0*/  BSYNC B1 ;  /* 0x0000000000017941 */ /* 0x000fea0003800000 */
.L_x_2741:
[----:B------:R-:W-:-:S03]  /*9ae0*/  UMOV UR4, 0xffffffff ;  /* 0xffffffff00047882 */ /* 0x000fc60000000000 */
[----:B------:R-:W-:Y:S05]  /*9af0*/  BRA.DIV UR4, `(.L_x_2749) ;  /* 0x0000029a04387947 */ /* 0x000fea000b800000 */
[----:B-1--4-:R-:W1:Y:S04]  /*9b00*/  SHFL.IDX PT, R118, R118, 0x2, 0x181f ;  /* 0x00581f0076767f89 */ /* 0x012e6800000e0000 */
[----:B------:R-:W4:Y:S02]  /*9b10*/  SHFL.IDX PT, R119, R119, 0x2, 0x181f ;  /* 0x00581f0077777f89 */ /* 0x000f2400000e0000 */
.L_x_3087:
[----:B------:R-:W-:Y:S05]  /*9b20*/  @P5 BRA `(.L_x_2707) ;  /* 0x0000001400d45947 */ /* 0x000fea0003800000 */
[----:B------:R-:W-:Y:S01]  /*9b30*/  ISETP.NE.AND P3, PT, R4, RZ, PT ;  /* 0x000000ff0400720c */ /* 0x000fe20003f65270 */
[----:B------:R-:W-:Y:S01]  /*9b40*/  BSSY B1, `(.L_x_2750) ;  /* 0x0000080000017945 */ /* 0x000fe20003800000 */
[----:B0---4-:R-:W-:Y:S02]  /*9b50*/  IMAD.MOV.U32 R36, RZ, RZ, R119 ;  /* 0x000000ffff247224 */ /* 0x011fe400078e0077 */
[----:B-1----:R-:W-:-:S09]  /*9b60*/  IMAD.MOV.U32 R37, RZ, RZ, R118 ;  /* 0x000000ffff257224 */ /* 0x002fd200078e0076 */
[----:B------:R-:W-:Y:S05]  /*9b70*/  @!P3 BRA `(.L_x_2751) ;  /* 0x0000000400f0b947 */ /* 0x000fea0003800000 */
[----:B------:R-:W4:Y:S01]  /*9b80*/  LDL R15, [R1+0x60] ;  /* 0x00006000010f7983 */ /* 0x000f220000100800 */
        /* <DEDUP_REMOVED lines=86> */
[CC--:B------:R-:W-:Y:S01]  /*a0f0*/  FMUL.FTZ R47, R35.reuse, R145.reuse ;  /* 0x00000091232f7220 */ /* 0x0c0fe20000410000 */
[C---:B------:R-:W-:Y:S01]  /*a100*/  FMUL.FTZ R145, R46.reuse, R145 ;  /* 0x000000912e917220 */ /* 0x040fe20000410000 */
[----:B------:R-:W-:Y:S02]  /*a110*/  MOV R15, R44 ;  /* 0x0000002c000f7202 */ /* 0x000fe40000000f00 */
        /* <DEDUP_REMOVED lines=23> */
[----:B------:R-:W-:Y:S01]  /*a290*/  F2FP.F16.F32.PACK_AB R43, R43, R144 ;  /* 0x000000902b2b723e */ /* 0x000fe200000000ff */
[----:B------:R-:W-:Y:S02]  /*a2a0*/  IMAD.MOV.U32 R35, RZ, RZ, R40 ;  /* 0x000000ffff237224 */ /* 0x000fe400078e0028 */
[----:B------:R-:W-:Y:S02]  /*a2b0*/  IMAD.MOV.U32 R14, RZ, RZ, R39 ;  /* 0x000000ffff0e7224 */ /* 0x000fe400078e0027 */
[----:B------:R-:W-:-:S07]  /*a2c0*/  IMAD.MOV.U32 R34, RZ, RZ, R43 ;  /* 0x000000ffff227224 */ /* 0x000fce00078e002b */
.L_x_2753:
[----:B------:R-:W-:Y:S05]  /*a2d0*/  BSYNC B2 ;  /* 0x0000000000027941 */ /* 0x000fea0003800000 */
.L_x_2752:
[----:B------:R-:W-:Y:S02]  /*a2e0*/  ISETP.GE.AND P4, PT, R11, R128, PT ;  /* 0x000000800b00720c */ /* 0x000fe40003f86270 */
[----:B------:R-:W-:-:S04]  /*a2f0*/  LEA R38, P3, R10, R119, 0x1 ;  /* 0x000000770a267211 */ /* 0x000fc800078608ff */
[----:B------:R-:W-:-:S05]  /*a300*/  LEA.HI.X R39, R10, R118, R28, 0x1, P3 ;  /* 0x000000760a277211 */ /* 0x000fca00018f0c1c */
[----:B-1----:R1:W-:Y:S02]  /*a310*/  ST.E.128 desc[UR60][R38.64], R12 ;  /* 0x0000000c26007985 */ /* 0x0023e4000c101d3c */
[----:B-1----:R-:W-:-:S05]  /*a320*/  @!P4 IMAD.WIDE R12, R11, 0x2, R36 ;  /* 0x000000020b0cc825 */ /* 0x002fca00078e0224 */
[----:B0-----:R0:W-:Y:S02]  /*a330*/  @!P4 ST.E.128 desc[UR60][R12.64], R32 ;  /* 0x000000200c00c985 */ /* 0x0011e4000c101d3c */
.L_x_2751:
[----:B------:R-:W-:Y:S05]  /*a340*/  BSYNC B1 ;  /* 0x0000000000017941 */ /* 0x000fea0003800000 */
.L_x_2750:
[----:B------:R-:W-:-:S13]  /*a350*/  ISETP.NE.AND P3, PT, R25, RZ, PT ;  /* 0x000000ff1900720c */ /* 0x000fda0003f65270 */
[----:B------:R-:W-:Y:S05]  /*a360*/  @!P3 BRA `(.L_x_2707) ;  /* 0x0000000c00c4b947 */ /* 0x000fea0003800000 */
[----:B------:R-:W4:Y:S01]  /*a370*/  LDL R15, [R1+0x60] ;  /* 0x00006000010f7983 */ /* 0x000f220000100800 */
[----:B------:R-:W-:Y:S01]  /*a380*/  SEL R129, R112, R129, !P1 ;  /* 0x0000008170817207 */ /* 0x000fe20004800000 */
[C---:B0--3--:R-:W-:Y:S01]  /*a390*/  VIADD R12, R225.reuse, 0x40 ;  /* 0x00000040e10c7836 */ /* 0x049fe20000000000 */
        /* <DEDUP_REMOVED lines=14> */
[----:B------:R-:W-:-:S02]  /*a480*/  LEA R38, P3, R21, R119, 0x1 ;  /* 0x0000007715267211 */ /* 0x000fc400078608ff */
[----:B------:R-:W-:Y:S02]  /*a490*/  SHF.R.S32.HI R13, RZ, 0x3, R13 ;  /* 0x00000003ff0d7819 */ /* 0x000fe4000001140d */
[----:B------:R-:W-:Y:S02]  /*a4a0*/  LOP3.LUT R12, R12, 0x38, R11, 0xf8, !PT ;  /* 0x000000380c0c7812 */ /* 0x000fe400078ef80b */
[----:B------:R-:W-:Y:S02]  /*a4b0*/  LEA.HI.X R39, R21, R118, R29, 0x1, P3 ;  /* 0x0000007615277211 */ /* 0x000fe400018f0c1d */
[----:B------:R-:W-:Y:S01]  /*a4c0*/  LOP3.LUT R12, R12, R14, RZ, 0x3c, !PT ;  /* 0x0000000e0c0c7212 */ /* 0x000fe200078e3cff */
[----:B----4-:R-:W-:-:S05]  /*a4d0*/  IMAD R13, R13, 0x1400, R15 ;  /* 0x000014000d0d7824 */ /* 0x010fca00078e020f */
[----:B------:R-:W-:Y:S01]  /*a4e0*/  IADD3 R13, R13, R12, RZ ;  /* 0x0000000c0d0d7210 */ /* 0x000fe20007ffe0ff */
[----:B------:R-:W-:-:S04]  /*a4f0*/  IMAD R12, R213, 0x5000, R122 ;  /* 0x00005000d50c7824 */ /* 0x000fc800078e027a */
        /* <DEDUP_REMOVED lines=89> */
[----:B------:R-:W-:Y:S02]  /*aa90*/  F2FP.F16.F32.PACK_AB R34, R74, R140 ;  /* 0x0000008c4a22723e */ /* 0x000fe400000000ff */
[----:B------:R-:W-:-:S07]  /*aaa0*/  MOV R32, R141 ;  /* 0x0000008d00207202 */ /* 0x000fce0000000f00 */
.L_x_2755:
[----:B------:R-:W-:Y:S05]  /*aab0*/  BSYNC B1 ;  /* 0x0000000000017941 */ /* 0x000fea0003800000 */
.L_x_2754:
[----:B0-----:R0:W-:Y:S01]  /*aac0*/  ST.E.128 desc[UR60][R38.64], R12 ;  /* 0x0000000c26007985 */ /* 0x0011e2000c101d3c */
[----:B------:R-:W-:-:S13]  /*aad0*/  ISETP.GE.AND P3, PT, R11, R128, PT ;  /* 0x000000800b00720c */ /* 0x000fda0003f66270 */
[----:B------:R-:W-:Y:S05]  /*aae0*/  @P3 BRA `(.L_x_2707) ;  /* 0x0000000400e43947 */ /* 0x000fea0003800000 */
[----:B------:R-:W-:-:S05]  /*aaf0*/  IMAD.WIDE R36, R11, 0x2, R36 ;  /* 0x000000020b247825 */ /* 0x000fca00078e0224 */
[----:B-1----:R1:W-:Y:S01]  /*ab00*/  ST.E.128 desc[UR60][R36.64], R32 ;  /* 0x0000002024007985 */ /* 0x0023e2000c101d3c */
[----:B------:R-:W-:Y:S05]  /*ab10*/  BRA `(.L_x_2707) ;  /* 0x0000000400d87947 */ /* 0x000fea0003800000 */
.L_x_2661:
[----:B------:R-:W2:Y:S02]  /*ab20*/  LDL R11, [R1+0x5c] ;  /* 0x00005c00010b7983 */ /* 0x000ea40000100800 */
[----:B--2---:R-:W-:-:S13]  /*ab30*/  R2UR UR4, R11 ;  /* 0x000000000b0472ca */ /* 0x004fda00000e0000 */
[----:B------:R-:W-:-:S06]  /*ab40*/  UISETP.NE.AND UP0, UPT, UR4, 0x3, UPT ;  /* 0x000000030400788c */ /* 0x000fcc000bf05270 */
[----:B------:R-:W-:-:S13]  /*ab50*/  PLOP3.LUT P0, PT, PT, PT, UP0, 0x80, 0x0 ;  /* 0x000000000000781c */ /* 0x000fda0003f0f008 */
[----:B------:R-:W-:Y:S05]  /*ab60*/  @!P0 BRA `(.L_x_2756) ;  /* 0x0000000000048947 */ /* 0x000fea0003800000 */
[----:B------:R-:W-:Y:S01]  /*ab70*/  BPT.TRAP 0x1 ;  /* 0x000000040000795c */ /* 0x000fe20000300000 */
.L_x_2756:
[----:B------:R-:W-:Y:S01]  /*ab80*/  LEA R88, R213, R23, 0x3 ;  /* 0x00000017d5587211 */ /* 0x000fe200078e18ff */
[----:B------:R-:W-:Y:S01]  /*ab90*/  BSSY B1, `(.L_x_2757) ;  /* 0x0000005000017945 */ /* 0x000fe20003800000 */
[----:B------:R-:W-:Y:S02]  /*aba0*/  SHF.L.U32 R89, R229, 0x1f, RZ ;  /* 0x0000001fe5597819 */ /* 0x000fe400000006ff */
[----:B------:R-:W-:Y:S02]  /*abb0*/  SHF.R.S32.HI R85, RZ, 0x1f, R31 ;  /* 0x0000001fff557819 */ /* 0x000fe4000001141f */
[----:B------:R-:W0:Y:S02]  /*abc0*/  SYNCS.PHASECHK.TRANS64.TRYWAIT P3, [R88+URZ+0x38890], R89 ;  /* 0x03889059580075a7 */ /* 0x000e24000806017f */
[----:B0-----:R-:W-:Y:S05]  /*abd0*/  @!P3 BRA `(.L_x_2758) ;  /* 0x00000288004cb947 */ /* 0x001fea0003800000 */
.L_x_3088:
[----:B------:R-:W-:Y:S05]  /*abe0*/  BSYNC B1 ;  /* 0x0000000000017941 */ /* 0x000fea0003800000 */
.L_x_2757:
        /* <DEDUP_REMOVED lines=15> */
[----:B------:R-:W-:Y:S02]  /*ace0*/  IMAD.IADD R36, R87, 0x1, -R225 ;  /* 0x0000000157247824 */ /* 0x000fe400078e0ae1 */
        /* <DEDUP_REMOVED lines=9> */
.L_x_3092:
[----:B------:R-:W-:Y:S04]  /*ad80*/  BSSY B1, `(.L_x_2760) ;  /* 0x0000017000017945 */ /* 0x000fe80003800000 */
[----:B------:R-:W-:Y:S05]  /*ad90*/  @!P3 BRA `(.L_x_2761) ;  /* 0x000000000054b947 */ /* 0x000fea0003800000 */
[----:B------:R-:W-:Y:S02]  /*ada0*/  ULDC UR4, c[0x0][0x2f4] ;  /* 0x0000bd0000047ab9 */ /* 0x000fe40000000800 */
[----:B------:R-:W-:Y:S02]  /*adb0*/  ISETP.GE.AND P4, PT, R16, UR4, PT ;  /* 0x0000000410007c0c */ /* 0x000fe4000bf86270 */
[----:B------:R-:W-:-:S11]  /*adc0*/  ISETP.GE.AND P3, PT, R214, UR4, PT ;  /* 0x00000004d6007c0c */ /* 0x000fd6000bf66270 */
[----:B------:R-:W4:Y:S01]  /*add0*/  @!P4 LDS.128 R12, [R84+0x24400] ;  /* 0x02440000540cc984 */ /* 0x000f220000000c00 */
[----:B---3--:R-:W-:-:S04]  /*ade0*/  @!P4 LEA R32, P5, R16, R11, 0x1 ;  /* 0x0000000b1020c211 */ /* 0x008fc800078a08ff */
[----:B--2---:R-:W-:-:S05]  /*adf0*/  @!P4 LEA.HI.X R33, R16, R37, R17, 0x1, P5 ;  /* 0x000000251021c211 */ /* 0x004fca00028f0c11 */
[----:B----4-:R2:W-:Y:S01]  /*ae00*/  @!P4 ST.E.128 desc[UR60][R32.64], R12 ;  /* 0x0000000c2000c985 */ /* 0x0105e2000c101d3c */
        /* <DEDUP_REMOVED lines=8> */
[----:B------:R-:W-:-:S05]  /*ae90*/  @!P4 LEA.HI.X R33, R19, R37, R219, 0x1, P5 ;  /* 0x000000251321c211 */ /* 0x000fca00028f0cdb */
[----:B---3--:R2:W-:Y:S04]  /*aea0*/  @!P4 ST.E.128 desc[UR60][R32.64], R12 ;  /* 0x0000000c2000c985 */ /* 0x0085e8000c101d3c */
[----:B------:R-:W3:Y:S01]  /*aeb0*/  @!P3 LDS.128 R12, [R84+0x2bc00] ;  /* 0x02bc0000540cb984 */ /* 0x000ee20000000c00 */
[----:B--2---:R-:W-:-:S04]  /*aec0*/  @!P3 LEA R32, P4, R22, R11, 0x1 ;  /* 0x0000000b1620b211 */ /* 0x004fc800078808ff */
[----:B------:R-:W-:-:S05]  /*aed0*/  @!P3 LEA.HI.X R33, R22, R37, R218, 0x1, P4 ;  /* 0x000000251621b211 */ /* 0x000fca00020f0cda */
[----:B---3--:R4:W-:Y:S04]  /*aee0*/  @!P3 ST.E.128 desc[UR60][R32.64], R12 ;  /* 0x0000000c2000b985 */ /* 0x0089e8000c101d3c */
.L_x_2761:
[----:B------:R-:W-:Y:S05]  /*aef0*/  BSYNC B1 ;  /* 0x0000000000017941 */ /* 0x000fea0003800000 */
.L_x_2760:
[----:B------:R-:W-:-:S03]  /*af00*/  UMOV UR4, 0xffffffff ;  /* 0xffffffff00047882 */ /* 0x000fc60000000000 */
[----:B------:R-:W-:Y:S05]  /*af10*/  BRA.DIV UR4, `(.L_x_2762) ;  /* 0x0000028604dc7947 */ /* 0x000fea000b800000 */
[----:B--2---:R2:W0:Y:S04]  /*af20*/  SHFL.IDX PT, R37, R35, 0x1, 0x181f ;  /* 0x00381f0023257f89 */ /* 0x00442800000e0000 */
[----:B---3--:R2:W3:Y:S02]  /*af30*/  SHFL.IDX PT, R11, R34, 0x1, 0x181f ;  /* 0x00381f00220b7f89 */ /* 0x0084e400000e0000 */
.L_x_3096:
[----:B------:R-:W-:Y:S01]  /*af40*/  ISETP.GE.AND P3, PT, R36, 0x21, PT ;  /* 0x000000212400780c */ /* 0x000fe20003f66270 */
[----:B------:R-:W-:-:S12]  /*af50*/  BSSY B1, `(.L_x_2763) ;  /* 0x0000017000017945 */ /* 0x000fd80003800000 */
[----:B------:R-:W-:Y:S05]  /*af60*/  @!P3 BRA `(.L_x_2764) ;  /* 0x000000000054b947 */ /* 0x000fea0003800000 */
        /* <DEDUP_REMOVED lines=15> */
[----:B------:R-:W-:-:S05]  /*b060*/  @!P3 LEA.HI.X R33, R19, R37, R219, 0x1, P5 ;  /* 0x000000251321b211 */ /* 0x000fca00028f0cdb */
[----:B---3--:R0:W-:Y:S04]  /*b070*/  @!P3 ST.E.128 desc[UR60][R32.64], R12 ;  /* 0x0000000c2000b985 */ /* 0x0081e8000c101d3c */
[----:B------:R-:W3:Y:S01]  /*b080*/  @!P4 LDS.128 R12, [R84+0x2cc00] ;  /* 0x02cc0000540cc984 */ /* 0x000ee20000000c00 */
[----:B0-----:R-:W-:-:S04]  /*b090*/  @!P4 LEA R32, P3, R22, R11, 0x1 ;  /* 0x0000000b1620c211 */ /* 0x001fc800078608ff */
[----:B------:R-:W-:-:S05]  /*b0a0*/  @!P4 LEA.HI.X R33, R22, R37, R218, 0x1, P3 ;  /* 0x000000251621c211 */ /* 0x000fca00018f0cda */
[----:B---3--:R0:W-:Y:S04]  /*b0b0*/  @!P4 ST.E.128 desc[UR60][R32.64], R12 ;  /* 0x0000000c2000c985 */ /* 0x0081e8000c101d3c */
.L_x_2764:
[----:B------:R-:W-:Y:S05]  /*b0c0*/  BSYNC B1 ;  /* 0x0000000000017941 */ /* 0x000fea0003800000 */
.L_x_2763:
[----:B------:R-:W-:-:S03]  /*b0d0*/  UMOV UR4, 0xffffffff ;  /* 0xffffffff00047882 */ /* 0x000fc60000000000 */
[----:B------:R-:W-:Y:S05]  /*b0e0*/  BRA.DIV UR4, `(.L_x_2765) ;  /* 0x0000028604b47947 */ /* 0x000fea000b800000 */
[----:B-12---:R-:W1:Y:S04]  /*b0f0*/  SHFL.IDX PT, R35, R35, 0x2, 0x181f ;  /* 0x00581f0023237f89 */ /* 0x006e6800000e0000 */
[----:B------:R-:W2:Y:S02]  /*b100*/  SHFL.IDX PT, R34, R34, 0x2, 0x181f ;  /* 0x00581f0022227f89 */ /* 0x000ea400000e0000 */
.L_x_3100:
[----:B------:R-:W-:-:S13]  /*b110*/  ISETP.GE.AND P3, PT, R36, 0x41, PT ;  /* 0x000000412400780c */ /* 0x000fda0003f66270 */
[----:B------:R-:W-:Y:S05]  /*b120*/  @!P3 BRA `(.L_x_2707) ;  /* 0x000000000054b947 */ /* 0x000fea0003800000 */
[----:B------:R-:W-:Y:S02]  /*b130*/  ULDC UR4, c[0x0][0x2f4] ;  /* 0x0000bd0000047ab9 */ /* 0x000fe40000000800 */
[----:B------:R-:W-:Y:S02]  /*b140*/  ISETP.GE.AND P5, PT, R16, UR4, PT ;  /* 0x0000000410007c0c */ /* 0x000fe4000bfa6270 */
[----:B------:R-:W-:-:S11]  /*b150*/  ISETP.GE.AND P4, PT, R214, UR4, PT ;  /* 0x00000004d6007c0c */ /* 0x000fd6000bf86270 */
[----:B0---4-:R-:W0:Y:S01]  /*b160*/  @!P5 LDS.128 R12, [R84+0x26400] ;  /* 0x02640000540cd984 */ /* 0x011e220000000c00 */
        /* <DEDUP_REMOVED lines=11> */
[----:B------:R-:W-:-:S05]  /*b220*/  @!P3 LEA.HI.X R33, R19, R35, R219, 0x1, P5 ;  /* 0x000000231321b211 */ /* 0x000fca00028f0cdb */
[----:B-1----:R0:W-:Y:S04]  /*b230*/  @!P3 ST.E.128 desc[UR60][R32.64], R12 ;  /* 0x0000000c2000b985 */ /* 0x0021e8000c101d3c */
[----:B------:R-:W1:Y:S01]  /*b240*/  @!P4 LDS.128 R12, [R84+0x2dc00] ;  /* 0x02dc0000540cc984 */ /* 0x000e620000000c00 */
[----:B0-----:R-:W-:-:S04]  /*b250*/  @!P4 LEA R32, P3, R22, R34, 0x1 ;  /* 0x000000221620c211 */ /* 0x001fc800078608ff */
[----:B------:R-:W-:-:S05]  /*b260*/  @!P4 LEA.HI.X R33, R22, R35, R218, 0x1, P3 ;  /* 0x000000231621c211 */ /* 0x000fca00018f0cda */
[----:B-1----:R0:W-:Y:S04]  /*b270*/  @!P4 ST.E.128 desc[UR60][R32.64], R12 ;  /* 0x0000000c2000c985 */ /* 0x0021e8000c101d3c */
.L_x_2707:
[----:B------:R-:W-:Y:S05]  /*b280*/  BSYNC B0 ;  /* 0x0000000000007941 */ /* 0x000fea0003800000 */
.L_x_2660:
        /* <DEDUP_REMOVED lines=12> */
[----:B------:R-:W-:-:S04]  /*b350*/  @!P3 IADD3 R11, R88, 0x388a0, RZ ;  /* 0x000388a0580bb810 */ /* 0x000fc80007ffe0ff */
[----:B------:R-:W-:-:S04]  /*b360*/  @!P3 PRMT R11, RZ, 0x654, R11 ;  /* 0x00000654ff0bb816 */ /* 0x000fc8000000000b */
[----:B------:R3:W-:Y:S01]  /*b370*/  @!P3 SYNCS.ARRIVE.TRANS64.RED.A1T0 RZ, [R11+URZ], RZ ;  /* 0x000000ff0bffb9a7 */ /* 0x0007e2000810043f */
[----:B------:R-:W-:Y:S05]  /*b380*/  @!P0 BRA `(.L_x_2767) ;  /* 0x0000000000048947 */ /* 0x000fea0003800000 */
[----:B------:R-:W-:Y:S01]  /*b390*/  BPT.TRAP 0x1 ;  /* 0x000000040000795c */ /* 0x000fe20000300000 */
.L_x_2767:
[----:B------:R-:W-:Y:S05]  /*b3a0*/  BSYNC B0 ;  /* 0x0000000000007941 */ /* 0x000fea0003800000 */
.L_x_2766:
[----:B------:R-:W5:Y:S01]  /*b3b0*/  SYNCS.PHASECHK.TRANS64.TRYWAIT P0, [R88+URZ+0x388b0], R89 ;  /* 0x0388b059580075a7 */ /* 0x000f62000800017f */
[----:B------:R-:W-:Y:S04]  /*b3c0*/  BSSY B0, `(.L_x_2768) ;  /* 0x0000002000007945 */ /* 0x000fe80003800000 */
[----:B-----5:R-:W-:Y:S05]  /*b3d0*/  @!P0 BRA `(.L_x_2769) ;  /* 0x0000028400448947 */ /* 0x020fea0003800000 */
.L_x_3101:
[----:B------:R-:W-:Y:S05]  /*b3e0*/  BSYNC B0 ;  /* 0x0000000000007941 */ /* 0x000fea0003800000 */
.L_x_2768:
[----:B------:R-:W-:Y:S01]  /*b3f0*/  ULDC.64 UR4, c[0x0][0x328] ;  /* 0x0000ca0000047ab9 */ /* 0x000fe20000000a00 */
[----:B------:R-:W-:Y:S01]  /*b400*/  IMAD.IADD R87, R87, 0x1, -R225 ;  /* 0x0000000157577824 */ /* 0x000fe200078e0ae1 */
[----:B------:R-:W-:Y:S01]  /*b410*/  ULDC.64 UR6, c[0x0][0x318] ;  /* 0x0000c60000067ab9 */ /* 0x000fe20000000a00 */
[----:B0---4-:R-:W-:Y:S01]  /*b420*/  IMAD R14, R85, UR4, RZ ;  /* 0x00000004550e7c24 */ /* 0x011fe2000f8e02ff */
[----:B------:R-:W-:Y:S01]  /*b430*/  BSSY B0, `(.L_x_2770) ;  /* 0x0000028000007945 */ /* 0x000fe20003800000 */
[----:B------:R-:W-:Y:S01]  /*b440*/  IMAD.WIDE.U32 R12, R31, UR4, RZ ;  /* 0x000000041f0c7c25 */ /* 0x000fe2000f8e00ff */
[C---:B------:R-:W-:Y:S02]  /*b450*/  ISETP.GE.AND P4, PT, R87.reuse, 0x1, PT ;  /* 0x000000015700780c */ /* 0x040fe40003f86270 */
[----:B------:R-:W-:Y:S01]  /*b460*/  ISETP.GE.AND P0, PT, R87, 0x21, PT ;  /* 0x000000215700780c */ /* 0x000fe20003f06270 */
[----:B------:R-:W-:Y:S01]  /*b470*/  IMAD R31, R31, UR5, R14 ;  /* 0x000000051f1f7c24 */ /* 0x000fe2000f8e020e */
[----:B------:R-:W-:-:S02]  /*b480*/  ULDC.64 UR4, c[0x0][0x338] ;  /* 0x0000ce0000047ab9 */ /* 0x000fc40000000a00 */
[----:B---3--:R-:W-:Y:S02]  /*b490*/  IMAD R11, R86, UR4, RZ ;  /* 0x00000004560b7c24 */ /* 0x008fe4000f8e02ff */
[----:B------:R-:W-:Y:S02]  /*b4a0*/  IMAD.IADD R13, R13, 0x1, R31 ;  /* 0x000000010d0d7824 */ /* 0x000fe400078e021f */
[C---:B------:R-:W-:Y:S02]  /*b4b0*/  IMAD R11, R30.reuse, UR5, R11 ;  /* 0x000000051e0b7c24 */ /* 0x040fe4000f8e020b */
[----:B------:R-:W-:Y:S01]  /*b4c0*/  IMAD.WIDE.U32 R12, R30, UR4, R12 ;  /* 0x000000041e0c7c25 */ /* 0x000fe2000f8e000c */
[----:B------:R-:W-:-:S03]  /*b4d0*/  ULDC.64 UR4, c[0x0][0x330] ;  /* 0x0000cc0000047ab9 */ /* 0x000fc60000000a00 */
[----:B------:R-:W-:Y:S02]  /*b4e0*/  IMAD.IADD R13, R13, 0x1, R11 ;  /* 0x000000010d0d7824 */ /* 0x000fe400078e020b */
[----:B------:R-:W-:-:S04]  /*b4f0*/  IMAD.WIDE.U32 R12, R224, UR4, R12 ;  /* 0x00000004e00c7c25 */ /* 0x000fc8000f8e000c */
[----:B------:R-:W-:Y:S01]  /*b500*/  IMAD R13, R224, UR5, R13 ;  /* 0x00000005e00d7c24 */ /* 0x000fe2000f8e020d */
[----:B------:R-:W-:-:S04]  /*b510*/  LEA R11, P5, R12, UR6, 0x1 ;  /* 0x000000060c0b7c11 */ /* 0x000fc8000f8a08ff */
[----:B-1----:R-:W-:Y:S01]  /*b520*/  LEA.HI.X R32, R12, UR7, R13, 0x1, P5 ;  /* 0x000000070c207c11 */ /* 0x002fe2000a8f0c0d */
[----:B--2---:R0:W1:Y:S04]  /*b530*/  SHFL.IDX PT, R34, R11, RZ, 0x181f ;  /* 0x00181fff0b227589 */ /* 0x00406800000e0000 */
[----:B------:R0:W2:Y:S01]  /*b540*/  SHFL.IDX PT, R33, R32, RZ, 0x181f ;  /* 0x00181fff20217589 */ /* 0x0000a200000e0000 */
[----:B------:R-:W-:Y:S05]  /*b550*/  @!P4 BRA `(.L_x_2771) ;  /* 0x000000000054c947 */ /* 0x000fea0003800000 */
[----:B------:R-:W-:Y:S02]  /*b560*/  ULDC UR4, c[0x0][0x2f4] ;  /* 0x0000bd0000047ab9 */ /* 0x000fe40000000800 */
[----:B------:R-:W-:-:S13]  /*b570*/  ISETP.GE.AND P5, PT, R16, UR4, PT ;  /* 0x0000000410007c0c */ /* 0x000fda000bfa6270 */
        /* <DEDUP_REMOVED lines=19> */
.L_x_2771:
[----:B------:R-:W-:Y:S05]  /*b6b0*/  BSYNC B0 ;  /* 0x0000000000007941 */ /* 0x000fea0003800000 */
.L_x_2770:
[----:B--2---:R2:W4:Y:S01]  /*b6c0*/  SHFL.IDX PT, R33, R32, 0x1, 0x181f ;  /* 0x00381f0020217f89 */ /* 0x00452200000e0000 */
[----:B------:R-:W-:Y:S03]  /*b6d0*/  BSSY B0, `(.L_x_2772) ;  /* 0x0000018000007945 */ /* 0x000fe60003800000 */
[----:B-1----:R2:W1:Y:S01]  /*b6e0*/  SHFL.IDX PT, R34, R11, 0x1, 0x181f ;  /* 0x00381f000b227f89 */ /* 0x00246200000e0000 */
[----:B------:R-:W-:Y:S05]  /*b6f0*/  @!P0 BRA `(.L_x_2773) ;  /* 0x0000000000548947 */ /* 0x000fea0003800000 */
[----:B------:R-:W-:Y:S02]  /*b700*/  ULDC UR4, c[0x0][0x2f4] ;  /* 0x0000bd0000047ab9 */ /* 0x000fe40000000800 */
[----:B------:R-:W-:Y:S02]  /*b710*/  ISETP.GE.AND P5, PT, R16, UR4, PT ;  /* 0x0000000410007c0c */ /* 0x000fe4000bfa6270 */
[----:B------:R-:W-:-:S11]  /*b720*/  ISETP.GE.AND P4, PT, R214, UR4, PT ;  /* 0x00000004d6007c0c */ /* 0x000fd6000bf86270 */
[----:B---3--:R-:W3:Y:S01]  /*b730*/  @!P5 LDS.128 R12, [R84+0x1400] ;  /* 0x00140000540cd984 */ /* 0x008ee20000000c00 */
[----:B-1----:R-:W-:-:S04]  /*b740*/  @!P5 LEA R30, P0, R16, R34, 0x1 ;  /* 0x00000022101ed211 */ /* 0x002fc800078008ff */
[----:B----4-:R-:W-:Y:S02]  /*b750*/  @!P5 LEA.HI.X R31, R16, R33, R17, 0x1, P0 ;  /* 0x00000021101fd211 */ /* 0x010fe400000f0c11 */
[----:B------:R-:W-:-:S03]  /*b760*/  ISETP.GE.AND P0, PT, R19, UR4, PT ;  /* 0x0000000413007c0c */ /* 0x000fc6000bf06270 */
[----:B---3--:R1:W-:Y:S04]  /*b770*/  @!P5 ST.E.128 desc[UR60][R30.64], R12 ;  /* 0x0000000c1e00d985 */ /* 0x0083e8000c101d3c */
[----:B------:R-:W3:Y:S01]  /*b780*/  @!P4 LDS.128 R12, [R84+0x3c00] ;  /* 0x003c0000540cc984 */ /* 0x000ee20000000c00 */
[----:B-1----:R-:W-:-:S04]  /*b790*/  @!P4 LEA R30, P5, R212, R34, 0x1 ;  /* 0x00000022d41ec211 */ /* 0x002fc800078a08ff */
[----:B------:R-:W-:-:S05]  /*b7a0*/  @!P4 LEA.HI.X R31, R212, R33, R215, 0x1, P5 ;  /* 0x00000021d41fc211 */ /* 0x000fca00028f0cd7 */
[----:B---3--:R1:W-:Y:S01]  /*b7b0*/  @!P4 ST.E.128 desc[UR60][R30.64], R12 ;  /* 0x0000000c1e00c985 */ /* 0x0083e2000c101d3c */
[----:B------:R-:W-:-:S03]  /*b7c0*/  ISETP.GE.AND P4, PT, R22, UR4, PT ;  /* 0x0000000416007c0c */ /* 0x000fc6000bf86270 */
[----:B------:R-:W3:Y:S01]  /*b7d0*/  @!P0 LDS.128 R12, [R84+0x6400] ;  /* 0x00640000540c8984 */ /* 0x000ee20000000c00 */
[----:B-1----:R-:W-:-:S04]  /*b7e0*/  @!P0 LEA R30, P5, R19, R34, 0x1 ;  /* 0x00000022131e8211 */ /* 0x002fc800078a08ff */
[----:B------:R-:W-:-:S05]  /*b7f0*/  @!P0 LEA.HI.X R31, R19, R33, R219, 0x1, P5 ;  /* 0x00000021131f8211 */ /* 0x000fca00028f0cdb */
[----:B---3--:R1:W-:Y:S04]  /*b800*/  @!P0 ST.E.128 desc[UR60][R30.64], R12 ;  /* 0x0000000c1e008985 */ /* 0x0083e8000c101d3c */
[----:B------:R-:W3:Y:S01]  /*b810*/  @!P4 LDS.128 R12, [R84+0x8c00] ;  /* 0x008c0000540cc984 */ /* 0x000ee20000000c00 */
[----:B-1----:R-:W-:-:S04]  /*b820*/  @!P4 LEA R30, P0, R22, R34, 0x1 ;  /* 0x00000022161ec211 */ /* 0x002fc800078008ff */
[----:B------:R-:W-:-:S05]  /*b830*/  @!P4 LEA.HI.X R31, R22, R33, R218, 0x1, P0 ;  /* 0x00000021161fc211 */ /* 0x000fca00000f0cda */
[----:B---3--:R1:W-:Y:S04]  /*b840*/  @!P4 ST.E.128 desc[UR60][R30.64], R12 ;  /* 0x0000000c1e00c985 */ /* 0x0083e8000c101d3c */
.L_x_2773:
[----:B------:R-:W-:Y:S05]  /*b850*/  BSYNC B0 ;  /* 0x0000000000007941 */ /* 0x000fea0003800000 */
.L_x_2772:
[----:B------:R-:W-:Y:S01]  /*b860*/  ISETP.GE.AND P0, PT, R87, 0x41, PT ;  /* 0x000000415700780c */ /* 0x000fe20003f06270 */
[----:B0-2---:R-:W0:Y:S01]  /*b870*/  SHFL.IDX PT, R32, R32, 0x2, 0x181f ;  /* 0x00581f0020207f89 */ /* 0x005e2200000e0000 */
[----:B------:R-:W-:Y:S03]  /*b880*/  BSSY B0, `(.L_x_2774) ;  /* 0x0000018000007945 */ /* 0x000fe60003800000 */
[----:B------:R-:W2:Y:S08]  /*b890*/  SHFL.IDX PT, R11, R11, 0x2, 0x181f ;  /* 0x00581f000b0b7f89 */ /* 0x000eb000000e0000 */
[----:B------:R-:W-:Y:S05]  /*b8a0*/  @!P0 BRA `(.L_x_2775) ;  /* 0x0000000000548947 */ /* 0x000fea0003800000 */
[----:B------:R-:W-:Y:S02]  /*b8b0*/  ULDC UR4, c[0x0][0x2f4] ;  /* 0x0000bd0000047ab9 */ /* 0x000fe40000000800 */
[----:B------:R-:W-:Y:S02]  /*b8c0*/  ISETP.GE.AND P5, PT, R16, UR4, PT ;  /* 0x0000000410007c0c */ /* 0x000fe4000bfa6270 */
[----:B------:R-:W-:-:S11]  /*b8d0*/  ISETP.GE.AND P4, PT, R214, UR4, PT ;  /* 0x00000004d6007c0c */ /* 0x000fd6000bf86270 */
[----:B-1-3--:R-:W1:Y:S01]  /*b8e0*/  @!P5 LDS.128 R12, [R84+0x2400] ;  /* 0x00240000540cd984 */ /* 0x00ae620000000c00 */
[----:B--2---:R-:W-:-:S04]  /*b8f0*/  @!P5 LEA R30, P0, R16, R11, 0x1 ;  /* 0x0000000b101ed211 */ /* 0x004fc800078008ff */
[----:B0-----:R-:W-:Y:S02]  /*b900*/  @!P5 LEA.HI.X R31, R16, R32, R17, 0x1, P0 ;  /* 0x00000020101fd211 */ /* 0x001fe400000f0c11 */
[----:B------:R-:W-:-:S03]  /*b910*/  ISETP.GE.AND P0, PT, R19, UR4, PT ;  /* 0x0000000413007c0c */ /* 0x000fc6000bf06270 */
[----:B-1----:R0:W-:Y:S04]  /*b920*/  @!P5 ST.E.128 desc[UR60][R30.64], R12 ;  /* 0x0000000c1e00d985 */ /* 0x0021e8000c101d3c */
        /* <DEDUP_REMOVED lines=13> */
.L_x_2775:
[----:B------:R-:W-:Y:S05]  /*ba00*/  BSYNC B0 ;  /* 0x0000000000007941 */ /* 0x000fea0003800000 */
.L_x_2774:
[----:B------:R-:W-:Y:S01]  /*ba10*/  @!PT LDS RZ, [RZ] ;  /* 0x00000000fffff984 */ /* 0x000fe20000000800 */
[----:B------:R-:W-:Y:S01]  /*ba20*/  @!PT LDS RZ, [RZ] ;  /* 0x00000000fffff984 */ /* 0x000fe20000000800 */
[----:B------:R-:W-:Y:S01]  /*ba30*/  @!PT LDS RZ, [RZ] ;  /* 0x00000000fffff984 */ /* 0x000fe20000000800 */
[----:B------:R-:W-:Y:S01]  /*ba40*/  @!PT LDS RZ, [RZ] ;  /* 0x00000000fffff984 */ /* 0x000fe20000000800 */
[----:B------:R5:W-:Y:S06]  /*ba50*/  MEMBAR.ALL.CTA ;  /* 0x0000000000007992 */ /* 0x000bec0000008000 */
[----:B-----5:R-:W5:Y:S01]  /*ba60*/  FENCE.VIEW.ASYNC.S ;  /* 0x00000000000073c6 */ /* 0x020f620000000000 */
[----:B------:R-:W-:Y:S01]  /*ba70*/  @!P3 IADD3 R88, R88, 0x388c0, RZ ;  /* 0x000388c05858b810 */ /* 0x000fe20007ffe0ff */
[----:B------:R-:W-:Y:S01]  /*ba80*/  VIADD R213, R213, 0x1 ;  /* 0x00000001d5d57836 */ /* 0x000fe20000000000 */
[----:B-----5:R0:W-:Y:S01]  /*ba90*/  BAR.SYNC.DEFER_BLOCKING R157, 0x80 ;  /* 0x0002009d0000751d */ /* 0x0201e20000010000 */
[----:B------:R-:W-:-:S02]  /*baa0*/  ISETP.NE.AND P4, PT, R110, RZ, PT ;  /* 0x000000ff6e00720c */ /* 0x000fc40003f85270 */
[----:B------:R-:W-:Y:S02]  /*bab0*/  @!P3 PRMT R88, RZ, 0x654, R88 ;  /* 0x00000654ff58b816 */ /* 0x000fe40000000058 */
[----:B------:R-:W-:Y:S02]  /*bac0*/  PLOP3.LUT P0, PT, PT, PT, PT, 0x8, 0x0 ;  /* 0x000000000000781c */ /* 0x000fe40003f0e170 */
[----:B------:R2:W-:Y:S01]  /*bad0*/  @!P3 SYNCS.ARRIVE.TRANS64.RED.A1T0 RZ, [R88+URZ], RZ ;  /* 0x000000ff58ffb9a7 */ /* 0x0005e2000810043f */
[----:B------:R-:W-:-:S04]  /*bae0*/  ISETP.NE.AND P3, PT, R213, 0x2, PT ;  /* 0x00000002d500780c */ /* 0x000fc80003f65270 */
[----:B01-3--:R-:W-:Y:S02]  /*baf0*/  SEL R12, RZ, 0x1, P3 ;  /* 0x00000001ff0c7807 */ /* 0x00bfe40001800000 */
[----:B------:R-:W-:Y:S02]  /*bb00*/  SEL R213, R213, RZ, P3 ;  /* 0x000000ffd5d57207 */ /* 0x000fe40001800000 */
[----:B------:R-:W-:Y:S01]  /*bb10*/  LOP3.LUT R229, R229, R12, RZ, 0x3c, !PT ;  /* 0x0000000ce5e57212 */ /* 0x000fe200078e3cff */
[----:B--2---:R-:W-:Y:S06]  /*bb20*/  @P4 BRA `(.L_x_2776) ;  /* 0xffffff7400784947 */ /* 0x004fec000383ffff */
.L_x_2655:
[----:B------:R-:W2:Y:S01]  /*bb30*/  LDL R11, [R1+0x74] ;  /* 0x00007400010b7983 */ /* 0x000ea20000100800 */
[----:B------:R-:W1:Y:S01]  /*bb40*/  LDC R0, c[0x0][0x448] ;  /* 0x00011200ff007b82 */ /* 0x000e620000000800 */
[----:B------:R-:W-:Y:S01]  /*bb50*/  BSSY B0, `(.L_x_2777) ;  /* 0x0000011000007945 */ /* 0x000fe20003800000 */
[----:B------:R-:W-:Y:S02]  /*bb60*/  MOV R2, RZ ;  /* 0x000000ff00027202 */ /* 0x000fe40000000f00 */
[----:B-1----:R-:W-:-:S13]  /*bb70*/  ISETP.NE.AND P1, PT, R0, 0x1, PT ;  /* 0x000000010000780c */ /* 0x002fda0003f25270 */
[----:B------:R-:W1:Y:S08]  /*bb80*/  @P1 LDC R0, c[0x0][0x44c] ;  /* 0x00011300ff001b82 */ /* 0x000e700000000800 */
[----:B------:R-:W3:Y:S01]  /*bb90*/  @P1 LDC R5, c[0x0][0x450] ;  /* 0x00011400ff051b82 */ /* 0x000ee20000000800 */
[----:B--2---:R-:W-:-:S04]  /*bba0*/  VIADD R3, R11, 0x7f ;  /* 0x0000007f0b037836 */ /* 0x004fc80000000000 */
[----:B-1----:R-:W-:-:S05]  /*bbb0*/  @P1 IMAD.HI.U32 R0, R3, R0, RZ ;  /* 0x0000000003001227 */ /* 0x002fca00078e00ff */
[----:B---3--:R-:W-:-:S05]  /*bbc0*/  @P1 SHF.R.U32.HI R3, RZ, R5, R0 ;  /* 0x00000005ff031219 */ /* 0x008fca0000011600 */
[----:B------:R-:W-:-:S04]  /*bbd0*/  IMAD.IADD R3, R130, 0x1, R3 ;  /* 0x0000000182037824 */ /* 0x000fc800078e0203 */
[----:B------:R-:W-:-:S05]  /*bbe0*/  IMAD.HI R3, R3, 0x66666667, RZ ;  /* 0x6666666703037827 */ /* 0x000fca00078e02ff */
[----:B------:R-:W-:-:S04]  /*bbf0*/  SHF.R.U32.HI R0, RZ, 0x1f, R3 ;  /* 0x0000001fff007819 */ /* 0x000fc80000011603 */
[----:B------:R-:W-:-:S04]  /*bc00*/  LEA.HI.SX32 R0, R3, R0, 0x1b ;  /* 0x0000000003007211 */ /* 0x000fc800078fdaff */
[----:B------:R-:W-:-:S04]  /*bc10*/  VIMNMX R131, R131, R0, PT ;  /* 0x0000000083837248 */ /* 0x000fc80003fe0100 */
[----:B------:R-:W-:Y:S01]  /*bc20*/  ISETP.GE.AND P1, PT, R131, 0x1, PT ;  /* 0x000000018300780c */ /* 0x000fe20003f26270 */
[----:B------:R-:W-:-:S12]  /*bc30*/  @P0 BRA `(.L_x_2778) ;  /* 0x0000000000080947 */ /* 0x000fd80003800000 */
[----:B------:R-:W1:Y:S02]  /*bc40*/  FENCE.VIEW.ASYNC.G ;  /* 0x00000000000073c6 */ /* 0x000e640000000100 */
[----:B-1----:R-:W-:Y:S06]  /*bc50*/  BAR.ARV 0xc, 0x180 ;  /* 0x0306000000007b1d */ /* 0x002fec0000002000 */
.L_x_2778:
[----:B------:R-:W-:Y:S05]  /*bc60*/  BSYNC B0 ;  /* 0x0000000000007941 */ /* 0x000fea0003800000 */
.L_x_2777:
[----:B------:R-:W-:Y:S04]  /*bc70*/  BSSY B0, `(.L_x_2779) ;  /* 0x0000021000007945 */ /* 0x000fe80003800000 */
[----:B------:R-:W-:Y:S05]  /*bc80*/  @!P1 BRA `(.L_x_2780) ;  /* 0x00000000007c9947 */ /* 0x000fea0003800000 */
[----:B------:R-:W2:Y:S01]  /*bc90*/  LDL R0, [R1+0x90] ;  /* 0x0000900001007983 */ /* 0x000ea20000100800 */
[----:B------:R-:W-:Y:S01]  /*bca0*/  ULDC UR4, c[0x0][0x9f0] ;  /* 0x00027c0000047ab9 */ /* 0x000fe20000000800 */
[----:B--2---:R-:W-:-:S04]  /*bcb0*/  ISETP.NE.AND P0, PT, R0, RZ, PT ;  /* 0x000000ff0000720c */ /* 0x004fc80003f05270 */
[----:B------:R-:W-:-:S04]  /*bcc0*/  SEL R6, R0, UR4, P0 ;  /* 0x0000000400067c07 */ /* 0x000fc80008000000 */
[-C--:B------:R-:W-:Y:S02]  /*bcd0*/  IABS R5, R6.reuse ;  /* 0x0000000600057213 */ /* 0x080fe40000000000 */
[----:B------:R-:W-:Y:S02]  /*bce0*/  IADD3 R0, R6, -0x1, R131 ;  /* 0xffffffff06007810 */ /* 0x000fe40007ffe083 */
[----:B------:R-:W1:Y:S01]  /*bcf0*/  I2F.RP R4, R5 ;  /* 0x0000000500047306 */ /* 0x000e620000209400 */
[----:B------:R-:W-:-:S05]  /*bd00*/  IABS R9, R6 ;  /* 0x0000000600097213 */ /* 0x000fca0000000000 */
[----:B------:R-:W-:Y:S02]  /*bd10*/  IMAD.MOV R9, RZ, RZ, -R9 ;  /* 0x000000ffff097224 */ /* 0x000fe400078e0a09 */
[----:B-1----:R-:W1:Y:S02]  /*bd20*/  MUFU.RCP R4, R4 ;  /* 0x0000000400047308 */ /* 0x002e640000001000 */
[----:B-1----:R-:W-:Y:S01]  /*bd30*/  VIADD R2, R4, 0xffffffe ;  /* 0x0ffffffe04027836 */ /* 0x002fe20000000000 */
[----:B------:R-:W-:Y:S02]  /*bd40*/  IABS R4, R0 ;  /* 0x0000000000047213 */ /* 0x000fe40000000000 */
[----:B------:R-:W-:-:S03]  /*bd50*/  LOP3.LUT R0, R0, R6, RZ, 0x3c, !PT ;  /* 0x0000000600007212 */ /* 0x000fc600078e3cff */
[----:B------:R1:W2:Y:S01]  /*bd60*/  F2I.FTZ.U32.TRUNC.NTZ R3, R2 ;  /* 0x0000000200037305 */ /* 0x0002a2000021f000 */
[----:B------:R-:W-:Y:S02]  /*bd70*/  ISETP.GE.AND P2, PT, R0, RZ, PT ;  /* 0x000000ff0000720c */ /* 0x000fe40003f46270 */
[----:B-1----:R-:W-:Y:S01]  /*bd80*/  MOV R2, RZ ;  /* 0x000000ff00027202 */ /* 0x002fe20000000f00 */
[----:B--2---:R-:W-:-:S04]  /*bd90*/  IMAD.MOV R8, RZ, RZ, -R3 ;  /* 0x000000ffff087224 */ /* 0x004fc800078e0a03 */
[----:B------:R-:W-:-:S04]  /*bda0*/  IMAD R7, R8, R5, RZ ;  /* 0x0000000508077224 */ /* 0x000fc800078e02ff */
[----:B------:R-:W-:-:S04]  /*bdb0*/  IMAD.HI.U32 R3, R3, R7, R2 ;  /* 0x0000000703037227 */ /* 0x000fc800078e0002 */
[----:B------:R-:W-:Y:S02]  /*bdc0*/  IMAD.MOV.U32 R2, RZ, RZ, R9 ;  /* 0x000000ffff027224 */ /* 0x000fe400078e0009 */
        /* <DEDUP_REMOVED lines=8> */
[----:B------:R-:W-:-:S04]  /*be50*/  IMAD.MOV.U32 R2, RZ, RZ, R3 ;  /* 0x000000ffff027224 */ /* 0x000fc800078e0003 */
[----:B------:R-:W-:Y:S01]  /*be60*/  @!P2 IMAD.MOV R2, RZ, RZ, -R2 ;  /* 0x000000ffff02a224 */ /* 0x000fe200078e0a02 */
[----:B------:R-:W-:-:S07]  /*be70*/  @!P1 LOP3.LUT R2, RZ, R6, RZ, 0x33, !PT ;  /* 0x00000006ff029212 */ /* 0x000fce00078e33ff */
.L_x_2780:
[----:B------:R-:W-:Y:S05]  /*be80*/  BSYNC B0 ;  /* 0x0000000000007941 */ /* 0x000fea0003800000 */
.L_x_2779:
[----:B------:R-:W2:Y:S01]  /*be90*/  LDL R0, [R1+0xa4] ;  /* 0x0000a40001007983 */ /* 0x000ea20000100800 */
[----:B------:R-:W-:Y:S01]  /*bea0*/  PLOP3.LUT P0, PT, PT, PT, PT, 0x80, 0x0 ;  /* 0x000000000000781c */ /* 0x000fe20003f0f070 */
[----:B------:R-:W-:Y:S01]  /*beb0*/  IMAD.MOV.U32 R153, RZ, RZ, RZ ;  /* 0x000000ffff997224 */ /* 0x000fe200078e00ff */
[----:B------:R-:W-:Y:S02]  /*bec0*/  MOV R154, RZ ;  /* 0x000000ff009a7202 */ /* 0x000fe40000000f00 */
        /* <DEDUP_REMOVED lines=58> */
[----:B----4-:R-:W-:Y:S02]  /*c270*/  CS2R R32, SRZ ;  /* 0x0000000000207805 */ /* 0x010fe4000001ff00 */
        /* <DEDUP_REMOVED lines=9> */
[----:B-1----:R-:W-:Y:S05]  /*c310*/  @!P1 BRA `(.L_x_2781) ;  /* 0x000001a000509947 */ /* 0x002fea0003800000 */
[----:B------:R-:W2:Y:S02]  /*c320*/  LDL R0, [R1+0x128] ;  /* 0x0001280001007983 */ /* 0x000ea40000100800 */
[----:B--2---:R-:W-:Y:S02]  /*c330*/  R2UR UR4, R0 ;  /* 0x00000000000472ca */ /* 0x004fe400000e0000 */
[----:B------:R-:W1:Y:S11]  /*c340*/  S2R R0, SR_TID.X ;  /* 0x0000000000007919 */ /* 0x000e760000002100 */
[----:B------:R-:W-:-:S06]  /*c350*/  ULOP3.LUT UP0, URZ, UR4, 0x9f, URZ, 0xc0, !UPT ;  /* 0x0000009f043f7892 */ /* 0x000fcc000f80c03f */
[----:B------:R-:W-:Y:S01]  /*c360*/  PLOP3.LUT P0, PT, PT, PT, UP0, 0x80, 0x0 ;  /* 0x000000000000781c */ /* 0x000fe20003f0f008 */
[----:B-1----:R-:W-:-:S05]  /*c370*/  VIADD R0, R0, 0xffffff80 ;  /* 0xffffff8000007836 */ /* 0x002fca0000000000 */
[----:B------:R-:W-:-:S04]  /*c380*/  SHF.R.S32.HI R3, RZ, 0x1f, R0 ;  /* 0x0000001fff037819 */ /* 0x000fc80000011400 */
[----:B------:R-:W-:-:S04]  /*c390*/  LEA.HI R3, R3, R0, RZ, 0x7 ;  /* 0x0000000003037211 */ /* 0x000fc800078f38ff */
[----:B------:R-:W-:-:S06]  /*c3a0*/  SHF.R.S32.HI R0, RZ, 0x7, R3 ;  /* 0x00000007ff007819 */ /* 0x000fcc0000011403 */
[----:B------:R-:W1:Y:S02]  /*c3b0*/  SHFL.IDX PT, R0, R0, RZ, 0x1f ;  /* 0x00001fff00007589 */ /* 0x000e6400000e0000 */
[----:B-1----:R-:W-:-:S04]  /*c3c0*/  LEA.HI R3, R0, R0, RZ, 0x1 ;  /* 0x0000000000037211 */ /* 0x002fc800078f08ff */
[----:B------:R-:W-:-:S05]  /*c3d0*/  LOP3.LUT R3, R3, 0x1e, RZ, 0xc0, !PT ;  /* 0x0000001e03037812 */ /* 0x000fca00078ec0ff */
[----:B------:R-:W-:-:S05]  /*c3e0*/  IMAD.IADD R3, R0, 0x1, -R3 ;  /* 0x0000000100037824 */ /* 0x000fca00078e0a03 */
        /* <DEDUP_REMOVED lines=12> */
[----:B------:R-:W-:Y:S01]  /*c4b0*/  MOV R11, UR5 ;  /* 0x00000005000b7c02 */ /* 0x000fe20008000f00 */
[----:B------:R-:W-:Y:S02]  /*c4c0*/  IMAD.U32 R7, RZ, RZ, UR7 ;  /* 0x00000007ff077e24 */ /* 0x000fe4000f8e00ff */
[----:B0-----:R-:W-:-:S02]  /*c4d0*/  IMAD.U32 R10, RZ, RZ, UR4 ;  /* 0x00000004ff0a7e24 */ /* 0x001fc4000f8e00ff */
[----:B------:R-:W-:Y:S02]  /*c4e0*/  IMAD.MOV.U32 R8, RZ, RZ, 0x70 ;  /* 0x00000070ff087424 */ /* 0x000fe400078e00ff */
[----:B------:R-:W-:Y:S02]  /*c4f0*/  IMAD.MOV.U32 R12, RZ, RZ, 0x1 ;  /* 0x00000001ff0c7424 */ /* 0x000fe400078e00ff */
[----:B------:R-:W-:-:S07]  /*c500*/  IMAD.MOV.U32 R13, RZ, RZ, RZ ;  /* 0x000000ffff0d7224 */ /* 0x000fce00078e00ff */
[----:B------:R-:W-:-:S07]  /*c510*/  LEPC R20, `(.L_x_2782) ;  /* 0x000000001014794e */ /* 0x000fce0000000000 */
[----:B-1---5:R-:W-:Y:S05]  /*c520*/  CALL.ABS.NOINC R14 ;  /* 0x000000000e007343 */ /* 0x022fea0003c00000 */
.L_x_2782:
[----:B------:R-:W-:Y:S02]  /*c530*/  ULDC UR4, c[0x0][0x3f4] ;  /* 0x0000fd0000047ab9 */ /* 0x000fe40000000800 */
[----:B------:R-:W-:-:S13]  /*c540*/  ISETP.LT.AND P0, PT, RZ, UR4, PT ;  /* 0x00000004ff007c0c */ /* 0x000fda000bf01270 */
[----:B------:R-:W-:Y:S05]  /*c550*/  @P0 BRA `(.L_x_2783) ;  /* 0x0000000000400947 */ /* 0x000fea0003800000 */
[----:B------:R-:W2:Y:S02]  /*c560*/  LDL R20, [R1+0xa0] ;  /* 0x0000a00001147983 */ /* 0x000ea40000100800 */
[----:B--2---:R-:W-:-:S04]  /*c570*/  LEA.HI R0, R20, R20, RZ, 0x1 ;  /* 0x0000001414007211 */ /* 0x004fc800078f08ff */
[----:B------:R-:W-:-:S04]  /*c580*/  LOP3.LUT R0, R0, 0xfffffffe, RZ, 0xc0, !PT ;  /* 0xfffffffe00007812 */ /* 0x000fc800078ec0ff */
[----:B------:R-:W-:-:S04]  /*c590*/  IADD3 R0, R20, -R0, RZ ;  /* 0x8000000014007210 */ /* 0x000fc80007ffe0ff */
[----:B------:R-:W-:-:S04]  /*c5a0*/  SHF.L.U32 R0, R0, 0x1f, RZ ;  /* 0x0000001f00007819 */ /* 0x000fc800000006ff */
[----:B------:R1:W2:Y:S03]  /*c5b0*/  SYNCS.PHASECHK.TRANS64.TRYWAIT P0, [R23+URZ+0x38800], R0 ;  /* 0x03880000170075a7 */ /* 0x0002a6000800017f */
[----:B--2---:R-:W-:Y:S05]  /*c5c0*/  @!P0 NANOSLEEP.SYNCS 0x989680 ;  /* 0x009896800000895d */ /* 0x004fea0003900000 */
[----:B------:R-:W2:Y:S01]  /*c5d0*/  @!P0 SYNCS.PHASECHK.TRANS64 P0, [R23+URZ+0x38800], R0 ;  /* 0x03880000170085a7 */ /* 0x000ea2000800007f */
[----:B------:R-:W-:Y:S04]  /*c5e0*/  BSSY B0, `(.L_x_2784) ;  /* 0x0000006000007945 */ /* 0x000fe80003800000 */
[----:B--2---:R-:W-:Y:S05]  /*c5f0*/  @P0 BRA `(.L_x_2785) ;  /* 0x0000000000100947 */ /* 0x004fea0003800000 */
.L_x_2786:
[----:B--2---:R2:W3:Y:S02]  /*c600*/  SYNCS.PHASECHK.TRANS64.TRYWAIT P0, [R23+URZ+0x38800], R0 ;  /* 0x03880000170075a7 */ /* 0x0044e4000800017f */
[----:B---3--:R-:W-:Y:S05]  /*c610*/  @!P0 NANOSLEEP.SYNCS 0x989680 ;  /* 0x009896800000895d */ /* 0x008fea0003900000 */
[----:B------:R-:W3:Y:S02]  /*c620*/  @!P0 SYNCS.PHASECHK.TRANS64 P0, [R23+URZ+0x38800], R0 ;  /* 0x03880000170085a7 */ /* 0x000ee4000800007f */
[----:B---3--:R-:W-:Y:S05]  /*c630*/  @!P0 BRA `(.L_x_2786) ;  /* 0xfffffffc00f08947 */ /* 0x008fea000383ffff */
.L_x_2785:
[----:B------:R-:W-:Y:S05]  /*c640*/  BSYNC B0 ;  /* 0x0000000000007941 */ /* 0x000fea0003800000 */
.L_x_2784:
[----:B------:R-:W-:Y:S05]  /*c650*/  BRA `(.L_x_2787) ;  /* 0x0000009400b87947 */ /* 0x000fea0003800000 */
.L_x_2783:
[----:B------:R-:W2:Y:S01]  /*c660*/  LDL R0, [R1+0x128] ;  /* 0x0001280001007983 */ /* 0x000ea20000100800 */
[----:B------:R-:W-:Y:S01]  /*c670*/  ULDC.64 UR6, c[0x0][0x408] ;  /* 0x0001020000067ab9 */ /* 0x000fe20000000a00 */
[----:B--2---:R-:W-:Y:S02]  /*c680*/  R2UR UR4, R0 ;  /* 0x00000000000472ca */ /* 0x004fe400000e0000 */
[----:B-----5:R-:W-:-:S05]  /*c690*/  SHF.R.S32.HI R0, RZ, 0x1f, R152 ;  /* 0x0000001fff007819 */ /* 0x020fca0000011498 */
[----:B------:R-:W-:-:S04]  /*c6a0*/  IMAD R5, R0, UR6, RZ ;  /* 0x0000000600057c24 */ /* 0x000fc8000f8e02ff */
[----:B------:R-:W-:Y:S02]  /*c6b0*/  IMAD R5, R152, UR7, R5 ;  /* 0x0000000798057c24 */ /* 0x000fe4000f8e0205 */
[----:B------:R-:W-:-:S03]  /*c6c0*/  ULOP3.LUT UP0, URZ, UR4, 0x3ff, URZ, 0xc0, !UPT ;  /* 0x000003ff043f7892 */ /* 0x000fc6000f80c03f */
[----:B------:R-:W-:Y:S02]  /*c6d0*/  ULDC.64 UR4, c[0x0][0x3f8] ;  /* 0x0000fe0000047ab9 */ /* 0x000fe40000000a00 */
[----:B------:R-:W-:Y:S01]  /*c6e0*/  IMAD R3, R0, UR4, RZ ;  /* 0x0000000400037c24 */ /* 0x000fe2000f8e02ff */
[----:B------:R-:W-:Y:S01]  /*c6f0*/  PLOP3.LUT P0, PT, PT, PT, UP0, 0x80, 0x0 ;  /* 0x000000000000781c */ /* 0x000fe20003f0f008 */
[----:B------:R-:W-:-:S04]  /*c700*/  IMAD.WIDE.U32 R24, R152, UR4, RZ ;  /* 0x0000000498187c25 */ /* 0x000fc8000f8e00ff */
        /* <DEDUP_REMOVED lines=20> */
[----:B-1----:R-:W-:Y:S05]  /*c850*/  CALL.ABS.NOINC R14 ;  /* 0x000000000e007343 */ /* 0x002fea0003c00000 */
.L_x_2788:
[----:B------:R-:W2:Y:S01]  /*c860*/  LDL R21, [R1+0x74] ;  /* 0x0000740001157983 */ /* 0x000ea20000100800 */
[----:B------:R-:W-:-:S03]  /*c870*/  ULDC.U8 UR4, c[0x0][0x410] ;  /* 0x0001040000047ab9 */ /* 0x000fc60000000000 */
[----:B------:R-:W3:Y:S01]  /*c880*/  LDL R20, [R1+0x8c] ;  /* 0x00008c0001147983 */ /* 0x000ee20000100800 */
[----:B------:R-:W-:Y:S01]  /*c890*/  ISETP.NE.AND P0, PT, RZ, UR4, PT ;  /* 0x00000004ff007c0c */ /* 0x000fe2000bf05270 */
[----:B------:R-:W-:Y:S01]  /*c8a0*/  BSSY B0, `(.L_x_2789) ;  /* 0x0000941000007945 */ /* 0x000fe20003800000 */
[----:B--2---:R-:W-:-:S05]  /*c8b0*/  IADD3 R0, R225, R21, RZ ;  /* 0x00000015e1007210 */ /* 0x004fca0007ffe0ff */
[----:B---3--:R-:W-:-:S06]  /*c8c0*/  IMAD R3, R20, 0x20, R0 ;  /* 0x0000002014037824 */ /* 0x008fcc00078e0200 */
[----:B------:R-:W-:Y:S05]  /*c8d0*/  @!P0 BRA `(.L_x_2790) ;  /* 0x0000004800408947 */ /* 0x000fea0003800000 */
[----:B------:R-:W1:Y:S01]  /*c8e0*/  LDC R20, c[0x0][0x448] ;  /* 0x00011200ff147b82 */ /* 0x000e620000000800 */
[----:B------:R-:W-:Y:S01]  /*c8f0*/  ULDC.64 UR4, c[0x0][0x3f8] ;  /* 0x0000fe0000047ab9 */ /* 0x000fe20000000a00 */
[----:B------:R-:W-:Y:S01]  /*c900*/  ULDC.64 UR6, c[0x0][0x408] ;  /* 0x0001020000067ab9 */ /* 0x000fe20000000a00 */
[----:B------:R-:W-:Y:S02]  /*c910*/  IMAD.MOV.U32 R6, RZ, RZ, R24 ;  /* 0x000000ffff067224 */ /* 0x000fe400078e0018 */
[----:B------:R-:W-:Y:S01]  /*c920*/  IMAD.MOV.U32 R7, RZ, RZ, R73 ;  /* 0x000000ffff077224 */ /* 0x000fe200078e0049 */
[----:B-1----:R-:W-:-:S13]  /*c930*/  ISETP.NE.AND P0, PT, R20, 0x1, PT ;  /* 0x000000011400780c */ /* 0x002fda0003f05270 */
[----:B------:R-:W1:Y:S08]  /*c940*/  @P0 LDC R4, c[0x0][0x44c] ;  /* 0x00011300ff040b82 */ /* 0x000e700000000800 */
[----:B------:R-:W2:Y:S01]  /*c950*/  @P0 LDC R5, c[0x0][0x450] ;  /* 0x00011400ff050b82 */ /* 0x000ea20000000800 */
[----:B-1----:R-:W-:-:S05]  /*c960*/  @P0 IMAD.HI.U32 R4, R3, R4, RZ ;  /* 0x0000000403040227 */ /* 0x002fca00078e00ff */
[----:B--2---:R-:W-:Y:S01]  /*c970*/  @P0 SHF.R.U32.HI R3, RZ, R5, R4 ;  /* 0x00000005ff030219 */ /* 0x004fe20000011604 */
[----:B------:R-:W-:Y:S01]  /*c980*/  IMAD.MOV.U32 R5, RZ, RZ, R27 ;  /* 0x000000ffff057224 */ /* 0x000fe200078e001b */
[----:B------:R-:W-:Y:S02]  /*c990*/  MOV R4, R152 ;  /* 0x0000009800047202 */ /* 0x000fe40000000f00 */
[----:B------:R-:W-:Y:S01]  /*c9a0*/  SHF.R.S32.HI R8, RZ, 0x1f, R3 ;  /* 0x0000001fff087819 */ /* 0x000fe20000011403 */
[----:B------:R-:W-:-:S04]  /*c9b0*/  IMAD.WIDE.U32 R6, R3, UR4, R6 ;  /* 0x0000000403067c25 */ /* 0x000fc8000f8e0006 */
[C---:B0-----:R-:W-:Y:S02]  /*c9c0*/  IMAD R10, R8.reuse, UR4, RZ ;  /* 0x00000004080a7c24 */ /* 0x041fe4000f8e02ff */
        /* <DEDUP_REMOVED lines=18> */
.L_x_3107:
[----:B------:R-:W5:Y:S01]  /*caf0*/  LDL R3, [R1+0x6c] ;  /* 0x00006c0001037983 */ /* 0x000f620000100800 */
        /* <DEDUP_REMOVED lines=9> */
[----:B-----5:R-:W-:-:S05]  /*cb90*/  IMAD R3, R3, R20, RZ ;  /* 0x0000001403037224 */ /* 0x020fca00078e02ff */
[----:B------:R-:W-:-:S13]  /*cba0*/  ISETP.GE.AND P0, PT, R0, R3, PT ;  /* 0x000000030000720c */ /* 0x000fda0003f06270 */
[----:B------:R-:W-:Y:S05]  /*cbb0*/  @P0 BRA `(.L_x_2793) ;  /* 0x0000000000c00947 */ /* 0x000fea0003800000 */
[----:B------:R-:W3:Y:S01]  /*cbc0*/  LDL R11, [R1+0x134] ;  /* 0x00013400010b7983 */ /* 0x000ee20000100800 */
[----:B------:R-:W-:-:S03]  /*cbd0*/  ULDC UR4, c[0x0][0x3f4] ;  /* 0x0000fd0000047ab9 */ /* 0x000fc60000000800 */
[----:B------:R-:W3:Y:S04]  /*cbe0*/  LDL R10, [R1+0x130] ;  /* 0x00013000010a7983 */ /* 0x000ee80000100800 */
[----:B------:R-:W3:Y:S01]  /*cbf0*/  LDL R5, [R1+0x12c] ;  /* 0x00012c0001057983 */ /* 0x000ee20000100800 */
[----:B------:R-:W-:Y:S02]  /*cc00*/  ISETP.GE.AND P3, PT, R216, UR4, PT ;  /* 0x00000004d8007c0c */ /* 0x000fe4000bf66270 */
[----:B------:R-:W-:Y:S02]  /*cc10*/  CS2R R74, SRZ ;  /* 0x00000000004a7805 */ /* 0x000fe4000001ff00 */
[----:B------:R-:W-:Y:S02]  /*cc20*/  ISETP.GE.AND P2, PT, R221, UR4, PT ;  /* 0x00000004dd007c0c */ /* 0x000fe4000bf46270 */
[----:B------:R-:W-:-:S02]  /*cc30*/  CS2R R76, SRZ ;  /* 0x00000000004c7805 */ /* 0x000fc4000001ff00 */
[----:B------:R-:W-:Y:S02]  /*cc40*/  ISETP.GE.AND P1, PT, R222, UR4, PT ;  /* 0x00000004de007c0c */ /* 0x000fe4000bf26270 */
[----:B------:R-:W-:-:S03]  /*cc50*/  ISETP.GE.AND P0, PT, R223, UR4, PT ;  /* 0x00000004df007c0c */ /* 0x000fc6000bf06270 */
[----:B------:R-:W-:-:S04]  /*cc60*/  @!P3 SHF.L.U32 R21, R216, 0x1, RZ ;  /* 0x00000001d815b819 */ /* 0x000fc800000006ff */
[----:B------:R-:W-:Y:S01]  /*cc70*/  @!P2 IMAD.SHL.U32 R13, R221, 0x2, RZ ;  /* 0x00000002dd0da824 */ /* 0x000fe200078e00ff */
[----:B------:R-:W-:Y:S02]  /*cc80*/  @!P3 SHF.L.U64.HI R4, R216, 0x1, R217 ;  /* 0x00000001d804b819 */ /* 0x000fe400000102d9 */
[-C--:B--2---:R-:W-:Y:S02]  /*cc90*/  @!P3 IADD3 R24, P5, R6, R21.reuse, RZ ;  /* 0x000000150618b210 */ /* 0x084fe40007fbe0ff */
[----:B----4-:R-:W-:Y:S02]  /*cca0*/  @!P3 IADD3 R20, P4, R8, R21, RZ ;  /* 0x000000150814b210 */ /* 0x010fe40007f9e0ff */
[-C--:B------:R-:W-:Y:S02]  /*ccb0*/  @!P2 IADD3 R14, P6, R6, R13.reuse, RZ ;  /* 0x0000000d060ea210 */ /* 0x080fe40007fde0ff */
[----:B-1----:R-:W-:Y:S01]  /*ccc0*/  @!P3 IADD3.X R25, R7, R4, RZ, P5, !PT ;  /* 0x000000040719b210 */ /* 0x002fe20002ffe4ff */
[----:B---3--:R-:W-:Y:S01]  /*ccd0*/  @!P3 IMAD.X R21, R9, 0x1, R4, P4 ;  /* 0x000000010915b824 */ /* 0x008fe200020e0604 */
[----:B------:R-:W-:-:S02]  /*cce0*/  @!P2 IADD3 R12, P5, R8, R13, RZ ;  /* 0x0000000d080ca210 */ /* 0x000fc40007fbe0ff */
[----:B------:R-:W-:Y:S02]  /*ccf0*/  CS2R R70, SRZ ;  /* 0x0000000000467805 */ /* 0x000fe4000001ff00 */
[----:B------:R-:W-:Y:S02]  /*cd00*/  CS2R R72, SRZ ;  /* 0x0000000000487805 */ /* 0x000fe4000001ff00 */
[----:B------:R-:W-:Y:S02]  /*cd10*/  CS2R R66, SRZ ;  /* 0x0000000000427805 */ /* 0x000fe4000001ff00 */
[----:B------:R-:W-:Y:S02]  /*cd20*/  CS2R R68, SRZ ;  /* 0x0000000000447805 */ /* 0x000fe4000001ff00 */
[----:B------:R-:W-:Y:S02]  /*cd30*/  CS2R R62, SRZ ;  /* 0x00000000003e7805 */ /* 0x000fe4000001ff00 */
[----:B------:R-:W-:Y:S01]  /*cd40*/  CS2R R64, SRZ ;  /* 0x0000000000407805 */ /* 0x000fe2000001ff00 */
[----:B------:R1:W5:Y:S04]  /*cd50*/  @!P3 LD.E.64 R74, desc[UR60][R24.64] ;  /* 0x0000003c184ab980 */ /* 0x000368000c101b00 */
[----:B------:R1:W5:Y:S01]  /*cd60*/  @!P3 LD.E.64 R76, desc[UR60][R20.64] ;  /* 0x0000003c144cb980 */ /* 0x000362000c101b00 */
[----:B------:R-:W-:Y:S01]  /*cd70*/  @!P2 SHF.L.U64.HI R34, R221, 0x1, R11 ;  /* 0x00000001dd22a819 */ /* 0x000fe2000001020b */
[C---:B------:R-:W-:Y:S01]  /*cd80*/  @!P1 IMAD.SHL.U32 R11, R222.reuse, 0x2, RZ ;  /* 0x00000002de0b9824 */ /* 0x040fe200078e00ff */
[----:B------:R-:W-:-:S03]  /*cd90*/  @!P1 SHF.L.U64.HI R28, R222, 0x1, R10 ;  /* 0x00000001de1c9819 */ /* 0x000fc6000001020a */
[--C-:B------:R-:W-:Y:S01]  /*cda0*/  @!P2 IMAD.X R15, R7, 0x1, R34.reuse, P6 ;  /* 0x00000001070fa824 */ /* 0x100fe200030e0622 */
[-C--:B------:R-:W-:Y:S01]  /*cdb0*/  @!P1 IADD3 R10, P4, R6, R11.reuse, RZ ;  /* 0x0000000b060a9210 */ /* 0x080fe20007f9e0ff */
[----:B------:R-:W-:Y:S01]  /*cdc0*/  @!P2 IMAD.X R13, R9, 0x1, R34, P5 ;  /* 0x00000001090da824 */ /* 0x000fe200028e0622 */
[C---:B------:R-:W-:Y:S01]  /*cdd0*/  @!P0 SHF.L.U64.HI R26, R223.reuse, 0x1, R5 ;  /* 0x00000001df1a8819 */ /* 0x040fe20000010205 */
[----:B------:R-:W-:Y:S01]  /*cde0*/  @!P0 IMAD.SHL.U32 R5, R223, 0x2, RZ ;  /* 0x00000002df058824 */ /* 0x000fe200078e00ff */
[----:B------:R-:W-:Y:S01]  /*cdf0*/  @!P1 IADD3 R4, P6, R8, R11, RZ ;  /* 0x0000000b08049210 */ /* 0x000fe20007fde0ff */
[----:B------:R1:W5:Y:S01]  /*ce00*/  @!P2 LD.E.64 R70, desc[UR60][R14.64] ;  /* 0x0000003c0e46a980 */ /* 0x000362000c101b00 */
[----:B------:R-:W-:Y:S02]  /*ce10*/  @!P1 IADD3.X R11, R7, R28, RZ, P4, !PT ;  /* 0x0000001c070b9210 */ /* 0x000fe400027fe4ff */
[-C--:B------:R-:W-:Y:S01]  /*ce20*/  @!P0 IADD3 R6, P5, R6, R5.reuse, RZ ;  /* 0x0000000506068210 */ /* 0x080fe20007fbe0ff */
[----:B------:R1:W5:Y:S01]  /*ce30*/  @!P2 LD.E.64 R72, desc[UR60][R12.64] ;  /* 0x0000003c0c48a980 */ /* 0x000362000c101b00 */
[----:B------:R-:W-:Y:S01]  /*ce40*/  @!P0 IADD3 R8, P4, R8, R5, RZ ;  /* 0x0000000508088210 */ /* 0x000fe20007f9e0ff */
[----:B------:R-:W-:-:S02]  /*ce50*/  @!P1 IMAD.X R5, R9, 0x1, R28, P6 ;  /* 0x0000000109059824 */ /* 0x000fc400030e061c */
[--C-:B------:R-:W-:Y:S01]  /*ce60*/  @!P0 IMAD.X R7, R7, 0x1, R26.reuse, P5 ;  /* 0x0000000107078824 */ /* 0x100fe200028e061a */
[----:B------:R1:W5:Y:S01]  /*ce70*/  @!P1 LD.E.64 R66, desc[UR60][R10.64] ;  /* 0x0000003c0a429980 */ /* 0x000362000c101b00 */
[----:B------:R-:W-:-:S03]  /*ce80*/  @!P0 IMAD.X R9, R9, 0x1, R26, P4 ;  /* 0x0000000109098824 */ /* 0x000fc600020e061a */
[----:B------:R1:W5:Y:S04]  /*ce90*/  @!P1 LD.E.64 R68, desc[UR60][R4.64] ;  /* 0x0000003c04449980 */ /* 0x000368000c101b00 */
[----:B------:R1:W5:Y:S04]  /*cea0*/  @!P0 LD.E.64 R62, desc[UR60][R6.64] ;  /* 0x0000003c063e8980 */ /* 0x000368000c101b00 */
[----:B------:R1:W5:Y:S02]  /*ceb0*/  @!P0 LD.E.64 R64, desc[UR60][R8.64] ;  /* 0x0000003c08408980 */ /* 0x000364000c101b00 */
.L_x_2793:
[----:B------:R-:W-:Y:S05]  /*cec0*/  BSYNC B1 ;  /* 0x0000000000017941 */ /* 0x000fea0003800000 */
.L_x_2792:
[----:B-1---5:R-:W-:Y:S01]  /*ced0*/  IMAD.MOV.U32 R5, RZ, RZ, R63 ;  /* 0x000000ffff057224 */ /* 0x022fe200078e003f */
[----:B------:R-:W-:Y:S01]  /*cee0*/  MOV R4, R62 ;  /* 0x0000003e00047202 */ /* 0x000fe20000000f00 */
[----:B--2---:R-:W-:Y:S01]  /*cef0*/  IMAD.MOV.U32 R6, RZ, RZ, R66 ;  /* 0x000000ffff067224 */ /* 0x004fe200078e0042 */
[----:B------:R-:W-:Y:S01]  /*cf00*/  UMOV UR4, 0xffffffff ;  /* 0xffffffff00047882 */ /* 0x000fe20000000000 */
[----:B------:R-:W-:Y:S01]  /*cf10*/  IMAD.MOV.U32 R7, RZ, RZ, R67 ;  /* 0x000000ffff077224 */ /* 0x000fe200078e0043 */
[----:B------:R-:W-:Y:S01]  /*cf20*/  PRMT R105, R5, 0x7610, R105 ;  /* 0x0000761005697816 */ /* 0x000fe20000000069 */
[----:B------:R-:W-:Y:S01]  /*cf30*/  IMAD.MOV.U32 R5, RZ, RZ, R71 ;  /* 0x000000ffff057224 */ /* 0x000fe200078e0047 */
[----:B------:R-:W-:Y:S01]  /*cf40*/  PRMT R109, R109, 0x5410, R6 ;  /* 0x000054106d6d7816 */ /* 0x000fe20000000006 */
[----:B------:R-:W-:Y:S01]  /*cf50*/  IMAD.MOV.U32 R6, RZ, RZ, R74 ;  /* 0x000000ffff067224 */ /* 0x000fe200078e004a */
[----:B------:R-:W-:Y:S01]  /*cf60*/  PRMT R108, R108, 0x5410, R7 ;  /* 0x000054106c6c7816 */ /* 0x000fe20000000007 */
[----:B------:R-:W-:Y:S01]  /*cf70*/  IMAD.MOV.U32 R7, RZ, RZ, R75 ;  /* 0x000000ffff077224 */ /* 0x000fe200078e004b */
[----:B------:R-:W-:-:S02]  /*cf80*/  PRMT R106, R4, 0x7610, R106 ;  /* 0x00007610046a7816 */ /* 0x000fc4000000006a */
[----:B------:R-:W-:Y:S02]  /*cf90*/  CS2R R46, SRZ ;  /* 0x00000000002e7805 */ /* 0x000fe4000001ff00 */
        /* <DEDUP_REMOVED lines=16> */
[----:B------:R-:W-:-:S02]  /*d0a0*/  PRMT R110, R5, 0x7610, R110 ;  /* 0x00007610056e7816 */ /* 0x000fc4000000006e */
[----:B------:R-:W-:Y:S02]  /*d0b0*/  PRMT R111, R4, 0x7610, R111 ;  /* 0x00007610046f7816 */ /* 0x000fe4000000006f */
[----:B------:R-:W-:Y:S01]  /*d0c0*/  PRMT R112, R6, 0x5410, R7 ;  /* 0x0000541006707816 */ /* 0x000fe20000000007 */
[----:B------:R-:W-:Y:S06]  /*d0d0*/  BRA.DIV UR4, `(.L_x_2794) ;  /* 0x0000026a048c7947 */ /* 0x000fec000b800000 */
[----:B------:R1:W2:Y:S04]  /*d0e0*/  SHFL.IDX PT, R7, R33, 0x1, 0x181f ;  /* 0x00381f0021077f89 */ /* 0x0002a800000e0000 */
[----:B------:R1:W0:Y:S04]  /*d0f0*/  SHFL.IDX PT, R6, R32, 0x1, 0x181f ;  /* 0x00381f0020067f89 */ /* 0x00022800000e0000 */
[----:B---3--:R1:W3:Y:S04]  /*d100*/  SHFL.IDX PT, R9, R31, 0x1, 0x181f ;  /* 0x00381f001f097f89 */ /* 0x0082e800000e0000 */
[----:B----4-:R1:W4:Y:S02]  /*d110*/  SHFL.IDX PT, R8, R30, 0x1, 0x181f ;  /* 0x00381f001e087f89 */ /* 0x01032400000e0000 */
.L_x_3113:
        /* <DEDUP_REMOVED lines=9> */
[----:B------:R-:W-:-:S03]  /*d1b0*/  CS2R R60, SRZ ;  /* 0x00000000003c7805 */ /* 0x000fc6000001ff00 */
[----:B------:R-:W-:Y:S05]  /*d1c0*/  @P0 BRA `(.L_x_2796) ;  /* 0x0000000000c00947 */ /* 0x000fea0003800000 */
[----:B------:R-:W3:Y:S01]  /*d1d0*/  LDL R5, [R1+0x130] ;  /* 0x0001300001057983 */ /* 0x000ee20000100800 */
[----:B------:R-:W-:-:S03]  /*d1e0*/  ULDC UR4, c[0x0][0x3f4] ;  /* 0x0000fd0000047ab9 */ /* 0x000fc60000000800 */
[----:B------:R-:W3:Y:S04]  /*d1f0*/  LDL R11, [R1+0x134] ;  /* 0x00013400010b7983 */ /* 0x000ee80000100800 */
[----:B------:R-:W3:Y:S01]  /*d200*/  LDL R10, [R1+0x12c] ;  /* 0x00012c00010a7983 */ /* 0x000ee20000100800 */
[----:B------:R-:W-:Y:S02]  /*d210*/  ISETP.GE.AND P3, PT, R216, UR4, PT ;  /* 0x00000004d8007c0c */ /* 0x000fe4000bf66270 */
[----:B------:R-:W-:Y:S02]  /*d220*/  ISETP.GE.AND P2, PT, R221, UR4, PT ;  /* 0x00000004dd007c0c */ /* 0x000fe4000bf46270 */
[----:B------:R-:W-:Y:S02]  /*d230*/  ISETP.GE.AND P1, PT, R222, UR4, PT ;  /* 0x00000004de007c0c */ /* 0x000fe4000bf26270 */
[----:B------:R-:W-:-:S07]  /*d240*/  ISETP.GE.AND P0, PT, R223, UR4, PT ;  /* 0x00000004df007c0c */ /* 0x000fce000bf06270 */
[C---:B------:R-:W-:Y:S01]  /*d250*/  @!P3 IMAD.SHL.U32 R21, R216.reuse, 0x2, RZ ;  /* 0x00000002d815b824 */ /* 0x040fe200078e00ff */
[----:B------:R-:W-:Y:S01]  /*d260*/  @!P3 SHF.L.U64.HI R4, R216, 0x1, R217 ;  /* 0x00000001d804b819 */ /* 0x000fe200000102d9 */
[----:B------:R-:W-:-:S03]  /*d270*/  @!P2 IMAD.SHL.U32 R13, R221, 0x2, RZ ;  /* 0x00000002dd0da824 */ /* 0x000fc600078e00ff */
[-C--:B0-----:R-:W-:Y:S02]  /*d280*/  @!P3 IADD3 R24, P5, R6, R21.reuse, RZ ;  /* 0x000000150618b210 */ /* 0x081fe40007fbe0ff */
[----:B----4-:R-:W-:Y:S02]  /*d290*/  @!P3 IADD3 R20, P4, R8, R21, RZ ;  /* 0x000000150814b210 */ /* 0x010fe40007f9e0ff */
[-C--:B------:R-:W-:Y:S01]  /*d2a0*/  @!P2 IADD3 R14, P6, R6, R13.reuse, RZ ;  /* 0x0000000d060ea210 */ /* 0x080fe20007fde0ff */
[--C-:B--2---:R-:W-:Y:S01]  /*d2b0*/  @!P3 IMAD.X R25, R7, 0x1, R4.reuse, P5 ;  /* 0x000000010719b824 */ /* 0x104fe200028e0604 */
[----:B------:R-:W-:Y:S01]  /*d2c0*/  @!P2 IADD3 R12, P5, R8, R13, RZ ;  /* 0x0000000d080ca210 */ /* 0x000fe20007fbe0ff */
[----:B---3--:R-:W-:Y:S01]  /*d2d0*/  @!P3 IMAD.X R21, R9, 0x1, R4, P4 ;  /* 0x000000010915b824 */ /* 0x008fe200020e0604 */
[----:B------:R-:W-:Y:S02]  /*d2e0*/  @!P0 SHF.L.U32 R27, R223, 0x1, RZ ;  /* 0x00000001df1b8819 */ /* 0x000fe400000006ff */
        /* <DEDUP_REMOVED lines=8> */
[----:B------:R0:W5:Y:S04]  /*d370*/  @!P3 LD.E.64 R58, desc[UR60][R24.64] ;  /* 0x0000003c183ab980 */ /* 0x000168000c101b00 */
[----:B------:R0:W5:Y:S01]  /*d380*/  @!P3 LD.E.64 R60, desc[UR60][R20.64] ;  /* 0x0000003c143cb980 */ /* 0x000162000c101b00 */
[C---:B------:R-:W-:Y:S01]  /*d390*/  @!P1 SHF.L.U64.HI R28, R222.reuse, 0x1, R5 ;  /* 0x00000001de1c9819 */ /* 0x040fe20000010205 */
[----:B------:R-:W-:Y:S01]  /*d3a0*/  @!P1 IMAD.SHL.U32 R5, R222, 0x2, RZ ;  /* 0x00000002de059824 */ /* 0x000fe200078e00ff */
[----:B------:R-:W-:Y:S02]  /*d3b0*/  @!P2 SHF.L.U64.HI R26, R221, 0x1, R11 ;  /* 0x00000001dd1aa819 */ /* 0x000fe4000001020b */
[----:B------:R-:W-:-:S02]  /*d3c0*/  @!P0 SHF.L.U64.HI R34, R223, 0x1, R10 ;  /* 0x00000001df228819 */ /* 0x000fc4000001020a */
[-C--:B------:R-:W-:Y:S01]  /*d3d0*/  @!P1 IADD3 R10, P4, R6, R5.reuse, RZ ;  /* 0x00000005060a9210 */ /* 0x080fe20007f9e0ff */
[----:B------:R-:W-:Y:S01]  /*d3e0*/  @!P2 IMAD.X R15, R7, 0x1, R26, P6 ;  /* 0x00000001070fa824 */ /* 0x000fe200030e061a */
[----:B------:R-:W-:Y:S02]  /*d3f0*/  @!P1 IADD3 R4, P6, R8, R5, RZ ;  /* 0x0000000508049210 */ /* 0x000fe40007fde0ff */
[----:B------:R-:W-:Y:S01]  /*d400*/  @!P2 IADD3.X R13, R9, R26, RZ, P5, !PT ;  /* 0x0000001a090da210 */ /* 0x000fe20002ffe4ff */
[--C-:B------:R-:W-:Y:S01]  /*d410*/  @!P1 IMAD.X R11, R7, 0x1, R28.reuse, P4 ;  /* 0x00000001070b9824 */ /* 0x100fe200020e061c */
[-C--:B------:R-:W-:Y:S01]  /*d420*/  @!P0 IADD3 R6, P5, R6, R27.reuse, RZ ;  /* 0x0000001b06068210 */ /* 0x080fe20007fbe0ff */
[----:B------:R0:W5:Y:S01]  /*d430*/  @!P2 LD.E.64 R54, desc[UR60][R14.64] ;  /* 0x0000003c0e36a980 */ /* 0x000162000c101b00 */
[----:B------:R-:W-:Y:S01]  /*d440*/  @!P0 IADD3 R8, P4, R8, R27, RZ ;  /* 0x0000001b08088210 */ /* 0x000fe20007f9e0ff */
[----:B------:R-:W-:Y:S02]  /*d450*/  @!P1 IMAD.X R5, R9, 0x1, R28, P6 ;  /* 0x0000000109059824 */ /* 0x000fe400030e061c */
[----:B------:R-:W-:Y:S01]  /*d460*/  @!P0 IMAD.X R7, R7, 0x1, R34, P5 ;  /* 0x0000000107078824 */ /* 0x000fe200028e0622 */
[----:B------:R-:W-:Y:S01]  /*d470*/  @!P0 IADD3.X R9, R9, R34, RZ, P4, !PT ;  /* 0x0000002209098210 */ /* 0x000fe200027fe4ff */
[----:B------:R0:W5:Y:S04]  /*d480*/  @!P2 LD.E.64 R56, desc[UR60][R12.64] ;  /* 0x0000003c0c38a980 */ /* 0x000168000c101b00 */
[----:B------:R0:W5:Y:S04]  /*d490*/  @!P1 LD.E.64 R50, desc[UR60][R10.64] ;  /* 0x0000003c0a329980 */ /* 0x000168000c101b00 */
[----:B------:R0:W5:Y:S04]  /*d4a0*/  @!P1 LD.E.64 R52, desc[UR60][R4.64] ;  /* 0x0000003c04349980 */ /* 0x000168000c101b00 */
[----:B------:R0:W5:Y:S04]  /*d4b0*/  @!P0 LD.E.64 R46, desc[UR60][R6.64] ;  /* 0x0000003c062e8980 */ /* 0x000168000c101b00 */
[----:B------:R0:W5:Y:S02]  /*d4c0*/  @!P0 LD.E.64 R48, desc[UR60][R8.64] ;  /* 0x0000003c08308980 */ /* 0x000164000c101b00 */
.L_x_2796:
[----:B------:R-:W-:Y:S05]  /*d4d0*/  BSYNC B1 ;  /* 0x0000000000017941 */ /* 0x000fea0003800000 */
.L_x_2795:
[----:B0----5:R-:W-:Y:S01]  /*d4e0*/  IMAD.MOV.U32 R4, RZ, RZ, R46 ;  /* 0x000000ffff047224 */ /* 0x021fe200078e002e */
[----:B--2---:R-:W-:Y:S01]  /*d4f0*/  MOV R7, R51 ;  /* 0x0000003300077202 */ /* 0x004fe20000000f00 */
[----:B------:R-:W-:Y:S01]  /*d500*/  IMAD.MOV.U32 R5, RZ, RZ, R47 ;  /* 0x000000ffff057224 */ /* 0x000fe200078e002f */
[----:B------:R-:W-:Y:S01]  /*d510*/  UMOV UR4, 0xffffffff ;  /* 0xffffffff00047882 */ /* 0x000fe20000000000 */
[----:B------:R-:W-:Y:S01]  /*d520*/  IMAD.MOV.U32 R6, RZ, RZ, R50 ;  /* 0x000000ffff067224 */ /* 0x000fe200078e0032 */
[----:B------:R-:W-:Y:S02]  /*d530*/  PRMT R97, R7, 0x7610, R97 ;  /* 0x0000761007617816 */ /* 0x000fe40000000061 */
        /* <DEDUP_REMOVED lines=16> */
[----:B------:R-:W-:Y:S01]  /*d640*/  PRMT R98, R7, 0x7610, R98 ;  /* 0x0000761007627816 */ /* 0x000fe20000000062 */
[----:B------:R-:W-:Y:S01]  /*d650*/  IMAD.MOV.U32 R6, RZ, RZ, R60 ;  /* 0x000000ffff067224 */ /* 0x000fe200078e003c */
[----:B------:R-:W-:Y:S02]  /*d660*/  MOV R7, R61 ;  /* 0x0000003d00077202 */ /* 0x000fe40000000f00 */
[----:B------:R-:W-:Y:S02]  /*d670*/  PRMT R102, R4, 0x5410, R5 ;  /* 0x0000541004667816 */ /* 0x000fe40000000005 */
[----:B------:R-:W-:Y:S01]  /*d680*/  PRMT R104, R6, 0x5410, R7 ;  /* 0x0000541006687816 */ /* 0x000fe20000000007 */
[----:B------:R-:W-:Y:S06]  /*d690*/  BRA.DIV UR4, `(.L_x_2797) ;  /* 0x0000026604907947 */ /* 0x000fec000b800000 */
[----:B------:R0:W2:Y:S04]  /*d6a0*/  SHFL.IDX PT, R7, R33, 0x2, 0x181f ;  /* 0x00581f0021077f89 */ /* 0x0000a800000e0000 */
[----:B------:R0:W0:Y:S04]  /*d6b0*/  SHFL.IDX PT, R6, R32, 0x2, 0x181f ;  /* 0x00581f0020067f89 */ /* 0x00002800000e0000 */
[----:B---3--:R3:W0:Y:S04]  /*d6c0*/  SHFL.IDX PT, R9, R31, 0x2, 0x181f ;  /* 0x00581f001f097f89 */ /* 0x00862800000e0000 */
[----:B----4-:R3:W4:Y:S02]  /*d6d0*/  SHFL.IDX PT, R8, R30, 0x2, 0x181f ;  /* 0x00581f001e087f89 */ /* 0x01072400000e0000 */
.L_x_3119:
        /* <DEDUP_REMOVED lines=22> */
[C---:B------:R-:W-:Y:S01]  /*d840*/  @!P3 IMAD.SHL.U32 R21, R216.reuse, 0x2, RZ ;  /* 0x00000002d815b824 */ /* 0x040fe200078e00ff */
[----:B------:R-:W-:-:S03]  /*d850*/  @!P3 SHF.L.U64.HI R10, R216, 0x1, R217 ;  /* 0x00000001d80ab819 */ /* 0x000fc600000102d9 */
[----:B------:R-:W-:-:S04]  /*d860*/  @!P2 IMAD.SHL.U32 R12, R221, 0x2, RZ ;  /* 0x00000002dd0ca824 */ /* 0x000fc800078e00ff */
[----:B------:R-:W-:Y:S02]  /*d870*/  @!P1 SHF.L.U32 R4, R222, 0x1, RZ ;  /* 0x00000001de049819 */ /* 0x000fe400000006ff */
[-C--:B0-----:R-:W-:Y:S01]  /*d880*/  @!P3 IADD3 R24, P5, R6, R21.reuse, RZ ;  /* 0x000000150618b210 */ /* 0x081fe20007fbe0ff */
[----:B------:R-:W-:Y:S01]  /*d890*/  @!P0 IMAD.SHL.U32 R27, R223, 0x2, RZ ;  /* 0x00000002df1b8824 */ /* 0x000fe200078e00ff */
[----:B----4-:R-:W-:Y:S02]  /*d8a0*/  @!P3 IADD3 R20, P4, R8, R21, RZ ;  /* 0x000000150814b210 */ /* 0x010fe40007f9e0ff */
[-C--:B------:R-:W-:Y:S01]  /*d8b0*/  @!P2 IADD3 R14, P6, R6, R12.reuse, RZ ;  /* 0x0000000c060ea210 */ /* 0x080fe20007fde0ff */
[--C-:B--2---:R-:W-:Y:S01]  /*d8c0*/  @!P3 IMAD.X R25, R7, 0x1, R10.reuse, P5 ;  /* 0x000000010719b824 */ /* 0x104fe200028e060a */
[----:B------:R-:W-:Y:S01]  /*d8d0*/  @!P2 IADD3 R12, P5, R8, R12, RZ ;  /* 0x0000000c080ca210 */ /* 0x000fe20007fbe0ff */
[----:B------:R-:W-:Y:S01]  /*d8e0*/  @!P3 IMAD.X R21, R9, 0x1, R10, P4 ;  /* 0x000000010915b824 */ /* 0x000fe200020e060a */
[----:B------:R-:W-:-:S02]  /*d8f0*/  @!P1 IADD3 R10, P4, R6, R4, RZ ;  /* 0x00000004060a9210 */ /* 0x000fc40007f9e0ff */
[----:B------:R-:W-:Y:S02]  /*d900*/  CS2R R38, SRZ ;  /* 0x0000000000267805 */ /* 0x000fe4000001ff00 */
[----:B------:R-:W-:Y:S02]  /*d910*/  CS2R R40, SRZ ;  /* 0x0000000000287805 */ /* 0x000fe4000001ff00 */
[----:B------:R-:W-:Y:S02]  /*d920*/  CS2R R34, SRZ ;  /* 0x0000000000227805 */ /* 0x000fe4000001ff00 */
[----:B------:R-:W-:Y:S02]  /*d930*/  CS2R R36, SRZ ;  /* 0x0000000000247805 */ /* 0x000fe4000001ff00 */
[----:B------:R-:W-:Y:S01]  /*d940*/  CS2R R28, SRZ ;  /* 0x00000000001c7805 */ /* 0x000fe2000001ff00 */
[----:B------:R0:W5:Y:S04]  /*d950*/  @!P3 LD.E.64 R42, desc[UR60][R24.64] ;  /* 0x0000003c182ab980 */ /* 0x000168000c101b00 */
[----:B------:R0:W5:Y:S01]  /*d960*/  @!P3 LD.E.64 R44, desc[UR60][R20.64] ;  /* 0x0000003c142cb980 */ /* 0x000162000c101b00 */
[----:B---3--:R-:W-:-:S02]  /*d970*/  @!P2 SHF.L.U64.HI R11, R221, 0x1, R11 ;  /* 0x00000001dd0ba819 */ /* 0x008fc4000001020b */
[----:B------:R-:W-:Y:S02]  /*d980*/  @!P1 SHF.L.U64.HI R5, R222, 0x1, R5 ;  /* 0x00000001de059819 */ /* 0x000fe40000010205 */
[----:B------:R-:W-:Y:S02]  /*d990*/  @!P2 IADD3.X R15, R7, R11, RZ, P6, !PT ;  /* 0x0000000b070fa210 */ /* 0x000fe400037fe4ff */
[----:B------:R-:W-:Y:S01]  /*d9a0*/  @!P0 SHF.L.U64.HI R26, R223, 0x1, R13 ;  /* 0x00000001df1a8819 */ /* 0x000fe2000001020d */
[----:B------:R-:W-:Y:S01]  /*d9b0*/  @!P2 IMAD.X R13, R9, 0x1, R11, P5 ;  /* 0x00000001090da824 */ /* 0x000fe200028e060b */
[C---:B------:R-:W-:Y:S01]  /*d9c0*/  @!P1 IADD3 R4, P6, R8.reuse, R4, RZ ;  /* 0x0000000408049210 */ /* 0x040fe20007fde0ff */
[--C-:B------:R-:W-:Y:S01]  /*d9d0*/  @!P1 IMAD.X R11, R7, 0x1, R5.reuse, P4 ;  /* 0x00000001070b9824 */ /* 0x100fe200020e0605 */
[-C--:B------:R-:W-:Y:S01]  /*d9e0*/  @!P0 IADD3 R8, P4, R8, R27.reuse, RZ ;  /* 0x0000001b08088210 */ /* 0x080fe20007f9e0ff */
[----:B------:R0:W5:Y:S01]  /*d9f0*/  @!P2 LD.E.64 R38, desc[UR60][R14.64] ;  /* 0x0000003c0e26a980 */ /* 0x000162000c101b00 */
[----:B------:R-:W-:Y:S01]  /*da00*/  @!P0 IADD3 R6, P5, R6, R27, RZ ;  /* 0x0000001b06068210 */ /* 0x000fe20007fbe0ff */
[----:B------:R-:W-:-:S02]  /*da10*/  @!P1 IMAD.X R5, R9, 0x1, R5, P6 ;  /* 0x0000000109059824 */ /* 0x000fc400030e0605 */
[----:B------:R-:W-:Y:S01]  /*da20*/  @!P0 IMAD.X R9, R9, 0x1, R26, P4 ;  /* 0x0000000109098824 */ /* 0x000fe200020e061a */
[----:B------:R-:W-:Y:S02]  /*da30*/  @!P0 IADD3.X R7, R7, R26, RZ, P5, !PT ;  /* 0x0000001a07078210 */ /* 0x000fe40002ffe4ff */
[----:B------:R-:W-:Y:S01]  /*da40*/  CS2R R26, SRZ ;  /* 0x00000000001a7805 */ /* 0x000fe2000001ff00 */
[----:B------:R0:W5:Y:S04]  /*da50*/  @!P2 LD.E.64 R40, desc[UR60][R12.64] ;  /* 0x0000003c0c28a980 */ /* 0x000168000c101b00 */
[----:B------:R0:W5:Y:S04]  /*da60*/  @!P1 LD.E.64 R34, desc[UR60][R10.64] ;  /* 0x0000003c0a229980 */ /* 0x000168000c101b00 */
[----:B------:R0:W5:Y:S04]  /*da70*/  @!P1 LD.E.64 R36, desc[UR60][R4.64] ;  /* 0x0000003c04249980 */ /* 0x000168000c101b00 */
[----:B------:R0:W5:Y:S04]  /*da80*/  @!P0 LD.E.64 R28, desc[UR60][R6.64] ;  /* 0x0000003c061c8980 */ /* 0x000168000c101b00 */
[----:B------:R0:W5:Y:S02]  /*da90*/  @!P0 LD.E.64 R26, desc[UR60][R8.64] ;  /* 0x0000003c081a8980 */ /* 0x000164000c101b00 */
.L_x_2799:
[----:B------:R-:W-:Y:S05]  /*daa0*/  BSYNC B1 ;  /* 0x0000000000017941 */ /* 0x000fea0003800000 */
.L_x_2798:
[----:B0----5:R-:W-:Y:S01]  /*dab0*/  IMAD.MOV.U32 R4, RZ, RZ, R35 ;  /* 0x000000ffff047224 */ /* 0x021fe200078e0023 */
[----:B------:R-:W-:Y:S01]  /*dac0*/  MOV R5, R34 ;  /* 0x0000002200057202 */ /* 0x000fe20000000f00 */
[----:B--2---:R-:W-:Y:S01]  /*dad0*/  IMAD.MOV.U32 R7, RZ, RZ, R28 ;  /* 0x000000ffff077224 */ /* 0x004fe200078e001c */
[----:B------:R-:W-:Y:S01]  /*dae0*/  UMOV UR4, 0xffffffff ;  /* 0xffffffff00047882 */ /* 0x000fe20000000000 */
        /* <DEDUP_REMOVED lines=21> */
[----:B------:R-:W-:Y:S02]  /*dc40*/  PRMT R100, R4, 0x7610, R100 ;  /* 0x0000761004647816 */ /* 0x000fe40000000064 */
[----:B------:R-:W-:Y:S02]  /*dc50*/  CS2R R4, SRZ ;  /* 0x0000000000047805 */ /* 0x000fe4000001ff00 */
[----:B------:R-:W-:Y:S01]  /*dc60*/  PRMT R94, R7, 0x5410, R6 ;  /* 0x00005410075e7816 */ /* 0x000fe20000000006 */
[----:B------:R-:W-:Y:S06]  /*dc70*/  BRA.DIV UR4, `(.L_x_2800) ;  /* 0x00000262048c7947 */ /* 0x000fec000b800000 */
[----:B------:R0:W2:Y:S04]  /*dc80*/  SHFL.IDX PT, R78, R33, 0x3, 0x181f ;  /* 0x00781f00214e7f89 */ /* 0x0000a800000e0000 */
[----:B------:R0:W0:Y:S04]  /*dc90*/  SHFL.IDX PT, R80, R32, 0x3, 0x181f ;  /* 0x00781f0020507f89 */ /* 0x00002800000e0000 */
[----:B------:R0:W0:Y:S04]  /*dca0*/  SHFL.IDX PT, R79, R31, 0x3, 0x181f ;  /* 0x00781f001f4f7f89 */ /* 0x00002800000e0000 */
[----:B------:R0:W0:Y:S02]  /*dcb0*/  SHFL.IDX PT, R12, R30, 0x3, 0x181f ;  /* 0x00781f001e0c7f89 */ /* 0x00002400000e0000 */
.L_x_3125:
[----:B------:R-:W-:Y:S01]  /*dcc0*/  VIADD R0, R0, 0x60 ;  /* 0x0000006000007836 */ /* 0x000fe20000000000 */
[----:B------:R-:W-:Y:S01]  /*dcd0*/  BSSY B1, `(.L_x_2801) ;  /* 0x000003a000017945 */ /* 0x000fe20003800000 */
[----:B------:R-:W-:Y:S02]  /*dce0*/  CS2R R6, SRZ ;  /* 0x0000000000067805 */ /* 0x000fe4000001ff00 */
[----:B------:R-:W-:Y:S02]  /*dcf0*/  CS2R R20, SRZ ;  /* 0x0000000000147805 */ /* 0x000fe4000001ff00 */
[----:B01-3--:R-:W-:Y:S02]  /*dd00*/  CS2R R30, SRZ ;  /* 0x00000000001e7805 */ /* 0x00bfe4000001ff00 */
[----:B------:R-:W-:Y:S02]  /*dd10*/  ISETP.GE.AND P0, PT, R0, R3, PT ;  /* 0x000000030000720c */ /* 0x000fe40003f06270 */
[----:B----4-:R-:W-:-:S02]  /*dd20*/  CS2R R8, SRZ ;  /* 0x0000000000087805 */ /* 0x010fc4000001ff00 */
[----:B------:R-:W-:Y:S02]  /*dd30*/  CS2R R10, SRZ ;  /* 0x00000000000a7805 */ /* 0x000fe4000001ff00 */
[----:B------:R-:W-:Y:S02]  /*dd40*/  CS2R R24, SRZ ;  /* 0x0000000000187805 */ /* 0x000fe4000001ff00 */
[----:B------:R-:W-:-:S05]  /*dd50*/  CS2R R32, SRZ ;  /* 0x0000000000207805 */ /* 0x000fca000001ff00 */
[----:B------:R-:W-:Y:S05]  /*dd60*/  @P0 BRA `(.L_x_2802) ;  /* 0x0000000000c00947 */ /* 0x000fea0003800000 */
[----:B------:R-:W3:Y:S01]  /*dd70*/  LDL R15, [R1+0x134] ;  /* 0x00013400010f7983 */ /* 0x000ee20000100800 */
[----:B------:R-:W-:-:S03]  /*dd80*/  ULDC UR4, c[0x0][0x3f4] ;  /* 0x0000fd0000047ab9 */ /* 0x000fc60000000800 */
[----:B------:R-:W4:Y:S04]  /*dd90*/  LDL R13, [R1+0x130] ;  /* 0x00013000010d7983 */ /* 0x000f280000100800 */
[----:B------:R-:W4:Y:S01]  /*dda0*/  LDL R14, [R1+0x12c] ;  /* 0x00012c00010e7983 */ /* 0x000f220000100800 */
[----:B------:R-:W-:Y:S02]  /*ddb0*/  ISETP.GE.AND P2, PT, R216, UR4, PT ;  /* 0x00000004d8007c0c */ /* 0x000fe4000bf46270 */
[----:B------:R-:W-:Y:S02]  /*ddc0*/  CS2R R30, SRZ ;  /* 0x00000000001e7805 */ /* 0x000fe4000001ff00 */
[----:B------:R-:W-:Y:S02]  /*ddd0*/  ISETP.GE.AND P3, PT, R221, UR4, PT ;  /* 0x00000004dd007c0c */ /* 0x000fe4000bf66270 */
[----:B------:R-:W-:-:S07]  /*dde0*/  CS2R R32, SRZ ;  /* 0x0000000000207805 */ /* 0x000fce000001ff00 */
[C---:B------:R-:W-:Y:S01]  /*ddf0*/  @!P2 IMAD.SHL.U32 R4, R216.reuse, 0x2, RZ ;  /* 0x00000002d804a824 */ /* 0x040fe200078e00ff */
[----:B------:R-:W-:-:S03]  /*de00*/  @!P2 SHF.L.U64.HI R5, R216, 0x1, R217 ;  /* 0x00000001d805a819 */ /* 0x000fc600000102d9 */
[----:B------:R-:W-:Y:S01]  /*de10*/  @!P3 IMAD.SHL.U32 R0, R221, 0x2, RZ ;  /* 0x00000002dd00b824 */ /* 0x000fe200078e00ff */
[-C--:B------:R-:W-:Y:S02]  /*de20*/  @!P2 IADD3 R6, P0, R80, R4.reuse, RZ ;  /* 0x000000045006a210 */ /* 0x080fe40007f1e0ff */
[----:B------:R-:W-:Y:S02]  /*de30*/  @!P2 IADD3 R4, P1, R12, R4, RZ ;  /* 0x000000040c04a210 */ /* 0x000fe40007f3e0ff */
[----:B--2---:R-:W-:-:S03]  /*de40*/  @!P2 IADD3.X R7, R78, R5, RZ, P0, !PT ;  /* 0x000000054e07a210 */ /* 0x004fc600007fe4ff */
[----:B------:R-:W-:Y:S01]  /*de50*/  @!P2 IMAD.X R5, R79, 0x1, R5, P1 ;  /* 0x000000014f05a824 */ /* 0x000fe200008e0605 */
[----:B------:R-:W-:Y:S01]  /*de60*/  ISETP.GE.AND P1, PT, R222, UR4, PT ;  /* 0x00000004de007c0c */ /* 0x000fe2000bf26270 */
[----:B------:R0:W5:Y:S04]  /*de70*/  @!P2 LD.E.64 R30, desc[UR60][R6.64] ;  /* 0x0000003c061ea980 */ /* 0x000168000c101b00 */
[----:B------:R1:W5:Y:S01]  /*de80*/  @!P2 LD.E.64 R32, desc[UR60][R4.64] ;  /* 0x0000003c0420a980 */ /* 0x000362000c101b00 */
[----:B0-----:R-:W-:Y:S02]  /*de90*/  @!P3 IADD3 R6, P0, R80, R0, RZ ;  /* 0x000000005006b210 */ /* 0x001fe40007f1e0ff */
[----:B------:R-:W-:Y:S02]  /*dea0*/  CS2R R24, SRZ ;  /* 0x0000000000187805 */ /* 0x000fe4000001ff00 */
[----:B------:R-:W-:-:S02]  /*deb0*/  CS2R R20, SRZ ;  /* 0x0000000000147805 */ /* 0x000fc4000001ff00 */
[----:B------:R-:W-:Y:S02]  /*dec0*/  ISETP.GE.AND P2, PT, R223, UR4, PT ;  /* 0x00000004df007c0c */ /* 0x000fe4000bf46270 */
[----:B------:R-:W-:Y:S02]  /*ded0*/  CS2R R10, SRZ ;  /* 0x00000000000a7805 */ /* 0x000fe4000001ff00 */
[----:B---3--:R-:W-:-:S05]  /*dee0*/  @!P3 SHF.L.U64.HI R8, R221, 0x1, R15 ;  /* 0x00000001dd08b819 */ /* 0x008fca000001020f */
[----:B------:R-:W-:Y:S01]  /*def0*/  @!P3 IMAD.X R7, R78, 0x1, R8, P0 ;  /* 0x000000014e07b824 */ /* 0x000fe200000e0608 */
[----:B-1----:R-:W-:-:S04]  /*df00*/  @!P3 IADD3 R4, P0, R12, R0, RZ ;  /* 0x000000000c04b210 */ /* 0x002fc80007f1e0ff */
[----:B------:R-:W-:Y:S01]  /*df10*/  @!P3 IADD3.X R5, R79, R8, RZ, P0, !PT ;  /* 0x000000084f05b210 */ /* 0x000fe200007fe4ff */
[C---:B------:R-:W-:Y:S01]  /*df20*/  @!P1 IMAD.SHL.U32 R8, R222.reuse, 0x2, RZ ;  /* 0x00000002de089824 */ /* 0x040fe200078e00ff */
[----:B----4-:R-:W-:Y:S01]  /*df30*/  @!P1 SHF.L.U64.HI R0, R222, 0x1, R13 ;  /* 0x00000001de009819 */ /* 0x010fe2000001020d */
[----:B------:R0:W5:Y:S04]  /*df40*/  @!P3 LD.E.64 R20, desc[UR60][R6.64] ;  /* 0x0000003c0614b980 */ /* 0x000168000c101b00 */
[----:B------:R1:W5:Y:S01]  /*df50*/  @!P3 LD.E.64 R24, desc[UR60][R4.64] ;  /* 0x0000003c0418b980 */ /* 0x000362000c101b00 */
[----:B0-----:R-:W-:Y:S02]  /*df60*/  CS2R R6, SRZ ;  /* 0x0000000000067805 */ /* 0x001fe4000001ff00 */
[----:B-1----:R-:W-:-:S05]  /*df70*/  @!P1 IADD3 R4, P0, R80, R8, RZ ;  /* 0x0000000850049210 */ /* 0x002fca0007f1e0ff */
[----:B------:R-:W-:Y:S01]  /*df80*/  @!P1 IMAD.X R5, R78, 0x1, R0, P0 ;  /* 0x000000014e059824 */ /* 0x000fe200000e0600 */
[----:B------:R-:W-:-:S04]  /*df90*/  @!P2 SHF.L.U32 R13, R223, 0x1, RZ ;  /* 0x00000001df0da819 */ /* 0x000fc800000006ff */
[----:B------:R0:W5:Y:S02]  /*dfa0*/  @!P1 LD.E.64 R6, desc[UR60][R4.64] ;  /* 0x0000003c04069980 */ /* 0x000164000c101b00 */
[----:B0-----:R-:W-:-:S05]  /*dfb0*/  @!P1 IADD3 R4, P0, R12, R8, RZ ;  /* 0x000000080c049210 */ /* 0x001fca0007f1e0ff */
[----:B------:R-:W-:Y:S01]  /*dfc0*/  @!P1 IMAD.X R5, R79, 0x1, R0, P0 ;  /* 0x000000014f059824 */ /* 0x000fe200000e0600 */
[-C--:B------:R-:W-:Y:S02]  /*dfd0*/  @!P2 IADD3 R8, P0, R80, R13.reuse, RZ ;  /* 0x0000000d5008a210 */ /* 0x080fe40007f1e0ff */
[----:B------:R-:W-:Y:S02]  /*dfe0*/  @!P2 SHF.L.U64.HI R0, R223, 0x1, R14 ;  /* 0x00000001df00a819 */ /* 0x000fe4000001020e */
[----:B------:R0:W5:Y:S01]  /*dff0*/  @!P1 LD.E.64 R10, desc[UR60][R4.64] ;  /* 0x0000003c040a9980 */ /* 0x000162000c101b00 */
[----:B------:R-:W-:Y:S02]  /*e000*/  @!P2 IADD3 R12, P1, R12, R13, RZ ;  /* 0x0000000d0c0ca210 */ /* 0x000fe40007f3e0ff */
[--C-:B------:R-:W-:Y:S01]  /*e010*/  @!P2 IMAD.X R9, R78, 0x1, R0.reuse, P0 ;  /* 0x000000014e09a824 */ /* 0x100fe200000e0600 */
[----:B0-----:R-:W-:Y:S02]  /*e020*/  CS2R R4, SRZ ;  /* 0x0000000000047805 */ /* 0x001fe4000001ff00 */
[----:B------:R-:W-:-:S04]  /*e030*/  @!P2 IMAD.X R13, R79, 0x1, R0, P1 ;  /* 0x000000014f0da824 */ /* 0x000fc800008e0600 */
[----:B------:R0:W5:Y:S02]  /*e040*/  @!P2 LD.E.64 R4, desc[UR60][R8.64] ;  /* 0x0000003c0804a980 */ /* 0x000164000c101b00 */
[----:B0-----:R-:W-:-:S06]  /*e050*/  CS2R R8, SRZ ;  /* 0x0000000000087805 */ /* 0x001fcc000001ff00 */
[----:B------:R0:W5:Y:S02]  /*e060*/  @!P2 LD.E.64 R8, desc[UR60][R12.64] ;  /* 0x0000003c0c08a980 */ /* 0x000164000c101b00 */
.L_x_2802:
[----:B------:R-:W-:Y:S05]  /*e070*/  BSYNC B1 ;  /* 0x0000000000017941 */ /* 0x000fea0003800000 */
.L_x_2801:
[----:B0-----:R-:W3:Y:S01]  /*e080*/  LDL R12, [R1+0xa0] ;  /* 0x0000a000010c7983 */ /* 0x001ee20000100800 */
[----:B------:R-:W-:Y:S01]  /*e090*/  BSSY B1, `(.L_x_2803) ;  /* 0x0000007000017945 */ /* 0x000fe20003800000 */
[----:B---3--:R-:W-:-:S04]  /*e0a0*/  LEA.HI R0, R12, R12, RZ, 0x1 ;  /* 0x0000000c0c007211 */ /* 0x008fc800078f08ff */
[----:B------:R-:W-:-:S05]  /*e0b0*/  LOP3.LUT R0, R0, 0xfffffffe, RZ, 0xc0, !PT ;  /* 0xfffffffe00007812 */ /* 0x000fca00078ec0ff */
[----:B------:R-:W-:-:S05]  /*e0c0*/  IMAD.IADD R0, R12, 0x1, -R0 ;  /* 0x000000010c007824 */ /* 0x000fca00078e0a00 */
[----:B------:R-:W-:-:S04]  /*e0d0*/  SHF.L.U32 R0, R0, 0x1f, RZ ;  /* 0x0000001f00007819 */ /* 0x000fc800000006ff */
[----:B------:R-:W0:Y:S02]  /*e0e0*/  SYNCS.PHASECHK.TRANS64.TRYWAIT P0, [R23+URZ+0x38800], R0 ;  /* 0x03880000170075a7 */ /* 0x000e24000800017f */
[----:B0-----:R-:W-:Y:S05]  /*e0f0*/  @!P0 BRA `(.L_x_2804) ;  /* 0x0000025c00e08947 */ /* 0x001fea0003800000 */
.L_x_3126:
[----:B------:R-:W-:Y:S05]  /*e100*/  BSYNC B1 ;  /* 0x0000000000017941 */ /* 0x000fea0003800000 */
.L_x_2803:
[----:B------:R-:W3:Y:S01]  /*e110*/  LDL R13, [R1+0x74] ;  /* 0x00007400010d7983 */ /* 0x000ee20000100800 */
[----:B0----5:R-:W-:Y:S01]  /*e120*/  IMAD.MOV.U32 R0, RZ, RZ, R5 ;  /* 0x000000ffff007224 */ /* 0x021fe200078e0005 */
[----:B------:R-:W-:Y:S01]  /*e130*/  MOV R12, R4 ;  /* 0x00000004000c7202 */ /* 0x000fe20000000f00 */
[----:B------:R-:W-:Y:S03]  /*e140*/  BSSY B1, `(.L_x_2805) ;  /* 0x00000d3000017945 */ /* 0x000fe60003800000 */
[----:B--2---:R-:W-:Y:S01]  /*e150*/  PRMT R78, R12, 0x5410, R0 ;  /* 0x000054100c4e7816 */ /* 0x004fe20000000000 */
        /* <DEDUP_REMOVED lines=14> */
[----:B------:R-:W-:Y:S02]  /*e240*/  PRMT R80, R0, 0x5410, R12 ;  /* 0x0000541000507816 */ /* 0x000fe4000000000c */
[----:B------:R-:W-:Y:S02]  /*e250*/  MOV R12, R24 ;  /* 0x00000018000c7202 */ /* 0x000fe40000000f00 */
[----:B---3--:R-:W-:Y:S01]  /*e260*/  VIADDMNMX R0, R3, -R13, 0x80, PT ;  /* 0x0000008003007446 */ /* 0x008fe2000380090d */
        /* <DEDUP_REMOVED lines=15> */
[--C-:B------:R-:W-:Y:S02]  /*e360*/  SHF.R.U64 R74, R76, 0x10, R77.reuse ;  /* 0x000000104c4a7819 */ /* 0x100fe4000000124d */
[----:B------:R-:W-:Y:S01]  /*e370*/  SHF.R.U32.HI R76, RZ, 0x10, R77 ;  /* 0x00000010ff4c7819 */ /* 0x000fe2000001164d */
[----:B------:R-:W-:Y:S01]  /*e380*/  HADD2.F32 R3, -RZ, R3.H0_H0 ;  /* 0x20000003ff037230 */ /* 0x000fe20000004100 */
[----:B------:R-:W-:Y:S01]  /*e390*/  SHF.R.U32.HI R75, RZ, 0x10, R75 ;  /* 0x00000010ff4b7819 */ /* 0x000fe2000001164b */
[----:B------:R-:W-:Y:S02]  /*e3a0*/  HADD2.F32 R74, -RZ, R74.H0_H0 ;  /* 0x2000004aff4a7230 */ /* 0x000fe40000004100 */
[----:B------:R-:W-:-:S02]  /*e3b0*/  HADD2.F32 R76, -RZ, R76.H0_H0 ;  /* 0x2000004cff4c7230 */ /* 0x000fc40000004100 */
[----:B------:R-:W-:Y:S02]  /*e3c0*/  HADD2.F32 R75, -RZ, R75.H0_H0 ;  /* 0x2000004bff4b7230 */ /* 0x000fe40000004100 */
[--C-:B0-----:R-:W-:Y:S02]  /*e3d0*/  HADD2.F32 R77, -RZ, R15.reuse.H1_H1 ;  /* 0x3000000fff4d7230 */ /* 0x101fe40000004100 */
[----:B------:R-:W-:-:S03]  /*e3e0*/  HADD2.F32 R15, -RZ, R15.H0_H0 ;  /* 0x2000000fff0f7230 */ /* 0x000fc60000004100 */
[----:B------:R-:W-:-:S04]  /*e3f0*/  FMUL.FTZ R87, R77, R76 ;  /* 0x0000004c4d577220 */ /* 0x000fc80000410000 */
[-C--:B------:R-:W-:Y:S01]  /*e400*/  FFMA.FTZ R87, R15, R75.reuse, -R87 ;  /* 0x0000004b0f577223 */ /* 0x080fe20000010857 */
[----:B------:R-:W-:Y:S01]  /*e410*/  FMUL.FTZ R75, R77, R75 ;  /* 0x0000004b4d4b7220 */ /* 0x000fe20000410000 */
[----:B------:R-:W-:-:S03]  /*e420*/  HADD2.F32 R77, -RZ, R12.H1_H1 ;  /* 0x3000000cff4d7230 */ /* 0x000fc60000004100 */
[----:B------:R-:W-:Y:S01]  /*e430*/  FFMA.FTZ R15, R15, R76, R75 ;  /* 0x0000004c0f0f7223 */ /* 0x000fe2000001004b */
[----:B------:R-:W-:Y:S02]  /*e440*/  HADD2.F32 R76, -RZ, R112.H0_H0 ;  /* 0x20000070ff4c7230 */ /* 0x000fe40000004100 */
[----:B------:R-:W-:Y:S02]  /*e450*/  HADD2.F32 R75, -RZ, R88.H1_H1 ;  /* 0x30000058ff4b7230 */ /* 0x000fe40000004100 */
[----:B------:R-:W-:Y:S01]  /*e460*/  F2FP.F16.F32.PACK_AB R15, R15, R87 ;  /* 0x000000570f0f723e */ /* 0x000fe200000000ff */
[----:B------:R-:W-:Y:S02]  /*e470*/  HADD2.F32 R87, -RZ, R12.H0_H0 ;  /* 0x2000000cff577230 */ /* 0x000fe40000004100 */
[----:B------:R-:W-:-:S04]  /*e480*/  FMUL.FTZ R12, R77, R76 ;  /* 0x0000004c4d0c7220 */ /* 0x000fc80000410000 */
[-C--:B------:R-:W-:Y:S01]  /*e490*/  FFMA.FTZ R12, R87, R75.reuse, -R12 ;  /* 0x0000004b570c7223 */ /* 0x080fe2000001080c */
[----:B------:R-:W-:Y:S01]  /*e4a0*/  FMUL.FTZ R75, R77, R75 ;  /* 0x0000004b4d4b7220 */ /* 0x000fe20000410000 */
[----:B------:R-:W-:-:S03]  /*e4b0*/  HADD2.F32 R77, -RZ, R14.H1_H1 ;  /* 0x3000000eff4d7230 */ /* 0x000fc60000004100 */
[----:B------:R-:W-:Y:S01]  /*e4c0*/  FFMA.FTZ R75, R87, R76, R75 ;  /* 0x0000004c574b7223 */ /* 0x000fe2000001004b */
[----:B------:R-:W-:Y:S02]  /*e4d0*/  HADD2.F32 R76, -RZ, R112.H1_H1 ;  /* 0x30000070ff4c7230 */ /* 0x000fe40000004100 */
[----:B------:R-:W-:Y:S02]  /*e4e0*/  HADD2.F32 R87, -RZ, R88.H0_H0 ;  /* 0x20000058ff577230 */ /* 0x000fe40000004100 */
[----:B------:R-:W-:Y:S02]  /*e4f0*/  HADD2.F32 R88, -RZ, R14.H0_H0 ;  /* 0x2000000eff587230 */ /* 0x000fe40000004100 */
[----:B------:R-:W-:Y:S01]  /*e500*/  FMUL.FTZ R14, R77, R76 ;  /* 0x0000004c4d0e7220 */ /* 0x000fe20000410000 */
[----:B------:R-:W-:Y:S01]  /*e510*/  F2FP.F16.F32.PACK_AB R12, R75, R12 ;  /* 0x0000000c4b0c723e */ /* 0x000fe200000000ff */
[-C--:B------:R-:W-:Y:S02]  /*e520*/  FMUL.FTZ R77, R77, R87.reuse ;  /* 0x000000574d4d7220 */ /* 0x080fe40000410000 */
[----:B------:R-:W-:Y:S01]  /*e530*/  FFMA.FTZ R14, R88, R87, -R14 ;  /* 0x00000057580e7223 */ /* 0x000fe2000001080e */
[----:B------:R-:W-:-:S02]  /*e540*/  HADD2.F32 R87, -RZ, R13.H0_H0 ;  /* 0x2000000dff577230 */ /* 0x000fc40000004100 */
[----:B------:R-:W-:Y:S01]  /*e550*/  FFMA.FTZ R76, R88, R76, R77 ;  /* 0x0000004c584c7223 */ /* 0x000fe2000001004d */
[----:B------:R-:W-:-:S04]  /*e560*/  HADD2.F32 R77, -RZ, R13.H1_H1 ;  /* 0x3000000dff4d7230 */ /* 0x000fc80000004100 */
[----:B------:R-:W-:Y:S01]  /*e570*/  F2FP.F16.F32.PACK_AB R14, R76, R14 ;  /* 0x0000000e4c0e723e */ /* 0x000fe200000000ff */
[----:B------:R-:W-:-:S04]  /*e580*/  FMUL.FTZ R13, R77, R74 ;  /* 0x0000004a4d0d7220 */ /* 0x000fc80000410000 */
[-C--:B------:R-:W-:Y:S01]  /*e590*/  FFMA.FTZ R13, R87, R3.reuse, -R13 ;  /* 0x00000003570d7223 */ /* 0x080fe2000001080d */
[----:B------:R-:W-:-:S04]  /*e5a0*/  FMUL.FTZ R3, R77, R3 ;  /* 0x000000034d037220 */ /* 0x000fc80000410000 */
[----:B------:R-:W-:-:S05]  /*e5b0*/  FFMA.FTZ R3, R87, R74, R3 ;  /* 0x0000004a57037223 */ /* 0x000fca0000010003 */
[----:B------:R-:W-:-:S05]  /*e5c0*/  F2FP.F16.F32.PACK_AB R13, R3, R13 ;  /* 0x0000000d030d723e */ /* 0x000fca00000000ff */
[----:B------:R0:W-:Y:S02]  /*e5d0*/  STS.128 [R113], R12 ;  /* 0x0000000c71007388 */ /* 0x0001e40000000c00 */
.L_x_2808:
[----:B------:R-:W-:Y:S05]  /*e5e0*/  BSYNC B2 ;  /* 0x0000000000027941 */ /* 0x000fea0003800000 */
.L_x_2807:
[----:B------:R-:W-:Y:S01]  /*e5f0*/  ISETP.GE.AND P0, PT, R221, R107, PT ;  /* 0x0000006bdd00720c */ /* 0x000fe20003f06270 */
[----:B------:R-:W-:-:S12]  /*e600*/  BSSY B2, `(.L_x_2809) ;  /* 0x000002c000027945 */ /* 0x000fd80003800000 */
        /* <DEDUP_REMOVED lines=19> */
[--C-:B------:R-:W-:Y:S02]  /*e740*/  HADD2.F32 R76, -RZ, R12.reuse.H1_H1 ;  /* 0x3000000cff4c7230 */ /* 0x100fe40000004100 */
        /* <DEDUP_REMOVED lines=23> */
.L_x_2810:
[----:B------:R-:W-:Y:S05]  /*e8c0*/  BSYNC B2 ;  /* 0x0000000000027941 */ /* 0x000fea0003800000 */
.L_x_2809:
[-C--:B------:R-:W-:Y:S01]  /*e8d0*/  ISETP.GE.AND P0, PT, R222, R107.reuse, PT ;  /* 0x0000006bde00720c */ /* 0x080fe20003f06270 */
[----:B------:R-:W-:Y:S01]  /*e8e0*/  BSSY B2, `(.L_x_2811) ;  /* 0x000002d000027945 */ /* 0x000fe20003800000 */
[----:B------:R-:W-:-:S11]  /*e8f0*/  ISETP.GE.AND P1, PT, R223, R107, PT ;  /* 0x0000006bdf00720c */ /* 0x000fd60003f26270 */
[----:B------:R-:W-:Y:S05]  /*e900*/  @P0 BRA `(.L_x_2812) ;  /* 0x0000000000a80947 */ /* 0x000fea0003800000 */
[----:B01---5:R-:W0:Y:S01]  /*e910*/  LDS.128 R12, [R113+0x8000] ;  /* 0x00800000710c7984 */ /* 0x023e220000000c00 */
        /* <DEDUP_REMOVED lines=41> */
.L_x_2812:
[----:B------:R-:W-:Y:S05]  /*ebb0*/  BSYNC B2 ;  /* 0x0000000000027941 */ /* 0x000fea0003800000 */
.L_x_2811:
[----:B------:R-:W-:Y:S05]  /*ebc0*/  @P1 BRA `(.L_x_2806) ;  /* 0x0000000000a81947 */ /* 0x000fea0003800000 */
[----:B012--5:R-:W0:Y:S01]  /*ebd0*/  LDS.128 R12, [R113+0xc000] ;  /* 0x00c00000710c7984 */ /* 0x027e220000000c00 */
        /* <DEDUP_REMOVED lines=28> */
[----:B------:R-:W-:Y:S02]  /*eda0*/  HADD2.F32 R14, -RZ, R14.H0_H0 ;  /* 0x2000000eff0e7230 */ /* 0x000fe40000004100 */
[----:B------:R-:W-:Y:S01]  /*edb0*/  FMUL.FTZ R68, R66, R65 ;  /* 0x0000004142447220 */ /* 0x000fe20000410000 */
[----:B------:R-:W-:Y:S01]  /*edc0*/  F2FP.F16.F32.PACK_AB R12, R12, R63 ;  /* 0x0000003f0c0c723e */ /* 0x000fe200000000ff */
[----:B------:R-:W-:-:S02]  /*edd0*/  FMUL.FTZ R66, R66, R67 ;  /* 0x0000004342427220 */ /* 0x000fc40000410000 */
[----:B------:R-:W-:Y:S01]  /*ede0*/  FFMA.FTZ R68, R14, R67, -R68 ;  /* 0x000000430e447223 */ /* 0x000fe20000010844 */
[C---:B------:R-:W-:Y:S01]  /*edf0*/  FMUL.FTZ R67, R64.reuse, R69 ;  /* 0x0000004540437220 */ /* 0x040fe20000410000 */
[-C--:B------:R-:W-:Y:S01]  /*ee00*/  FMUL.FTZ R64, R64, R62.reuse ;  /* 0x0000003e40407220 */ /* 0x080fe20000410000 */
[----:B------:R-:W-:Y:S02]  /*ee10*/  FFMA.FTZ R14, R14, R65, R66 ;  /* 0x000000410e0e7223 */ /* 0x000fe40000010042 */
[C---:B------:R-:W-:Y:S01]  /*ee20*/  FFMA.FTZ R67, R13.reuse, R62, -R67 ;  /* 0x0000003e0d437223 */ /* 0x040fe20000010843 */
[----:B------:R-:W-:Y:S02]  /*ee30*/  FFMA.FTZ R13, R13, R69, R64 ;  /* 0x000000450d0d7223 */ /* 0x000fe40000010040 */
[----:B------:R-:W-:-:S03]  /*ee40*/  F2FP.F16.F32.PACK_AB R14, R14, R68 ;  /* 0x000000440e0e723e */ /* 0x000fc600000000ff */
[----:B------:R-:W-:-:S05]  /*ee50*/  F2FP.F16.F32.PACK_AB R13, R13, R67 ;  /* 0x000000430d0d723e */ /* 0x000fca00000000ff */
[----:B------:R3:W-:Y:S02]  /*ee60*/  STS.128 [R113+0xc000], R12 ;  /* 0x00c0000c71007388 */ /* 0x0007e40000000c00 */
.L_x_2806:
[----:B------:R-:W-:Y:S05]  /*ee70*/  BSYNC B1 ;  /* 0x0000000000017941 */ /* 0x000fea0003800000 */
.L_x_2805:
[----:B------:R-:W-:Y:S01]  /*ee80*/  IADD3 R3, R225, 0x20, RZ ;  /* 0x00000020e1037810 */ /* 0x000fe20007ffe0ff */
[----:B------:R-:W-:Y:S03]  /*ee90*/  BSSY B1, `(.L_x_2813) ;  /* 0x00000bb000017945 */ /* 0x000fe60003800000 */
[----:B------:R-:W-:-:S13]  /*eea0*/  ISETP.GE.AND P0, PT, R3, R0, PT ;  /* 0x000000000300720c */ /* 0x000fda0003f06270 */
[----:B------:R-:W-:Y:S05]  /*eeb0*/  @P0 BRA `(.L_x_2814) ;  /* 0x0000000800e00947 */ /* 0x000fea0003800000 */
[----:B------:R4:W5:Y:S01]  /*eec0*/  LDL R69, [R1+0x70] ;  /* 0x0000700001457983 */ /* 0x0009620000100800 */
[----:B------:R-:W0:Y:S01]  /*eed0*/  LDC R3, c[0x0][0x3f4] ;  /* 0x0000fd00ff037b82 */ /* 0x000e220000000800 */
[----:B------:R-:W-:Y:S01]  /*eee0*/  BSSY B2, `(.L_x_2815) ;  /* 0x0000030000027945 */ /* 0x000fe20003800000 */
[-C--:B0-----:R-:W-:Y:S02]  /*eef0*/  ISETP.GE.AND P0, PT, R216, R3.reuse, PT ;  /* 0x00000003d800720c */ /* 0x081fe40003f06270 */
[-C--:B------:R-:W-:Y:S02]  /*ef00*/  ISETP.GE.AND P1, PT, R221, R3.reuse, PT ;  /* 0x00000003dd00720c */ /* 0x080fe40003f26270 */
[-C--:B------:R-:W-:Y:S02]  /*ef10*/  ISETP.GE.AND P2, PT, R222, R3.reuse, PT ;  /* 0x00000003de00720c */ /* 0x080fe40003f46270 */
[----:B------:R-:W-:-:S07]  /*ef20*/  ISETP.GE.AND P3, PT, R223, R3, PT ;  /* 0x00000003df00720c */ /* 0x000fce0003f66270 */
[----:B----4-:R-:W-:Y:S06]  /*ef30*/  @P0 BRA `(.L_x_2816) ;  /* 0x0000000000a80947 */ /* 0x010fec0003800000 */
[----:B-123-5:R-:W0:Y:S01]  /*ef40*/  LDS.128 R12, [R69+0x1000] ;  /* 0x00100000450c7984 */ /* 0x02ee220000000c00 */
        /* <DEDUP_REMOVED lines=41> */
.L_x_2816:
[----:B------:R-:W-:Y:S05]  /*f1e0*/  BSYNC B2 ;  /* 0x0000000000027941 */ /* 0x000fea0003800000 */
.L_x_2815:
[----:B------:R-:W-:Y:S04]  /*f1f0*/  BSSY B2, `(.L_x_2817) ;  /* 0x000002c000027945 */ /* 0x000fe80003800000 */
[----:B------:R-:W-:Y:S05]  /*f200*/  @P1 BRA `(.L_x_2818) ;  /* 0x0000000000a81947 */ /* 0x000fea0003800000 */
[----:B0123-5:R-:W0:Y:S01]  /*f210*/  LDS.128 R12, [R69+0x5000] ;  /* 0x00500000450c7984 */ /* 0x02fe220000000c00 */
        /* <DEDUP_REMOVED lines=41> */
.L_x_2818:
[----:B------:R-:W-:Y:S05]  /*f4b0*/  BSYNC B2 ;  /* 0x0000000000027941 */ /* 0x000fea0003800000 */
.L_x_2817:
[----:B------:R-:W-:Y:S04]  /*f4c0*/  BSSY B2, `(.L_x_2819) ;  /* 0x000002c000027945 */ /* 0x000fe80003800000 */
[----:B------:R-:W-:Y:S05]  /*f4d0*/  @P2 BRA `(.L_x_2820) ;  /* 0x0000000000a82947 */ /* 0x000fea0003800000 */
[----:B012345:R-:W0:Y:S01]  /*f4e0*/  LDS.128 R12, [R69+0x9000] ;  /* 0x00900000450c7984 */ /* 0x03fe220000000c00 */
[----:B------:R-:W-:Y:S01]  /*f4f0*/  SHF.R.U64 R3, R50, 0x10, R51 ;  /* 0x0000001032037819 */ /* 0x000fe20000001233 */
[--C-:B------:R-:W-:Y:S01]  /*f500*/  HADD2.F32 R55, -RZ, R97.reuse.H1_H1 ;  /* 0x30000061ff377230 */ /* 0x100fe20000004100 */
[--C-:B------:R-:W-:Y:S01]  /*f510*/  SHF.R.U64 R50, R52, 0x10, R53.reuse ;  /* 0x0000001034327819 */ /* 0x100fe20000001235 */
[----:B------:R-:W-:Y:S01]  /*f520*/  HADD2.F32 R97, -RZ, R97.H0_H0 ;  /* 0x20000061ff617230 */ /* 0x000fe20000004100 */
[----:B------:R-:W-:Y:S01]  /*f530*/  SHF.R.U32.HI R52, RZ, 0x10, R53 ;  /* 0x00000010ff347819 */ /* 0x000fe20000011635 */
[----:B------:R-:W-:Y:S01]  /*f540*/  HADD2.F32 R53, -RZ, R96.H1_H1 ;  /* 0x30000060ff357230 */ /* 0x000fe20000004100 */
[----:B------:R-:W-:Y:S01]  /*f550*/  SHF.R.U32.HI R51, RZ, 0x10, R51 ;  /* 0x00000010ff337819 */ /* 0x000fe20000011633 */
[----:B------:R-:W-:Y:S02]  /*f560*/  HADD2.F32 R50, -RZ, R50.H0_H0 ;  /* 0x20000032ff327230 */ /* 0x000fe40000004100 */
[----:B------:R-:W-:-:S02]  /*f570*/  HADD2.F32 R52, -RZ, R52.H0_H0 ;  /* 0x20000034ff347230 */ /* 0x000fc40000004100 */
[----:B------:R-:W-:Y:S02]  /*f580*/  HADD2.F32 R51, -RZ, R51.H0_H0 ;  /* 0x20000033ff337230 */ /* 0x000fe40000004100 */
[----:B------:R-:W-:Y:S02]  /*f590*/  HADD2.F32 R3, -RZ, R3.H0_H0 ;  /* 0x20000003ff037230 */ /* 0x000fe40000004100 */
[--C-:B0-----:R-:W-:Y:S02]  /*f5a0*/  HADD2.F32 R54, -RZ, R15.reuse.H0_H0 ;  /* 0x2000000fff367230 */ /* 0x101fe40000004100 */
[----:B------:R-:W-:Y:S02]  /*f5b0*/  HADD2.F32 R15, -RZ, R15.H1_H1 ;  /* 0x3000000fff0f7230 */ /* 0x000fe40000004100 */
[--C-:B------:R-:W-:Y:S02]  /*f5c0*/  HADD2.F32 R56, -RZ, R12.reuse.H0_H0 ;  /* 0x2000000cff387230 */ /* 0x100fe40000004100 */
[----:B------:R-:W-:-:S02]  /*f5d0*/  HADD2.F32 R12, -RZ, R12.H1_H1 ;  /* 0x3000000cff0c7230 */ /* 0x000fc40000004100 */
[C---:B------:R-:W-:Y:S01]  /*f5e0*/  FMUL.FTZ R59, R15.reuse, R52 ;  /* 0x000000340f3b7220 */ /* 0x040fe20000410000 */
[--C-:B------:R-:W-:Y:S02]  /*f5f0*/  HADD2.F32 R57, -RZ, R14.reuse.H0_H0 ;  /* 0x2000000eff397230 */ /* 0x100fe40000004100 */
[-C--:B------:R-:W-:Y:S01]  /*f600*/  FMUL.FTZ R15, R15, R51.reuse ;  /* 0x000000330f0f7220 */ /* 0x080fe20000410000 */
[----:B------:R-:W-:Y:S02]  /*f610*/  HADD2.F32 R14, -RZ, R14.H1_H1 ;  /* 0x3000000eff0e7230 */ /* 0x000fe40000004100 */
[----:B------:R-:W-:Y:S01]  /*f620*/  FFMA.FTZ R59, R54, R51, -R59 ;  /* 0x00000033363b7223 */ /* 0x000fe2000001083b */
[----:B------:R-:W-:Y:S02]  /*f630*/  HADD2.F32 R58, -RZ, R13.H0_H0 ;  /* 0x2000000dff3a7230 */ /* 0x000fe40000004100 */
[----:B------:R-:W-:Y:S01]  /*f640*/  FMUL.FTZ R60, R12, R55 ;  /* 0x000000370c3c7220 */ /* 0x000fe20000410000 */
[----:B------:R-:W-:-:S02]  /*f650*/  HADD2.F32 R51, -RZ, R98.H0_H0 ;  /* 0x20000062ff337230 */ /* 0x000fc40000004100 */
[----:B------:R-:W-:Y:S01]  /*f660*/  FFMA.FTZ R15, R54, R52, R15 ;  /* 0x00000034360f7223 */ /* 0x000fe2000001000f */
[----:B------:R-:W-:Y:S02]  /*f670*/  HADD2.F32 R13, -RZ, R13.H1_H1 ;  /* 0x3000000dff0d7230 */ /* 0x000fe40000004100 */
[-C--:B------:R-:W-:Y:S01]  /*f680*/  FMUL.FTZ R12, R12, R53.reuse ;  /* 0x000000350c0c7220 */ /* 0x080fe20000410000 */
[----:B------:R-:W-:Y:S01]  /*f690*/  FFMA.FTZ R60, R56, R53, -R60 ;  /* 0x00000035383c7223 */ /* 0x000fe2000001083c */
[C---:B------:R-:W-:Y:S01]  /*f6a0*/  FMUL.FTZ R52, R14.reuse, R51 ;  /* 0x000000330e347220 */ /* 0x040fe20000410000 */
[----:B------:R-:W-:Y:S01]  /*f6b0*/  FMUL.FTZ R53, R14, R97 ;  /* 0x000000610e357220 */ /* 0x000fe20000410000 */
[CC--:B------:R-:W-:Y:S01]  /*f6c0*/  FMUL.FTZ R14, R13.reuse, R50.reuse ;  /* 0x000000320d0e7220 */ /* 0x0c0fe20000410000 */
[----:B------:R-:W-:Y:S01]  /*f6d0*/  FMUL.FTZ R13, R13, R3 ;  /* 0x000000030d0d7220 */ /* 0x000fe20000410000 */
        /* <DEDUP_REMOVED lines=10> */
.L_x_2820:
[----:B------:R-:W-:Y:S05]  /*f780*/  BSYNC B2 ;  /* 0x0000000000027941 */ /* 0x000fea0003800000 */
.L_x_2819:
[----:B------:R-:W-:Y:S05]  /*f790*/  @P3 BRA `(.L_x_2814) ;  /* 0x0000000000a83947 */ /* 0x000fea0003800000 */
[----:B012345:R-:W0:Y:S01]  /*f7a0*/  LDS.128 R12, [R69+0xd000] ;  /* 0x00d00000450c7984 */ /* 0x03fe220000000c00 */
        /* <DEDUP_REMOVED lines=13> */
[----:B------:R-:W-:Y:S02]  /*f880*/  HADD2.F32 R50, -RZ, R15.H0_H0 ;  /* 0x2000000fff327230 */ /* 0x000fe40000004100 */
[----:B------:R-:W-:-:S02]  /*f890*/  HADD2.F32 R12, -RZ, R12.H1_H1 ;  /* 0x3000000cff0c7230 */ /* 0x000fc40000004100 */
[----:B------:R-:W-:Y:S02]  /*f8a0*/  HADD2.F32 R15, -RZ, R15.H1_H1 ;  /* 0x3000000fff0f7230 */ /* 0x000fe40000004100 */
[--C-:B------:R-:W-:Y:S02]  /*f8b0*/  HADD2.F32 R53, -RZ, R14.reuse.H0_H0 ;  /* 0x2000000eff357230 */ /* 0x100fe40000004100 */
[C---:B------:R-:W-:Y:S01]  /*f8c0*/  FMUL.FTZ R56, R12.reuse, R51 ;  /* 0x000000330c387220 */ /* 0x040fe20000410000 */
[--C-:B------:R-:W-:Y:S02]  /*f8d0*/  HADD2.F32 R54, -RZ, R13.reuse.H0_H0 ;  /* 0x2000000dff367230 */ /* 0x100fe40000004100 */
[----:B------:R-:W-:Y:S01]  /*f8e0*/  FMUL.FTZ R55, R15, R48 ;  /* 0x000000300f377220 */ /* 0x000fe20000410000 */
[----:B------:R-:W-:Y:S02]  /*f8f0*/  HADD2.F32 R14, -RZ, R14.H1_H1 ;  /* 0x3000000eff0e7230 */ /* 0x000fe40000004100 */
[----:B------:R-:W-:Y:S01]  /*f900*/  FMUL.FTZ R12, R12, R49 ;  /* 0x000000310c0c7220 */ /* 0x000fe20000410000 */
[----:B------:R-:W-:-:S02]  /*f910*/  HADD2.F32 R13, -RZ, R13.H1_H1 ;  /* 0x3000000dff0d7230 */ /* 0x000fc40000004100 */
[-C--:B------:R-:W-:Y:S01]  /*f920*/  FMUL.FTZ R15, R15, R47.reuse ;  /* 0x0000002f0f0f7220 */ /* 0x080fe20000410000 */
[----:B------:R-:W-:Y:S01]  /*f930*/  FFMA.FTZ R55, R50, R47, -R55 ;  /* 0x0000002f32377223 */ /* 0x000fe20000010837 */
[C---:B------:R-:W-:Y:S01]  /*f940*/  FFMA.FTZ R56, R52.reuse, R49, -R56 ;  /* 0x0000003134387223 */ /* 0x040fe20000010838 */
[----:B------:R-:W-:Y:S01]  /*f950*/  FFMA.FTZ R51, R52, R51, R12 ;  /* 0x0000003334337223 */ /* 0x000fe2000001000c */
[C---:B------:R-:W-:Y:S01]  /*f960*/  FMUL.FTZ R12, R14.reuse, R92 ;  /* 0x0000005c0e0c7220 */ /* 0x040fe20000410000 */
[----:B------:R-:W-:Y:S01]  /*f970*/  FMUL.FTZ R49, R14, R91 ;  /* 0x0000005b0e317220 */ /* 0x000fe20000410000 */
[C---:B------:R-:W-:Y:S01]  /*f980*/  FMUL.FTZ R47, R13.reuse, R46 ;  /* 0x0000002e0d2f7220 */ /* 0x040fe20000410000 */
[----:B------:R-:W-:Y:S01]  /*f990*/  FMUL.FTZ R13, R13, R3 ;  /* 0x000000030d0d7220 */ /* 0x000fe20000410000 */
[C---:B------:R-:W-:Y:S01]  /*f9a0*/  FFMA.FTZ R12, R53.reuse, R91, -R12 ;  /* 0x0000005b350c7223 */ /* 0x040fe2000001080c */
[----:B------:R-:W-:Y:S01]  /*f9b0*/  FFMA.FTZ R49, R53, R92, R49 ;  /* 0x0000005c35317223 */ /* 0x000fe20000010031 */
[----:B------:R-:W-:Y:S01]  /*f9c0*/  FFMA.FTZ R15, R50, R48, R15 ;  /* 0x00000030320f7223 */ /* 0x000fe2000001000f */
[C---:B------:R-:W-:Y:S01]  /*f9d0*/  FFMA.FTZ R47, R54.reuse, R3, -R47 ;  /* 0x00000003362f7223 */ /* 0x040fe2000001082f */
[----:B------:R-:W-:-:S02]  /*f9e0*/  FFMA.FTZ R46, R54, R46, R13 ;  /* 0x0000002e362e7223 */ /* 0x000fc4000001000d */
[----:B------:R-:W-:Y:S02]  /*f9f0*/  F2FP.F16.F32.PACK_AB R14, R49, R12 ;  /* 0x0000000c310e723e */ /* 0x000fe400000000ff */
[----:B------:R-:W-:Y:S02]  /*fa00*/  F2FP.F16.F32.PACK_AB R15, R15, R55 ;  /* 0x000000370f0f723e */ /* 0x000fe400000000ff */
[----:B------:R-:W-:Y:S02]  /*fa10*/  F2FP.F16.F32.PACK_AB R12, R51, R56 ;  /* 0x00000038330c723e */ /* 0x000fe400000000ff */
[----:B------:R-:W-:-:S05]  /*fa20*/  F2FP.F16.F32.PACK_AB R13, R46, R47 ;  /* 0x0000002f2e0d723e */ /* 0x000fca00000000ff */
[----:B------:R0:W-:Y:S02]  /*fa30*/  STS.128 [R69+0xd000], R12 ;  /* 0x00d0000c45007388 */ /* 0x0001e40000000c00 */
.L_x_2814:
[----:B------:R-:W-:Y:S05]  /*fa40*/  BSYNC B1 ;  /* 0x0000000000017941 */ /* 0x000fea0003800000 */
.L_x_2813:
[----:B------:R-:W-:Y:S01]  /*fa50*/  VIADD R3, R225, 0x40 ;  /* 0x00000040e1037836 */ /* 0x000fe20000000000 */
[----:B------:R-:W-:Y:S04]  /*fa60*/  BSSY B1, `(.L_x_2821) ;  /* 0x00000bb000017945 */ /* 0x000fe80003800000 */
        /* <DEDUP_REMOVED lines=10> */
[----:B--2345:R-:W0:Y:S01]  /*fb10*/  LDS.128 R12, [R54+0x2000] ;  /* 0x00200000360c7984 */ /* 0x03ce220000000c00 */
[----:B------:R-:W-:Y:S02]  /*fb20*/  SHF.R.U32.HI R50, RZ, 0x10, R45 ;  /* 0x00000010ff327819 */ /* 0x000fe4000001162d */
[--C-:B------:R-:W-:Y:S02]  /*fb30*/  SHF.R.U32.HI R49, RZ, 0x10, R43.reuse ;  /* 0x00000010ff317819 */ /* 0x100fe4000001162b */
[----:B------:R-:W-:Y:S01]  /*fb40*/  SHF.R.U64 R3, R42, 0x10, R43 ;  /* 0x000000102a037819 */ /* 0x000fe2000000122b */
[----:B------:R-:W-:Y:S01]  /*fb50*/  HADD2.F32 R50, -RZ, R50.H0_H0 ;  /* 0x20000032ff327230 */ /* 0x000fe20000004100 */
[----:B------:R-:W-:Y:S01]  /*fb60*/  SHF.R.U64 R42, R44, 0x10, R45 ;  /* 0x000000102c2a7819 */ /* 0x000fe2000000122d */
[----:B------:R-:W-:Y:S02]  /*fb70*/  HADD2.F32 R49, -RZ, R49.H0_H0 ;  /* 0x20000031ff317230 */ /* 0x000fe40000004100 */
[----:B------:R-:W-:-:S02]  /*fb80*/  HADD2.F32 R45, -RZ, R98.H1_H1 ;  /* 0x30000062ff2d7230 */ /* 0x000fc40000004100 */
[--C-:B------:R-:W-:Y:S02]  /*fb90*/  HADD2.F32 R43, -RZ, R99.reuse.H1_H1 ;  /* 0x30000063ff2b7230 */ /* 0x100fe40000004100 */
        /* <DEDUP_REMOVED lines=9> */
[--C-:B------:R-:W-:Y:S02]  /*fc30*/  HADD2.F32 R12, -RZ, R14.reuse.H0_H0 ;  /* 0x2000000eff0c7230 */ /* 0x100fe40000004100 */
[C---:B------:R-:W-:Y:S01]  /*fc40*/  FMUL.FTZ R51, R48.reuse, R43 ;  /* 0x0000002b30337220 */ /* 0x040fe20000410000 */
[-C--:B------:R-:W-:Y:S01]  /*fc50*/  FMUL.FTZ R53, R48, R45.reuse ;  /* 0x0000002d30357220 */ /* 0x080fe20000410000 */
[----:B------:R-:W-:Y:S02]  /*fc60*/  HADD2.F32 R14, -RZ, R14.H1_H1 ;  /* 0x3000000eff0e7230 */ /* 0x000fe40000004100 */
[----:B------:R-:W-:Y:S02]  /*fc70*/  HADD2.F32 R15, -RZ, R13.H0_H0 ;  /* 0x2000000dff0f7230 */ /* 0x000fe40000004100 */
[----:B------:R-:W-:Y:S01]  /*fc80*/  FFMA.FTZ R45, R44, R45, -R51 ;  /* 0x0000002d2c2d7223 */ /* 0x000fe20000010833 */
[----:B------:R-:W-:-:S02]  /*fc90*/  HADD2.F32 R49, -RZ, R100.H0_H0 ;  /* 0x20000064ff317230 */ /* 0x000fc40000004100 */
[----:B------:R-:W-:Y:S01]  /*fca0*/  FFMA.FTZ R44, R44, R43, R53 ;  /* 0x0000002b2c2c7223 */ /* 0x000fe20000010035 */
[----:B------:R-:W-:Y:S02]  /*fcb0*/  HADD2.F32 R48, -RZ, R42.H0_H0 ;  /* 0x2000002aff307230 */ /* 0x000fe40000004100 */
[C---:B------:R-:W-:Y:S01]  /*fcc0*/  FMUL.FTZ R50, R14.reuse, R99 ;  /* 0x000000630e327220 */ /* 0x040fe20000410000 */
[----:B------:R-:W-:Y:S02]  /*fcd0*/  HADD2.F32 R13, -RZ, R13.H1_H1 ;  /* 0x3000000dff0d7230 */ /* 0x000fe40000004100 */
[-C--:B------:R-:W-:Y:S01]  /*fce0*/  FMUL.FTZ R43, R14, R49.reuse ;  /* 0x000000310e2b7220 */ /* 0x080fe20000410000 */
[----:B------:R-:W-:Y:S02]  /*fcf0*/  HADD2.F32 R42, -RZ, R3.H0_H0 ;  /* 0x20000003ff2a7230 */ /* 0x000fe40000004100 */
[C---:B------:R-:W-:Y:S01]  /*fd00*/  FFMA.FTZ R50, R12.reuse, R49, R50 ;  /* 0x000000310c327223 */ /* 0x040fe20000010032 */
[C---:B------:R-:W-:Y:S01]  /*fd10*/  FMUL.FTZ R14, R13.reuse, R48 ;  /* 0x000000300d0e7220 */ /* 0x040fe20000410000 */
[----:B------:R-:W-:Y:S01]  /*fd20*/  FFMA.FTZ R43, R12, R99, -R43 ;  /* 0x000000630c2b7223 */ /* 0x000fe2000001082b */
[-C--:B------:R-:W-:Y:S01]  /*fd30*/  FMUL.FTZ R3, R13, R42.reuse ;  /* 0x0000002a0d037220 */ /* 0x080fe20000410000 */
[----:B------:R-:W-:Y:S01]  /*fd40*/  F2FP.F16.F32.PACK_AB R12, R44, R45 ;  /* 0x0000002d2c0c723e */ /* 0x000fe200000000ff */
[----:B------:R-:W-:-:S02]  /*fd50*/  FFMA.FTZ R13, R15, R42, -R14 ;  /* 0x0000002a0f0d7223 */ /* 0x000fc4000001080e */
[----:B------:R-:W-:Y:S01]  /*fd60*/  FFMA.FTZ R48, R15, R48, R3 ;  /* 0x000000300f307223 */ /* 0x000fe20000010003 */
[----:B------:R-:W-:Y:S02]  /*fd70*/  F2FP.F16.F32.PACK_AB R15, R47, R46 ;  /* 0x0000002e2f0f723e */ /* 0x000fe400000000ff */
[----:B------:R-:W-:Y:S02]  /*fd80*/  F2FP.F16.F32.PACK_AB R14, R50, R43 ;  /* 0x0000002b320e723e */ /* 0x000fe400000000ff */
[----:B------:R-:W-:-:S05]  /*fd90*/  F2FP.F16.F32.PACK_AB R13, R48, R13 ;  /* 0x0000000d300d723e */ /* 0x000fca00000000ff */
[----:B------:R0:W-:Y:S02]  /*fda0*/  STS.128 [R54+0x2000], R12 ;  /* 0x0020000c36007388 */ /* 0x0001e40000000c00 */
.L_x_2824:
[----:B------:R-:W-:Y:S05]  /*fdb0*/  BSYNC B2 ;  /* 0x0000000000027941 */ /* 0x000fea0003800000 */
.L_x_2823:
[----:B------:R-:W-:Y:S04]  /*fdc0*/  BSSY B2, `(.L_x_2825) ;  /* 0x000002c000027945 */ /* 0x000fe80003800000 */
[----:B------:R-:W-:Y:S05]  /*fdd0*/  @P1 BRA `(.L_x_2826) ;  /* 0x0000000000a81947 */ /* 0x000fea0003800000 */
[----:B0-2345:R-:W0:Y:S01]  /*fde0*/  LDS.128 R12, [R54+0x6000] ;  /* 0x00600000360c7984 */ /* 0x03de220000000c00 */
[----:B------:R-:W-:Y:S01]  /*fdf0*/  SHF.R.U32.HI R47, RZ, 0x10, R41 ;  /* 0x00000010ff2f7819 */ /* 0x000fe20000011629 */
[----:B------:R-:W-:Y:S01]  /*fe00*/  HADD2.F32 R45, -RZ, R93.H0_H0 ;  /* 0x2000005dff2d7230 */ /* 0x000fe20000004100 */
        /* <DEDUP_REMOVED lines=8> */
[--C-:B0-----:R-:W-:Y:S02]  /*fe90*/  HADD2.F32 R44, -RZ, R15.reuse.H1_H1 ;  /* 0x3000000fff2c7230 */ /* 0x101fe40000004100 */
[----:B------:R-:W-:Y:S02]  /*fea0*/  HADD2.F32 R43, -RZ, R15.H0_H0 ;  /* 0x2000000fff2b7230 */ /* 0x000fe40000004100 */
[--C-:B------:R-:W-:Y:S02]  /*feb0*/  HADD2.F32 R42, -RZ, R12.reuse.H1_H1 ;  /* 0x3000000cff2a7230 */ /* 0x100fe40000004100 */
[C---:B------:R-:W-:Y:S01]  /*fec0*/  FMUL.FTZ R48, R44.reuse, R47 ;  /* 0x0000002f2c307220 */ /* 0x040fe20000410000 */
[----:B------:R-:W-:Y:S01]  /*fed0*/  FMUL.FTZ R44, R44, R46 ;  /* 0x0000002e2c2c7220 */ /* 0x000fe20000410000 */
[----:B------:R-:W-:-:S02]  /*fee0*/  HADD2.F32 R40, -RZ, R12.H0_H0 ;  /* 0x2000000cff287230 */ /* 0x000fc40000004100 */
[--C-:B------:R-:W-:Y:S02]  /*fef0*/  HADD2.F32 R15, -RZ, R14.reuse.H0_H0 ;  /* 0x2000000eff0f7230 */ /* 0x100fe40000004100 */
[C---:B------:R-:W-:Y:S01]  /*ff00*/  FMUL.FTZ R49, R42.reuse, R39 ;  /* 0x000000272a317220 */ /* 0x040fe20000410000 */
[----:B------:R-:W-:Y:S02]  /*ff10*/  HADD2.F32 R41, -RZ, R14.H1_H1 ;  /* 0x3000000eff297230 */ /* 0x000fe40000004100 */
[C---:B------:R-:W-:Y:S01]  /*ff20*/  FFMA.FTZ R44, R43.reuse, R47, R44 ;  /* 0x0000002f2b2c7223 */ /* 0x040fe2000001002c */
[--C-:B------:R-:W-:Y:S02]  /*ff30*/  HADD2.F32 R12, -RZ, R13.reuse.H0_H0 ;  /* 0x2000000dff0c7230 */ /* 0x100fe40000004100 */
[----:B------:R-:W-:Y:S01]  /*ff40*/  FMUL.FTZ R47, R42, R45 ;  /* 0x0000002d2a2f7220 */ /* 0x000fe20000410000 */
[----:B------:R-:W-:Y:S02]  /*ff50*/  HADD2.F32 R14, -RZ, R13.H1_H1 ;  /* 0x3000000dff0e7230 */ /* 0x000fe40000004100 */
[----:B------:R-:W-:Y:S01]  /*ff60*/  FFMA.FTZ R13, R43, R46, -R48 ;  /* 0x0000002e2b0d7223 */ /* 0x000fe20000010830 */
[----:B------:R-:W-:-:S02]  /*ff70*/  HADD2.F32 R43, -RZ, R38.H0_H0 ;  /* 0x20000026ff2b7230 */ /* 0x000fc40000004100 */
[C---:B------:R-:W-:Y:S01]  /*ff80*/  FFMA.FTZ R49, R40.reuse, R45, -R49 ;  /* 0x0000002d28317223 */ /* 0x040fe20000010831 */
[----:B------:R-:W-:Y:S02]  /*ff90*/  HADD2.F32 R42, -RZ, R93.H1_H1 ;  /* 0x3000005dff2a7230 */ /* 0x000fe40000004100 */
[----:B------:R-:W-:Y:S01]  /*ffa0*/  FFMA.FTZ R40, R40, R39, R47 ;  /* 0x0000002728287223 */ /* 0x000fe2000001002f */
[C---:B------:R-:W-:Y:S01]  /*ffb0*/  FMUL.FTZ R38, R41.reuse, R94 ;  /* 0x0000005e29267220 */ /* 0x040fe20000410000 */
[C---:B------:R-:W-:Y:S01]  /*ffc0*/  FMUL.FTZ R39, R14.reuse, R43 ;  /* 0x0000002b0e277220 */ /* 0x040fe20000410000 */
[-C--:B------:R-:W-:Y:S01]  /*ffd0*/  FMUL.FTZ R14, R14, R3.reuse ;  /* 0x000000030e0e7220 */ /* 0x080fe20000410000 */
[-C--:B------:R-:W-:Y:S01]  /*ffe0*/  FMUL.FTZ R41, R41, R42.reuse ;  /* 0x0000002a29297220 */ /* 0x080fe20000410000 */
[C---:B------:R-:W-:Y:S01]  /*fff0*/  FFMA.FTZ R42, R15.reuse, R42, -R38 ;  /* 0x0000002a0f2a7223 */ /* 0x040fe20000010826 */
[C---:B------:R-:W-:Y:S01]  /*10000*/  FFMA.FTZ R39, R12.reuse, R3, -R39 ;  /* 0x000000030c277223 */ /* 0x040fe20000010827 */
[----:B------:R-:W-:Y:S01]  /*10010*/  FFMA.FTZ R38, R12, R43, R14 ;  /* 0x0000002b0c267223 */ /* 0x000fe2000001000e */
[----:B------:R-:W-:Y:S01]  /*10020*/  FFMA.FTZ R41, R15, R94, R41 ;  /* 0x0000005e0f297223 */ /* 0x000fe20000010029 */
[----:B------:R-:W-:-:S02]  /*10030*/  F2FP.F16.F32.PACK_AB R15, R44, R13 ;  /* 0x0000000d2c0f723e */ /* 0x000fc400000000ff */
[----:B------:R-:W-:Y:S02]  /*10040*/  F2FP.F16.F32.PACK_AB R12, R40, R49 ;  /* 0x00000031280c723e */ /* 0x000fe400000000ff */
[----:B------:R-:W-:Y:S02]  /*10050*/  F2FP.F16.F32.PACK_AB R14, R41, R42 ;  /* 0x0000002a290e723e */ /* 0x000fe400000000ff */
[----:B------:R-:W-:-:S05]  /*10060*/  F2FP.F16.F32.PACK_AB R13, R38, R39 ;  /* 0x00000027260d723e */ /* 0x000fca00000000ff */
[----:B------:R1:W-:Y:S02]  /*10070*/  STS.128 [R54+0x6000], R12 ;  /* 0x0060000c36007388 */ /* 0x0003e40000000c00 */
.L_x_2826:
[----:B------:R-:W-:Y:S05]  /*10080*/  BSYNC B2 ;  /* 0x0000000000027941 */ /* 0x000fea0003800000 */
.L_x_2825:
[----:B------:R-:W-:Y:S04]  /*10090*/  BSSY B2, `(.L_x_2827) ;  /* 0x000002c000027945 */ /* 0x000fe80003800000 */
[----:B------:R-:W-:Y:S05]  /*100a0*/  @P2 BRA `(.L_x_2828) ;  /* 0x0000000000a82947 */ /* 0x000fea0003800000 */
[----:B012345:R-:W0:Y:S01]  /*100b0*/  LDS.128 R12, [R54+0xa000] ;  /* 0x00a00000360c7984 */ /* 0x03fe220000000c00 */
        /* <DEDUP_REMOVED lines=41> */
.L_x_2828:
[----:B------:R-:W-:Y:S05]  /*10350*/  BSYNC B2 ;  /* 0x0000000000027941 */ /* 0x000fea0003800000 */
.L_x_2827:
[----:B------:R-:W-:Y:S05]  /*10360*/  @P3 BRA `(.L_x_2822) ;  /* 0x0000000000a83947 */ /* 0x000fea0003800000 */
[----:B012345:R-:W0:Y:S01]  /*10370*/  LDS.128 R12, [R54+0xe000] ;  /* 0x00e00000360c7984 */ /* 0x03fe220000000c00 */
        /* <DEDUP_REMOVED lines=41> */
.L_x_2822:
[----:B------:R-:W-:Y:S05]  /*10610*/  BSYNC B1 ;  /* 0x0000000000017941 */ /* 0x000fea0003800000 */
.L_x_2821:
[----:B------:R-:W-:-:S05]  /*10620*/  VIADD R3, R225, 0x60 ;  /* 0x00000060e1037836 */ /* 0x000fca0000000000 */
        /* <DEDUP_REMOVED lines=11> */
[----:B------:R-:W-:Y:S01]  /*106e0*/  SHF.R.U64 R36, R30, 0x10, R31 ;  /* 0x000000101e247819 */ /* 0x000fe2000000121f */
[----:B------:R-:W-:Y:S01]  /*106f0*/  HADD2.F32 R29, -RZ, R95.H0_H0 ;  /* 0x2000005fff1d7230 */ /* 0x000fe20000004100 */
[----:B------:R-:W-:Y:S01]  /*10700*/  SHF.R.U32.HI R30, RZ, 0x10, R33 ;  /* 0x00000010ff1e7819 */ /* 0x000fe20000011621 */
[----:B------:R-:W-:Y:S01]  /*10710*/  HADD2.F32 R100, -RZ, R100.H1_H1 ;  /* 0x30000064ff647230 */ /* 0x000fe20000004100 */
[----:B------:R-:W-:Y:S01]  /*10720*/  SHF.R.U32.HI R28, RZ, 0x10, R31 ;  /* 0x00000010ff1c7819 */ /* 0x000fe2000001161f */
        /* <DEDUP_REMOVED lines=24> */
[-C--:B------:R-:W-:Y:S01]  /*108b0*/  FMUL.FTZ R31, R14, R95.reuse ;  /* 0x0000005f0e1f7220 */ /* 0x080fe20000410000 */
        /* <DEDUP_REMOVED lines=11> */
.L_x_2831:
[----:B------:R-:W-:Y:S05]  /*10970*/  BSYNC B1 ;  /* 0x0000000000017941 */ /* 0x000fea0003800000 */
.L_x_2830:
[----:B------:R-:W-:Y:S04]  /*10980*/  BSSY B1, `(.L_x_2832) ;  /* 0x000002c000017945 */ /* 0x000fe80003800000 */
[----:B------:R-:W-:Y:S05]  /*10990*/  @P1 BRA `(.L_x_2833) ;  /* 0x0000000000a81947 */ /* 0x000fea0003800000 */
[----:B0-2345:R-:W0:Y:S01]  /*109a0*/  LDS.128 R12, [R37+0x7000] ;  /* 0x00700000250c7984 */ /* 0x03de220000000c00 */
        /* <DEDUP_REMOVED lines=41> */
.L_x_2833:
[----:B------:R-:W-:Y:S05]  /*10c40*/  BSYNC B1 ;  /* 0x0000000000017941 */ /* 0x000fea0003800000 */
.L_x_2832:
[----:B------:R-:W-:Y:S04]  /*10c50*/  BSSY B1, `(.L_x_2834) ;  /* 0x000002c000017945 */ /* 0x000fe80003800000 */
[----:B------:R-:W-:Y:S05]  /*10c60*/  @P2 BRA `(.L_x_2835) ;  /* 0x0000000000a82947 */ /* 0x000fea0003800000 */
[----:B012345:R-:W0:Y:S01]  /*10c70*/  LDS.128 R12, [R37+0xb000] ;  /* 0x00b00000250c7984 */ /* 0x03fe220000000c00 */
[--C-:B------:R-:W-:Y:S01]  /*10c80*/  SHF.R.U64 R28, R6, 0x10, R7.reuse ;  /* 0x00000010061c7819 */ /* 0x100fe20000001207 */
[----:B------:R-:W-:Y:S01]  /*10c90*/  HADD2.F32 R21, -RZ, R80.H1_H1 ;  /* 0x30000050ff157230 */ /* 0x000fe20000004100 */
[----:B------:R-:W-:Y:S02]  /*10ca0*/  SHF.R.U32.HI R6, RZ, 0x10, R7 ;  /* 0x00000010ff067819 */ /* 0x000fe40000011607 */
[--C-:B------:R-:W-:Y:S02]  /*10cb0*/  SHF.R.U32.HI R20, RZ, 0x10, R11.reuse ;  /* 0x00000010ff147819 */ /* 0x100fe4000001160b */
[----:B------:R-:W-:Y:S01]  /*10cc0*/  SHF.R.U64 R26, R10, 0x10, R11 ;  /* 0x000000100a1a7819 */ /* 0x000fe2000000120b */
[----:B------:R-:W-:Y:S02]  /*10cd0*/  HADD2.F32 R10, -RZ, R6.H0_H0 ;  /* 0x20000006ff0a7230 */ /* 0x000fe40000004100 */
[----:B------:R-:W-:-:S02]  /*10ce0*/  HADD2.F32 R20, -RZ, R20.H0_H0 ;  /* 0x20000014ff147230 */ /* 0x000fc40000004100 */
[--C-:B------:R-:W-:Y:S02]  /*10cf0*/  HADD2.F32 R11, -RZ, R83.reuse.H1_H1 ;  /* 0x30000053ff0b7230 */ /* 0x100fe40000004100 */
[----:B------:R-:W-:Y:S02]  /*10d00*/  HADD2.F32 R83, -RZ, R83.H0_H0 ;  /* 0x20000053ff537230 */ /* 0x000fe40000004100 */
[--C-:B0-----:R-:W-:Y:S02]  /*10d10*/  HADD2.F32 R7, -RZ, R15.reuse.H0_H0 ;  /* 0x2000000fff077230 */ /* 0x101fe40000004100 */
[----:B------:R-:W-:Y:S02]  /*10d20*/  HADD2.F32 R15, -RZ, R15.H1_H1 ;  /* 0x3000000fff0f7230 */ /* 0x000fe40000004100 */
[--C-:B------:R-:W-:Y:S02]  /*10d30*/  HADD2.F32 R0, -RZ, R12.reuse.H0_H0 ;  /* 0x2000000cff007230 */ /* 0x100fe40000004100 */
[----:B------:R-:W-:-:S02]  /*10d40*/  HADD2.F32 R12, -RZ, R12.H1_H1 ;  /* 0x3000000cff0c7230 */ /* 0x000fc40000004100 */
[C---:B------:R-:W-:Y:S01]  /*10d50*/  FMUL.FTZ R24, R15.reuse, R20 ;  /* 0x000000140f187220 */ /* 0x040fe20000410000 */
[-C--:B------:R-:W-:Y:S01]  /*10d60*/  FMUL.FTZ R25, R15, R10.reuse ;  /* 0x0000000a0f197220 */ /* 0x080fe20000410000 */
[--C-:B------:R-:W-:Y:S02]  /*10d70*/  HADD2.F32 R6, -RZ, R14.reuse.H0_H0 ;  /* 0x2000000eff067230 */ /* 0x100fe40000004100 */
[C---:B------:R-:W-:Y:S01]  /*10d80*/  FMUL.FTZ R15, R12.reuse, R21 ;  /* 0x000000150c0f7220 */ /* 0x040fe20000410000 */
[C---:B------:R-:W-:Y:S01]  /*10d90*/  FFMA.FTZ R24, R7.reuse, R10, -R24 ;  /* 0x0000000a07187223 */ /* 0x040fe20000010818 */
[----:B------:R-:W-:Y:S01]  /*10da0*/  FFMA.FTZ R27, R7, R20, R25 ;  /* 0x00000014071b7223 */ /* 0x000fe20000010019 */
[----:B------:R-:W-:Y:S02]  /*10db0*/  HADD2.F32 R14, -RZ, R14.H1_H1 ;  /* 0x3000000eff0e7230 */ /* 0x000fe40000004100 */
[----:B------:R-:W-:Y:S01]  /*10dc0*/  FMUL.FTZ R25, R12, R11 ;  /* 0x0000000b0c197220 */ /* 0x000fe20000410000 */
[----:B------:R-:W-:-:S02]  /*10dd0*/  HADD2.F32 R3, -RZ, R13.H0_H0 ;  /* 0x2000000dff037230 */ /* 0x000fc40000004100 */
[C---:B------:R-:W-:Y:S01]  /*10de0*/  FFMA.FTZ R11, R0.reuse, R11, -R15 ;  /* 0x0000000b000b7223 */ /* 0x040fe2000001080f */
[----:B------:R-:W-:Y:S02]  /*10df0*/  HADD2.F32 R7, -RZ, R80.H0_H0 ;  /* 0x20000050ff077230 */ /* 0x000fe40000004100 */
[----:B------:R-:W-:Y:S01]  /*10e00*/  FFMA.FTZ R0, R0, R21, R25 ;  /* 0x0000001500007223 */ /* 0x000fe20000010019 */
[----:B------:R-:W-:Y:S02]  /*10e10*/  HADD2.F32 R13, -RZ, R13.H1_H1 ;  /* 0x3000000dff0d7230 */ /* 0x000fe40000004100 */
[C---:B------:R-:W-:Y:S01]  /*10e20*/  FMUL.FTZ R20, R14.reuse, R83 ;  /* 0x000000530e147220 */ /* 0x040fe20000410000 */
[----:B------:R-:W-:Y:S02]  /*10e30*/  HADD2.F32 R12, -RZ, R26.H0_H0 ;  /* 0x2000001aff0c7230 */ /* 0x000fe40000004100 */
[----:B------:R-:W-:Y:S01]  /*10e40*/  FMUL.FTZ R21, R14, R7 ;  /* 0x000000070e157220 */ /* 0x000fe20000410000 */
[----:B------:R-:W-:-:S02]  /*10e50*/  HADD2.F32 R10, -RZ, R28.H0_H0 ;  /* 0x2000001cff0a7230 */ /* 0x000fc40000004100 */
[C---:B------:R-:W-:Y:S01]  /*10e60*/  FFMA.FTZ R20, R6.reuse, R7, R20 ;  /* 0x0000000706147223 */ /* 0x040fe20000010014 */
[C---:B------:R-:W-:Y:S01]  /*10e70*/  FMUL.FTZ R14, R13.reuse, R12 ;  /* 0x0000000c0d0e7220 */ /* 0x040fe20000410000 */
[----:B------:R-:W-:Y:S01]  /*10e80*/  FFMA.FTZ R21, R6, R83, -R21 ;  /* 0x0000005306157223 */ /* 0x000fe20000010815 */
[-C--:B------:R-:W-:Y:S02]  /*10e90*/  FMUL.FTZ R15, R13, R10.reuse ;  /* 0x0000000a0d0f7220 */ /* 0x080fe40000410000 */
[C---:B------:R-:W-:Y:S02]  /*10ea0*/  FFMA.FTZ R13, R3.reuse, R10, -R14 ;  /* 0x0000000a030d7223 */ /* 0x040fe4000001080e */
[----:B------:R-:W-:Y:S01]  /*10eb0*/  FFMA.FTZ R6, R3, R12, R15 ;  /* 0x0000000c03067223 */ /* 0x000fe2000001000f */
[----:B------:R-:W-:Y:S02]  /*10ec0*/  F2FP.F16.F32.PACK_AB R15, R27, R24 ;  /* 0x000000181b0f723e */ /* 0x000fe400000000ff */
[----:B------:R-:W-:-:S02]  /*10ed0*/  F2FP.F16.F32.PACK_AB R14, R20, R21 ;  /* 0x00000015140e723e */ /* 0x000fc400000000ff */
[----:B------:R-:W-:Y:S02]  /*10ee0*/  F2FP.F16.F32.PACK_AB R12, R0, R11 ;  /* 0x0000000b000c723e */ /* 0x000fe400000000ff */
[----:B------:R-:W-:-:S05]  /*10ef0*/  F2FP.F16.F32.PACK_AB R13, R6, R13 ;  /* 0x0000000d060d723e */ /* 0x000fca00000000ff */
[----:B------:R0:W-:Y:S02]  /*10f00*/  STS.128 [R37+0xb000], R12 ;  /* 0x00b0000c25007388 */ /* 0x0001e40000000c00 */
.L_x_2835:
[----:B------:R-:W-:Y:S05]  /*10f10*/  BSYNC B1 ;  /* 0x0000000000017941 */ /* 0x000fea0003800000 */
.L_x_2834:
[----:B------:R-:W-:Y:S05]  /*10f20*/  @P3 BRA `(.L_x_2829) ;  /* 0x0000004c00603947 */ /* 0x000fea0003800000 */
[----:B012345:R-:W0:Y:S01]  /*10f30*/  LDS.128 R12, [R37+0xf000] ;  /* 0x00f00000250c7984 */ /* 0x03fe220000000c00 */
        /* <DEDUP_REMOVED lines=42> */
.L_x_2790:
[----:B------:R-:W1:Y:S01]  /*111e0*/  LDC R76, c[0x0][0x448] ;  /* 0x00011200ff4c7b82 */ /* 0x000e620000000800 */
[----:B------:R-:W-:Y:S01]  /*111f0*/  ULDC.64 UR4, c[0x0][0x3f8] ;  /* 0x0000fe0000047ab9 */ /* 0x000fe20000000a00 */
[----:B------:R-:W-:Y:S01]  /*11200*/  ULDC.64 UR6, c[0x0][0x408] ;  /* 0x0001020000067ab9 */ /* 0x000fe20000000a00 */
        /* <DEDUP_REMOVED lines=25> */
[----:B------:R1:W2:Y:S04]  /*113a0*/  SHFL.IDX PT, R7, R72, RZ, 0x181f ;  /* 0x00181fff48077589 */ /* 0x0002a800000e0000 */
[----:B------:R1:W3:Y:S04]  /*113b0*/  SHFL.IDX PT, R6, R21, RZ, 0x181f ;  /* 0x00181fff15067589 */ /* 0x0002e800000e0000 */
[----:B------:R1:W4:Y:S04]  /*113c0*/  SHFL.IDX PT, R9, R20, RZ, 0x181f ;  /* 0x00181fff14097589 */ /* 0x00032800000e0000 */
[----:B------:R1:W0:Y:S02]  /*113d0*/  SHFL.IDX PT, R14, R3, RZ, 0x181f ;  /* 0x00181fff030e7589 */ /* 0x00022400000e0000 */
.L_x_3132:
        /* <DEDUP_REMOVED lines=23> */
[-C--:B0--3--:R-:W-:Y:S02]  /*11550*/  @!P4 IADD3 R10, P0, R6, R11.reuse, RZ ;  /* 0x0000000b060ac210 */ /* 0x089fe40007f1e0ff */
[C---:B------:R-:W-:Y:S02]  /*11560*/  @!P4 IADD3 R4, P1, R14.reuse, R11, RZ ;  /* 0x0000000b0e04c210 */ /* 0x040fe40007f3e0ff */
[-C--:B------:R-:W-:Y:S01]  /*11570*/  @!P5 IADD3 R8, P3, R14, R5.reuse, RZ ;  /* 0x000000050e08d210 */ /* 0x080fe20007f7e0ff */
[--C-:B--2---:R-:W-:Y:S01]  /*11580*/  @!P4 IMAD.X R11, R7, 0x1, R24.reuse, P0 ;  /* 0x00000001070bc824 */ /* 0x104fe200000e0618 */
[----:B------:R-:W-:Y:S02]  /*11590*/  @!P5 SHF.L.U64.HI R12, R212, 0x1, R215 ;  /* 0x00000001d40cd819 */ /* 0x000fe400000102d7 */
[----:B------:R-:W-:Y:S01]  /*115a0*/  @!P5 IADD3 R6, P2, R6, R5, RZ ;  /* 0x000000050606d210 */ /* 0x000fe20007f5e0ff */
[----:B----4-:R-:W-:Y:S01]  /*115b0*/  @!P4 IMAD.X R5, R9, 0x1, R24, P1 ;  /* 0x000000010905c824 */ /* 0x010fe200008e0618 */
[----:B------:R-:W-:-:S02]  /*115c0*/  CS2R R56, SRZ ;  /* 0x0000000000387805 */ /* 0x000fc4000001ff00 */
        /* <DEDUP_REMOVED lines=9> */
.L_x_2838:
[----:B------:R-:W-:Y:S05]  /*11660*/  BSYNC B1 ;  /* 0x0000000000017941 */ /* 0x000fea0003800000 */
.L_x_2837:
[----:B0----5:R-:W-:Y:S01]  /*11670*/  IMAD.MOV.U32 R4, RZ, RZ, R68 ;  /* 0x000000ffff047224 */ /* 0x021fe200078e0044 */
[----:B---3--:R-:W-:Y:S01]  /*11680*/  MOV R6, R70 ;  /* 0x0000004600067202 */ /* 0x008fe20000000f00 */
[----:B------:R-:W-:Y:S01]  /*11690*/  IMAD.MOV.U32 R5, RZ, RZ, R69 ;  /* 0x000000ffff057224 */ /* 0x000fe200078e0045 */
[----:B------:R-:W-:Y:S01]  /*116a0*/  UMOV UR4, 0xffffffff ;  /* 0xffffffff00047882 */ /* 0x000fe20000000000 */
[----:B--2---:R-:W-:Y:S01]  /*116b0*/  IMAD.MOV.U32 R7, RZ, RZ, R71 ;  /* 0x000000ffff077224 */ /* 0x004fe200078e0047 */
        /* <DEDUP_REMOVED lines=12> */
[----:B------:R-:W-:Y:S01]  /*11780*/  PRMT R117, R7, 0x7610, R117 ;  /* 0x0000761007757816 */ /* 0x000fe20000000075 */
[----:B------:R-:W-:Y:S01]  /*11790*/  IMAD.MOV.U32 R7, RZ, RZ, R63 ;  /* 0x000000ffff077224 */ /* 0x000fe200078e003f */
[----:B------:R-:W-:Y:S02]  /*117a0*/  PRMT R118, R6, 0x7610, R118 ;  /* 0x0000761006767816 */ /* 0x000fe40000000076 */
[----:B------:R-:W-:-:S02]  /*117b0*/  MOV R6, R62 ;  /* 0x0000003e00067202 */ /* 0x000fc40000000f00 */
        /* <DEDUP_REMOVED lines=8> */
[----:B------:R-:W-:-:S02]  /*11840*/  PRMT R120, R120, 0x5410, R5 ;  /* 0x0000541078787816 */ /* 0x000fc40000000005 */
[----:B------:R-:W-:Y:S02]  /*11850*/  PRMT R118, R118, 0x5410, R6 ;  /* 0x0000541076767816 */ /* 0x000fe40000000006 */
[----:B------:R-:W-:Y:S01]  /*11860*/  PRMT R117, R117, 0x5410, R7 ;  /* 0x0000541075757816 */ /* 0x000fe20000000007 */
[----:B------:R-:W-:Y:S06]  /*11870*/  BRA.DIV UR4, `(.L_x_2839) ;  /* 0x0000022a04847947 */ /* 0x000fec000b800000 */
[----:B------:R0:W2:Y:S04]  /*11880*/  SHFL.IDX PT, R7, R72, 0x1, 0x181f ;  /* 0x00381f0048077f89 */ /* 0x0000a800000e0000 */
[----:B------:R0:W3:Y:S04]  /*11890*/  SHFL.IDX PT, R6, R21, 0x1, 0x181f ;  /* 0x00381f0015067f89 */ /* 0x0000e800000e0000 */
[----:B----4-:R0:W4:Y:S04]  /*118a0*/  SHFL.IDX PT, R9, R20, 0x1, 0x181f ;  /* 0x00381f0014097f89 */ /* 0x01012800000e0000 */
[----:B------:R0:W0:Y:S02]  /*118b0*/  SHFL.IDX PT, R14, R3, 0x1, 0x181f ;  /* 0x00381f00030e7f89 */ /* 0x00002400000e0000 */
.L_x_3138:
        /* <DEDUP_REMOVED lines=20> */
[-C--:B---3--:R-:W-:Y:S02]  /*11a00*/  @!P4 IADD3 R10, P0, R6, R5.reuse, RZ ;  /* 0x00000005060ac210 */ /* 0x088fe40007f1e0ff */
[C---:B0-----:R-:W-:Y:S02]  /*11a10*/  @!P4 IADD3 R4, P1, R14.reuse, R5, RZ ;  /* 0x000000050e04c210 */ /* 0x041fe40007f3e0ff */
[-C--:B------:R-:W-:Y:S02]  /*11a20*/  @!P5 IADD3 R8, P3, R14, R11.reuse, RZ ;  /* 0x0000000b0e08d210 */ /* 0x080fe40007f7e0ff */
[----:B------:R-:W-:Y:S01]  /*11a30*/  @!P5 IADD3 R6, P2, R6, R11, RZ ;  /* 0x0000000b0606d210 */ /* 0x000fe20007f5e0ff */
[--C-:B--2---:R-:W-:Y:S01]  /*11a40*/  @!P4 IMAD.X R11, R7, 0x1, R12.reuse, P0 ;  /* 0x00000001070bc824 */ /* 0x104fe200000e060c */
[----:B------:R-:W-:Y:S01]  /*11a50*/  @!P5 SHF.L.U64.HI R14, R212, 0x1, R215 ;  /* 0x00000001d40ed819 */ /* 0x000fe200000102d7 */
[----:B----4-:R-:W-:Y:S01]  /*11a60*/  @!P4 IMAD.X R5, R9, 0x1, R12, P1 ;  /* 0x000000010905c824 */ /* 0x010fe200008e060c */
[----:B------:R-:W-:-:S02]  /*11a70*/  CS2R R54, SRZ ;  /* 0x0000000000367805 */ /* 0x000fc4000001ff00 */
[----:B------:R-:W-:Y:S02]  /*11a80*/  CS2R R40, SRZ ;  /* 0x0000000000287805 */ /* 0x000fe4000001ff00 */
        /* <DEDUP_REMOVED lines=9> */
.L_x_2841:
[----:B------:R-:W-:Y:S05]  /*11b20*/  BSYNC B1 ;  /* 0x0000000000017941 */ /* 0x000fea0003800000 */
.L_x_2840:
[----:B0----5:R-:W-:Y:S01]  /*11b30*/  IMAD.MOV.U32 R4, RZ, RZ, R52 ;  /* 0x000000ffff047224 */ /* 0x021fe200078e0034 */
[----:B--2---:R-:W-:Y:S01]  /*11b40*/  MOV R7, R55 ;  /* 0x0000003700077202 */ /* 0x004fe20000000f00 */
[----:B------:R-:W-:Y:S01]  /*11b50*/  IMAD.MOV.U32 R5, RZ, RZ, R53 ;  /* 0x000000ffff057224 */ /* 0x000fe200078e0035 */
[----:B------:R-:W-:Y:S01]  /*11b60*/  UMOV UR4, 0xffffffff ;  /* 0xffffffff00047882 */ /* 0x000fe20000000000 */
[----:B---3--:R-:W-:-:S03]  /*11b70*/  IMAD.MOV.U32 R6, RZ, RZ, R54 ;  /* 0x000000ffff067224 */ /* 0x008fc600078e0036 */
        /* <DEDUP_REMOVED lines=18> */
[----:B------:R-:W-:Y:S02]  /*11ca0*/  PRMT R111, R4, 0x5410, R5 ;  /* 0x00005410046f7816 */ /* 0x000fe40000000005 */
[----:B------:R-:W-:Y:S01]  /*11cb0*/  PRMT R112, R6, 0x5410, R7 ;  /* 0x0000541006707816 */ /* 0x000fe20000000007 */
[----:B------:R-:W-:Y:S06]  /*11cc0*/  BRA.DIV UR4, `(.L_x_2842) ;  /* 0x0000022604e07947 */ /* 0x000fec000b800000 */
[----:B------:R0:W2:Y:S04]  /*11cd0*/  SHFL.IDX PT, R7, R72, 0x2, 0x181f ;  /* 0x00581f0048077f89 */ /* 0x0000a800000e0000 */
[----:B------:R0:W3:Y:S04]  /*11ce0*/  SHFL.IDX PT, R6, R21, 0x2, 0x181f ;  /* 0x00581f0015067f89 */ /* 0x0000e800000e0000 */
[----:B----4-:R0:W4:Y:S04]  /*11cf0*/  SHFL.IDX PT, R9, R20, 0x2, 0x181f ;  /* 0x00581f0014097f89 */ /* 0x01012800000e0000 */
[----:B------:R0:W0:Y:S02]  /*11d00*/  SHFL.IDX PT, R8, R3, 0x2, 0x181f ;  /* 0x00581f0003087f89 */ /* 0x00002400000e0000 */
.L_x_3144:
        /* <DEDUP_REMOVED lines=21> */
[----:B------:R-:W-:Y:S02]  /*11e60*/  @!P5 SHF.L.U64.HI R14, R212, 0x1, R215 ;  /* 0x00000001d40ed819 */ /* 0x000fe400000102d7 */
[-C--:B---3--:R-:W-:Y:S02]  /*11e70*/  @!P4 IADD3 R10, P0, R6, R11.reuse, RZ ;  /* 0x0000000b060ac210 */ /* 0x088fe40007f1e0ff */
[----:B0-----:R-:W-:Y:S02]  /*11e80*/  @!P4 IADD3 R4, P1, R8, R11, RZ ;  /* 0x0000000b0804c210 */ /* 0x001fe40007f3e0ff */
[-C--:B------:R-:W-:Y:S02]  /*11e90*/  @!P5 IADD3 R6, P2, R6, R5.reuse, RZ ;  /* 0x000000050606d210 */ /* 0x080fe40007f5e0ff */
[----:B------:R-:W-:Y:S01]  /*11ea0*/  @!P5 IADD3 R8, P3, R8, R5, RZ ;  /* 0x000000050808d210 */ /* 0x000fe20007f7e0ff */
[----:B----4-:R-:W-:Y:S01]  /*11eb0*/  @!P4 IMAD.X R5, R9, 0x1, R12, P1 ;  /* 0x000000010905c824 */ /* 0x010fe200008e060c */
[----:B--2---:R-:W-:-:S02]  /*11ec0*/  @!P4 IADD3.X R11, R7, R12, RZ, P0, !PT ;  /* 0x0000000c070bc210 */ /* 0x004fc400007fe4ff */
[----:B------:R-:W-:Y:S02]  /*11ed0*/  CS2R R38, SRZ ;  /* 0x0000000000267805 */ /* 0x000fe4000001ff00 */
        /* <DEDUP_REMOVED lines=10> */
.L_x_2844:
[----:B------:R-:W-:Y:S05]  /*11f80*/  BSYNC B1 ;  /* 0x0000000000017941 */ /* 0x000fea0003800000 */
.L_x_2843:
        /* <DEDUP_REMOVED lines=29> */
[----:B-1----:R0:W1:Y:S04]  /*12160*/  SHFL.IDX PT, R21, R20, 0x3, 0x181f ;  /* 0x00781f0014157f89 */ /* 0x00206800000e0000 */
[----:B------:R-:W0:Y:S02]  /*12170*/  SHFL.IDX PT, R3, R3, 0x3, 0x181f ;  /* 0x00781f0003037f89 */ /* 0x000e2400000e0000 */
.L_x_3150:
[----:B------:R-:W-:Y:S01]  /*12180*/  IADD3 R0, R0, 0x60, RZ ;  /* 0x0000006000007810 */ /* 0x000fe20007ffe0ff */
[----:B------:R-:W-:Y:S01]  /*12190*/  BSSY B1, `(.L_x_2846) ;  /* 0x0000025000017945 */ /* 0x000fe20003800000 */
[----:B------:R-:W-:Y:S02]  /*121a0*/  CS2R R6, SRZ ;  /* 0x0000000000067805 */ /* 0x000fe4000001ff00 */
[----:B----4-:R-:W-:Y:S02]  /*121b0*/  CS2R R8, SRZ ;  /* 0x0000000000087805 */ /* 0x010fe4000001ff00 */
[----:B------:R-:W-:Y:S02]  /*121c0*/  ISETP.GE.AND P0, PT, R0, R76, PT ;  /* 0x0000004c0000720c */ /* 0x000fe40003f06270 */
[----:B------:R-:W-:Y:S02]  /*121d0*/  CS2R R10, SRZ ;  /* 0x00000000000a7805 */ /* 0x000fe4000001ff00 */
[----:B------:R-:W-:-:S02]  /*121e0*/  CS2R R12, SRZ ;  /* 0x00000000000c7805 */ /* 0x000fc4000001ff00 */
[----:B------:R-:W-:Y:S02]  /*121f0*/  CS2R R14, SRZ ;  /* 0x00000000000e7805 */ /* 0x000fe4000001ff00 */
[----:B0-----:R-:W-:Y:S02]  /*12200*/  CS2R R72, SRZ ;  /* 0x0000000000487805 */ /* 0x001fe4000001ff00 */
[----:B------:R-:W-:-:S03]  /*12210*/  CS2R R74, SRZ ;  /* 0x00000000004a7805 */ /* 0x000fc6000001ff00 */
[----:B------:R-:W-:Y:S05]  /*12220*/  @P0 BRA `(.L_x_2847) ;  /* 0x00000000006c0947 */ /* 0x000fea0003800000 */
[----:B------:R-:W-:Y:S01]  /*12230*/  ULDC UR4, c[0x0][0x3f4] ;  /* 0x0000fd0000047ab9 */ /* 0x000fe20000000800 */
[----:B------:R-:W-:Y:S02]  /*12240*/  CS2R R12, SRZ ;  /* 0x00000000000c7805 */ /* 0x000fe4000001ff00 */
[----:B------:R-:W-:Y:S02]  /*12250*/  ISETP.GE.AND P1, PT, R16, UR4, PT ;  /* 0x0000000410007c0c */ /* 0x000fe4000bf26270 */
[----:B------:R-:W-:Y:S02]  /*12260*/  CS2R R14, SRZ ;  /* 0x00000000000e7805 */ /* 0x000fe4000001ff00 */
[----:B------:R-:W-:-:S09]  /*12270*/  ISETP.GE.AND P2, PT, R214, UR4, PT ;  /* 0x00000004d6007c0c */ /* 0x000fd2000bf46270 */
[C---:B------:R-:W-:Y:S01]  /*12280*/  @!P1 IMAD.SHL.U32 R8, R16.reuse, 0x2, RZ ;  /* 0x0000000210089824 */ /* 0x040fe200078e00ff */
[----:B------:R-:W-:-:S04]  /*12290*/  @!P1 SHF.L.U64.HI R0, R16, 0x1, R17 ;  /* 0x0000000110009819 */ /* 0x000fc80000010211 */
[----:B--2---:R-:W-:-:S05]  /*122a0*/  @!P1 IADD3 R4, P0, R78, R8, RZ ;  /* 0x000000084e049210 */ /* 0x004fca0007f1e0ff */
[--C-:B---3--:R-:W-:Y:S01]  /*122b0*/  @!P1 IMAD.X R5, R77, 0x1, R0.reuse, P0 ;  /* 0x000000014d059824 */ /* 0x108fe200000e0600 */
[----:B------:R-:W-:Y:S02]  /*122c0*/  @!P1 IADD3 R8, P0, R3, R8, RZ ;  /* 0x0000000803089210 */ /* 0x000fe40007f1e0ff */
[----:B------:R-:W-:Y:S02]  /*122d0*/  CS2R R6, SRZ ;  /* 0x0000000000067805 */ /* 0x000fe4000001ff00 */
[----:B------:R0:W5:Y:S01]  /*122e0*/  @!P1 LD.E.128 R12, desc[UR60][R4.64] ;  /* 0x0000003c040c9980 */ /* 0x000162000c101d00 */
[----:B-1----:R-:W-:Y:S01]  /*122f0*/  @!P1 IMAD.X R9, R21, 0x1, R0, P0 ;  /* 0x0000000115099824 */ /* 0x002fe200000e0600 */
[C---:B------:R-:W-:Y:S02]  /*12300*/  @!P2 SHF.L.U32 R20, R212.reuse, 0x1, RZ ;  /* 0x00000001d414a819 */ /* 0x040fe400000006ff */
[----:B0-----:R-:W-:Y:S02]  /*12310*/  CS2R R4, SRZ ;  /* 0x0000000000047805 */ /* 0x001fe4000001ff00 */
[----:B------:R-:W-:-:S04]  /*12320*/  @!P2 SHF.L.U64.HI R0, R212, 0x1, R215 ;  /* 0x00000001d400a819 */ /* 0x000fc800000102d7 */
[----:B------:R0:W5:Y:S01]  /*12330*/  @!P1 LD.E.128 R4, desc[UR60][R8.64] ;  /* 0x0000003c08049980 */ /* 0x000162000c101d00 */
[----:B------:R-:W-:Y:S02]  /*12340*/  CS2R R72, SRZ ;  /* 0x0000000000487805 */ /* 0x000fe4000001ff00 */
[----:B------:R-:W-:Y:S02]  /*12350*/  CS2R R74, SRZ ;  /* 0x00000000004a7805 */ /* 0x000fe4000001ff00 */
[-C--:B0-----:R-:W-:Y:S02]  /*12360*/  @!P2 IADD3 R8, P0, R78, R20.reuse, RZ ;  /* 0x000000144e08a210 */ /* 0x081fe40007f1e0ff */
[----:B------:R-:W-:-:S03]  /*12370*/  @!P2 IADD3 R20, P1, R3, R20, RZ ;  /* 0x000000140314a210 */ /* 0x000fc60007f3e0ff */
[--C-:B------:R-:W-:Y:S01]  /*12380*/  @!P2 IMAD.X R9, R77, 0x1, R0.reuse, P0 ;  /* 0x000000014d09a824 */ /* 0x100fe200000e0600 */
[----:B------:R-:W-:Y:S01]  /*12390*/  CS2R R10, SRZ ;  /* 0x00000000000a7805 */ /* 0x000fe2000001ff00 */
[----:B------:R-:W-:-:S03]  /*123a0*/  @!P2 IMAD.X R21, R21, 0x1, R0, P1 ;  /* 0x000000011515a824 */ /* 0x000fc600008e0600 */
[----:B------:R0:W5:Y:S02]  /*123b0*/  @!P2 LD.E.128 R72, desc[UR60][R8.64] ;  /* 0x0000003c0848a980 */ /* 0x000164000c101d00 */
[----:B0-----:R-:W-:-:S06]  /*123c0*/  CS2R R8, SRZ ;  /* 0x0000000000087805 */ /* 0x001fcc000001ff00 */
[----:B------:R0:W5:Y:S02]  /*123d0*/  @!P2 LD.E.128 R8, desc[UR60][R20.64] ;  /* 0x0000003c1408a980 */ /* 0x000164000c101d00 */
.L_x_2847:
[----:B------:R-:W-:Y:S05]  /*123e0*/  BSYNC B1 ;  /* 0x0000000000017941 */ /* 0x000fea0003800000 */
.L_x_2846:
[----:B------:R-:W4:Y:S01]  /*123f0*/  LDL R3, [R1+0xa0] ;  /* 0x0000a00001037983 */ /* 0x000f220000100800 */
[----:B------:R-:W-:Y:S01]  /*12400*/  BSSY B1, `(.L_x_2848) ;  /* 0x0000007000017945 */ /* 0x000fe20003800000 */
[----:B----4-:R-:W-:-:S04]  /*12410*/  LEA.HI R0, R3, R3, RZ, 0x1 ;  /* 0x0000000303007211 */ /* 0x010fc800078f08ff */
[----:B------:R-:W-:-:S05]  /*12420*/  LOP3.LUT R0, R0, 0xfffffffe, RZ, 0xc0, !PT ;  /* 0xfffffffe00007812 */ /* 0x000fca00078ec0ff */
[----:B------:R-:W-:-:S05]  /*12430*/  IMAD.IADD R0, R3, 0x1, -R0 ;  /* 0x0000000103007824 */ /* 0x000fca00078e0a00 */
[----:B------:R-:W-:-:S04]  /*12440*/  SHF.L.U32 R0, R0, 0x1f, RZ ;  /* 0x0000001f00007819 */ /* 0x000fc800000006ff */
[----:B------:R-:W4:Y:S02]  /*12450*/  SYNCS.PHASECHK.TRANS64.TRYWAIT P0, [R23+URZ+0x38800], R0 ;  /* 0x03880000170075a7 */ /* 0x000f24000800017f */
[----:B----4-:R-:W-:Y:S05]  /*12460*/  @!P0 BRA `(.L_x_2849) ;  /* 0x0000022000e08947 */ /* 0x010fea0003800000 */
.L_x_3151:
[----:B------:R-:W-:Y:S05]  /*12470*/  BSYNC B1 ;  /* 0x0000000000017941 */ /* 0x000fea0003800000 */
.L_x_2848:
[----:B0-----:R-:W2:Y:S01]  /*12480*/  LDL R20, [R1+0x74] ;  /* 0x0000740001147983 */ /* 0x001ea20000100800 */
[----:B----45:R-:W-:Y:S01]  /*12490*/  IMAD.MOV.U32 R0, RZ, RZ, R5 ;  /* 0x000000ffff007224 */ /* 0x030fe200078e0005 */
[----:B------:R-:W-:Y:S01]  /*124a0*/  MOV R3, R4 ;  /* 0x0000000400037202 */ /* 0x000fe20000000f00 */
[----:B------:R-:W-:Y:S03]  /*124b0*/  BSSY B1, `(.L_x_2850) ;  /* 0x00000e7000017945 */ /* 0x000fe60003800000 */
        /* <DEDUP_REMOVED lines=17> */
[----:B--2---:R-:W-:Y:S02]  /*125d0*/  VIADDMNMX R0, R76, -R20, 0x80, PT ;  /* 0x000000804c007446 */ /* 0x004fe40003800914 */
[----:B------:R-:W-:Y:S02]  /*125e0*/  MOV R20, R72 ;  /* 0x0000004800147202 */ /* 0x000fe40000000f00 */
[----:B------:R-:W-:Y:S02]  /*125f0*/  ISETP.GE.AND P0, PT, R225, R0, PT ;  /* 0x00000000e100720c */ /* 0x000fe40003f06270 */
[----:B------:R-:W-:Y:S01]  /*12600*/  PRMT R92, R20, 0x5410, R3 ;  /* 0x00005410145c7816 */ /* 0x000fe20000000003 */
[----:B------:R-:W-:Y:S02]  /*12610*/  IMAD.MOV.U32 R20, RZ, RZ, R74 ;  /* 0x000000ffff147224 */ /* 0x000fe400078e004a */
[----:B------:R-:W-:-:S05]  /*12620*/  IMAD.MOV.U32 R3, RZ, RZ, R75 ;  /* 0x000000ffff037224 */ /* 0x000fca00078e004b */
[----:B------:R-:W-:-:S03]  /*12630*/  PRMT R93, R20, 0x5410, R3 ;  /* 0x00005410145d7816 */ /* 0x000fc60000000003 */
[----:B------:R-:W-:Y:S05]  /*12640*/  @P0 BRA `(.L_x_2851) ;  /* 0x0000000c00340947 */ /* 0x000fea0003800000 */
[----:B------:R0:W5:Y:S01]  /*12650*/  LDL R121, [R1+0x68] ;  /* 0x0000680001797983 */ /* 0x0001620000100800 */
[----:B------:R-:W2:Y:S01]  /*12660*/  LDC R3, c[0x0][0x3f4] ;  /* 0x0000fd00ff037b82 */ /* 0x000ea20000000800 */
[C---:B------:R-:W-:Y:S01]  /*12670*/  SHF.L.U32 R122, R225.reuse, 0x6, RZ ;  /* 0x00000006e17a7819 */ /* 0x040fe200000006ff */
[----:B------:R-:W-:Y:S01]  /*12680*/  IMAD.SHL.U32 R123, R225, 0x40, RZ ;  /* 0x00000040e17b7824 */ /* 0x000fe200078e00ff */
[----:B------:R-:W-:Y:S02]  /*12690*/  BSSY B2, `(.L_x_2852) ;  /* 0x0000066000027945 */ /* 0x000fe40003800000 */
[----:B------:R-:W-:Y:S02]  /*126a0*/  LOP3.LUT R122, R122, 0x1c0, RZ, 0xc0, !PT ;  /* 0x000001c07a7a7812 */ /* 0x000fe400078ec0ff */
[----:B------:R-:W-:Y:S02]  /*126b0*/  LOP3.LUT R123, R123, 0x1c0, RZ, 0xc0, !PT ;  /* 0x000001c07b7b7812 */ /* 0x000fe400078ec0ff */
[----:B------:R-:W-:-:S02]  /*126c0*/  SHF.R.U32.HI R122, RZ, 0x3, R122 ;  /* 0x00000003ff7a7819 */ /* 0x000fc4000001167a */
[----:B--2---:R-:W-:-:S13]  /*126d0*/  ISETP.GE.AND P0, PT, R16, R3, PT ;  /* 0x000000031000720c */ /* 0x004fda0003f06270 */
[----:B0-----:R-:W-:Y:S05]  /*126e0*/  @P0 BRA `(.L_x_2853) ;  /* 0x0000000400800947 */ /* 0x001fea0003800000 */
[----:B-1----:R-:W2:Y:S04]  /*126f0*/  LDL R21, [R1+0x8c] ;  /* 0x00008c0001157983 */ /* 0x002ea80000100800 */
[----:B------:R-:W4:Y:S01]  /*12700*/  LDL R124, [R1+0x70] ;  /* 0x00007000017c7983 */ /* 0x000f220000100800 */
        /* <DEDUP_REMOVED lines=8> */
[----:B----4-:R-:W0:Y:S03]  /*12790*/  LDS.128 R80, [R124] ;  /* 0x000000007c507984 */ /* 0x010e260000000c00 */
[----:B------:R-:W-:Y:S01]  /*127a0*/  LEA.HI R21, R21, R20, RZ, 0x3 ;  /* 0x0000001415157211 */ /* 0x000fe200078f18ff */
[----:B------:R-:W-:-:S04]  /*127b0*/  IMAD.SHL.U32 R20, R20, 0x8, RZ ;  /* 0x0000000814147824 */ /* 0x000fc800078e00ff */
[----:B------:R-:W-:Y:S01]  /*127c0*/  IMAD.SHL.U32 R21, R21, 0x400, RZ ;  /* 0x0000040015157824 */ /* 0x000fe200078e00ff */
[----:B------:R-:W-:-:S04]  /*127d0*/  LOP3.LUT R20, R123, 0x38, R20, 0xf8, !PT ;  /* 0x000000387b147812 */ /* 0x000fc800078ef814 */
[----:B------:R-:W-:Y:S02]  /*127e0*/  LOP3.LUT R20, R20, R122, RZ, 0x3c, !PT ;  /* 0x0000007a14147212 */ /* 0x000fe400078e3cff */
[----:B------:R-:W-:-:S04]  /*127f0*/  LOP3.LUT R21, R21, 0x7fffe000, RZ, 0xc0, !PT ;  /* 0x7fffe00015157812 */ /* 0x000fc800078ec0ff */
[----:B-----5:R-:W-:Y:S01]  /*12800*/  IADD3 R20, R20, R21, R121 ;  /* 0x0000001514147210 */ /* 0x020fe20007ffe079 */
[----:B------:R-:W-:-:S03]  /*12810*/  HADD2.F32 R21, -RZ, R85.H0_H0 ;  /* 0x20000055ff157230 */ /* 0x000fc60000004100 */
[----:B------:R-:W-:-:S05]  /*12820*/  LEA R20, R20, R23, 0x1 ;  /* 0x0000001714147211 */ /* 0x000fca00078e08ff */
[----:B---3--:R-:W1:Y:S01]  /*12830*/  LDS.128 R76, [R20+0x14400] ;  /* 0x01440000144c7984 */ /* 0x008e620000000c00 */
        /* <DEDUP_REMOVED lines=15> */
[--C-:B------:R-:W-:Y:S02]  /*12930*/  HADD2.F32 R68, -RZ, R102.reuse.H0_H0 ;  /* 0x20000066ff447230 */ /* 0x100fe40000004100 */
[CC--:B------:R-:W-:Y:S01]  /*12940*/  FMUL.FTZ R87, R77.reuse, R69.reuse ;  /* 0x000000454d577220 */ /* 0x0c0fe20000410000 */
[----:B------:R-:W-:Y:S02]  /*12950*/  HADD2.F32 R102, -RZ, R102.H1_H1 ;  /* 0x30000066ff667230 */ /* 0x000fe40000004100 */
[-C--:B------:R-:W-:Y:S01]  /*12960*/  FMUL.FTZ R77, R77, R86.reuse ;  /* 0x000000564d4d7220 */ /* 0x080fe20000410000 */
[----:B------:R-:W-:Y:S02]  /*12970*/  HADD2.F32 R61, -RZ, R61.H0_H0 ;  /* 0x2000003dff3d7230 */ /* 0x000fe40000004100 */
[C---:B------:R-:W-:Y:S01]  /*12980*/  FFMA.FTZ R87, R81.reuse, R86, -R87 ;  /* 0x0000005651577223 */ /* 0x040fe20000010857 */
[----:B------:R-:W-:Y:S01]  /*12990*/  FFMA.FTZ R69, R81, R69, R77 ;  /* 0x0000004551457223 */ /* 0x000fe2000001004d */
[----:B------:R-:W-:-:S02]  /*129a0*/  HADD2.F32 R81, -RZ, R89.H0_H0 ;  /* 0x20000059ff517230 */ /* 0x000fc40000004100 */
[--C-:B------:R-:W-:Y:S02]  /*129b0*/  HADD2.F32 R77, -RZ, R80.reuse.H0_H0 ;  /* 0x20000050ff4d7230 */ /* 0x100fe40000004100 */
[----:B------:R-:W-:Y:S02]  /*129c0*/  HADD2.F32 R80, -RZ, R80.H1_H1 ;  /* 0x30000050ff507230 */ /* 0x000fe40000004100 */
[----:B------:R-:W-:Y:S01]  /*129d0*/  FMUL.FTZ R86, R88, R81 ;  /* 0x0000005158567220 */ /* 0x000fe20000410000 */
[----:B------:R-:W-:-:S03]  /*129e0*/  F2FP.F16.F32.PACK_AB R69, R69, R21 ;  /* 0x000000154545723e */ /* 0x000fc600000000ff */
[CC--:B------:R-:W-:Y:S01]  /*129f0*/  FFMA.FTZ R86, R77.reuse, R68.reuse, -R86 ;  /* 0x000000444d567223 */ /* 0x0c0fe20000010856 */
[----:B------:R-:W-:Y:S01]  /*12a00*/  FMUL.FTZ R68, R88, R68 ;  /* 0x0000004458447220 */ /* 0x000fe20000410000 */
[--C-:B------:R-:W-:Y:S02]  /*12a10*/  HADD2.F32 R88, -RZ, R82.reuse.H0_H0 ;  /* 0x20000052ff587230 */ /* 0x100fe40000004100 */
[----:B------:R-:W-:Y:S02]  /*12a20*/  HADD2.F32 R82, -RZ, R82.H1_H1 ;  /* 0x30000052ff527230 */ /* 0x000fe40000004100 */
[----:B------:R-:W-:Y:S01]  /*12a30*/  FFMA.FTZ R68, R77, R81, R68 ;  /* 0x000000514d447223 */ /* 0x000fe20000010044 */
[----:B------:R-:W-:Y:S02]  /*12a40*/  HADD2.F32 R77, -RZ, R89.H1_H1 ;  /* 0x30000059ff4d7230 */ /* 0x000fe40000004100 */
[--C-:B------:R-:W-:Y:S02]  /*12a50*/  HADD2.F32 R89, -RZ, R78.reuse.H0_H0 ;  /* 0x2000004eff597230 */ /* 0x100fe40000004100 */
[----:B------:R-:W-:-:S03]  /*12a60*/  HADD2.F32 R78, -RZ, R78.H1_H1 ;  /* 0x3000004eff4e7230 */ /* 0x000fc60000004100 */
[C---:B------:R-:W-:Y:S01]  /*12a70*/  FMUL.FTZ R81, R89.reuse, R77 ;  /* 0x0000004d59517220 */ /* 0x040fe20000410000 */
[----:B------:R-:W-:-:S03]  /*12a80*/  FMUL.FTZ R89, R89, R102 ;  /* 0x0000006659597220 */ /* 0x000fc60000410000 */
[C---:B------:R-:W-:Y:S01]  /*12a90*/  FFMA.FTZ R81, R88.reuse, R102, -R81 ;  /* 0x0000006658517223 */ /* 0x040fe20000010851 */
[----:B------:R-:W-:Y:S01]  /*12aa0*/  FFMA.FTZ R77, R88, R77, R89 ;  /* 0x0000004d584d7223 */ /* 0x000fe20000010059 */
[----:B------:R-:W-:Y:S02]  /*12ab0*/  HADD2.F32 R88, -RZ, R103.H0_H0 ;  /* 0x20000067ff587230 */ /* 0x000fe40000004100 */
[----:B------:R-:W-:Y:S02]  /*12ac0*/  HADD2.F32 R103, -RZ, R79.H0_H0 ;  /* 0x2000004fff677230 */ /* 0x000fe40000004100 */
[----:B------:R-:W-:Y:S02]  /*12ad0*/  HADD2.F32 R102, -RZ, R83.H0_H0 ;  /* 0x20000053ff667230 */ /* 0x000fe40000004100 */
[----:B------:R-:W-:Y:S02]  /*12ae0*/  HADD2.F32 R79, -RZ, R79.H1_H1 ;  /* 0x3000004fff4f7230 */ /* 0x000fe40000004100 */
[C---:B------:R-:W-:Y:S01]  /*12af0*/  FMUL.FTZ R89, R103.reuse, R88 ;  /* 0x0000005867597220 */ /* 0x040fe20000410000 */
[----:B------:R-:W-:Y:S01]  /*12b00*/  FMUL.FTZ R103, R103, R104 ;  /* 0x0000006867677220 */ /* 0x000fe20000410000 */
[----:B------:R-:W-:-:S02]  /*12b10*/  HADD2.F32 R83, -RZ, R83.H1_H1 ;  /* 0x30000053ff537230 */ /* 0x000fc40000004100 */
[C---:B------:R-:W-:Y:S01]  /*12b20*/  FFMA.FTZ R89, R102.reuse, R104, -R89 ;  /* 0x0000006866597223 */ /* 0x040fe20000010859 */
[----:B------:R-:W-:Y:S01]  /*12b30*/  FFMA.FTZ R88, R102, R88, R103 ;  /* 0x0000005866587223 */ /* 0x000fe20000010067 */
[----:B------:R-:W-:Y:S02]  /*12b40*/  SHF.R.U32.HI R102, RZ, 0x10, R63 ;  /* 0x00000010ff667819 */ /* 0x000fe4000001163f */
[--C-:B------:R-:W-:Y:S02]  /*12b50*/  SHF.R.U64 R63, R70, 0x10, R71.reuse ;  /* 0x00000010463f7819 */ /* 0x100fe40000001247 */
        /* <DEDUP_REMOVED lines=12> */
[CC--:B------:R-:W-:Y:S01]  /*12c20*/  FMUL.FTZ R61, R78.reuse, R63.reuse ;  /* 0x0000003f4e3d7220 */ /* 0x0c0fe20000410000 */
[----:B------:R-:W-:Y:S01]  /*12c30*/  FMUL.FTZ R78, R78, R62 ;  /* 0x0000003e4e4e7220 */ /* 0x000fe20000410000 */
[----:B------:R-:W-:Y:S02]  /*12c40*/  F2FP.F16.F32.PACK_AB R71, R71, R88 ;  /* 0x000000584747723e */ /* 0x000fe400000000ff */
        /* <DEDUP_REMOVED lines=10> */
.L_x_2853:
[----:B------:R-:W-:Y:S05]  /*12cf0*/  BSYNC B2 ;  /* 0x0000000000027941 */ /* 0x000fea0003800000 */
.L_x_2852:
[----:B------:R-:W-:-:S13]  /*12d00*/  ISETP.GE.AND P0, PT, R214, R3, PT ;  /* 0x00000003d600720c */ /* 0x000fda0003f06270 */
[----:B------:R-:W-:Y:S05]  /*12d10*/  @P0 BRA `(.L_x_2851) ;  /* 0x0000000400800947 */ /* 0x000fea0003800000 */
[----:B0-----:R-:W2:Y:S04]  /*12d20*/  LDL R20, [R1+0x138] ;  /* 0x0001380001147983 */ /* 0x001ea80000100800 */
[----:B------:R-:W4:Y:S01]  /*12d30*/  LDL R86, [R1+0x1c8] ;  /* 0x0001c80001567983 */ /* 0x000f220000100800 */
        /* <DEDUP_REMOVED lines=21> */
[----:B------:R-:W-:-:S04]  /*12e90*/  HADD2.F32 R20, -RZ, R120.H0_H0 ;  /* 0x20000078ff147230 */ /* 0x000fc80000004100 */
[----:B------:R-:W-:-:S05]  /*12ea0*/  IMAD R3, R3, 0x2, R23 ;  /* 0x0000000203037824 */ /* 0x000fca00078e0217 */
[----:B------:R-:W1:Y:S01]  /*12eb0*/  LDS.128 R60, [R3+0x14400] ;  /* 0x01440000033c7984 */ /* 0x000e620000000c00 */
[----:B0-----:R-:W-:Y:S02]  /*12ec0*/  HADD2.F32 R76, -RZ, R69.H0_H0 ;  /* 0x20000045ff4c7230 */ /* 0x001fe40000004100 */
[----:B-1----:R-:W-:Y:S02]  /*12ed0*/  HADD2.F32 R21, -RZ, R61.H0_H0 ;  /* 0x2000003dff157230 */ /* 0x002fe40000004100 */
[--C-:B------:R-:W-:Y:S02]  /*12ee0*/  HADD2.F32 R81, -RZ, R62.reuse.H0_H0 ;  /* 0x2000003eff517230 */ /* 0x100fe40000004100 */
[----:B------:R-:W-:Y:S02]  /*12ef0*/  HADD2.F32 R83, -RZ, R63.H0_H0 ;  /* 0x2000003fff537230 */ /* 0x000fe40000004100 */
[C---:B---3--:R-:W-:Y:S01]  /*12f00*/  FMUL.FTZ R77, R21.reuse, R20 ;  /* 0x00000014154d7220 */ /* 0x048fe20000410000 */
        /* <DEDUP_REMOVED lines=65> */
.L_x_2851:
[----:B------:R-:W-:Y:S05]  /*13320*/  BSYNC B1 ;  /* 0x0000000000017941 */ /* 0x000fea0003800000 */
.L_x_2850:
[----:B--2---:R-:W-:Y:S01]  /*13330*/  IADD3 R3, R225, 0x20, RZ ;  /* 0x00000020e1037810 */ /* 0x004fe20007ffe0ff */
[----:B------:R-:W-:Y:S03]  /*13340*/  BSSY B1, `(.L_x_2854) ;  /* 0x00000d2000017945 */ /* 0x000fe60003800000 */
[----:B------:R-:W-:-:S13]  /*13350*/  ISETP.GE.AND P0, PT, R3, R0, PT ;  /* 0x000000000300720c */ /* 0x000fda0003f06270 */
[----:B------:R-:W-:Y:S05]  /*13360*/  @P0 BRA `(.L_x_2855) ;  /* 0x0000000c003c0947 */ /* 0x000fea0003800000 */
[----:B---3--:R2:W5:Y:S01]  /*13370*/  LDL R77, [R1+0x64] ;  /* 0x00006400014d7983 */ /* 0x0085620000100800 */
[----:B------:R-:W3:Y:S01]  /*13380*/  LDC R3, c[0x0][0x3f4] ;  /* 0x0000fd00ff037b82 */ /* 0x000ee20000000800 */
[C---:B------:R-:W-:Y:S01]  /*13390*/  VIADD R78, R225.reuse, 0x20 ;  /* 0x00000020e14e7836 */ /* 0x040fe20000000000 */
[----:B------:R-:W-:Y:S01]  /*133a0*/  BSSY B2, `(.L_x_2856) ;  /* 0x000006a000027945 */ /* 0x000fe20003800000 */
[----:B------:R-:W-:Y:S02]  /*133b0*/  VIADD R79, R225, 0x20 ;  /* 0x00000020e14f7836 */ /* 0x000fe40000000000 */
[----:B------:R-:W-:-:S03]  /*133c0*/  IMAD.SHL.U32 R78, R78, 0x40, RZ ;  /* 0x000000404e4e7824 */ /* 0x000fc600078e00ff */
[----:B------:R-:W-:Y:S02]  /*133d0*/  SHF.L.U32 R79, R79, 0x6, RZ ;  /* 0x000000064f4f7819 */ /* 0x000fe400000006ff */
[----:B------:R-:W-:Y:S02]  /*133e0*/  LOP3.LUT R78, R78, 0x1c0, RZ, 0xc0, !PT ;  /* 0x000001c04e4e7812 */ /* 0x000fe400078ec0ff */
[----:B------:R-:W-:Y:S02]  /*133f0*/  LOP3.LUT R79, R79, 0x1c0, RZ, 0xc0, !PT ;  /* 0x000001c04f4f7812 */ /* 0x000fe400078ec0ff */
[----:B------:R-:W-:Y:S02]  /*13400*/  SHF.R.U32.HI R78, RZ, 0x3, R78 ;  /* 0x00000003ff4e7819 */ /* 0x000fe4000001164e */
[-C--:B---3--:R-:W-:Y:S02]  /*13410*/  ISETP.GE.AND P0, PT, R16, R3.reuse, PT ;  /* 0x000000031000720c */ /* 0x088fe40003f06270 */
[----:B------:R-:W-:-:S11]  /*13420*/  ISETP.GE.AND P1, PT, R214, R3, PT ;  /* 0x00000003d600720c */ /* 0x000fd60003f26270 */
[----:B--2---:R-:W-:Y:S05]  /*13430*/  @P0 BRA `(.L_x_2857) ;  /* 0x0000000400800947 */ /* 0x004fea0003800000 */
[----:B0-----:R-:W2:Y:S04]  /*13440*/  LDL R20, [R1+0x8c] ;  /* 0x00008c0001147983 */ /* 0x001ea80000100800 */
[----:B------:R-:W3:Y:S01]  /*13450*/  LDL R80, [R1+0x1c4] ;  /* 0x0001c40001507983 */ /* 0x000ee20000100800 */
[--C-:B------:R-:W-:Y:S01]  /*13460*/  HADD2.F32 R66, -RZ, R114.reuse.H0_H0 ;  /* 0x20000072ff427230 */ /* 0x100fe20000004100 */
[----:B------:R-:W-:Y:S01]  /*13470*/  SHF.R.U64 R44, R44, 0x10, R45 ;  /* 0x000000102c2c7819 */ /* 0x000fe2000000122d */
[----:B------:R-:W-:Y:S01]  /*13480*/  HADD2.F32 R114, -RZ, R114.H1_H1 ;  /* 0x30000072ff727230 */ /* 0x000fe20000004100 */
[--C-:B------:R-:W-:Y:S01]  /*13490*/  SHF.R.U64 R46, R46, 0x10, R47.reuse ;  /* 0x000000102e2e7819 */ /* 0x100fe2000000122f */
[--C-:B------:R-:W-:Y:S01]  /*134a0*/  HADD2.F32 R70, -RZ, R113.reuse.H1_H1 ;  /* 0x30000071ff467230 */ /* 0x100fe20000004100 */
[----:B------:R-:W-:Y:S01]  /*134b0*/  SHF.R.U32.HI R47, RZ, 0x10, R47 ;  /* 0x00000010ff2f7819 */ /* 0x000fe2000001162f */
[----:B------:R-:W-:Y:S01]  /*134c0*/  HADD2.F32 R113, -RZ, R113.H0_H0 ;  /* 0x20000071ff717230 */ /* 0x000fe20000004100 */
[----:B------:R-:W-:Y:S01]  /*134d0*/  SHF.R.U64 R52, R52, 0x10, R53 ;  /* 0x0000001034347819 */ /* 0x000fe20000001235 */
[----:B------:R-:W-:Y:S01]  /*134e0*/  HADD2.F32 R44, -RZ, R44.H0_H0 ;  /* 0x2000002cff2c7230 */ /* 0x000fe20000004100 */
[----:B------:R-:W-:Y:S01]  /*134f0*/  SHF.R.U64 R54, R54, 0x10, R55 ;  /* 0x0000001036367819 */ /* 0x000fe20000001237 */
[----:B------:R-:W-:-:S02]  /*13500*/  HADD2.F32 R47, -RZ, R47.H0_H0 ;  /* 0x2000002fff2f7230 */ /* 0x000fc40000004100 */
[----:B------:R-:W-:Y:S02]  /*13510*/  HADD2.F32 R52, -RZ, R52.H0_H0 ;  /* 0x20000034ff347230 */ /* 0x000fe40000004100 */
[----:B------:R-:W-:Y:S02]  /*13520*/  HADD2.F32 R54, -RZ, R54.H0_H0 ;  /* 0x20000036ff367230 */ /* 0x000fe40000004100 */
[----:B------:R-:W-:Y:S01]  /*13530*/  HADD2.F32 R46, -RZ, R46.H0_H0 ;  /* 0x2000002eff2e7230 */ /* 0x000fe20000004100 */
[----:B--2---:R-:W-:-:S04]  /*13540*/  LEA.HI R20, R3, R20, RZ, 0x1d ;  /* 0x0000001403147211 */ /* 0x004fc800078fe8ff */
[----:B-1----:R-:W-:Y:S01]  /*13550*/  SHF.R.S32.HI R21, RZ, 0x1f, R20 ;  /* 0x0000001fff157819 */ /* 0x002fe20000011414 */
[----:B------:R-:W-:Y:S01]  /*13560*/  IMAD.SHL.U32 R56, R20, 0x8, RZ ;  /* 0x0000000814387824 */ /* 0x000fe200078e00ff */
[----:B---3--:R-:W0:Y:S02]  /*13570*/  LDS.128 R60, [R80] ;  /* 0x00000000503c7984 */ /* 0x008e240000000c00 */
[----:B------:R-:W-:Y:S02]  /*13580*/  LEA.HI R21, R21, R20, RZ, 0x3 ;  /* 0x0000001415157211 */ /* 0x000fe400078f18ff */
[----:B------:R-:W-:-:S03]  /*13590*/  LOP3.LUT R56, R79, 0x38, R56, 0xf8, !PT ;  /* 0x000000384f387812 */ /* 0x000fc600078ef838 */
[----:B------:R-:W-:Y:S01]  /*135a0*/  IMAD.SHL.U32 R21, R21, 0x400, RZ ;  /* 0x0000040015157824 */ /* 0x000fe200078e00ff */
[----:B------:R-:W-:-:S04]  /*135b0*/  LOP3.LUT R56, R56, R78, RZ, 0x3c, !PT ;  /* 0x0000004e38387212 */ /* 0x000fc800078e3cff */
[----:B------:R-:W-:-:S04]  /*135c0*/  LOP3.LUT R21, R21, 0x7fffe000, RZ, 0xc0, !PT ;  /* 0x7fffe00015157812 */ /* 0x000fc800078ec0ff */
[----:B-----5:R-:W-:Y:S01]  /*135d0*/  IADD3 R20, R56, R21, R77 ;  /* 0x0000001538147210 */ /* 0x020fe20007ffe04d */
[--C-:B------:R-:W-:Y:S02]  /*135e0*/  HADD2.F32 R21, -RZ, R116.reuse.H0_H0 ;  /* 0x20000074ff157230 */ /* 0x100fe40000004100 */
[----:B------:R-:W-:Y:S02]  /*135f0*/  HADD2.F32 R116, -RZ, R116.H1_H1 ;  /* 0x30000074ff747230 */ /* 0x000fe40000004100 */
[----:B------:R-:W-:-:S05]  /*13600*/  IMAD R20, R20, 0x2, R23 ;  /* 0x0000000214147824 */ /* 0x000fca00078e0217 */
[----:B------:R-:W1:Y:S01]  /*13610*/  LDS.128 R56, [R20+0x14400] ;  /* 0x0144000014387984 */ /* 0x000e620000000c00 */
[----:B0-----:R-:W-:Y:S02]  /*13620*/  HADD2.F32 R65, -RZ, R61.H0_H0 ;  /* 0x2000003dff417230 */ /* 0x001fe40000004100 */
[--C-:B------:R-:W-:Y:S02]  /*13630*/  HADD2.F32 R69, -RZ, R62.reuse.H0_H0 ;  /* 0x2000003eff457230 */ /* 0x100fe40000004100 */
[----:B------:R-:W-:Y:S02]  /*13640*/  HADD2.F32 R62, -RZ, R62.H1_H1 ;  /* 0x3000003eff3e7230 */ /* 0x000fe40000004100 */
[----:B-1----:R-:W-:-:S05]  /*13650*/  HADD2.F32 R64, -RZ, R57.H0_H0 ;  /* 0x20000039ff407230 */ /* 0x002fca0000004100 */
[C---:B------:R-:W-:Y:S01]  /*13660*/  FMUL.FTZ R67, R64.reuse, R21 ;  /* 0x0000001540437220 */ /* 0x040fe20000410000 */
[----:B------:R-:W-:-:S03]  /*13670*/  FMUL.FTZ R68, R64, R66 ;  /* 0x0000004240447220 */ /* 0x000fc60000410000 */
[C---:B------:R-:W-:Y:S01]  /*13680*/  FFMA.FTZ R64, R65.reuse, R66, -R67 ;  /* 0x0000004241407223 */ /* 0x040fe20000010843 */
[----:B------:R-:W-:Y:S01]  /*13690*/  FFMA.FTZ R21, R65, R21, R68 ;  /* 0x0000001541157223 */ /* 0x000fe20000010044 */
[----:B------:R-:W-:Y:S01]  /*136a0*/  SHF.R.U32.HI R65, RZ, 0x10, R53 ;  /* 0x00000010ff417819 */ /* 0x000fe20000011635 */
[----:B------:R-:W-:Y:S01]  /*136b0*/  HADD2.F32 R66, -RZ, R57.H1_H1 ;  /* 0x30000039ff427230 */ /* 0x000fe20000004100 */
[----:B------:R-:W-:Y:S01]  /*136c0*/  SHF.R.U32.HI R68, RZ, 0x10, R45 ;  /* 0x00000010ff447819 */ /* 0x000fe2000001162d */
[----:B------:R-:W-:Y:S01]  /*136d0*/  HADD2.F32 R57, -RZ, R61.H1_H1 ;  /* 0x3000003dff397230 */ /* 0x000fe20000004100 */
[----:B------:R-:W-:Y:S01]  /*136e0*/  SHF.R.U32.HI R45, RZ, 0x10, R55 ;  /* 0x00000010ff2d7819 */ /* 0x000fe20000011637 */
[----:B------:R-:W-:Y:S02]  /*136f0*/  HADD2.F32 R65, -RZ, R65.H0_H0 ;  /* 0x20000041ff417230 */ /* 0x000fe40000004100 */
[----:B------:R-:W-:Y:S02]  /*13700*/  HADD2.F32 R68, -RZ, R68.H0_H0 ;  /* 0x20000044ff447230 */ /* 0x000fe40000004100 */
[----:B------:R-:W-:-:S02]  /*13710*/  HADD2.F32 R67, -RZ, R58.H0_H0 ;  /* 0x2000003aff437230 */ /* 0x000fc40000004100 */
[CC--:B------:R-:W-:Y:S01]  /*13720*/  FMUL.FTZ R61, R66.reuse, R65.reuse ;  /* 0x00000041423d7220 */ /* 0x0c0fe20000410000 */
[----:B------:R-:W-:Y:S02]  /*13730*/  HADD2.F32 R45, -RZ, R45.H0_H0 ;  /* 0x2000002dff2d7230 */ /* 0x000fe40000004100 */
[-C--:B------:R-:W-:Y:S01]  /*13740*/  FMUL.FTZ R66, R66, R68.reuse ;  /* 0x0000004442427220 */ /* 0x080fe20000410000 */
[----:B------:R-:W-:Y:S02]  /*13750*/  HADD2.F32 R58, -RZ, R58.H1_H1 ;  /* 0x3000003aff3a7230 */ /* 0x000fe40000004100 */
[C---:B------:R-:W-:Y:S01]  /*13760*/  FFMA.FTZ R68, R57.reuse, R68, -R61 ;  /* 0x0000004439447223 */ /* 0x040fe2000001083d */
[----:B------:R-:W-:Y:S02]  /*13770*/  HADD2.F32 R61, -RZ, R60.H0_H0 ;  /* 0x2000003cff3d7230 */ /* 0x000fe40000004100 */
[----:B------:R-:W-:Y:S01]  /*13780*/  FFMA.FTZ R57, R57, R65, R66 ;  /* 0x0000004139397223 */ /* 0x000fe20000010042 */
[----:B------:R-:W-:-:S02]  /*13790*/  HADD2.F32 R65, -RZ, R56.H0_H0 ;  /* 0x20000038ff417230 */ /* 0x000fc40000004100 */
[----:B------:R-:W-:Y:S01]  /*137a0*/  FMUL.FTZ R76, R67, R70 ;  /* 0x00000046434c7220 */ /* 0x000fe20000410000 */
[----:B------:R-:W-:Y:S02]  /*137b0*/  HADD2.F32 R56, -RZ, R56.H1_H1 ;  /* 0x30000038ff387230 */ /* 0x000fe40000004100 */
[----:B------:R-:W-:Y:S02]  /*137c0*/  HADD2.F32 R60, -RZ, R60.H1_H1 ;  /* 0x3000003cff3c7230 */ /* 0x000fe40000004100 */
[C---:B------:R-:W-:Y:S01]  /*137d0*/  FMUL.FTZ R66, R65.reuse, R116 ;  /* 0x0000007441427220 */ /* 0x040fe20000410000 */
[----:B------:R-:W-:-:S03]  /*137e0*/  FMUL.FTZ R65, R65, R114 ;  /* 0x0000007241417220 */ /* 0x000fc60000410000 */
[C---:B------:R-:W-:Y:S01]  /*137f0*/  FFMA.FTZ R66, R61.reuse, R114, -R66 ;  /* 0x000000723d427223 */ /* 0x040fe20000010842 */
[----:B------:R-:W-:Y:S01]  /*13800*/  FFMA.FTZ R61, R61, R116, R65 ;  /* 0x000000743d3d7223 */ /* 0x000fe20000010041 */
[--C-:B------:R-:W-:Y:S02]  /*13810*/  HADD2.F32 R65, -RZ, R115.reuse.H1_H1 ;  /* 0x30000073ff417230 */ /* 0x100fe40000004100 */
[----:B------:R-:W-:-:S03]  /*13820*/  HADD2.F32 R115, -RZ, R115.H0_H0 ;  /* 0x20000073ff737230 */ /* 0x000fc60000004100 */
[-C--:B------:R-:W-:Y:S01]  /*13830*/  FMUL.FTZ R71, R67, R65.reuse ;  /* 0x0000004143477220 */ /* 0x080fe20000410000 */
[----:B------:R-:W-:-:S03]  /*13840*/  FFMA.FTZ R65, R69, R65, R76 ;  /* 0x0000004145417223 */ /* 0x000fc6000001004c */
[----:B------:R-:W-:Y:S01]  /*13850*/  FFMA.FTZ R67, R69, R70, -R71 ;  /* 0x0000004645437223 */ /* 0x000fe20000010847 */
[--C-:B------:R-:W-:Y:S02]  /*13860*/  HADD2.F32 R71, -RZ, R59.reuse.H0_H0 ;  /* 0x2000003bff477230 */ /* 0x100fe40000004100 */
[----:B------:R-:W-:Y:S02]  /*13870*/  HADD2.F32 R59, -RZ, R59.H1_H1 ;  /* 0x3000003bff3b7230 */ /* 0x000fe40000004100 */
[--C-:B------:R-:W-:Y:S02]  /*13880*/  HADD2.F32 R69, -RZ, R63.reuse.H0_H0 ;  /* 0x2000003fff457230 */ /* 0x100fe40000004100 */
[----:B------:R-:W-:Y:S01]  /*13890*/  FMUL.FTZ R70, R71, R115 ;  /* 0x0000007347467220 */ /* 0x000fe20000410000 */
[----:B------:R-:W-:Y:S02]  /*138a0*/  HADD2.F32 R63, -RZ, R63.H1_H1 ;  /* 0x3000003fff3f7230 */ /* 0x000fe40000004100 */
[C---:B------:R-:W-:Y:S01]  /*138b0*/  FMUL.FTZ R53, R59.reuse, R45 ;  /* 0x0000002d3b357220 */ /* 0x040fe20000410000 */
[----:B------:R-:W-:Y:S01]  /*138c0*/  FMUL.FTZ R59, R59, R47 ;  /* 0x0000002f3b3b7220 */ /* 0x000fe20000410000 */
[-C--:B------:R-:W-:Y:S01]  /*138d0*/  FMUL.FTZ R71, R71, R113.reuse ;  /* 0x0000007147477220 */ /* 0x080fe20000410000 */
[----:B------:R-:W-:Y:S01]  /*138e0*/  FFMA.FTZ R70, R69, R113, -R70 ;  /* 0x0000007145467223 */ /* 0x000fe20000010846 */
[C---:B------:R-:W-:Y:S01]  /*138f0*/  FFMA.FTZ R47, R63.reuse, R47, -R53 ;  /* 0x0000002f3f2f7223 */ /* 0x040fe20000010835 */
[----:B------:R-:W-:Y:S01]  /*13900*/  FFMA.FTZ R55, R63, R45, R59 ;  /* 0x0000002d3f377223 */ /* 0x000fe2000001003b */
[----:B------:R-:W-:Y:S01]  /*13910*/  FMUL.FTZ R53, R56, R52 ;  /* 0x0000003438357220 */ /* 0x000fe20000410000 */
[----:B------:R-:W-:Y:S01]  /*13920*/  FMUL.FTZ R45, R58, R54 ;  /* 0x000000363a2d7220 */ /* 0x000fe20000410000 */
[----:B------:R-:W-:Y:S01]  /*13930*/  FMUL.FTZ R56, R56, R44 ;  /* 0x0000002c38387220 */ /* 0x000fe20000410000 */
[----:B------:R-:W-:Y:S01]  /*13940*/  FMUL.FTZ R58, R58, R46 ;  /* 0x0000002e3a3a7220 */ /* 0x000fe20000410000 */
[----:B------:R-:W-:Y:S01]  /*13950*/  FFMA.FTZ R44, R60, R44, -R53 ;  /* 0x0000002c3c2c7223 */ /* 0x000fe20000010835 */
        /* <DEDUP_REMOVED lines=14> */
.L_x_2857:
[----:B------:R-:W-:Y:S05]  /*13a40*/  BSYNC B2 ;  /* 0x0000000000027941 */ /* 0x000fea0003800000 */
.L_x_2856:
[----:B------:R-:W-:Y:S05]  /*13a50*/  @P1 BRA `(.L_x_2855) ;  /* 0x0000000400801947 */ /* 0x000fea0003800000 */
[----:B0-2---:R-:W2:Y:S04]  /*13a60*/  LDL R20, [R1+0x138] ;  /* 0x0001380001147983 */ /* 0x005ea80000100800 */
[----:B------:R-:W3:Y:S01]  /*13a70*/  LDL R65, [R1+0x1c0] ;  /* 0x0001c00001417983 */ /* 0x000ee20000100800 */
[----:B------:R-:W-:Y:S02]  /*13a80*/  HADD2.F32 R60, -RZ, R109.H1_H1 ;  /* 0x3000006dff3c7230 */ /* 0x000fe40000004100 */
[----:B------:R-:W-:Y:S02]  /*13a90*/  HADD2.F32 R58, -RZ, R111.H1_H1 ;  /* 0x3000006fff3a7230 */ /* 0x000fe40000004100 */
[----:B------:R-:W-:Y:S02]  /*13aa0*/  HADD2.F32 R109, -RZ, R109.H0_H0 ;  /* 0x2000006dff6d7230 */ /* 0x000fe40000004100 */
[----:B------:R-:W-:Y:S01]  /*13ab0*/  HADD2.F32 R111, -RZ, R111.H0_H0 ;  /* 0x2000006fff6f7230 */ /* 0x000fe20000004100 */
[----:B--2---:R-:W-:-:S04]  /*13ac0*/  LEA.HI R20, R3, R20, RZ, 0x1d ;  /* 0x0000001403147211 */ /* 0x004fc800078fe8ff */
[----:B-1----:R-:W-:Y:S01]  /*13ad0*/  SHF.R.S32.HI R21, RZ, 0x1f, R20 ;  /* 0x0000001fff157819 */ /* 0x002fe20000011414 */
[----:B---3--:R-:W0:Y:S01]  /*13ae0*/  LDS.128 R44, [R65] ;  /* 0x00000000412c7984 */ /* 0x008e220000000c00 */
[----:B------:R-:W-:Y:S02]  /*13af0*/  SHF.L.U32 R3, R20, 0x3, RZ ;  /* 0x0000000314037819 */ /* 0x000fe400000006ff */
[----:B------:R-:W-:Y:S02]  /*13b00*/  LEA.HI R21, R21, R20, RZ, 0x3 ;  /* 0x0000001415157211 */ /* 0x000fe400078f18ff */
[----:B------:R-:W-:-:S03]  /*13b10*/  LOP3.LUT R3, R79, 0x38, R3, 0xf8, !PT ;  /* 0x000000384f037812 */ /* 0x000fc600078ef803 */
[----:B------:R-:W-:Y:S01]  /*13b20*/  IMAD.SHL.U32 R20, R21, 0x400, RZ ;  /* 0x0000040015147824 */ /* 0x000fe200078e00ff */
[----:B------:R-:W-:Y:S02]  /*13b30*/  LOP3.LUT R3, R3, R78, RZ, 0x3c, !PT ;  /* 0x0000004e03037212 */ /* 0x000fe400078e3cff */
[--C-:B------:R-:W-:Y:S02]  /*13b40*/  SHF.R.U64 R21, R48, 0x10, R49.reuse ;  /* 0x0000001030157819 */ /* 0x100fe40000001231 */
[----:B------:R-:W-:Y:S02]  /*13b50*/  LOP3.LUT R20, R20, 0x7fffe000, RZ, 0xc0, !PT ;  /* 0x7fffe00014147812 */ /* 0x000fe400078ec0ff */
[----:B------:R-:W-:Y:S01]  /*13b60*/  SHF.R.U32.HI R48, RZ, 0x10, R49 ;  /* 0x00000010ff307819 */ /* 0x000fe20000011631 */
[----:B------:R-:W-:Y:S01]  /*13b70*/  HADD2.F32 R21, -RZ, R21.H0_H0 ;  /* 0x20000015ff157230 */ /* 0x000fe20000004100 */
[----:B-----5:R-:W-:Y:S02]  /*13b80*/  IADD3 R3, R3, R20, R77 ;  /* 0x0000001403037210 */ /* 0x020fe40007ffe04d */
[--C-:B------:R-:W-:Y:S01]  /*13b90*/  SHF.R.U64 R20, R40, 0x10, R41.reuse ;  /* 0x0000001028147819 */ /* 0x100fe20000001229 */
[----:B------:R-:W-:Y:S01]  /*13ba0*/  HADD2.F32 R48, -RZ, R48.H0_H0 ;  /* 0x20000030ff307230 */ /* 0x000fe20000004100 */
[----:B------:R-:W-:Y:S01]  /*13bb0*/  SHF.R.U32.HI R40, RZ, 0x10, R41 ;  /* 0x00000010ff287819 */ /* 0x000fe20000011629 */
[----:B------:R-:W-:Y:S01]  /*13bc0*/  IMAD R3, R3, 0x2, R23 ;  /* 0x0000000203037824 */ /* 0x000fe200078e0217 */
[----:B------:R-:W-:Y:S01]  /*13bd0*/  SHF.R.U64 R41, R42, 0x10, R43 ;  /* 0x000000102a297819 */ /* 0x000fe2000000122b */
[----:B------:R-:W-:Y:S01]  /*13be0*/  HADD2.F32 R20, -RZ, R20.H0_H0 ;  /* 0x20000014ff147230 */ /* 0x000fe20000004100 */
[--C-:B------:R-:W-:Y:S01]  /*13bf0*/  SHF.R.U64 R42, R50, 0x10, R51.reuse ;  /* 0x00000010322a7819 */ /* 0x100fe20000001233 */
[----:B------:R-:W-:Y:S01]  /*13c00*/  HADD2.F32 R40, -RZ, R40.H0_H0 ;  /* 0x20000028ff287230 */ /* 0x000fe20000004100 */
[----:B------:R-:W1:Y:S01]  /*13c10*/  LDS.128 R52, [R3+0x14400] ;  /* 0x0144000003347984 */ /* 0x000e620000000c00 */
[----:B------:R-:W-:Y:S01]  /*13c20*/  SHF.R.U32.HI R50, RZ, 0x10, R51 ;  /* 0x00000010ff327819 */ /* 0x000fe20000011633 */
[----:B------:R-:W-:Y:S01]  /*13c30*/  HADD2.F32 R41, -RZ, R41.H0_H0 ;  /* 0x20000029ff297230 */ /* 0x000fe20000004100 */
[----:B------:R-:W-:Y:S01]  /*13c40*/  SHF.R.U32.HI R43, RZ, 0x10, R43 ;  /* 0x00000010ff2b7819 */ /* 0x000fe2000001162b */
[----:B------:R-:W-:-:S02]  /*13c50*/  HADD2.F32 R42, -RZ, R42.H0_H0 ;  /* 0x2000002aff2a7230 */ /* 0x000fc40000004100 */
[----:B------:R-:W-:Y:S02]  /*13c60*/  HADD2.F32 R50, -RZ, R50.H0_H0 ;  /* 0x20000032ff327230 */ /* 0x000fe40000004100 */
[--C-:B0-----:R-:W-:Y:S02]  /*13c70*/  HADD2.F32 R49, -RZ, R45.reuse.H0_H0 ;  /* 0x2000002dff317230 */ /* 0x101fe40000004100 */
[----:B------:R-:W-:Y:S02]  /*13c80*/  HADD2.F32 R51, -RZ, R45.H1_H1 ;  /* 0x3000002dff337230 */ /* 0x000fe40000004100 */
[----:B------:R-:W-:Y:S02]  /*13c90*/  HADD2.F32 R45, -RZ, R44.H0_H0 ;  /* 0x2000002cff2d7230 */ /* 0x000fe40000004100 */
[----:B------:R-:W-:Y:S02]  /*13ca0*/  HADD2.F32 R56, -RZ, R46.H0_H0 ;  /* 0x2000002eff387230 */ /* 0x000fe40000004100 */
[----:B------:R-:W-:-:S02]  /*13cb0*/  HADD2.F32 R57, -RZ, R47.H0_H0 ;  /* 0x2000002fff397230 */ /* 0x000fc40000004100 */
[----:B------:R-:W-:Y:S02]  /*13cc0*/  HADD2.F32 R47, -RZ, R47.H1_H1 ;  /* 0x3000002fff2f7230 */ /* 0x000fe40000004100 */
[----:B------:R-:W-:Y:S02]  /*13cd0*/  HADD2.F32 R44, -RZ, R44.H1_H1 ;  /* 0x3000002cff2c7230 */ /* 0x000fe40000004100 */
[----:B------:R-:W-:Y:S02]  /*13ce0*/  HADD2.F32 R46, -RZ, R46.H1_H1 ;  /* 0x3000002eff2e7230 */ /* 0x000fe40000004100 */
[--C-:B-1----:R-:W-:Y:S02]  /*13cf0*/  HADD2.F32 R59, -RZ, R53.reuse.H0_H0 ;  /* 0x20000035ff3b7230 */ /* 0x102fe40000004100 */
[----:B------:R-:W-:Y:S02]  /*13d00*/  HADD2.F32 R61, -RZ, R53.H1_H1 ;  /* 0x30000035ff3d7230 */ /* 0x000fe40000004100 */
[----:B------:R-:W-:-:S02]  /*13d10*/  HADD2.F32 R53, -RZ, R52.H0_H0 ;  /* 0x20000034ff357230 */ /* 0x000fc40000004100 */
[C---:B------:R-:W-:Y:S01]  /*13d20*/  FMUL.FTZ R63, R59.reuse, R60 ;  /* 0x0000003c3b3f7220 */ /* 0x040fe20000410000 */
[-C--:B------:R-:W-:Y:S01]  /*13d30*/  FMUL.FTZ R59, R59, R58.reuse ;  /* 0x0000003a3b3b7220 */ /* 0x080fe20000410000 */
[----:B------:R-:W-:Y:S02]  /*13d40*/  HADD2.F32 R62, -RZ, R54.H0_H0 ;  /* 0x20000036ff3e7230 */ /* 0x000fe40000004100 */
[----:B------:R-:W-:Y:S01]  /*13d50*/  FFMA.FTZ R63, R49, R58, -R63 ;  /* 0x0000003a313f7223 */ /* 0x000fe2000001083f */
[C---:B------:R-:W-:Y:S01]  /*13d60*/  FMUL.FTZ R58, R61.reuse, R48 ;  /* 0x000000303d3a7220 */ /* 0x040fe20000410000 */
[----:B------:R-:W-:Y:S01]  /*13d70*/  FMUL.FTZ R61, R61, R40 ;  /* 0x000000283d3d7220 */ /* 0x000fe20000410000 */
[----:B------:R-:W-:Y:S01]  /*13d80*/  FFMA.FTZ R59, R49, R60, R59 ;  /* 0x0000003c313b7223 */ /* 0x000fe2000001003b */
[----:B------:R-:W-:Y:S02]  /*13d90*/  HADD2.F32 R49, -RZ, R110.H0_H0 ;  /* 0x2000006eff317230 */ /* 0x000fe40000004100 */
[----:B------:R-:W-:Y:S01]  /*13da0*/  FFMA.FTZ R58, R51, R40, -R58 ;  /* 0x00000028333a7223 */ /* 0x000fe2000001083a */
[C---:B------:R-:W-:Y:S01]  /*13db0*/  FMUL.FTZ R40, R53.reuse, R109 ;  /* 0x0000006d35287220 */ /* 0x040fe20000410000 */
[----:B------:R-:W-:Y:S01]  /*13dc0*/  FMUL.FTZ R53, R53, R111 ;  /* 0x0000006f35357220 */ /* 0x000fe20000410000 */
[----:B------:R-:W-:Y:S01]  /*13dd0*/  FFMA.FTZ R61, R51, R48, R61 ;  /* 0x00000030333d7223 */ /* 0x000fe2000001003d */
[----:B------:R-:W-:-:S02]  /*13de0*/  HADD2.F32 R48, -RZ, R112.H0_H0 ;  /* 0x20000070ff307230 */ /* 0x000fc40000004100 */
[C---:B------:R-:W-:Y:S01]  /*13df0*/  FFMA.FTZ R40, R45.reuse, R111, -R40 ;  /* 0x0000006f2d287223 */ /* 0x040fe20000010828 */
[----:B------:R-:W-:Y:S01]  /*13e00*/  FFMA.FTZ R53, R45, R109, R53 ;  /* 0x0000006d2d357223 */ /* 0x000fe20000010035 */
[CC--:B------:R-:W-:Y:S01]  /*13e10*/  FMUL.FTZ R45, R62.reuse, R49.reuse ;  /* 0x000000313e2d7220 */ /* 0x0c0fe20000410000 */
[--C-:B------:R-:W-:Y:S02]  /*13e20*/  HADD2.F32 R64, -RZ, R55.reuse.H0_H0 ;  /* 0x20000037ff407230 */ /* 0x100fe40000004100 */
[-C--:B------:R-:W-:Y:S01]  /*13e30*/  FMUL.FTZ R62, R62, R48.reuse ;  /* 0x000000303e3e7220 */ /* 0x080fe20000410000 */
[----:B------:R-:W-:Y:S02]  /*13e40*/  HADD2.F32 R55, -RZ, R55.H1_H1 ;  /* 0x30000037ff377230 */ /* 0x000fe40000004100 */
[C---:B------:R-:W-:Y:S01]  /*13e50*/  FFMA.FTZ R48, R56.reuse, R48, -R45 ;  /* 0x0000003038307223 */ /* 0x040fe2000001082d */
[----:B------:R-:W-:Y:S02]  /*13e60*/  HADD2.F32 R45, -RZ, R43.H0_H0 ;  /* 0x2000002bff2d7230 */ /* 0x000fe40000004100 */
[----:B------:R-:W-:Y:S01]  /*13e70*/  FFMA.FTZ R62, R56, R49, R62 ;  /* 0x00000031383e7223 */ /* 0x000fe2000001003e */
[----:B------:R-:W-:-:S02]  /*13e80*/  HADD2.F32 R52, -RZ, R52.H1_H1 ;  /* 0x30000034ff347230 */ /* 0x000fc40000004100 */
[CC--:B------:R-:W-:Y:S01]  /*13e90*/  FMUL.FTZ R49, R55.reuse, R50.reuse ;  /* 0x0000003237317220 */ /* 0x0c0fe20000410000 */
[----:B------:R-:W-:Y:S02]  /*13ea0*/  HADD2.F32 R54, -RZ, R54.H1_H1 ;  /* 0x30000036ff367230 */ /* 0x000fe40000004100 */
[-C--:B------:R-:W-:Y:S01]  /*13eb0*/  FMUL.FTZ R55, R55, R45.reuse ;  /* 0x0000002d37377220 */ /* 0x080fe20000410000 */
[----:B------:R-:W-:Y:S02]  /*13ec0*/  HADD2.F32 R110, -RZ, R110.H1_H1 ;  /* 0x3000006eff6e7230 */ /* 0x000fe40000004100 */
[C---:B------:R-:W-:Y:S01]  /*13ed0*/  FFMA.FTZ R49, R47.reuse, R45, -R49 ;  /* 0x0000002d2f317223 */ /* 0x040fe20000010831 */
[----:B------:R-:W-:Y:S02]  /*13ee0*/  HADD2.F32 R112, -RZ, R112.H1_H1 ;  /* 0x30000070ff707230 */ /* 0x000fe40000004100 */
[----:B------:R-:W-:Y:S01]  /*13ef0*/  FFMA.FTZ R47, R47, R50, R55 ;  /* 0x000000322f2f7223 */ /* 0x000fe20000010037 */
[C---:B------:R-:W-:Y:S01]  /*13f00*/  FMUL.FTZ R50, R52.reuse, R21 ;  /* 0x0000001534327220 */ /* 0x040fe20000410000 */
[----:B------:R-:W-:Y:S01]  /*13f10*/  FMUL.FTZ R52, R52, R20 ;  /* 0x0000001434347220 */ /* 0x000fe20000410000 */
[----:B------:R-:W-:Y:S01]  /*13f20*/  FMUL.FTZ R43, R64, R110 ;  /* 0x0000006e402b7220 */ /* 0x000fe20000410000 */
[----:B------:R-:W-:Y:S01]  /*13f30*/  FMUL.FTZ R45, R54, R42 ;  /* 0x0000002a362d7220 */ /* 0x000fe20000410000 */
[----:B------:R-:W-:Y:S01]  /*13f40*/  FMUL.FTZ R64, R64, R112 ;  /* 0x0000007040407220 */ /* 0x000fe20000410000 */
[----:B------:R-:W-:Y:S01]  /*13f50*/  FMUL.FTZ R54, R54, R41 ;  /* 0x0000002936367220 */ /* 0x000fe20000410000 */
[C---:B------:R-:W-:Y:S01]  /*13f60*/  FFMA.FTZ R20, R44.reuse, R20, -R50 ;  /* 0x000000142c147223 */ /* 0x040fe20000010832 */
[----:B------:R-:W-:Y:S01]  /*13f70*/  FFMA.FTZ R44, R44, R21, R52 ;  /* 0x000000152c2c7223 */ /* 0x000fe20000010034 */
[C---:B------:R-:W-:Y:S01]  /*13f80*/  FFMA.FTZ R43, R57.reuse, R112, -R43 ;  /* 0x00000070392b7223 */ /* 0x040fe2000001082b */
[C---:B------:R-:W-:Y:S01]  /*13f90*/  FFMA.FTZ R21, R46.reuse, R41, -R45 ;  /* 0x000000292e157223 */ /* 0x040fe2000001082d */
        /* <DEDUP_REMOVED lines=12> */
.L_x_2855:
[----:B------:R-:W-:Y:S05]  /*14060*/  BSYNC B1 ;  /* 0x0000000000017941 */ /* 0x000fea0003800000 */
.L_x_2854:
[----:B----4-:R-:W-:Y:S01]  /*14070*/  VIADD R3, R225, 0x40 ;  /* 0x00000040e1037836 */ /* 0x010fe20000000000 */
[----:B------:R-:W-:Y:S04]  /*14080*/  BSSY B1, `(.L_x_2858) ;  /* 0x00000dd000017945 */ /* 0x000fe80003800000 */
[----:B------:R-:W-:-:S13]  /*14090*/  ISETP.GE.AND P0, PT, R3, R0, PT ;  /* 0x000000000300720c */ /* 0x000fda0003f06270 */
[----:B------:R-:W-:Y:S05]  /*140a0*/  @P0 BRA `(.L_x_2859) ;  /* 0x0000000c00680947 */ /* 0x000fea0003800000 */
[----:B------:R4:W5:Y:S01]  /*140b0*/  LDL R59, [R1+0x60] ;  /* 0x00006000013b7983 */ /* 0x0009620000100800 */
[----:B------:R-:W1:Y:S01]  /*140c0*/  LDC R3, c[0x0][0x3f4] ;  /* 0x0000fd00ff037b82 */ /* 0x000e620000000800 */
[C---:B0-----:R-:W-:Y:S01]  /*140d0*/  IADD3 R61, R225.reuse, 0x40, RZ ;  /* 0x00000040e13d7810 */ /* 0x041fe20007ffe0ff */
[----:B------:R-:W-:Y:S01]  /*140e0*/  VIADD R63, R225, 0x40 ;  /* 0x00000040e13f7836 */ /* 0x000fe20000000000 */
[----:B------:R-:W-:Y:S03]  /*140f0*/  BSSY B2, `(.L_x_2860) ;  /* 0x0000069000027945 */ /* 0x000fe60003800000 */
[----:B------:R-:W-:Y:S02]  /*14100*/  IMAD.SHL.U32 R61, R61, 0x40, RZ ;  /* 0x000000403d3d7824 */ /* 0x000fe400078e00ff */
[----:B------:R-:W-:-:S03]  /*14110*/  IMAD.SHL.U32 R63, R63, 0x40, RZ ;  /* 0x000000403f3f7824 */ /* 0x000fc600078e00ff */
[----:B------:R-:W-:Y:S02]  /*14120*/  LOP3.LUT R61, R61, 0x1c0, RZ, 0xc0, !PT ;  /* 0x000001c03d3d7812 */ /* 0x000fe400078ec0ff */
[----:B------:R-:W-:Y:S02]  /*14130*/  LOP3.LUT R63, R63, 0x1c0, RZ, 0xc0, !PT ;  /* 0x000001c03f3f7812 */ /* 0x000fe400078ec0ff */
[----:B------:R-:W-:Y:S02]  /*14140*/  SHF.R.U32.HI R61, RZ, 0x3, R61 ;  /* 0x00000003ff3d7819 */ /* 0x000fe4000001163d */
[-C--:B-1----:R-:W-:Y:S02]  /*14150*/  ISETP.GE.AND P0, PT, R16, R3.reuse, PT ;  /* 0x000000031000720c */ /* 0x082fe40003f06270 */
[----:B------:R-:W-:-:S11]  /*14160*/  ISETP.GE.AND P1, PT, R214, R3, PT ;  /* 0x00000003d600720c */ /* 0x000fd60003f26270 */
[----:B----4-:R-:W-:Y:S05]  /*14170*/  @P0 BRA `(.L_x_2861) ;  /* 0x0000000400800947 */ /* 0x010fea0003800000 */
[----:B--2---:R-:W2:Y:S04]  /*14180*/  LDL R20, [R1+0x8c] ;  /* 0x00008c0001147983 */ /* 0x004ea80000100800 */
[----:B------:R-:W4:Y:S01]  /*14190*/  LDL R65, [R1+0x1bc] ;  /* 0x0001bc0001417983 */ /* 0x000f220000100800 */
[----:B------:R-:W-:Y:S01]  /*141a0*/  HADD2.F32 R53, -RZ, R105.H1_H1 ;  /* 0x30000069ff357230 */ /* 0x000fe20000004100 */
[----:B------:R-:W-:Y:S01]  /*141b0*/  SHF.R.U64 R30, R30, 0x10, R31 ;  /* 0x000000101e1e7819 */ /* 0x000fe2000000121f */
[----:B------:R-:W-:Y:S02]  /*141c0*/  HADD2.F32 R51, -RZ, R107.H1_H1 ;  /* 0x3000006bff337230 */ /* 0x000fe40000004100 */
        /* <DEDUP_REMOVED lines=10> */
[----:B----4-:R-:W0:Y:S02]  /*14270*/  LDS.128 R40, [R65] ;  /* 0x0000000041287984 */ /* 0x010e240000000c00 */
[----:B-----5:R-:W-:Y:S02]  /*14280*/  IADD3 R20, R20, R21, R59 ;  /* 0x0000001514147210 */ /* 0x020fe40007ffe03b */
[----:B------:R-:W-:Y:S02]  /*14290*/  SHF.R.U64 R21, R28, 0x10, R29 ;  /* 0x000000101c157819 */ /* 0x000fe4000000121d */
[----:B------:R-:W-:Y:S01]  /*142a0*/  SHF.R.U64 R28, R36, 0x10, R37 ;  /* 0x00000010241c7819 */ /* 0x000fe20000001225 */
[----:B------:R-:W-:Y:S01]  /*142b0*/  IMAD R20, R20, 0x2, R23 ;  /* 0x0000000214147824 */ /* 0x000fe200078e0217 */
[----:B------:R-:W-:Y:S01]  /*142c0*/  SHF.R.U32.HI R36, RZ, 0x10, R37 ;  /* 0x00000010ff247819 */ /* 0x000fe20000011625 */
[----:B------:R-:W-:Y:S01]  /*142d0*/  HADD2.F32 R21, -RZ, R21.H0_H0 ;  /* 0x20000015ff157230 */ /* 0x000fe20000004100 */
[----:B------:R-:W-:-:S02]  /*142e0*/  SHF.R.U32.HI R37, RZ, 0x10, R31 ;  /* 0x00000010ff257819 */ /* 0x000fc4000001161f */
[----:B------:R-:W1:Y:S01]  /*142f0*/  LDS.128 R44, [R20+0x14400] ;  /* 0x01440000142c7984 */ /* 0x000e620000000c00 */
[----:B------:R-:W-:Y:S01]  /*14300*/  SHF.R.U32.HI R29, RZ, 0x10, R29 ;  /* 0x00000010ff1d7819 */ /* 0x000fe2000001161d */
[----:B------:R-:W-:Y:S01]  /*14310*/  HADD2.F32 R36, -RZ, R36.H0_H0 ;  /* 0x20000024ff247230 */ /* 0x000fe20000004100 */
[--C-:B------:R-:W-:Y:S01]  /*14320*/  SHF.R.U64 R31, R38, 0x10, R39.reuse ;  /* 0x00000010261f7819 */ /* 0x100fe20000001227 */
[----:B------:R-:W-:Y:S01]  /*14330*/  HADD2.F32 R62, -RZ, R37.H0_H0 ;  /* 0x20000025ff3e7230 */ /* 0x000fe20000004100 */
[----:B------:R-:W-:Y:S01]  /*14340*/  SHF.R.U32.HI R39, RZ, 0x10, R39 ;  /* 0x00000010ff277819 */ /* 0x000fe20000011627 */
[----:B------:R-:W-:Y:S02]  /*14350*/  HADD2.F32 R29, -RZ, R29.H0_H0 ;  /* 0x2000001dff1d7230 */ /* 0x000fe40000004100 */
[----:B------:R-:W-:Y:S02]  /*14360*/  HADD2.F32 R31, -RZ, R31.H0_H0 ;  /* 0x2000001fff1f7230 */ /* 0x000fe40000004100 */
[----:B0-----:R-:W-:-:S02]  /*14370*/  HADD2.F32 R38, -RZ, R41.H0_H0 ;  /* 0x20000029ff267230 */ /* 0x001fc40000004100 */
[----:B------:R-:W-:Y:S02]  /*14380*/  HADD2.F32 R48, -RZ, R41.H1_H1 ;  /* 0x30000029ff307230 */ /* 0x000fe40000004100 */
[----:B------:R-:W-:Y:S02]  /*14390*/  HADD2.F32 R49, -RZ, R42.H0_H0 ;  /* 0x2000002aff317230 */ /* 0x000fe40000004100 */
[----:B------:R-:W-:Y:S02]  /*143a0*/  HADD2.F32 R41, -RZ, R40.H0_H0 ;  /* 0x20000028ff297230 */ /* 0x000fe40000004100 */
[--C-:B------:R-:W-:Y:S02]  /*143b0*/  HADD2.F32 R50, -RZ, R43.reuse.H0_H0 ;  /* 0x2000002bff327230 */ /* 0x100fe40000004100 */
[----:B------:R-:W-:Y:S02]  /*143c0*/  HADD2.F32 R43, -RZ, R43.H1_H1 ;  /* 0x3000002bff2b7230 */ /* 0x000fe40000004100 */
[----:B-1----:R-:W-:-:S02]  /*143d0*/  HADD2.F32 R52, -RZ, R45.H0_H0 ;  /* 0x2000002dff347230 */ /* 0x002fc40000004100 */
[----:B------:R-:W-:Y:S02]  /*143e0*/  HADD2.F32 R54, -RZ, R45.H1_H1 ;  /* 0x3000002dff367230 */ /* 0x000fe40000004100 */
[----:B------:R-:W-:Y:S02]  /*143f0*/  HADD2.F32 R55, -RZ, R46.H0_H0 ;  /* 0x2000002eff377230 */ /* 0x000fe40000004100 */
[C---:B------:R-:W-:Y:S01]  /*14400*/  FMUL.FTZ R56, R52.reuse, R53 ;  /* 0x0000003534387220 */ /* 0x040fe20000410000 */
[-C--:B------:R-:W-:Y:S01]  /*14410*/  FMUL.FTZ R52, R52, R51.reuse ;  /* 0x0000003334347220 */ /* 0x080fe20000410000 */
[----:B------:R-:W-:Y:S02]  /*14420*/  HADD2.F32 R45, -RZ, R44.H0_H0 ;  /* 0x2000002cff2d7230 */ /* 0x000fe40000004100 */
[----:B------:R-:W-:Y:S01]  /*14430*/  FFMA.FTZ R56, R38, R51, -R56 ;  /* 0x0000003326387223 */ /* 0x000fe20000010838 */
[C---:B------:R-:W-:Y:S01]  /*14440*/  FMUL.FTZ R51, R54.reuse, R36 ;  /* 0x0000002436337220 */ /* 0x040fe20000410000 */
[----:B------:R-:W-:Y:S01]  /*14450*/  FMUL.FTZ R54, R54, R29 ;  /* 0x0000001d36367220 */ /* 0x000fe20000410000 */
[----:B------:R-:W-:-:S02]  /*14460*/  HADD2.F32 R57, -RZ, R47.H0_H0 ;  /* 0x2000002fff397230 */ /* 0x000fc40000004100 */
[----:B------:R-:W-:Y:S01]  /*14470*/  FFMA.FTZ R52, R38, R53, R52 ;  /* 0x0000003526347223 */ /* 0x000fe20000010034 */
[C---:B------:R-:W-:Y:S01]  /*14480*/  FFMA.FTZ R29, R48.reuse, R29, -R51 ;  /* 0x0000001d301d7223 */ /* 0x040fe20000010833 */
[----:B------:R-:W-:Y:S02]  /*14490*/  HADD2.F32 R51, -RZ, R106.H0_H0 ;  /* 0x2000006aff337230 */ /* 0x000fe40000004100 */
[----:B------:R-:W-:Y:S01]  /*144a0*/  FFMA.FTZ R54, R48, R36, R54 ;  /* 0x0000002430367223 */ /* 0x000fe20000010036 */
[--C-:B------:R-:W-:Y:S02]  /*144b0*/  HADD2.F32 R48, -RZ, R108.reuse.H0_H0 ;  /* 0x2000006cff307230 */ /* 0x100fe40000004100 */
[----:B------:R-:W-:Y:S01]  /*144c0*/  FMUL.FTZ R38, R45, R105 ;  /* 0x000000692d267220 */ /* 0x000fe20000410000 */
[----:B------:R-:W-:Y:S02]  /*144d0*/  HADD2.F32 R108, -RZ, R108.H1_H1 ;  /* 0x3000006cff6c7230 */ /* 0x000fe40000004100 */
[----:B------:R-:W-:Y:S01]  /*144e0*/  FMUL.FTZ R58, R55, R51 ;  /* 0x00000033373a7220 */ /* 0x000fe20000410000 */
[----:B------:R-:W-:-:S02]  /*144f0*/  HADD2.F32 R106, -RZ, R106.H1_H1 ;  /* 0x3000006aff6a7230 */ /* 0x000fc40000004100 */
[-C--:B------:R-:W-:Y:S01]  /*14500*/  FMUL.FTZ R60, R55, R48.reuse ;  /* 0x00000030373c7220 */ /* 0x080fe20000410000 */
[----:B------:R-:W-:Y:S02]  /*14510*/  HADD2.F32 R47, -RZ, R47.H1_H1 ;  /* 0x3000002fff2f7230 */ /* 0x000fe40000004100 */
[----:B------:R-:W-:Y:S01]  /*14520*/  FFMA.FTZ R48, R49, R48, -R58 ;  /* 0x0000003031307223 */ /* 0x000fe2000001083a */
[----:B------:R-:W-:Y:S02]  /*14530*/  HADD2.F32 R58, -RZ, R39.H0_H0 ;  /* 0x20000027ff3a7230 */ /* 0x000fe40000004100 */
[-C--:B------:R-:W-:Y:S01]  /*14540*/  FMUL.FTZ R45, R45, R107.reuse ;  /* 0x0000006b2d2d7220 */ /* 0x080fe20000410000 */
[C---:B------:R-:W-:Y:S01]  /*14550*/  FMUL.FTZ R37, R57.reuse, R106 ;  /* 0x0000006a39257220 */ /* 0x040fe20000410000 */
[-C--:B------:R-:W-:Y:S01]  /*14560*/  FMUL.FTZ R39, R57, R108.reuse ;  /* 0x0000006c39277220 */ /* 0x080fe20000410000 */
[C---:B------:R-:W-:Y:S01]  /*14570*/  FFMA.FTZ R38, R41.reuse, R107, -R38 ;  /* 0x0000006b29267223 */ /* 0x040fe20000010826 */
[----:B------:R-:W-:Y:S01]  /*14580*/  FFMA.FTZ R36, R41, R105, R45 ;  /* 0x0000006929247223 */ /* 0x000fe2000001002d */
[C---:B------:R-:W-:Y:S01]  /*14590*/  FFMA.FTZ R108, R50.reuse, R108, -R37 ;  /* 0x0000006c326c7223 */ /* 0x040fe20000010825 */
[----:B------:R-:W-:Y:S01]  /*145a0*/  FFMA.FTZ R39, R50, R106, R39 ;  /* 0x0000006a32277223 */ /* 0x000fe20000010027 */
[----:B------:R-:W-:-:S02]  /*145b0*/  HADD2.F32 R44, -RZ, R44.H1_H1 ;  /* 0x3000002cff2c7230 */ /* 0x000fc40000004100 */
[C---:B------:R-:W-:Y:S01]  /*145c0*/  FMUL.FTZ R64, R47.reuse, R58 ;  /* 0x0000003a2f407220 */ /* 0x040fe20000410000 */
[----:B------:R-:W-:Y:S02]  /*145d0*/  HADD2.F32 R46, -RZ, R46.H1_H1 ;  /* 0x3000002eff2e7230 */ /* 0x000fe40000004100 */
[-C--:B------:R-:W-:Y:S01]  /*145e0*/  FMUL.FTZ R50, R47, R62.reuse ;  /* 0x0000003e2f327220 */ /* 0x080fe20000410000 */
[----:B------:R-:W-:Y:S02]  /*145f0*/  HADD2.F32 R41, -RZ, R28.H0_H0 ;  /* 0x2000001cff297230 */ /* 0x000fe40000004100 */
[C---:B------:R-:W-:Y:S01]  /*14600*/  FFMA.FTZ R37, R43.reuse, R62, -R64 ;  /* 0x0000003e2b257223 */ /* 0x040fe20000010840 */
[----:B------:R-:W-:Y:S02]  /*14610*/  HADD2.F32 R45, -RZ, R30.H0_H0 ;  /* 0x2000001eff2d7230 */ /* 0x000fe40000004100 */
[----:B------:R-:W-:Y:S01]  /*14620*/  FFMA.FTZ R58, R43, R58, R50 ;  /* 0x0000003a2b3a7223 */ /* 0x000fe20000010032 */
[----:B------:R-:W-:-:S02]  /*14630*/  HADD2.F32 R40, -RZ, R40.H1_H1 ;  /* 0x30000028ff287230 */ /* 0x000fc40000004100 */
[----:B------:R-:W-:Y:S01]  /*14640*/  FMUL.FTZ R43, R44, R41 ;  /* 0x000000292c2b7220 */ /* 0x000fe20000410000 */
[----:B------:R-:W-:Y:S02]  /*14650*/  HADD2.F32 R42, -RZ, R42.H1_H1 ;  /* 0x3000002aff2a7230 */ /* 0x000fe40000004100 */
        /* <DEDUP_REMOVED lines=18> */
.L_x_2861:
[----:B------:R-:W-:Y:S05]  /*14780*/  BSYNC B2 ;  /* 0x0000000000027941 */ /* 0x000fea0003800000 */
.L_x_2860:
[----:B------:R-:W-:Y:S05]  /*14790*/  @P1 BRA `(.L_x_2859) ;  /* 0x0000000400ac1947 */ /* 0x000fea0003800000 */
[----:B------:R-:W4:Y:S04]  /*147a0*/  LDL R21, [R1+0x138] ;  /* 0x0001380001157983 */ /* 0x000f280000100800 */
[----:B0-2---:R-:W2:Y:S01]  /*147b0*/  LDL R20, [R1+0x128] ;  /* 0x0001280001147983 */ /* 0x005ea20000100800 */
[----:B------:R-:W-:Y:S01]  /*147c0*/  SHF.R.U32.HI R41, RZ, 0x10, R33 ;  /* 0x00000010ff297819 */ /* 0x000fe20000011621 */
[----:B------:R-:W-:Y:S01]  /*147d0*/  HADD2.F32 R49, -RZ, R96.H1_H1 ;  /* 0x30000060ff317230 */ /* 0x000fe20000004100 */
[----:B------:R-:W-:Y:S01]  /*147e0*/  SHF.R.U32.HI R40, RZ, 0x10, R25 ;  /* 0x00000010ff287819 */ /* 0x000fe20000011619 */
[----:B------:R-:W-:Y:S02]  /*147f0*/  HADD2.F32 R51, -RZ, R94.H1_H1 ;  /* 0x3000005eff337230 */ /* 0x000fe40000004100 */
[----:B------:R-:W-:-:S02]  /*14800*/  HADD2.F32 R48, -RZ, R41.H0_H0 ;  /* 0x20000029ff307230 */ /* 0x000fc40000004100 */
[----:B------:R-:W-:Y:S02]  /*14810*/  HADD2.F32 R40, -RZ, R40.H0_H0 ;  /* 0x20000028ff287230 */ /* 0x000fe40000004100 */
[----:B------:R-:W-:Y:S02]  /*14820*/  HADD2.F32 R94, -RZ, R94.H0_H0 ;  /* 0x2000005eff5e7230 */ /* 0x000fe40000004100 */
[----:B------:R-:W-:Y:S02]  /*14830*/  HADD2.F32 R96, -RZ, R96.H0_H0 ;  /* 0x20000060ff607230 */ /* 0x000fe40000004100 */
[----:B----4-:R-:W-:Y:S01]  /*14840*/  IMAD.MOV.U32 R28, RZ, RZ, R21 ;  /* 0x000000ffff1c7224 */ /* 0x010fe200078e0015 */
[----:B------:R-:W-:Y:S02]  /*14850*/  SHF.R.S32.HI R21, RZ, 0x1f, R214 ;  /* 0x0000001fff157819 */ /* 0x000fe400000114d6 */
[----:B--2---:R-:W-:Y:S02]  /*14860*/  R2UR UR4, R20 ;  /* 0x00000000140472ca */ /* 0x004fe400000e0000 */
[----:B------:R-:W-:-:S02]  /*14870*/  LEA.HI R20, R21, R214, RZ, 0x6 ;  /* 0x000000d615147211 */ /* 0x000fc400078f30ff */
[----:B------:R-:W-:Y:S02]  /*14880*/  LEA.HI R3, R3, R28, RZ, 0x1d ;  /* 0x0000001c03037211 */ /* 0x000fe400078fe8ff */
[----:B------:R-:W-:Y:S02]  /*14890*/  LEA.HI R21, R21, R214, RZ, 0x3 ;  /* 0x000000d615157211 */ /* 0x000fe400078f18ff */
[----:B------:R-:W-:Y:S02]  /*148a0*/  SHF.L.U32 R20, R20, 0x7, RZ ;  /* 0x0000000714147819 */ /* 0x000fe400000006ff */
[----:B------:R-:W-:Y:S02]  /*148b0*/  SHF.R.S32.HI R28, RZ, 0x1f, R3 ;  /* 0x0000001fff1c7819 */ /* 0x000fe40000011403 */
[----:B------:R-:W-:Y:S02]  /*148c0*/  LOP3.LUT R29, R63, 0x38, R21, 0xf8, !PT ;  /* 0x000000383f1d7812 */ /* 0x000fe400078ef815 */
[----:B------:R-:W-:Y:S01]  /*148d0*/  LOP3.LUT R21, R20, 0xffffe000, RZ, 0xc0, !PT ;  /* 0xffffe00014157812 */ /* 0x000fe200078ec0ff */
[----:B------:R-:W-:Y:S01]  /*148e0*/  IMAD.SHL.U32 R20, R3, 0x8, RZ ;  /* 0x0000000803147824 */ /* 0x000fe200078e00ff */
[----:B------:R-:W-:-:S02]  /*148f0*/  LEA.HI R28, R28, R3, RZ, 0x3 ;  /* 0x000000031c1c7211 */ /* 0x000fc400078f18ff */
[----:B------:R-:W-:Y:S02]  /*14900*/  LOP3.LUT R30, R29, R61, RZ, 0x3c, !PT ;  /* 0x0000003d1d1e7212 */ /* 0x000fe400078e3cff */
[----:B------:R-:W-:Y:S01]  /*14910*/  LOP3.LUT R20, R63, 0x38, R20, 0xf8, !PT ;  /* 0x000000383f147812 */ /* 0x000fe200078ef814 */
[----:B------:R-:W-:Y:S01]  /*14920*/  IMAD.SHL.U32 R28, R28, 0x400, RZ ;  /* 0x000004001c1c7824 */ /* 0x000fe200078e00ff */
[----:B-----5:R-:W-:Y:S02]  /*14930*/  IADD3 R3, R30, R21, R59 ;  /* 0x000000151e037210 */ /* 0x020fe40007ffe03b */
[----:B------:R-:W-:Y:S02]  /*14940*/  LOP3.LUT R20, R20, R61, RZ, 0x3c, !PT ;  /* 0x0000003d14147212 */ /* 0x000fe400078e3cff */
[----:B------:R-:W-:Y:S02]  /*14950*/  LOP3.LUT R21, R28, 0x7fffe000, RZ, 0xc0, !PT ;  /* 0x7fffe0001c157812 */ /* 0x000fe400078ec0ff */
[----:B------:R-:W-:-:S02]  /*14960*/  LEA R3, R3, UR4, 0x1 ;  /* 0x0000000403037c11 */ /* 0x000fc4000f8e08ff */
[----:B------:R-:W-:Y:S02]  /*14970*/  IADD3 R20, R20, R21, R59 ;  /* 0x0000001514147210 */ /* 0x000fe40007ffe03b */
[----:B------:R-:W-:Y:S01]  /*14980*/  SHF.R.U64 R21, R24, 0x10, R25 ;  /* 0x0000001018157819 */ /* 0x000fe20000001219 */
[----:B------:R-:W0:Y:S01]  /*14990*/  LDS.128 R28, [R3] ;  /* 0x00000000031c7984 */ /* 0x000e220000000c00 */
[----:B------:R-:W-:Y:S01]  /*149a0*/  SHF.R.U64 R25, R26, 0x10, R27 ;  /* 0x000000101a197819 */ /* 0x000fe2000000121b */
[----:B------:R-:W-:Y:S01]  /*149b0*/  IMAD R20, R20, 0x2, R23 ;  /* 0x0000000214147824 */ /* 0x000fe200078e0217 */
[--C-:B------:R-:W-:Y:S01]  /*149c0*/  SHF.R.U64 R26, R34, 0x10, R35.reuse ;  /* 0x00000010221a7819 */ /* 0x100fe20000001223 */
[----:B------:R-:W-:Y:S01]  /*149d0*/  HADD2.F32 R21, -RZ, R21.H0_H0 ;  /* 0x20000015ff157230 */ /* 0x000fe20000004100 */
[----:B------:R-:W-:Y:S01]  /*149e0*/  SHF.R.U32.HI R34, RZ, 0x10, R35 ;  /* 0x00000010ff227819 */ /* 0x000fe20000011623 */
[----:B------:R-:W-:Y:S01]  /*149f0*/  HADD2.F32 R25, -RZ, R25.H0_H0 ;  /* 0x20000019ff197230 */ /* 0x000fe20000004100 */
[----:B------:R-:W1:Y:S01]  /*14a00*/  LDS.128 R36, [R20+0x14400] ;  /* 0x0144000014247984 */ /* 0x000e620000000c00 */
[----:B------:R-:W-:-:S02]  /*14a10*/  SHF.R.U64 R24, R32, 0x10, R33 ;  /* 0x0000001020187819 */ /* 0x000fc40000001221 */
[----:B------:R-:W-:Y:S01]  /*14a20*/  SHF.R.U32.HI R27, RZ, 0x10, R27 ;  /* 0x00000010ff1b7819 */ /* 0x000fe2000001161b */
[--C-:B0-----:R-:W-:Y:S02]  /*14a30*/  HADD2.F32 R35, -RZ, R29.reuse.H1_H1 ;  /* 0x3000001dff237230 */ /* 0x101fe40000004100 */
[----:B------:R-:W-:Y:S02]  /*14a40*/  HADD2.F32 R44, -RZ, R29.H0_H0 ;  /* 0x2000001dff2c7230 */ /* 0x000fe40000004100 */
[----:B------:R-:W-:Y:S02]  /*14a50*/  HADD2.F32 R33, -RZ, R28.H0_H0 ;  /* 0x2000001cff217230 */ /* 0x000fe40000004100 */
[----:B------:R-:W-:Y:S02]  /*14a60*/  HADD2.F32 R32, -RZ, R30.H0_H0 ;  /* 0x2000001eff207230 */ /* 0x000fe40000004100 */
[--C-:B-1----:R-:W-:Y:S02]  /*14a70*/  HADD2.F32 R46, -RZ, R37.reuse.H0_H0 ;  /* 0x20000025ff2e7230 */ /* 0x102fe40000004100 */
[----:B------:R-:W-:-:S02]  /*14a80*/  HADD2.F32 R47, -RZ, R37.H1_H1 ;  /* 0x30000025ff2f7230 */ /* 0x000fc40000004100 */
[----:B------:R-:W-:Y:S02]  /*14a90*/  HADD2.F32 R45, -RZ, R36.H0_H0 ;  /* 0x20000024ff2d7230 */ /* 0x000fe40000004100 */
[C---:B------:R-:W-:Y:S01]  /*14aa0*/  FMUL.FTZ R37, R46.reuse, R51 ;  /* 0x000000332e257220 */ /* 0x040fe20000410000 */
[-C--:B------:R-:W-:Y:S01]  /*14ab0*/  FMUL.FTZ R41, R46, R49.reuse ;  /* 0x000000312e297220 */ /* 0x080fe20000410000 */
[C---:B------:R-:W-:Y:S01]  /*14ac0*/  FMUL.FTZ R46, R47.reuse, R48 ;  /* 0x000000302f2e7220 */ /* 0x040fe20000410000 */
[----:B------:R-:W-:Y:S01]  /*14ad0*/  FMUL.FTZ R52, R47, R40 ;  /* 0x000000282f347220 */ /* 0x000fe20000410000 */
[C---:B------:R-:W-:Y:S01]  /*14ae0*/  FMUL.FTZ R50, R45.reuse, R94 ;  /* 0x0000005e2d327220 */ /* 0x040fe20000410000 */
[----:B------:R-:W-:Y:S01]  /*14af0*/  FMUL.FTZ R47, R45, R96 ;  /* 0x000000602d2f7220 */ /* 0x000fe20000410000 */
[----:B------:R-:W-:Y:S01]  /*14b00*/  FFMA.FTZ R40, R35, R40, -R46 ;  /* 0x0000002823287223 */ /* 0x000fe2000001082e */
[----:B------:R-:W-:Y:S02]  /*14b10*/  HADD2.F32 R46, -RZ, R95.H0_H0 ;  /* 0x2000005fff2e7230 */ /* 0x000fe40000004100 */
[----:B------:R-:W-:Y:S01]  /*14b20*/  FFMA.FTZ R37, R44, R49, -R37 ;  /* 0x000000312c257223 */ /* 0x000fe20000010825 */
[----:B------:R-:W-:-:S02]  /*14b30*/  HADD2.F32 R43, -RZ, R38.H0_H0 ;  /* 0x20000026ff2b7230 */ /* 0x000fc40000004100 */
[----:B------:R-:W-:Y:S01]  /*14b40*/  FFMA.FTZ R44, R44, R51, R41 ;  /* 0x000000332c2c7223 */ /* 0x000fe20000010029 */
[----:B------:R-:W-:Y:S02]  /*14b50*/  HADD2.F32 R42, -RZ, R39.H0_H0 ;  /* 0x20000027ff2a7230 */ /* 0x000fe40000004100 */
[----:B------:R-:W-:Y:S01]  /*14b60*/  FFMA.FTZ R41, R33, R96, -R50 ;  /* 0x0000006021297223 */ /* 0x000fe20000010832 */
[----:B------:R-:W-:Y:S02]  /*14b70*/  HADD2.F32 R45, -RZ, R97.H0_H0 ;  /* 0x20000061ff2d7230 */ /* 0x000fe40000004100 */
[----:B------:R-:W-:Y:S01]  /*14b80*/  FFMA.FTZ R35, R35, R48, R52 ;  /* 0x0000003023237223 */ /* 0x000fe20000010034 */
[----:B------:R-:W-:Y:S02]  /*14b90*/  HADD2.F32 R95, -RZ, R95.H1_H1 ;  /* 0x3000005fff5f7230 */ /* 0x000fe40000004100 */
[----:B------:R-:W-:Y:S01]  /*14ba0*/  FFMA.FTZ R33, R33, R94, R47 ;  /* 0x0000005e21217223 */ /* 0x000fe2000001002f */
[----:B------:R-:W-:-:S02]  /*14bb0*/  HADD2.F32 R97, -RZ, R97.H1_H1 ;  /* 0x30000061ff617230 */ /* 0x000fc40000004100 */
[C---:B------:R-:W-:Y:S01]  /*14bc0*/  FMUL.FTZ R47, R43.reuse, R46 ;  /* 0x0000002e2b2f7220 */ /* 0x040fe20000410000 */
[----:B------:R-:W-:Y:S02]  /*14bd0*/  HADD2.F32 R29, -RZ, R31.H0_H0 ;  /* 0x2000001fff1d7230 */ /* 0x000fe40000004100 */
[C---:B------:R-:W-:Y:S01]  /*14be0*/  FMUL.FTZ R50, R42.reuse, R95 ;  /* 0x0000005f2a327220 */ /* 0x040fe20000410000 */
[----:B------:R-:W-:Y:S02]  /*14bf0*/  HADD2.F32 R48, -RZ, R34.H0_H0 ;  /* 0x20000022ff307230 */ /* 0x000fe40000004100 */
[----:B------:R-:W-:Y:S01]  /*14c00*/  FMUL.FTZ R49, R43, R45 ;  /* 0x0000002d2b317220 */ /* 0x000fe20000410000 */
[----:B------:R-:W-:Y:S02]  /*14c10*/  HADD2.F32 R39, -RZ, R39.H1_H1 ;  /* 0x30000027ff277230 */ /* 0x000fe40000004100 */
[----:B------:R-:W-:Y:S01]  /*14c20*/  FMUL.FTZ R42, R42, R97 ;  /* 0x000000612a2a7220 */ /* 0x000fe20000410000 */
[----:B------:R-:W-:-:S02]  /*14c30*/  HADD2.F32 R34, -RZ, R27.H0_H0 ;  /* 0x2000001bff227230 */ /* 0x000fc40000004100 */
[C---:B------:R-:W-:Y:S01]  /*14c40*/  FFMA.FTZ R43, R32.reuse, R45, -R47 ;  /* 0x0000002d202b7223 */ /* 0x040fe2000001082f */
[----:B------:R-:W-:Y:S02]  /*14c50*/  HADD2.F32 R31, -RZ, R31.H1_H1 ;  /* 0x3000001fff1f7230 */ /* 0x000fe40000004100 */
        /* <DEDUP_REMOVED lines=11> */
[----:B------:R-:W-:Y:S02]  /*14d10*/  HADD2.F32 R28, -RZ, R28.H1_H1 ;  /* 0x3000001cff1c7230 */ /* 0x000fe40000004100 */
        /* <DEDUP_REMOVED lines=19> */
.L_x_2859:
[----:B------:R-:W-:Y:S05]  /*14e50*/  BSYNC B1 ;  /* 0x0000000000017941 */ /* 0x000fea0003800000 */
.L_x_2858:
[----:B----4-:R-:W-:-:S04]  /*14e60*/  IADD3 R3, R225, 0x60, RZ ;  /* 0x00000060e1037810 */ /* 0x010fc80007ffe0ff */
[----:B------:R-:W-:-:S13]  /*14e70*/  ISETP.GE.AND P0, PT, R3, R0, PT ;  /* 0x000000000300720c */ /* 0x000fda0003f06270 */
[----:B------:R-:W-:Y:S05]  /*14e80*/  @P0 BRA `(.L_x_2829) ;  /* 0x0000000c00880947 */ /* 0x000fea0003800000 */
[----:B--2---:R2:W5:Y:S01]  /*14e90*/  LDL R47, [R1+0x128] ;  /* 0x00012800012f7983 */ /* 0x0045620000100800 */
[----:B-1----:R-:W1:Y:S01]  /*14ea0*/  LDC R21, c[0x0][0x3f4] ;  /* 0x0000fd00ff157b82 */ /* 0x002e620000000800 */
[----:B------:R-:W-:Y:S01]  /*14eb0*/  BSSY B1, `(.L_x_2862) ;  /* 0x000006e000017945 */ /* 0x000fe20003800000 */
[-C--:B-1----:R-:W-:Y:S02]  /*14ec0*/  ISETP.GE.AND P0, PT, R16, R21.reuse, PT ;  /* 0x000000151000720c */ /* 0x082fe40003f06270 */
[----:B------:R-:W-:-:S11]  /*14ed0*/  ISETP.GE.AND P1, PT, R214, R21, PT ;  /* 0x00000015d600720c */ /* 0x000fd60003f26270 */
[----:B--2---:R-:W-:Y:S05]  /*14ee0*/  @P0 BRA `(.L_x_2863) ;  /* 0x0000000400a80947 */ /* 0x004fea0003800000 */
[----:B------:R-:W2:Y:S01]  /*14ef0*/  LDL R25, [R1+0x8c] ;  /* 0x00008c0001197983 */ /* 0x000ea20000100800 */
[----:B------:R-:W-:Y:S01]  /*14f00*/  SHF.R.S32.HI R0, RZ, 0x1f, R3 ;  /* 0x0000001fff007819 */ /* 0x000fe20000011403 */
[----:B------:R-:W-:Y:S01]  /*14f10*/  IMAD.SHL.U32 R24, R3, 0x40, RZ ;  /* 0x0000004003187824 */ /* 0x000fe200078e00ff */
[----:B-----5:R-:W-:Y:S01]  /*14f20*/  R2UR UR4, R47 ;  /* 0x000000002f0472ca */ /* 0x020fe200000e0000 */
[----:B------:R-:W-:Y:S01]  /*14f30*/  HADD2.F32 R40, -RZ, R99.H1_H1 ;  /* 0x30000063ff287230 */ /* 0x000fe20000004100 */
[----:B0-----:R-:W-:Y:S01]  /*14f40*/  LEA.HI R20, R0, R3, RZ, 0x3 ;  /* 0x0000000300147211 */ /* 0x001fe200078f18ff */
[----:B------:R-:W-:Y:S01]  /*14f50*/  HADD2.F32 R36, -RZ, R101.H1_H1 ;  /* 0x30000065ff247230 */ /* 0x000fe20000004100 */
[----:B------:R-:W-:Y:S02]  /*14f60*/  LOP3.LUT R27, R24, 0x1c0, RZ, 0xc0, !PT ;  /* 0x000001c0181b7812 */ /* 0x000fe400078ec0ff */
[----:B------:R-:W-:Y:S01]  /*14f70*/  SHF.R.U64 R6, R6, 0x10, R7 ;  /* 0x0000001006067819 */ /* 0x000fe20000001207 */
[----:B------:R-:W-:Y:S01]  /*14f80*/  IMAD.SHL.U32 R20, R20, 0x40, RZ ;  /* 0x0000004014147824 */ /* 0x000fe200078e00ff */
[----:B------:R-:W-:-:S02]  /*14f90*/  SHF.R.U32.HI R29, RZ, 0x3, R27 ;  /* 0x00000003ff1d7819 */ /* 0x000fc4000001161b */
[----:B------:R-:W-:Y:S02]  /*14fa0*/  LOP3.LUT R24, R27, 0x38, R16, 0xf8, !PT ;  /* 0x000000381b187812 */ /* 0x000fe400078ef810 */
[----:B------:R-:W-:Y:S02]  /*14fb0*/  LOP3.LUT R28, R20, 0xfffffe00, RZ, 0xc0, !PT ;  /* 0xfffffe00141c7812 */ /* 0x000fe400078ec0ff */
[----:B------:R-:W-:Y:S02]  /*14fc0*/  SHF.R.U32.HI R39, RZ, 0x10, R7 ;  /* 0x00000010ff277819 */ /* 0x000fe40000011607 */
[--C-:B------:R-:W-:Y:S02]  /*14fd0*/  SHF.R.U64 R7, R12, 0x10, R13.reuse ;  /* 0x000000100c077819 */ /* 0x100fe4000000120d */
[----:B------:R-:W-:Y:S01]  /*14fe0*/  SHF.R.U32.HI R45, RZ, 0x10, R13 ;  /* 0x00000010ff2d7819 */ /* 0x000fe2000001160d */
[----:B------:R-:W-:Y:S01]  /*14ff0*/  HADD2.F32 R39, -RZ, R39.H0_H0 ;  /* 0x20000027ff277230 */ /* 0x000fe20000004100 */
[--C-:B------:R-:W-:Y:S01]  /*15000*/  SHF.R.U64 R14, R14, 0x10, R15.reuse ;  /* 0x000000100e0e7819 */ /* 0x100fe2000000120f */
[----:B------:R-:W-:Y:S01]  /*15010*/  HADD2.F32 R7, -RZ, R7.H0_H0 ;  /* 0x20000007ff077230 */ /* 0x000fe20000004100 */
[----:B------:R-:W-:-:S02]  /*15020*/  SHF.R.U32.HI R37, RZ, 0x10, R15 ;  /* 0x00000010ff257819 */ /* 0x000fc4000001160f */
[--C-:B------:R-:W-:Y:S02]  /*15030*/  SHF.R.U32.HI R44, RZ, 0x10, R5.reuse ;  /* 0x00000010ff2c7819 */ /* 0x100fe40000011605 */
[----:B------:R-:W-:Y:S01]  /*15040*/  SHF.R.U64 R4, R4, 0x10, R5 ;  /* 0x0000001004047819 */ /* 0x000fe20000001205 */
[----:B------:R-:W-:Y:S01]  /*15050*/  HADD2.F32 R37, -RZ, R37.H0_H0 ;  /* 0x20000025ff257230 */ /* 0x000fe20000004100 */
[----:B--2---:R-:W-:-:S04]  /*15060*/  LEA.HI R0, R21, R25, RZ, 0x1d ;  /* 0x0000001915007211 */ /* 0x004fc800078fe8ff */
[----:B------:R-:W-:Y:S01]  /*15070*/  SHF.R.S32.HI R25, RZ, 0x1f, R0 ;  /* 0x0000001fff197819 */ /* 0x000fe20000011400 */
[----:B------:R-:W-:-:S03]  /*15080*/  IMAD.SHL.U32 R20, R0, 0x8, RZ ;  /* 0x0000000800147824 */ /* 0x000fc600078e00ff */
[----:B------:R-:W-:Y:S02]  /*15090*/  LEA.HI R25, R25, R0, RZ, 0x3 ;  /* 0x0000000019197211 */ /* 0x000fe400078f18ff */
[----:B------:R-:W-:Y:S02]  /*150a0*/  LOP3.LUT R20, R27, 0x38, R20, 0xf8, !PT ;  /* 0x000000381b147812 */ /* 0x000fe400078ef814 */
[----:B------:R-:W-:Y:S02]  /*150b0*/  SHF.L.U32 R25, R25, 0xa, RZ ;  /* 0x0000000a19197819 */ /* 0x000fe400000006ff */
[----:B------:R-:W-:Y:S02]  /*150c0*/  LOP3.LUT R0, R28, R24, R29, 0xf6, !PT ;  /* 0x000000181c007212 */ /* 0x000fe400078ef61d */
[----:B------:R-:W-:Y:S02]  /*150d0*/  LOP3.LUT R20, R20, R29, RZ, 0x3c, !PT ;  /* 0x0000001d14147212 */ /* 0x000fe400078e3cff */
[----:B------:R-:W-:-:S02]  /*150e0*/  LOP3.LUT R29, R25, 0x7fffe000, RZ, 0xc0, !PT ;  /* 0x7fffe000191d7812 */ /* 0x000fc400078ec0ff */
[----:B------:R-:W-:Y:S02]  /*150f0*/  LEA R0, R0, UR4, 0x1 ;  /* 0x0000000400007c11 */ /* 0x000fe4000f8e08ff */
[----:B------:R-:W-:-:S03]  /*15100*/  IADD3 R20, R20, R29, R28 ;  /* 0x0000001d14147210 */ /* 0x000fc60007ffe01c */
[----:B------:R-:W0:Y:S02]  /*15110*/  LDS.128 R24, [R0] ;  /* 0x0000000000187984 */ /* 0x000e240000000c00 */
[----:B------:R-:W-:-:S05]  /*15120*/  IMAD R20, R20, 0x2, R23 ;  /* 0x0000000214147824 */ /* 0x000fca00078e0217 */
[----:B------:R-:W1:Y:S01]  /*15130*/  LDS.128 R28, [R20+0x14400] ;  /* 0x01440000141c7984 */ /* 0x000e620000000c00 */
[----:B0-----:R-:W-:Y:S02]  /*15140*/  HADD2.F32 R15, -RZ, R27.H0_H0 ;  /* 0x2000001bff0f7230 */ /* 0x001fe40000004100 */
[--C-:B------:R-:W-:Y:S02]  /*15150*/  HADD2.F32 R33, -RZ, R25.reuse.H0_H0 ;  /* 0x20000019ff217230 */ /* 0x100fe40000004100 */
[----:B------:R-:W-:Y:S02]  /*15160*/  HADD2.F32 R25, -RZ, R25.H1_H1 ;  /* 0x30000019ff197230 */ /* 0x000fe40000004100 */
[----:B------:R-:W-:Y:S02]  /*15170*/  HADD2.F32 R34, -RZ, R27.H1_H1 ;  /* 0x3000001bff227230 */ /* 0x000fe40000004100 */
[--C-:B-1----:R-:W-:Y:S02]  /*15180*/  HADD2.F32 R13, -RZ, R31.reuse.H0_H0 ;  /* 0x2000001fff0d7230 */ /* 0x102fe40000004100 */
[----:B------:R-:W-:-:S02]  /*15190*/  HADD2.F32 R32, -RZ, R31.H1_H1 ;  /* 0x3000001fff207230 */ /* 0x000fc40000004100 */
[--C-:B------:R-:W-:Y:S02]  /*151a0*/  HADD2.F32 R31, -RZ, R29.reuse.H0_H0 ;  /* 0x2000001dff1f7230 */ /* 0x100fe40000004100 */
[C---:B------:R-:W-:Y:S01]  /*151b0*/  FMUL.FTZ R38, R13.reuse, R40 ;  /* 0x000000280d267220 */ /* 0x040fe20000410000 */
[-C--:B------:R-:W-:Y:S01]  /*151c0*/  FMUL.FTZ R42, R13, R36.reuse ;  /* 0x000000240d2a7220 */ /* 0x080fe20000410000 */
[----:B------:R-:W-:Y:S02]  /*151d0*/  HADD2.F32 R35, -RZ, R29.H1_H1 ;  /* 0x3000001dff237230 */ /* 0x000fe40000004100 */
[----:B------:R-:W-:Y:S01]  /*151e0*/  FMUL.FTZ R41, R32, R39 ;  /* 0x0000002720297220 */ /* 0x000fe20000410000 */
[C---:B------:R-:W-:Y:S01]  /*151f0*/  FFMA.FTZ R13, R15.reuse, R36, -R38 ;  /* 0x000000240f0d7223 */ /* 0x040fe20000010826 */
[----:B------:R-:W-:Y:S02]  /*15200*/  HADD2.F32 R38, -RZ, R98.H1_H1 ;  /* 0x30000062ff267230 */ /* 0x000fe40000004100 */
[----:B------:R-:W-:Y:S01]  /*15210*/  FFMA.FTZ R15, R15, R40, R42 ;  /* 0x000000280f0f7223 */ /* 0x000fe2000001002a */
[----:B------:R-:W-:-:S02]  /*15220*/  HADD2.F32 R36, -RZ, R100.H1_H1 ;  /* 0x30000064ff247230 */ /* 0x000fc40000004100 */
[----:B------:R-:W-:Y:S01]  /*15230*/  FMUL.FTZ R43, R32, R37 ;  /* 0x00000025202b7220 */ /* 0x000fe20000410000 */
[----:B------:R-:W-:Y:S02]  /*15240*/  HADD2.F32 R40, -RZ, R44.H0_H0 ;  /* 0x2000002cff287230 */ /* 0x000fe40000004100 */
[C---:B------:R-:W-:Y:S01]  /*15250*/  FMUL.FTZ R42, R31.reuse, R38 ;  /* 0x000000261f2a7220 */ /* 0x040fe20000410000 */
[----:B------:R-:W-:Y:S02]  /*15260*/  HADD2.F32 R29, -RZ, R28.H0_H0 ;  /* 0x2000001cff1d7230 */ /* 0x000fe40000004100 */
[-C--:B------:R-:W-:Y:S01]  /*15270*/  FMUL.FTZ R31, R31, R36.reuse ;  /* 0x000000241f1f7220 */ /* 0x080fe20000410000 */
[----:B------:R-:W-:Y:S02]  /*15280*/  HADD2.F32 R98, -RZ, R98.H0_H0 ;  /* 0x20000062ff627230 */ /* 0x000fe40000004100 */
[----:B------:R-:W-:Y:S01]  /*15290*/  FFMA.FTZ R42, R33, R36, -R42 ;  /* 0x00000024212a7223 */ /* 0x000fe2000001082a */
[----:B------:R-:W-:-:S02]  /*152a0*/  HADD2.F32 R36, -RZ, R45.H0_H0 ;  /* 0x2000002dff247230 */ /* 0x000fc40000004100 */
[----:B------:R-:W-:Y:S01]  /*152b0*/  FFMA.FTZ R33, R33, R38, R31 ;  /* 0x0000002621217223 */ /* 0x000fe2000001001f */
[----:B------:R-:W-:Y:S01]  /*152c0*/  FMUL.FTZ R38, R35, R40 ;  /* 0x0000002823267220 */ /* 0x000fe20000410000 */
[----:B------:R-:W-:Y:S02]  /*152d0*/  HADD2.F32 R100, -RZ, R100.H0_H0 ;  /* 0x20000064ff647230 */ /* 0x000fe40000004100 */
[----:B------:R-:W-:Y:S01]  /*152e0*/  FMUL.FTZ R31, R29, R98 ;  /* 0x000000621d1f7220 */ /* 0x000fe20000410000 */
[-C--:B------:R-:W-:Y:S01]  /*152f0*/  FMUL.FTZ R44, R35, R36.reuse ;  /* 0x00000024232c7220 */ /* 0x080fe20000410000 */
[----:B------:R-:W-:Y:S02]  /*15300*/  HADD2.F32 R12, -RZ, R24.H0_H0 ;  /* 0x20000018ff0c7230 */ /* 0x000fe40000004100 */
[----:B------:R-:W-:Y:S01]  /*15310*/  FFMA.FTZ R35, R25, R36, -R38 ;  /* 0x0000002419237223 */ /* 0x000fe20000010826 */
[----:B------:R-:W-:Y:S02]  /*15320*/  HADD2.F32 R27, -RZ, R30.H0_H0 ;  /* 0x2000001eff1b7230 */ /* 0x000fe40000004100 */
[----:B------:R-:W-:Y:S01]  /*15330*/  FMUL.FTZ R29, R29, R100 ;  /* 0x000000641d1d7220 */ /* 0x000fe20000410000 */
[----:B------:R-:W-:-:S02]  /*15340*/  HADD2.F32 R38, -RZ, R99.H0_H0 ;  /* 0x20000063ff267230 */ /* 0x000fc40000004100 */
[----:B------:R-:W-:Y:S01]  /*15350*/  FFMA.FTZ R44, R25, R40, R44 ;  /* 0x00000028192c7223 */ /* 0x000fe2000001002c */
[----:B------:R-:W-:Y:S02]  /*15360*/  HADD2.F32 R36, -RZ, R101.H0_H0 ;  /* 0x20000065ff247230 */ /* 0x000fe40000004100 */
[C---:B------:R-:W-:Y:S01]  /*15370*/  FFMA.FTZ R31, R12.reuse, R100, -R31 ;  /* 0x000000640c1f7223 */ /* 0x040fe2000001081f */
[----:B------:R-:W-:Y:S02]  /*15380*/  HADD2.F32 R5, -RZ, R26.H0_H0 ;  /* 0x2000001aff057230 */ /* 0x000fe40000004100 */
[C---:B------:R-:W-:Y:S01]  /*15390*/  FMUL.FTZ R40, R27.reuse, R38 ;  /* 0x000000261b287220 */ /* 0x040fe20000410000 */
[----:B------:R-:W-:Y:S01]  /*153a0*/  FFMA.FTZ R12, R12, R98, R29 ;  /* 0x000000620c0c7223 */ /* 0x000fe2000001001d */
[----:B------:R-:W-:Y:S01]  /*153b0*/  FMUL.FTZ R46, R27, R36 ;  /* 0x000000241b2e7220 */ /* 0x000fe20000410000 */
[----:B------:R-:W-:Y:S02]  /*153c0*/  HADD2.F32 R28, -RZ, R28.H1_H1 ;  /* 0x3000001cff1c7230 */ /* 0x000fe40000004100 */
[----:B------:R-:W-:Y:S01]  /*153d0*/  FFMA.FTZ R32, R34, R37, -R41 ;  /* 0x0000002522207223 */ /* 0x000fe20000010829 */
[----:B------:R-:W-:-:S02]  /*153e0*/  HADD2.F32 R30, -RZ, R30.H1_H1 ;  /* 0x3000001eff1e7230 */ /* 0x000fc40000004100 */
[C---:B------:R-:W-:Y:S01]  /*153f0*/  FFMA.FTZ R40, R5.reuse, R36, -R40 ;  /* 0x0000002405287223 */ /* 0x040fe20000010828 */
[----:B------:R-:W-:Y:S02]  /*15400*/  HADD2.F32 R27, -RZ, R4.H0_H0 ;  /* 0x20000004ff1b7230 */ /* 0x000fe40000004100 */
[----:B------:R-:W-:Y:S01]  /*15410*/  FFMA.FTZ R34, R34, R39, R43 ;  /* 0x0000002722227223 */ /* 0x000fe2000001002b */
[----:B------:R-:W-:Y:S02]  /*15420*/  HADD2.F32 R29, -RZ, R6.H0_H0 ;  /* 0x20000006ff1d7230 */ /* 0x000fe40000004100 */
        /* <DEDUP_REMOVED lines=22> */
.L_x_2863:
[----:B------:R-:W-:Y:S05]  /*15590*/  BSYNC B1 ;  /* 0x0000000000017941 */ /* 0x000fea0003800000 */
.L_x_2862:
[----:B------:R-:W-:Y:S05]  /*155a0*/  @P1 BRA `(.L_x_2829) ;  /* 0x0000000400c01947 */ /* 0x000fea0003800000 */
[----:B-1----:R-:W2:Y:S01]  /*155b0*/  LDL R6, [R1+0x138] ;  /* 0x0001380001067983 */ /* 0x002ea20000100800 */
[----:B------:R-:W-:Y:S01]  /*155c0*/  SHF.R.S32.HI R4, RZ, 0x1f, R3 ;  /* 0x0000001fff047819 */ /* 0x000fe20000011403 */
[----:B------:R-:W-:Y:S01]  /*155d0*/  IMAD.SHL.U32 R0, R3, 0x40, RZ ;  /* 0x0000004003007824 */ /* 0x000fe200078e00ff */
[----:B------:R-:W-:Y:S01]  /*155e0*/  SHF.R.S32.HI R5, RZ, 0x1f, R214 ;  /* 0x0000001fff057819 */ /* 0x000fe200000114d6 */
[----:B------:R-:W-:Y:S01]  /*155f0*/  HADD2.F32 R34, -RZ, R91.H1_H1 ;  /* 0x3000005bff227230 */ /* 0x000fe20000004100 */
[----:B------:R-:W-:Y:S01]  /*15600*/  LEA.HI R3, R4, R3, RZ, 0x3 ;  /* 0x0000000304037211 */ /* 0x000fe200078f18ff */
[----:B0-----:R-:W-:Y:S01]  /*15610*/  HADD2.F32 R30, -RZ, R93.H1_H1 ;  /* 0x3000005dff1e7230 */ /* 0x001fe20000004100 */
[----:B------:R-:W-:Y:S01]  /*15620*/  LOP3.LUT R4, R0, 0x1c0, RZ, 0xc0, !PT ;  /* 0x000001c000047812 */ /* 0x000fe200078ec0ff */
[----:B------:R-:W-:Y:S01]  /*15630*/  HADD2.F32 R91, -RZ, R91.H0_H0 ;  /* 0x2000005bff5b7230 */ /* 0x000fe20000004100 */
[-C--:B------:R-:W-:Y:S01]  /*15640*/  LEA.HI R0, R5, R214.reuse, RZ, 0x6 ;  /* 0x000000d605007211 */ /* 0x080fe200078f30ff */
[----:B------:R-:W-:Y:S01]  /*15650*/  IMAD.SHL.U32 R3, R3, 0x40, RZ ;  /* 0x0000004003037824 */ /* 0x000fe200078e00ff */
[----:B------:R-:W-:Y:S01]  /*15660*/  LEA.HI R5, R5, R214, RZ, 0x3 ;  /* 0x000000d605057211 */ /* 0x000fe200078f18ff */
[----:B------:R-:W-:Y:S01]  /*15670*/  HADD2.F32 R93, -RZ, R93.H0_H0 ;  /* 0x2000005dff5d7230 */ /* 0x000fe20000004100 */
[----:B------:R-:W-:-:S02]  /*15680*/  SHF.L.U32 R7, R0, 0x7, RZ ;  /* 0x0000000700077819 */ /* 0x000fc400000006ff */
[----:B------:R-:W-:Y:S02]  /*15690*/  LOP3.LUT R13, R3, 0xfffffe00, RZ, 0xc0, !PT ;  /* 0xfffffe00030d7812 */ /* 0x000fe400078ec0ff */
[----:B------:R-:W-:Y:S02]  /*156a0*/  LOP3.LUT R5, R4, 0x38, R5, 0xf8, !PT ;  /* 0x0000003804057812 */ /* 0x000fe400078ef805 */
[----:B------:R-:W-:Y:S02]  /*156b0*/  LOP3.LUT R12, R7, 0xffffe000, RZ, 0xc0, !PT ;  /* 0xffffe000070c7812 */ /* 0x000fe400078ec0ff */
[----:B-----5:R-:W-:Y:S02]  /*156c0*/  R2UR UR4, R47 ;  /* 0x000000002f0472ca */ /* 0x020fe400000e0000 */
[----:B------:R-:W-:Y:S02]  /*156d0*/  SHF.R.U32.HI R29, RZ, 0x10, R11 ;  /* 0x00000010ff1d7819 */ /* 0x000fe4000001160b */
[----:B------:R-:W-:-:S02]  /*156e0*/  SHF.R.U64 R20, R74, 0x10, R75 ;  /* 0x000000104a147819 */ /* 0x000fc4000000124b */
[----:B------:R-:W-:Y:S01]  /*156f0*/  SHF.R.U32.HI R74, RZ, 0x10, R75 ;  /* 0x00000010ff4a7819 */ /* 0x000fe2000001164b */
[----:B------:R-:W-:Y:S01]  /*15700*/  HADD2.F32 R29, -RZ, R29.H0_H0 ;  /* 0x2000001dff1d7230 */ /* 0x000fe20000004100 */
[----:B------:R-:W-:Y:S02]  /*15710*/  SHF.R.U64 R10, R10, 0x10, R11 ;  /* 0x000000100a0a7819 */ /* 0x000fe4000000120b */
[--C-:B------:R-:W-:Y:S02]  /*15720*/  SHF.R.U64 R11, R72, 0x10, R73.reuse ;  /* 0x00000010480b7819 */ /* 0x100fe40000001249 */
[----:B------:R-:W-:Y:S02]  /*15730*/  SHF.R.U32.HI R72, RZ, 0x10, R73 ;  /* 0x00000010ff487819 */ /* 0x000fe40000011649 */
[--C-:B------:R-:W-:Y:S01]  /*15740*/  SHF.R.U32.HI R37, RZ, 0x10, R9.reuse ;  /* 0x00000010ff257819 */ /* 0x100fe20000011609 */
[----:B------:R-:W-:Y:S01]  /*15750*/  HADD2.F32 R11, -RZ, R11.H0_H0 ;  /* 0x2000000bff0b7230 */ /* 0x000fe20000004100 */
[----:B------:R-:W-:-:S02]  /*15760*/  SHF.R.U64 R38, R8, 0x10, R9 ;  /* 0x0000001008267819 */ /* 0x000fc40000001209 */
[----:B--2---:R-:W-:Y:S02]  /*15770*/  LEA.HI R21, R21, R6, RZ, 0x1d ;  /* 0x0000000615157211 */ /* 0x004fe400078fe8ff */
[----:B------:R-:W-:Y:S02]  /*15780*/  SHF.R.U32.HI R6, RZ, 0x3, R4 ;  /* 0x00000003ff067819 */ /* 0x000fe40000011604 */
[----:B------:R-:W-:Y:S01]  /*15790*/  SHF.R.S32.HI R0, RZ, 0x1f, R21 ;  /* 0x0000001fff007819 */ /* 0x000fe20000011415 */
[----:B------:R-:W-:Y:S01]  /*157a0*/  IMAD.SHL.U32 R3, R21, 0x8, RZ ;  /* 0x0000000815037824 */ /* 0x000fe200078e00ff */
[----:B------:R-:W-:Y:S02]  /*157b0*/  LOP3.LUT R5, R5, R6, RZ, 0x3c, !PT ;  /* 0x0000000605057212 */ /* 0x000fe400078e3cff */
[----:B------:R-:W-:Y:S02]  /*157c0*/  LEA.HI R0, R0, R21, RZ, 0x3 ;  /* 0x0000001500007211 */ /* 0x000fe400078f18ff */
[----:B------:R-:W-:-:S02]  /*157d0*/  LOP3.LUT R3, R4, 0x38, R3, 0xf8, !PT ;  /* 0x0000003804037812 */ /* 0x000fc400078ef803 */
[----:B------:R-:W-:Y:S01]  /*157e0*/  IADD3 R5, R5, R12, R13 ;  /* 0x0000000c05057210 */ /* 0x000fe20007ffe00d */
[----:B------:R-:W-:Y:S01]  /*157f0*/  IMAD.SHL.U32 R4, R0, 0x400, RZ ;  /* 0x0000040000047824 */ /* 0x000fe200078e00ff */
[----:B------:R-:W-:Y:S02]  /*15800*/  LOP3.LUT R3, R3, R6, RZ, 0x3c, !PT ;  /* 0x0000000603037212 */ /* 0x000fe400078e3cff */
[----:B------:R-:W-:Y:S02]  /*15810*/  LEA R0, R5, UR4, 0x1 ;  /* 0x0000000405007c11 */ /* 0x000fe4000f8e08ff */
[----:B------:R-:W-:-:S03]  /*15820*/  LOP3.LUT R12, R4, 0x7fffe000, RZ, 0xc0, !PT ;  /* 0x7fffe000040c7812 */ /* 0x000fc600078ec0ff */
[----:B------:R-:W0:Y:S01]  /*15830*/  LDS.128 R4, [R0] ;  /* 0x0000000000047984 */ /* 0x000e220000000c00 */
[----:B------:R-:W-:-:S05]  /*15840*/  IADD3 R12, R3, R12, R13 ;  /* 0x0000000c030c7210 */ /* 0x000fca0007ffe00d */
[----:B------:R-:W-:-:S05]  /*15850*/  IMAD R3, R12, 0x2, R23 ;  /* 0x000000020c037824 */ /* 0x000fca00078e0217 */
[----:B------:R-:W1:Y:S01]  /*15860*/  LDS.128 R12, [R3+0x14400] ;  /* 0x01440000030c7984 */ /* 0x000e620000000c00 */
[--C-:B0-----:R-:W-:Y:S02]  /*15870*/  HADD2.F32 R21, -RZ, R7.reuse.H0_H0 ;  /* 0x20000007ff157230 */ /* 0x101fe40000004100 */
[----:B------:R-:W-:Y:S02]  /*15880*/  HADD2.F32 R24, -RZ, R7.H1_H1 ;  /* 0x30000007ff187230 */ /* 0x000fe40000004100 */
[--C-:B------:R-:W-:Y:S02]  /*15890*/  HADD2.F32 R7, -RZ, R5.reuse.H0_H0 ;  /* 0x20000005ff077230 */ /* 0x100fe40000004100 */
[----:B------:R-:W-:Y:S02]  /*158a0*/  HADD2.F32 R8, -RZ, R5.H1_H1 ;  /* 0x30000005ff087230 */ /* 0x000fe40000004100 */
[----:B------:R-:W-:Y:S02]  /*158b0*/  HADD2.F32 R5, -RZ, R4.H0_H0 ;  /* 0x20000004ff057230 */ /* 0x000fe40000004100 */
[----:B------:R-:W-:-:S02]  /*158c0*/  HADD2.F32 R9, -RZ, R6.H0_H0 ;  /* 0x20000006ff097230 */ /* 0x000fc40000004100 */
[--C-:B-1----:R-:W-:Y:S02]  /*158d0*/  HADD2.F32 R27, -RZ, R15.reuse.H0_H0 ;  /* 0x2000000fff1b7230 */ /* 0x102fe40000004100 */
[----:B------:R-:W-:Y:S02]  /*158e0*/  HADD2.F32 R28, -RZ, R15.H1_H1 ;  /* 0x3000000fff1c7230 */ /* 0x000fe40000004100 */
[----:B------:R-:W-:Y:S02]  /*158f0*/  HADD2.F32 R15, -RZ, R13.H0_H0 ;  /* 0x2000000dff0f7230 */ /* 0x000fe40000004100 */
[C---:B------:R-:W-:Y:S01]  /*15900*/  FMUL.FTZ R32, R27.reuse, R34 ;  /* 0x000000221b207220 */ /* 0x040fe20000410000 */
[-C--:B------:R-:W-:Y:S01]  /*15910*/  FMUL.FTZ R36, R27, R30.reuse ;  /* 0x0000001e1b247220 */ /* 0x080fe20000410000 */
[----:B------:R-:W-:Y:S02]  /*15920*/  HADD2.F32 R27, -RZ, R74.H0_H0 ;  /* 0x2000004aff1b7230 */ /* 0x000fe40000004100 */
[----:B------:R-:W-:Y:S01]  /*15930*/  FMUL.FTZ R33, R28, R29 ;  /* 0x0000001d1c217220 */ /* 0x000fe20000410000 */
[----:B------:R-:W-:Y:S01]  /*15940*/  FFMA.FTZ R31, R21, R30, -R32 ;  /* 0x0000001e151f7223 */ /* 0x000fe20000010820 */
[----:B------:R-:W-:-:S02]  /*15950*/  HADD2.F32 R32, -RZ, R90.H1_H1 ;  /* 0x3000005aff207230 */ /* 0x000fc40000004100 */
[----:B------:R-:W-:Y:S01]  /*15960*/  FFMA.FTZ R36, R21, R34, R36 ;  /* 0x0000002215247223 */ /* 0x000fe20000010024 */
[----:B------:R-:W-:Y:S02]  /*15970*/  HADD2.F32 R30, -RZ, R92.H1_H1 ;  /* 0x3000005cff1e7230 */ /* 0x000fe40000004100 */
[-C--:B------:R-:W-:Y:S01]  /*15980*/  FMUL.FTZ R35, R28, R27.reuse ;  /* 0x0000001b1c237220 */ /* 0x080fe20000410000 */
[C---:B------:R-:W-:Y:S01]  /*15990*/  FFMA.FTZ R34, R24.reuse, R27, -R33 ;  /* 0x0000001b18227223 */ /* 0x040fe20000010821 */
[----:B------:R-:W-:Y:S02]  /*159a0*/  HADD2.F32 R25, -RZ, R13.H1_H1 ;  /* 0x3000000dff197230 */ /* 0x000fe40000004100 */
[C---:B------:R-:W-:Y:S01]  /*159b0*/  FMUL.FTZ R28, R15.reuse, R32 ;  /* 0x000000200f1c7220 */ /* 0x040fe20000410000 */
[----:B------:R-:W-:Y:S01]  /*159c0*/  FMUL.FTZ R27, R15, R30 ;  /* 0x0000001e0f1b7220 */ /* 0x000fe20000410000 */
[----:B------:R-:W-:Y:S02]  /*159d0*/  HADD2.F32 R13, -RZ, R12.H0_H0 ;  /* 0x2000000cff0d7230 */ /* 0x000fe40000004100 */
[----:B------:R-:W-:Y:S01]  /*159e0*/  FFMA.FTZ R35, R24, R29, R35 ;  /* 0x0000001d18237223 */ /* 0x000fe20000010023 */
[----:B------:R-:W-:-:S02]  /*159f0*/  HADD2.F32 R21, -RZ, R37.H0_H0 ;  /* 0x20000025ff157230 */ /* 0x000fc40000004100 */
[C---:B------:R-:W-:Y:S01]  /*15a00*/  FFMA.FTZ R28, R7.reuse, R30, -R28 ;  /* 0x0000001e071c7223 */ /* 0x040fe2000001081c */
[----:B------:R-:W-:Y:S02]  /*15a10*/  HADD2.F32 R15, -RZ, R72.H0_H0 ;  /* 0x20000048ff0f7230 */ /* 0x000fe40000004100 */
[----:B------:R-:W-:Y:S01]  /*15a20*/  FFMA.FTZ R27, R7, R32, R27 ;  /* 0x00000020071b7223 */ /* 0x000fe2000001001b */
[----:B------:R-:W-:Y:S02]  /*15a30*/  HADD2.F32 R90, -RZ, R90.H0_H0 ;  /* 0x2000005aff5a7230 */ /* 0x000fe40000004100 */
[C---:B------:R-:W-:Y:S01]  /*15a40*/  FMUL.FTZ R7, R25.reuse, R21 ;  /* 0x0000001519077220 */ /* 0x040fe20000410000 */
[----:B------:R-:W-:Y:S02]  /*15a50*/  HADD2.F32 R92, -RZ, R92.H0_H0 ;  /* 0x2000005cff5c7230 */ /* 0x000fe40000004100 */
[----:B------:R-:W-:Y:S01]  /*15a60*/  FMUL.FTZ R29, R25, R15 ;  /* 0x0000000f191d7220 */ /* 0x000fe20000410000 */
[----:B------:R-:W-:-:S02]  /*15a70*/  HADD2.F32 R26, -RZ, R14.H0_H0 ;  /* 0x2000000eff1a7230 */ /* 0x000fc40000004100 */
[C---:B------:R-:W-:Y:S01]  /*15a80*/  FMUL.FTZ R24, R13.reuse, R90 ;  /* 0x0000005a0d187220 */ /* 0x040fe20000410000 */
[C---:B------:R-:W-:Y:S01]  /*15a90*/  FFMA.FTZ R25, R8.reuse, R15, -R7 ;  /* 0x0000000f08197223 */ /* 0x040fe20000010807 */
[----:B------:R-:W-:Y:S01]  /*15aa0*/  FMUL.FTZ R13, R13, R92 ;  /* 0x0000005c0d0d7220 */ /* 0x000fe20000410000 */
[----:B------:R-:W-:Y:S01]  /*15ab0*/  FFMA.FTZ R30, R8, R21, R29 ;  /* 0x00000015081e7223 */ /* 0x000fe2000001001d */
[C---:B------:R-:W-:Y:S01]  /*15ac0*/  FMUL.FTZ R32, R26.reuse, R91 ;  /* 0x0000005b1a207220 */ /* 0x040fe20000410000 */
[----:B------:R-:W-:Y:S02]  /*15ad0*/  HADD2.F32 R12, -RZ, R12.H1_H1 ;  /* 0x3000000cff0c7230 */ /* 0x000fe40000004100 */
[C---:B------:R-:W-:Y:S01]  /*15ae0*/  FFMA.FTZ R8, R5.reuse, R90, R13 ;  /* 0x0000005a05087223 */ /* 0x040fe2000001000d */
[----:B------:R-:W-:Y:S02]  /*15af0*/  HADD2.F32 R14, -RZ, R14.H1_H1 ;  /* 0x3000000eff0e7230 */ /* 0x000fe40000004100 */
[----:B------:R-:W-:Y:S01]  /*15b00*/  FFMA.FTZ R24, R5, R92, -R24 ;  /* 0x0000005c05187223 */ /* 0x000fe20000010818 */
[----:B------:R-:W-:Y:S01]  /*15b10*/  FMUL.FTZ R26, R26, R93 ;  /* 0x0000005d1a1a7220 */ /* 0x000fe20000410000 */
[----:B------:R-:W-:-:S02]  /*15b20*/  HADD2.F32 R7, -RZ, R38.H0_H0 ;  /* 0x20000026ff077230 */ /* 0x000fc40000004100 */
[C---:B------:R-:W-:Y:S01]  /*15b30*/  FFMA.FTZ R32, R9.reuse, R93, -R32 ;  /* 0x0000005d09207223 */ /* 0x040fe20000010820 */
[----:B------:R-:W-:Y:S02]  /*15b40*/  HADD2.F32 R13, -RZ, R10.H0_H0 ;  /* 0x2000000aff0d7230 */ /* 0x000fe40000004100 */
[----:B------:R-:W-:Y:S01]  /*15b50*/  FFMA.FTZ R10, R9, R91, R26 ;  /* 0x0000005b090a7223 */ /* 0x000fe2000001001a */
[----:B------:R-:W-:Y:S02]  /*15b60*/  HADD2.F32 R5, -RZ, R20.H0_H0 ;  /* 0x20000014ff057230 */ /* 0x000fe40000004100 */
[----:B------:R-:W-:Y:S01]  /*15b70*/  FMUL.FTZ R9, R12, R7 ;  /* 0x000000070c097220 */ /* 0x000fe20000410000 */
[----:B------:R-:W-:Y:S02]  /*15b80*/  HADD2.F32 R4, -RZ, R4.H1_H1 ;  /* 0x30000004ff047230 */ /* 0x000fe40000004100 */
[----:B------:R-:W-:Y:S01]  /*15b90*/  FMUL.FTZ R29, R14, R13 ;  /* 0x0000000d0e1d7220 */ /* 0x000fe20000410000 */
[----:B------:R-:W-:-:S02]  /*15ba0*/  HADD2.F32 R6, -RZ, R6.H1_H1 ;  /* 0x30000006ff067230 */ /* 0x000fc40000004100 */
[----:B------:R-:W-:Y:S01]  /*15bb0*/  FMUL.FTZ R12, R12, R11 ;  /* 0x0000000b0c0c7220 */ /* 0x000fe20000410000 */
[----:B------:R-:W-:Y:S01]  /*15bc0*/  FMUL.FTZ R14, R14, R5 ;  /* 0x000000050e0e7220 */ /* 0x000fe20000410000 */
[----:B------:R-:W-:Y:S01]  /*15bd0*/  FFMA.FTZ R15, R4, R11, -R9 ;  /* 0x0000000b040f7223 */ /* 0x000fe20000010809 */
[----:B------:R-:W-:Y:S01]  /*15be0*/  F2FP.F16.F32.PACK_AB R11, R35, R36 ;  /* 0x00000024230b723e */ /* 0x000fe200000000ff */
        /* <DEDUP_REMOVED lines=12> */
.L_x_2829:
[----:B------:R-:W-:Y:S05]  /*15cb0*/  BSYNC B0 ;  /* 0x0000000000007941 */ /* 0x000fea0003800000 */
.L_x_2789:
        /* <DEDUP_REMOVED lines=8> */
.L_x_2787:
[----:B-12-4-:R-:W2:Y:S02]  /*15d40*/  LDL R0, [R1+0x5c] ;  /* 0x00005c0001007983 */ /* 0x016ea40000100800 */
[----:B--2---:R-:W-:-:S13]  /*15d50*/  R2UR UR4, R0 ;  /* 0x00000000000472ca */ /* 0x004fda00000e0000 */
[----:B------:R-:W-:-:S04]  /*15d60*/  MOV R0, UR4 ;  /* 0x0000000400007c02 */ /* 0x000fc80008000f00 */
[----:B------:R-:W-:-:S13]  /*15d70*/  ISETP.NE.AND P0, PT, R0, 0x3, PT ;  /* 0x000000030000780c */ /* 0x000fda0003f05270 */
[----:B------:R-:W-:Y:S05]  /*15d80*/  @!P0 BRA `(.L_x_2864) ;  /* 0x0000000000048947 */ /* 0x000fea0003800000 */
[----:B------:R-:W-:Y:S01]  /*15d90*/  BPT.TRAP 0x1 ;  /* 0x000000040000795c */ /* 0x000fe20000300000 */
.L_x_2864:
[----:B------:R-:W-:Y:S01]  /*15da0*/  IMAD R0, R220, 0x8, R23 ;  /* 0x00000008dc007824 */ /* 0x000fe200078e0217 */
[----:B------:R-:W-:-:S04]  /*15db0*/  SHF.L.U32 R3, R226, 0x1f, RZ ;  /* 0x0000001fe2037819 */ /* 0x000fc800000006ff */
[----:B------:R1:W2:Y:S01]  /*15dc0*/  SYNCS.PHASECHK.TRANS64.TRYWAIT P1, [R0+URZ+0x38830], R3 ;  /* 0x03883003000075a7 */ /* 0x0002a2000802017f */
[----:B------:R-:W-:Y:S05]  /*15dd0*/  @!P0 BRA `(.L_x_2865) ;  /* 0x0000000000048947 */ /* 0x000fea0003800000 */
[----:B------:R-:W-:Y:S01]  /*15de0*/  BPT.TRAP 0x1 ;  /* 0x000000040000795c */ /* 0x000fe20000300000 */
.L_x_2865:
[----:B--2---:R-:W-:Y:S05]  /*15df0*/  @P1 BRA `(.L_x_2866) ;  /* 0x0000000000081947 */ /* 0x004fea0003800000 */
[----:B------:R-:W2:Y:S02]  /*15e00*/  SYNCS.PHASECHK.TRANS64.TRYWAIT P1, [R0+URZ+0x38830], R3 ;  /* 0x03883003000075a7 */ /* 0x000ea4000802017f */
[----:B--2---:R-:W-:Y:S05]  /*15e10*/  @!P1 BRA `(.L_x_2867) ;  /* 0x000001e800889947 */ /* 0x004fea0003800000 */
.L_x_2866:
[----:B------:R-:W-:Y:S05]  /*15e20*/  WARPSYNC.ALL ;  /* 0x0000000000007948 */ /* 0x000fea0003800000 */
[----:B-12---:R-:W-:Y:S01]  /*15e30*/  VIADD R3, R23, 0x24400 ;  /* 0x0002440017037836 */ /* 0x006fe20000000000 */
[----:B------:R-:W-:Y:S01]  /*15e40*/  R2UR UR20, R84 ;  /* 0x00000000541472ca */ /* 0x000fe200000e0000 */
[----:B0-----:R-:W-:Y:S01]  /*15e50*/  IMAD.MOV.U32 R5, RZ, RZ, 0x40000040 ;  /* 0x40000040ff057424 */ /* 0x001fe200078e00ff */
[----:B-----5:R-:W-:Y:S01]  /*15e60*/  WARPGROUP.ARRIVE ;  /* 0x00000000000079c5 */ /* 0x020fe20000000000 */
[----:B------:R-:W-:Y:S01]  /*15e70*/  UMOV UR25, 0x40000040 ;  /* 0x4000004000197882 */ /* 0x000fe20000000000 */
[----:B------:R-:W-:Y:S01]  /*15e80*/  SHF.R.U32.HI R3, RZ, 0x4, R3 ;  /* 0x00000004ff037819 */ /* 0x000fe20000011603 */
[----:B------:R-:W-:Y:S01]  /*15e90*/  IMAD.MOV.U32 R9, RZ, RZ, 0x40000040 ;  /* 0x40000040ff097424 */ /* 0x000fe200078e00ff */
[----:B------:R-:W-:Y:S01]  /*15ea0*/  R2UR UR27, R5 ;  /* 0x00000000051b72ca */ /* 0x000fe200000e0000 */
[----:B------:R-:W-:Y:S01]  /*15eb0*/  UMOV UR17, UR25 ;  /* 0x0000001900117c82 */ /* 0x000fe20008000000 */
[----:B------:R-:W-:Y:S01]  /*15ec0*/  LOP3.LUT R3, R3, 0x3fff, RZ, 0xc0, !PT ;  /* 0x00003fff03037812 */ /* 0x000fe200078ec0ff */
[----:B------:R-:W-:Y:S01]  /*15ed0*/  UMOV UR5, UR17 ;  /* 0x0000001100057c82 */ /* 0x000fe20008000000 */
[----:B------:R-:W-:Y:S01]  /*15ee0*/  R2UR UR7, R9 ;  /* 0x00000000090772ca */ /* 0x000fe200000e0000 */
[----:B------:R-:W-:Y:S01]  /*15ef0*/  UMOV UR9, UR17 ;  /* 0x0000001100097c82 */ /* 0x000fe20008000000 */
[----:B------:R-:W-:Y:S01]  /*15f00*/  LOP3.LUT R4, R3, 0x10000, RZ, 0xfc, !PT ;  /* 0x0001000003047812 */ /* 0x000fe200078efcff */
[----:B------:R-:W-:Y:S01]  /*15f10*/  ULOP3.LUT UR20, UR20, 0x10000, URZ, 0xfc, !UPT ;  /* 0x0001000014147892 */ /* 0x000fe2000f8efc3f */
[----:B------:R-:W-:Y:S01]  /*15f20*/  MOV R7, 0x40000040 ;  /* 0x4000004000077802 */ /* 0x000fe20000000f00 */
[----:B------:R-:W-:Y:S01]  /*15f30*/  UMOV UR13, UR17 ;  /* 0x00000011000d7c82 */ /* 0x000fe20008000000 */
[----:B------:R-:W-:Y:S01]  /*15f40*/  R2UR UR15, R9 ;  /* 0x00000000090f72ca */ /* 0x000fe200000e0000 */
[----:B------:R0:W-:Y:S01]  /*15f50*/  STL [R1+0x54], R4 ;  /* 0x0000540401007387 */ /* 0x0001e20000100800 */
[C---:B------:R-:W-:Y:S01]  /*15f60*/  R2UR UR11, R7.reuse ;  /* 0x00000000070b72ca */ /* 0x040fe200000e0000 */
[----:B---3--:R-:W-:Y:S01]  /*15f70*/  IMAD.U32 R13, RZ, RZ, UR25 ;  /* 0x00000019ff0d7e24 */ /* 0x008fe2000f8e00ff */
[----:B------:R-:W-:Y:S01]  /*15f80*/  UMOV UR24, UR20 ;  /* 0x0000001400187c82 */ /* 0x000fe20008000000 */
[----:B------:R-:W-:Y:S01]  /*15f90*/  R2UR UR19, R7 ;  /* 0x00000000071372ca */ /* 0x000fe200000e0000 */
[----:B------:R-:W-:Y:S01]  /*15fa0*/  UMOV UR16, UR24 ;  /* 0x0000001800107c82 */ /* 0x000fe20008000000 */
[----:B------:R-:W-:Y:S01]  /*15fb0*/  IMAD.MOV.U32 R7, RZ, RZ, 0x40000040 ;  /* 0x40000040ff077424 */ /* 0x000fe200078e00ff */
        /* <DEDUP_REMOVED lines=9> */
[C---:B------:R-:W-:Y:S01]  /*16050*/  VIADD R10, R4.reuse, 0x102 ;  /* 0x00000102040a7836 */ /* 0x040fe20000000000 */
[----:B------:R-:W-:Y:S01]  /*16060*/  IADD3 R6, R4, 0x100, RZ ;  /* 0x0000010004067810 */ /* 0x000fe20007ffe0ff */
[----:B------:R-:W-:Y:S01]  /*16070*/  IMAD.MOV.U32 R11, RZ, RZ, 0x40000040 ;  /* 0x40000040ff0b7424 */ /* 0x000fe200078e00ff */
[----:B------:R-:W-:Y:S01]  /*16080*/  R2UR UR6, R8 ;  /* 0x00000000080672ca */ /* 0x000fe200000e0000 */
[----:B------:R-:W-:Y:S01]  /*16090*/  VIADD R8, R4, 0x180 ;  /* 0x0000018004087836 */ /* 0x000fe20000000000 */
[----:B------:R-:W-:Y:S01]  /*160a0*/  R2UR UR10, R6 ;  /* 0x00000000060a72ca */ /* 0x000fe200000e0000 */
[----:B------:R-:W-:Y:S01]  /*160b0*/  VIADD R6, R4, 0x200 ;  /* 0x0000020004067836 */ /* 0x000fe20000000000 */
[----:B------:R0:W-:Y:S01]  /*160c0*/  STL.64 [R1+0x48], R12 ;  /* 0x0000480c01007387 */ /* 0x0001e20000100a00 */
[----:B------:R-:W-:Y:S01]  /*160d0*/  UMOV UR57, 0x40000040 ;  /* 0x4000004000397882 */ /* 0x000fe20000000000 */
[----:B------:R-:W-:Y:S01]  /*160e0*/  R2UR UR14, R8 ;  /* 0x00000000080e72ca */ /* 0x000fe200000e0000 */
[----:B------:R-:W-:Y:S01]  /*160f0*/  VIADD R8, R4, 0x82 ;  /* 0x0000008204087836 */ /* 0x000fe20000000000 */
[----:B------:R-:W-:Y:S01]  /*16100*/  R2UR UR18, R6 ;  /* 0x00000000061272ca */ /* 0x000fe200000e0000 */
[----:B------:R-:W-:Y:S01]  /*16110*/  HGMMA.64x16x16.F32 R56, gdesc[UR24], RZ, !UPT, gsb0 ;  /* 0x00200000183879f0 */ /* 0x000fe2000c0008ff */
[----:B------:R-:W-:Y:S01]  /*16120*/  IADD3 R6, R4, 0x2, RZ ;  /* 0x0000000204067810 */ /* 0x000fe20007ffe0ff */
[----:B------:R-:W-:Y:S01]  /*16130*/  UMOV UR25, 0x40000040 ;  /* 0x4000004000197882 */ /* 0x000fe20000000000 */
[----:B------:R-:W-:Y:S01]  /*16140*/  R2UR UR27, R7 ;  /* 0x00000000071b72ca */ /* 0x000fe200000e0000 */
[----:B------:R-:W-:Y:S01]  /*16150*/  UIADD3 UR52, UR20, 0x806, URZ ;  /* 0x0000080614347890 */ /* 0x000fe2000fffe03f */
[----:B------:R-:W-:Y:S01]  /*16160*/  R2UR UR26, R6 ;  /* 0x00000000061a72ca */ /* 0x000fe200000e0000 */
[----:B------:R-:W-:Y:S01]  /*16170*/  VIADD R6, R4, 0x182 ;  /* 0x0000018204067836 */ /* 0x000fe20000000000 */
[----:B------:R-:W-:Y:S01]  /*16180*/  MOV R7, 0x40000040 ;  /* 0x4000004000077802 */ /* 0x000fe20000000f00 */
[----:B0-----:R-:W-:Y:S01]  /*16190*/  IMAD.U32 R13, RZ, RZ, UR25 ;  /* 0x00000019ff0d7e24 */ /* 0x001fe2000f8e00ff */
[----:B------:R-:W-:Y:S01]  /*161a0*/  UMOV UR53, 0x40000040 ;  /* 0x4000004000357882 */ /* 0x000fe20000000000 */
[----:B------:R-:W-:Y:S01]  /*161b0*/  UIADD3 UR48, UR20, 0xc00, URZ ;  /* 0x00000c0014307890 */ /* 0x000fe2000fffe03f */
[----:B------:R-:W-:Y:S01]  /*161c0*/  IMAD.MOV.U32 R5, RZ, RZ, 0x40000040 ;  /* 0x40000040ff057424 */ /* 0x000fe200078e00ff */
        /* <DEDUP_REMOVED lines=8> */
[----:B------:R-:W-:-:S06]  /*16250*/  WARPGROUP.ARRIVE ;  /* 0x00000000000079c5 */ /* 0x000fcc0000000000 */
[----:B------:R-:W-:Y:S01]  /*16260*/  HGMMA.64x16x16.F32 R48, gdesc[UR4], RZ, !UPT, gsb0 ;  /* 0x00200000043079f0 */ /* 0x000fe2000c0008ff */
[----:B------:R-:W-:Y:S01]  /*16270*/  UIADD3 UR4, UR20, 0x2, URZ ;  /* 0x0000000214047890 */ /* 0x000fe2000fffe03f */
[----:B------:R-:W-:Y:S01]  /*16280*/  R2UR UR6, R8 ;  /* 0x00000000080672ca */ /* 0x000fe200000e0000 */
[----:B------:R-:W-:Y:S01]  /*16290*/  VIADD R8, R4, 0x202 ;  /* 0x0000020204087836 */ /* 0x000fe20000000000 */
[----:B------:R-:W-:Y:S01]  /*162a0*/  R2UR UR7, R9 ;  /* 0x00000000090772ca */ /* 0x000fe200000e0000 */
[----:B------:R-:W-:-:S03]  /*162b0*/  IMAD.MOV.U32 R9, RZ, RZ, 0x40000040 ;  /* 0x40000040ff097424 */ /* 0x000fc600078e00ff */
[----:B------:R-:W-:Y:S02]  /*162c0*/  UMOV UR24, UR4 ;  /* 0x0000000400187c82 */ /* 0x000fe40008000000 */
[----:B------:R-:W-:-:S05]  /*162d0*/  IMAD.U32 R12, RZ, RZ, UR24 ;  /* 0x00000018ff0c7e24 */ /* 0x000fca000f8e00ff */
[----:B------:R0:W-:Y:S01]  /*162e0*/  STL.64 [R1+0x40], R12 ;  /* 0x0000400c01007387 */ /* 0x0001e20000100a00 */
[----:B------:R-:W-:Y:S02]  /*162f0*/  WARPGROUP.DEPBAR.LE gsb0, 0x0 ;  /* 0x00008000000079c5 */ /* 0x000fe40000010000 */
[----:B------:R-:W-:-:S06]  /*16300*/  WARPGROUP.ARRIVE ;  /* 0x00000000000079c5 */ /* 0x000fcc0000000000 */
[----:B------:R-:W-:Y:S01]  /*16310*/  HGMMA.64x16x16.F32 R40, gdesc[UR8], RZ, !UPT, gsb0 ;  /* 0x00200000082879f0 */ /* 0x000fe2000c0008ff */
[----:B------:R-:W-:Y:S01]  /*16320*/  R2UR UR10, R10 ;  /* 0x000000000a0a72ca */ /* 0x000fe200000e0000 */
[----:B------:R-:W-:Y:S01]  /*16330*/  VIADD R10, R4, 0x104 ;  /* 0x00000104040a7836 */ /* 0x000fe20000000000 */
[----:B------:R-:W-:Y:S01]  /*16340*/  R2UR UR11, R11 ;  /* 0x000000000b0b72ca */ /* 0x000fe200000e0000 */
[----:B------:R-:W-:Y:S01]  /*16350*/  IMAD.MOV.U32 R11, RZ, RZ, 0x40000040 ;  /* 0x40000040ff0b7424 */ /* 0x000fe200078e00ff */
[----:B------:R-:W-:Y:S02]  /*16360*/  WARPGROUP.DEPBAR.LE gsb0, 0x0 ;  /* 0x00008000000079c5 */ /* 0x000fe40000010000 */
[----:B------:R-:W-:-:S06]  /*16370*/  WARPGROUP.ARRIVE ;  /* 0x00000000000079c5 */ /* 0x000fcc0000000000 */
[----:B------:R-:W-:Y:S01]  /*16380*/  HGMMA.64x16x16.F32 R32, gdesc[UR12], RZ, !UPT, gsb0 ;  /* 0x002000000c2079f0 */ /* 0x000fe2000c0008ff */
[----:B------:R-:W-:Y:S02]  /*16390*/  R2UR UR14, R6 ;  /* 0x00000000060e72ca */ /* 0x000fe400000e0000 */
[----:B------:R-:W-:Y:S01]  /*163a0*/  R2UR UR15, R7 ;  /* 0x00000000070f72ca */ /* 0x000fe200000e0000 */
[----:B------:R-:W-:Y:S01]  /*163b0*/  IMAD.MOV.U32 R7, RZ, RZ, 0x40000040 ;  /* 0x40000040ff077424 */ /* 0x000fe200078e00ff */
[----:B------:R-:W-:Y:S01]  /*163c0*/  IADD3 R6, R4, 0x4, RZ ;  /* 0x0000000404067810 */ /* 0x000fe20007ffe0ff */
        /* <DEDUP_REMOVED lines=13> */
[----:B------:R-:W-:-:S02]  /*164a0*/  R2UR UR19, R9 ;  /* 0x00000000091372ca */ /* 0x000fc400000e0000 */
[----:B------:R-:W-:Y:S01]  /*164b0*/  MOV R9, 0x40000040 ;  /* 0x4000004000097802 */ /* 0x000fe20000000f00 */
[----:B------:R-:W-:Y:S02]  /*164c0*/  WARPGROUP.DEPBAR.LE gsb0, 0x0 ;  /* 0x00008000000079c5 */ /* 0x000fe40000010000 */
[----:B------:R-:W-:-:S06]  /*164d0*/  WARPGROUP.ARRIVE ;  /* 0x00000000000079c5 */ /* 0x000fcc0000000000 */
[----:B------:R-:W-:Y:S01]  /*164e0*/  HGMMA.64x16x16.F32 R56, gdesc[UR24], R56, gsb0 ;  /* 0x00200000183879f0 */ /* 0x000fe20008000838 */
[----:B------:R-:W-:Y:S01]  /*164f0*/  R2UR UR26, R6 ;  /* 0x00000000061a72ca */ /* 0x000fe200000e0000 */
[----:B------:R-:W-:Y:S01]  /*16500*/  UMOV UR25, 0x40000040 ;  /* 0x4000004000197882 */ /* 0x000fe20000000000 */
[----:B------:R-:W-:Y:S01]  /*16510*/  R2UR UR27, R7 ;  /* 0x00000000071b72ca */ /* 0x000fe200000e0000 */
[----:B------:R-:W-:Y:S01]  /*16520*/  VIADD R6, R4, 0x184 ;  /* 0x0000018404067836 */ /* 0x000fe20000000000 */
[----:B------:R-:W-:Y:S01]  /*16530*/  MOV R7, 0x40000040 ;  /* 0x4000004000077802 */ /* 0x000fe20000000f00 */
[----:B0-----:R-:W-:Y:S01]  /*16540*/  IMAD.U32 R13, RZ, RZ, UR25 ;  /* 0x00000019ff0d7e24 */ /* 0x001fe2000f8e00ff */
[----:B------:R-:W-:Y:S02]  /*16550*/  WARPGROUP.DEPBAR.LE gsb0, 0x0 ;  /* 0x00008000000079c5 */ /* 0x000fe40000010000 */
[----:B------:R-:W-:-:S06]  /*16560*/  WARPGROUP.ARRIVE ;  /* 0x00000000000079c5 */ /* 0x000fcc0000000000 */
[----:B------:R-:W-:Y:S01]  /*16570*/  HGMMA.64x16x16.F32 R48, gdesc[UR4], R48, gsb0 ;  /* 0x00200000043079f0 */ /* 0x000fe20008000830 */
        /* <DEDUP_REMOVED lines=13> */
[----:B------:R-:W-:Y:S01]  /*16650*/  R2UR UR11, R11 ;  /* 0x000000000b0b72ca */ /* 0x000fe200000e0000 */
[----:B------:R-:W-:Y:S01]  /*16660*/  IMAD.MOV.U32 R11, RZ, RZ, 0x40000040 ;  /* 0x40000040ff0b7424 */ /* 0x000fe200078e00ff */
[----:B------:R-:W-:Y:S02]  /*16670*/  WARPGROUP.DEPBAR.LE gsb0, 0x0 ;  /* 0x00008000000079c5 */ /* 0x000fe40000010000 */
[----:B------:R-:W-:-:S06]  /*16680*/  WARPGROUP.ARRIVE ;  /* 0x00000000000079c5 */ /* 0x000fcc0000000000 */
[----:B------:R-:W-:Y:S01]  /*16690*/  HGMMA.64x16x16.F32 R32, gdesc[UR12], R32, gsb0 ;  /* 0x002000000c2079f0 */ /* 0x000fe20008000820 */
[----:B------:R-:W-:Y:S02]  /*166a0*/  R2UR UR14, R6 ;  /* 0x00000000060e72ca */ /* 0x000fe400000e0000 */
[----:B------:R-:W-:Y:S01]  /*166b0*/  R2UR UR15, R7 ;  /* 0x00000000070f72ca */ /* 0x000fe200000e0000 */
[----:B------:R-:W-:Y:S01]  /*166c0*/  IMAD.MOV.U32 R7, RZ, RZ, 0x40000040 ;  /* 0x40000040ff077424 */ /* 0x000fe200078e00ff */
[----:B------:R-:W-:Y:S01]  /*166d0*/  IADD3 R6, R4, 0x6, RZ ;  /* 0x0000000604067810 */ /* 0x000fe20007ffe0ff */
        /* <DEDUP_REMOVED lines=328> */
[----:B------:R0:W-:Y:S01]  /*17b60*/  STL.64 [R1], R12 ;  /* 0x0000000c01007387 */ /* 0x0001e20000100a00 */
[----:B------:R-:W-:Y:S02]  /*17b70*/  WARPGROUP.DEPBAR.LE gsb0, 0x0 ;  /* 0x00008000000079c5 */ /* 0x000fe40000010000 */
[----:B------:R-:W-:-:S06]  /*17b80*/  WARPGROUP.ARRIVE ;  /* 0x00000000000079c5 */ /* 0x000fcc0000000000 */
[----:B------:R-:W-:Y:S01]  /*17b90*/  HGMMA.64x16x16.F32 R40, gdesc[UR8], R40, gsb0 ;  /* 0x00200000082879f0 */ /* 0x000fe20008000828 */
[----:B------:R-:W-:Y:S02]  /*17ba0*/  R2UR UR10, R6 ;  /* 0x00000000060a72ca */ /* 0x000fe400000e0000 */
[----:B------:R-:W-:Y:S01]  /*17bb0*/  R2UR UR11, R7 ;  /* 0x00000000070b72ca */ /* 0x000fe200000e0000 */
[----:B------:R-:W-:Y:S01]  /*17bc0*/  IMAD.MOV.U32 R7, RZ, RZ, 0x40000040 ;  /* 0x40000040ff077424 */ /* 0x000fe200078e00ff */
[----:B------:R-:W-:-:S04]  /*17bd0*/  IADD3 R6, R4, 0x504, RZ ;  /* 0x0000050404067810 */ /* 0x000fc80007ffe0ff */
[----:B------:R-:W-:Y:S01]  /*17be0*/  R2UR UR58, R6 ;  /* 0x00000000063a72ca */ /* 0x000fe200000e0000 */
[----:B------:R-:W-:Y:S01]  /*17bf0*/  VIADD R6, R4, 0x684 ;  /* 0x0000068404067836 */ /* 0x000fe20000000000 */
[----:B------:R-:W-:Y:S02]  /*17c00*/  R2UR UR59, R7 ;  /* 0x00000000073b72ca */ /* 0x000fe400000e0000 */
        /* <DEDUP_REMOVED lines=21> */
[----:B------:R-:W-:Y:S02]  /*17d60*/  R2UR UR15, R9 ;  /* 0x00000000090f72ca */ /* 0x000fe400000e0000 */
[----:B------:R-:W-:Y:S01]  /*17d70*/  MOV R9, 0x40000040 ;  /* 0x4000004000097802 */ /* 0x000fe20000000f00 */
        /* <DEDUP_REMOVED lines=213> */
[C---:B------:R-:W-:Y:S02]  /*18ad0*/  VIADD R8, R4.reuse, 0x806 ;  /* 0x0000080604087836 */ /* 0x040fe40000000000 */
[----:B------:R-:W-:Y:S02]  /*18ae0*/  IMAD.MOV.U32 R9, RZ, RZ, 0x40000040 ;  /* 0x40000040ff097424 */ /* 0x000fe400078e00ff */
[----:B------:R-:W-:Y:S01]  /*18af0*/  VIADD R4, R4, 0x986 ;  /* 0x0000098604047836 */ /* 0x000fe20000000000 */
        /* <DEDUP_REMOVED lines=49> */
.L_x_2868:
[----:B------:R-:W2:Y:S01]  /*18e10*/  LDL R9, [R1+0x84] ;  /* 0x0000840001097983 */ /* 0x000ea20000100800 */
[----:B------:R-:W-:Y:S01]  /*18e20*/  ULDC UR4, c[0x0][0x9d8] ;  /* 0x0002760000047ab9 */ /* 0x000fe20000000800 */
[----:B------:R-:W0:Y:S02]  /*18e30*/  LDC R6, c[0x0][0x448] ;  /* 0x00011200ff067b82 */ /* 0x000e240000000800 */
[----:B------:R-:W2:Y:S01]  /*18e40*/  LDL R65, [R1+0x74] ;  /* 0x0000740001417983 */ /* 0x000ea20000100800 */
[----:B------:R-:W-:Y:S01]  /*18e50*/  FMUL.FTZ R4, R57, UR4 ;  /* 0x0000000439047c20 */ /* 0x000fe20008410000 */
[----:B------:R-:W-:Y:S01]  /*18e60*/  FMUL.FTZ R8, R59, UR4 ;  /* 0x000000043b087c20 */ /* 0x000fe20008410000 */
[----:B------:R-:W-:Y:S01]  /*18e70*/  FMUL.FTZ R72, R58, UR4 ;  /* 0x000000043a487c20 */ /* 0x000fe20008410000 */
[----:B------:R-:W3:Y:S01]  /*18e80*/  LDL R57, [R1+0x78] ;  /* 0x0000780001397983 */ /* 0x000ee20000100800 */
[----:B------:R-:W-:Y:S01]  /*18e90*/  FMUL.FTZ R5, R60, UR4 ;  /* 0x000000043c057c20 */ /* 0x000fe20008410000 */
[----:B------:R-:W-:-:S02]  /*18ea0*/  FMUL.FTZ R60, R62, UR4 ;  /* 0x000000043e3c7c20 */ /* 0x000fc40008410000 */
[----:B------:R-:W4:Y:S01]  /*18eb0*/  LDL R14, [R1+0x80] ;  /* 0x00008000010e7983 */ /* 0x000f220000100800 */
[----:B------:R-:W1:Y:S01]  /*18ec0*/  MUFU.TANH R72, R72 ;  /* 0x0000004800487308 */ /* 0x000e620000002400 */
[----:B------:R-:W-:Y:S01]  /*18ed0*/  FMUL.FTZ R50, R50, UR4 ;  /* 0x0000000432327c20 */ /* 0x000fe20008410000 */
[----:B------:R-:W-:Y:S01]  /*18ee0*/  FMUL.FTZ R51, R51, UR4 ;  /* 0x0000000433337c20 */ /* 0x000fe20008410000 */
[----:B------:R-:W5:Y:S01]  /*18ef0*/  LDL R59, [R1+0x6c] ;  /* 0x00006c00013b7983 */ /* 0x000f620000100800 */
        /* <DEDUP_REMOVED lines=9> */
[----:B0-----:R-:W-:Y:S01]  /*18f90*/  ISETP.NE.AND P4, PT, R6, 0x1, PT ;  /* 0x000000010600780c */ /* 0x001fe20003f85270 */
        /* <DEDUP_REMOVED lines=11> */
[----:B------:R-:W-:Y:S01]  /*19050*/  VIADD R0, R0, 0x38840 ;  /* 0x0003884000007836 */ /* 0x000fe20000000000 */
[----:B------:R-:W1:Y:S01]  /*19060*/  @P4 LDC R6, c[0x0][0x44c] ;  /* 0x00011300ff064b82 */ /* 0x000e620000000800 */
[----:B------:R-:W-:Y:S01]  /*19070*/  LOP3.LUT R18, R18, 0xfffffffd, RZ, 0xc0, !PT ;  /* 0xfffffffd12127812 */ /* 0x000fe200078ec0ff */
[----:B------:R-:W-:Y:S01]  /*19080*/  ULDC UR38, c[0x0][0x9d8] ;  /* 0x0002760000267ab9 */ /* 0x000fe20000000800 */
[----:B------:R-:W-:Y:S01]  /*19090*/  ULDC UR39, c[0x0][0x9d8] ;  /* 0x0002760000277ab9 */ /* 0x000fe20000000800 */
[----:B------:R-:W-:Y:S01]  /*190a0*/  ULDC UR42, c[0x0][0x988] ;  /* 0x00026200002a7ab9 */ /* 0x000fe20000000800 */
[----:B------:R-:W-:Y:S01]  /*190b0*/  ULDC UR43, c[0x0][0x988] ;  /* 0x00026200002b7ab9 */ /* 0x000fe20000000800 */
[----:B------:R-:W-:Y:S02]  /*190c0*/  MUFU.TANH R51, R51 ;  /* 0x0000003300337308 */ /* 0x000fe40000002400 */
[----:B------:R-:W0:Y:S06]  /*190d0*/  @P4 LDC R15, c[0x0][0x450] ;  /* 0x00011400ff0f4b82 */ /* 0x000e2c0000000800 */
[----:B------:R-:W5:Y:S08]  /*190e0*/  MUFU.TANH R58, R58 ;  /* 0x0000003a003a7308 */ /* 0x000f700000002400 */
[----:B------:R-:W5:Y:S08]  /*190f0*/  MUFU.TANH R54, R54 ;  /* 0x0000003600367308 */ /* 0x000f700000002400 */
[----:B------:R-:W5:Y:S08]  /*19100*/  MUFU.TANH R48, R55 ;  /* 0x0000003700307308 */ /* 0x000f700000002400 */
[----:B------:R-:W5:Y:S08]  /*19110*/  MUFU.TANH R42, R42 ;  /* 0x0000002a002a7308 */ /* 0x000f700000002400 */
[----:B------:R-:W5:Y:S08]  /*19120*/  MUFU.TANH R43, R43 ;  /* 0x0000002b002b7308 */ /* 0x000f700000002400 */
[----:B------:R-:W-:Y:S08]  /*19130*/  MUFU.TANH R10, R10 ;  /* 0x0000000a000a7308 */ /* 0x000ff00000002400 */
[----:B------:R-:W-:Y:S08]  /*19140*/  MUFU.TANH R20, R34 ;  /* 0x0000002200147308 */ /* 0x000ff00000002400 */
[----:B------:R-:W-:Y:S08]  /*19150*/  MUFU.TANH R39, R39 ;  /* 0x0000002700277308 */ /* 0x000ff00000002400 */
[----:B------:R-:W-:Y:S08]  /*19160*/  MUFU.TANH R34, R26 ;  /* 0x0000001a00227308 */ /* 0x000ff00000002400 */
[----:B------:R-:W-:Y:S08]  /*19170*/  MUFU.TANH R31, R31 ;  /* 0x0000001f001f7308 */ /* 0x000ff00000002400 */
[----:B------:R-:W-:Y:S08]  /*19180*/  MUFU.TANH R3, R3 ;  /* 0x0000000300037308 */ /* 0x000ff00000002400 */
[----:B------:R-:W-:Y:S01]  /*19190*/  MUFU.TANH R4, R4 ;  /* 0x0000000400047308 */ /* 0x000fe20000002400 */
[----:B------:R-:W-:Y:S01]  /*191a0*/  FMUL.FTZ R13, R49, UR4 ;  /* 0x00000004310d7c20 */ /* 0x000fe20008410000 */
[----:B------:R-:W-:-:S06]  /*191b0*/  FMUL.FTZ R74, R33, UR4 ;  /* 0x00000004214a7c20 */ /* 0x000fcc0008410000 */
[----:B------:R-:W-:Y:S08]  /*191c0*/  MUFU.TANH R5, R5 ;  /* 0x0000000500057308 */ /* 0x000ff00000002400 */
[----:B------:R-:W-:Y:S01]  /*191d0*/  MUFU.TANH R7, R7 ;  /* 0x0000000700077308 */ /* 0x000fe20000002400 */
[----:B--2---:R-:W-:-:S07]  /*191e0*/  IADD3 R9, R9, R65, RZ ;  /* 0x0000004109097210 */ /* 0x004fce0007ffe0ff */
[----:B------:R-:W-:Y:S01]  /*191f0*/  MUFU.TANH R11, R11 ;  /* 0x0000000b000b7308 */ /* 0x000fe20000002400 */
[----:B------:R-:W-:Y:S01]  /*19200*/  FMUL.FTZ R84, R28, UR4 ;  /* 0x000000041c547c20 */ /* 0x000fe20008410000 */
[----:B------:R-:W-:Y:S01]  /*19210*/  FMUL.FTZ R66, R41, UR4 ;  /* 0x0000000429427c20 */ /* 0x000fe20008410000 */
[----:B------:R-:W-:Y:S01]  /*19220*/  FMUL.FTZ R76, R36, UR4 ;  /* 0x00000004244c7c20 */ /* 0x000fe20008410000 */
[----:B-1----:R-:W-:-:S04]  /*19230*/  @P4 IMAD.HI.U32 R6, R9, R6, RZ ;  /* 0x0000000609064227 */ /* 0x002fc800078e00ff */
[----:B------:R-:W-:Y:S01]  /*19240*/  FMUL.FTZ R68, R44, UR4 ;  /* 0x000000042c447c20 */ /* 0x000fe20008410000 */
[----:B------:R-:W-:Y:S01]  /*19250*/  FMUL.FTZ R70, R45, UR4 ;  /* 0x000000042d467c20 */ /* 0x000fe20008410000 */
[----:B------:R-:W-:Y:S01]  /*19260*/  FMUL.FTZ R78, R37, UR4 ;  /* 0x00000004254e7c20 */ /* 0x000fe20008410000 */
[----:B------:R-:W-:Y:S01]  /*19270*/  FMUL.FTZ R80, R25, UR4 ;  /* 0x0000000419507c20 */ /* 0x000fe20008410000 */
[----:B0-----:R-:W-:Y:S01]  /*19280*/  @P4 SHF.R.U32.HI R9, RZ, R15, R6 ;  /* 0x0000000fff094219 */ /* 0x001fe20000011606 */
[----:B------:R-:W-:Y:S01]  /*19290*/  FMUL.FTZ R29, R29, UR4 ;  /* 0x000000041d1d7c20 */ /* 0x000fe20008410000 */
[----:B------:R-:W2:Y:S04]  /*192a0*/  LDL R49, [R1+0x50] ;  /* 0x0000500001317983 */ /* 0x000ea80000100800 */
[----:B------:R-:W0:Y:S01]  /*192b0*/  SHFL.IDX PT, R12, R9, 0x1, 0x1c1f ;  /* 0x003c1f00090c7f89 */ /* 0x000e2200000e0000 */
[----:B------:R-:W-:-:S02]  /*192c0*/  IMAD R6, R2, -0x50, RZ ;  /* 0xffffffb002067824 */ /* 0x000fc400078e02ff */
[----:B---3--:R-:W-:-:S03]  /*192d0*/  IMAD R15, R2, -0x50, R57 ;  /* 0xffffffb0020f7824 */ /* 0x008fc600078e0239 */
[C---:B----4-:R-:W-:Y:S02]  /*192e0*/  IADD3 R6, -R14.reuse, 0x51, R6 ;  /* 0x000000510e067810 */ /* 0x050fe40007ffe106 */
[----:B------:R-:W-:Y:S02]  /*192f0*/  IADD3 R15, -R14, 0x50, R15 ;  /* 0x000000500e0f7810 */ /* 0x000fe40007ffe10f */
[----:B-----5:R-:W-:-:S04]  /*19300*/  IADD3 R64, -R59, R6, R57 ;  /* 0x000000063b407210 */ /* 0x020fc80007ffe139 */
[----:B0-----:R-:W-:-:S04]  /*19310*/  VIADDMNMX R6, R12, R64, R15, PT ;  /* 0x000000400c067246 */ /* 0x001fc8000380010f */
[C---:B------:R-:W-:Y:S02]  /*19320*/  ISETP.GT.AND P1, PT, R6.reuse, RZ, PT ;  /* 0x000000ff0600720c */ /* 0x040fe40003f24270 */
[C---:B------:R-:W-:Y:S02]  /*19330*/  ISETP.GT.AND P2, PT, R6.reuse, 0x1, PT ;  /* 0x000000010600780c */ /* 0x040fe40003f44270 */
[----:B------:R-:W-:Y:S02]  /*19340*/  ISETP.GT.AND P3, PT, R6, 0x8, PT ;  /* 0x000000080600780c */ /* 0x000fe40003f64270 */
[----:B------:R-:W-:Y:S02]  /*19350*/  FSEL R72, R72, -INF , P1 ;  /* 0xff80000048487808 */ /* 0x000fe40000800000 */
[----:B------:R-:W-:Y:S02]  /*19360*/  FSEL R62, R8, -INF , P2 ;  /* 0xff800000083e7808 */ /* 0x000fe40001000000 */
[----:B------:R-:W-:-:S02]  /*19370*/  ISETP.GT.AND P1, PT, R6, 0x9, PT ;  /* 0x000000090600780c */ /* 0x000fc40003f24270 */
[----:B------:R-:W-:Y:S02]  /*19380*/  FSEL R60, R60, -INF , P3 ;  /* 0xff8000003c3c7808 */ /* 0x000fe40001800000 */
[----:B------:R-:W-:Y:S02]  /*19390*/  FMNMX.FTZ R21, R72, R62, !PT ;  /* 0x0000003e48157209 */ /* 0x000fe40007810000 */
[----:B------:R-:W-:Y:S02]  /*193a0*/  ISETP.GT.AND P2, PT, R6, 0x10, PT ;  /* 0x000000100600780c */ /* 0x000fe40003f44270 */
[----:B------:R-:W-:Y:S02]  /*193b0*/  FSEL R58, R58, -INF , P1 ;  /* 0xff8000003a3a7808 */ /* 0x000fe40000800000 */
[----:B------:R-:W-:Y:S02]  /*193c0*/  FMNMX.FTZ R21, R60, R21, !PT ;  /* 0x000000153c157209 */ /* 0x000fe40007810000 */
        /* <DEDUP_REMOVED lines=8> */
[----:B------:R-:W-:Y:S01]  /*19450*/  FMNMX.FTZ R21, R50, R21, !PT ;  /* 0x0000001532157209 */ /* 0x000fe20007810000 */
[----:B------:R-:W0:Y:S01]  /*19460*/  MUFU.TANH R14, R47 ;  /* 0x0000002f000e7308 */ /* 0x000e220000002400 */
[----:B------:R-:W-:Y:S02]  /*19470*/  ISETP.GT.AND P2, PT, R6, 0x20, PT ;  /* 0x000000200600780c */ /* 0x000fe40003f44270 */
[----:B------:R-:W-:Y:S02]  /*19480*/  FSEL R48, R48, -INF , P1 ;  /* 0xff80000030307808 */ /* 0x000fe40000800000 */
[----:B------:R-:W-:Y:S02]  /*19490*/  FMNMX.FTZ R21, R54, R21, !PT ;  /* 0x0000001536157209 */ /* 0x000fe40007810000 */
[----:B------:R-:W-:-:S02]  /*194a0*/  ISETP.GT.AND P1, PT, R6, 0x21, PT ;  /* 0x000000210600780c */ /* 0x000fc40003f24270 */
[----:B------:R-:W-:Y:S02]  /*194b0*/  FSEL R46, R42, -INF , P2 ;  /* 0xff8000002a2e7808 */ /* 0x000fe40001000000 */
[----:B------:R-:W-:Y:S01]  /*194c0*/  FMNMX.FTZ R21, R48, R21, !PT ;  /* 0x0000001530157209 */ /* 0x000fe20007810000 */
[----:B------:R-:W1:Y:S01]  /*194d0*/  MUFU.TANH R8, R35 ;  /* 0x0000002300087308 */ /* 0x000e620000002400 */
[----:B------:R-:W-:Y:S02]  /*194e0*/  ISETP.GT.AND P2, PT, R6, 0x28, PT ;  /* 0x000000280600780c */ /* 0x000fe40003f44270 */
[----:B------:R-:W-:Y:S02]  /*194f0*/  FSEL R42, R43, -INF , P1 ;  /* 0xff8000002b2a7808 */ /* 0x000fe40000800000 */
[----:B------:R-:W-:Y:S02]  /*19500*/  FMNMX.FTZ R21, R46, R21, !PT ;  /* 0x000000152e157209 */ /* 0x000fe40007810000 */
[----:B------:R-:W-:Y:S01]  /*19510*/  ISETP.GT.AND P1, PT, R6, 0x29, PT ;  /* 0x000000290600780c */ /* 0x000fe20003f24270 */
[----:B------:R3:W4:Y:S01]  /*19520*/  MUFU.TANH R12, R38 ;  /* 0x00000026000c7308 */ /* 0x0007220000002400 */
[----:B------:R-:W-:-:S02]  /*19530*/  FMNMX.FTZ R21, R42, R21, !PT ;  /* 0x000000152a157209 */ /* 0x000fc40007810000 */
[----:B0-----:R-:W-:Y:S02]  /*19540*/  FSEL R14, R14, -INF , P1 ;  /* 0xff8000000e0e7808 */ /* 0x001fe40000800000 */
[----:B---3--:R-:W-:Y:S02]  /*19550*/  FSEL R38, R10, -INF , P2 ;  /* 0xff8000000a267808 */ /* 0x008fe40001000000 */
[----:B------:R-:W-:Y:S02]  /*19560*/  ISETP.GT.AND P2, PT, R6, 0x30, PT ;  /* 0x000000300600780c */ /* 0x000fe40003f44270 */
[----:B------:R-:W-:Y:S02]  /*19570*/  FMNMX.FTZ R21, R38, R21, !PT ;  /* 0x0000001526157209 */ /* 0x000fe40007810000 */
[----:B------:R-:W-:Y:S02]  /*19580*/  ISETP.GT.AND P1, PT, R6, 0x31, PT ;  /* 0x000000310600780c */ /* 0x000fe40003f24270 */
[----:B------:R-:W-:-:S02]  /*19590*/  FSEL R20, R20, -INF , P2 ;  /* 0xff80000014147808 */ /* 0x000fc40001000000 */
[----:B------:R-:W-:Y:S01]  /*195a0*/  FMNMX.FTZ R21, R14, R21, !PT ;  /* 0x000000150e157209 */ /* 0x000fe20007810000 */
[----:B------:R0:W3:Y:S01]  /*195b0*/  MUFU.TANH R35, R27 ;  /* 0x0000001b00237308 */ /* 0x0000e20000002400 */
[----:B------:R-:W-:Y:S01]  /*195c0*/  FMUL.FTZ R10, R30, UR4 ;  /* 0x000000041e0a7c20 */ /* 0x000fe20008410000 */
[----:B------:R-:W-:Y:S02]  /*195d0*/  ISETP.GT.AND P2, PT, R6, 0x38, PT ;  /* 0x000000380600780c */ /* 0x000fe40003f44270 */
[----:B-1----:R-:W-:Y:S02]  /*195e0*/  FSEL R8, R8, -INF , P1 ;  /* 0xff80000008087808 */ /* 0x002fe40000800000 */
[----:B------:R-:W-:Y:S02]  /*195f0*/  FMNMX.FTZ R21, R20, R21, !PT ;  /* 0x0000001514157209 */ /* 0x000fe40007810000 */
[----:B------:R3:W1:Y:S01]  /*19600*/  MUFU.TANH R43, R10 ;  /* 0x0000000a002b7308 */ /* 0x0006620000002400 */
[----:B------:R-:W-:-:S02]  /*19610*/  ISETP.GT.AND P1, PT, R6, 0x39, PT ;  /* 0x000000390600780c */ /* 0x000fc40003f24270 */
[----:B----4-:R-:W-:Y:S02]  /*19620*/  FSEL R26, R12, -INF , P2 ;  /* 0xff8000000c1a7808 */ /* 0x010fe40001000000 */
[----:B------:R-:W-:Y:S02]  /*19630*/  FMNMX.FTZ R21, R8, R21, !PT ;  /* 0x0000001508157209 */ /* 0x000fe40007810000 */
[----:B------:R-:W-:Y:S02]  /*19640*/  ISETP.GT.AND P2, PT, R6, 0x40, PT ;  /* 0x000000400600780c */ /* 0x000fe40003f44270 */
[----:B------:R-:W-:Y:S02]  /*19650*/  FSEL R30, R39, -INF , P1 ;  /* 0xff800000271e7808 */ /* 0x000fe40000800000 */
[----:B0-----:R-:W-:Y:S02]  /*19660*/  FMNMX.FTZ R27, R26, R21, !PT ;  /* 0x000000151a1b7209 */ /* 0x001fe40007810000 */
[----:B------:R-:W-:-:S02]  /*19670*/  ISETP.GT.AND P1, PT, R6, 0x41, PT ;  /* 0x000000410600780c */ /* 0x000fc40003f24270 */
[----:B------:R-:W-:Y:S02]  /*19680*/  FSEL R34, R34, -INF , P2 ;  /* 0xff80000022227808 */ /* 0x000fe40001000000 */
[----:B------:R-:W-:Y:S02]  /*19690*/  FMNMX.FTZ R27, R30, R27, !PT ;  /* 0x0000001b1e1b7209 */ /* 0x000fe40007810000 */
[----:B------:R-:W-:Y:S02]  /*196a0*/  ISETP.GT.AND P2, PT, R6, 0x48, PT ;  /* 0x000000480600780c */ /* 0x000fe40003f44270 */
[----:B---3--:R-:W-:Y:S02]  /*196b0*/  FSEL R10, R35, -INF , P1 ;  /* 0xff800000230a7808 */ /* 0x008fe40000800000 */
[----:B------:R-:W-:Y:S02]  /*196c0*/  FMNMX.FTZ R27, R34, R27, !PT ;  /* 0x0000001b221b7209 */ /* 0x000fe40007810000 */
[----:B------:R-:W-:-:S02]  /*196d0*/  ISETP.GT.AND P1, PT, R6, 0x49, PT ;  /* 0x000000490600780c */ /* 0x000fc40003f24270 */
[----:B-1----:R-:W-:Y:S02]  /*196e0*/  FSEL R12, R43, -INF , P2 ;  /* 0xff8000002b0c7808 */ /* 0x002fe40001000000 */
[----:B------:R-:W-:Y:S02]  /*196f0*/  FMNMX.FTZ R27, R10, R27, !PT ;  /* 0x0000001b0a1b7209 */ /* 0x000fe40007810000 */
[----:B------:R-:W-:Y:S02]  /*19700*/  FSEL R6, R31, -INF , P1 ;  /* 0xff8000001f067808 */ /* 0x000fe40000800000 */
[----:B------:R-:W-:-:S04]  /*19710*/  FMNMX.FTZ R31, R12, R27, !PT ;  /* 0x0000001b0c1f7209 */ /* 0x000fc80007810000 */
[----:B------:R-:W-:Y:S01]  /*19720*/  FMNMX.FTZ R35, R6, R31, !PT ;  /* 0x0000001f06237209 */ /* 0x000fe20007810000 */
[----:B------:R-:W-:-:S04]  /*19730*/  FMUL.FTZ R27, R40, UR4 ;  /* 0x00000004281b7c20 */ /* 0x000fc80008410000 */
[----:B------:R-:W0:Y:S04]  /*19740*/  SHFL.BFLY PT, R40, R35, 0x2, 0x1f ;  /* 0x0c401f0023287f89 */ /* 0x000e2800000e0000 */
[----:B------:R-:W1:Y:S01]  /*19750*/  SHFL.IDX PT, R9, R9, RZ, 0x1c1f ;  /* 0x001c1fff09097589 */ /* 0x000e6200000e0000 */
[----:B------:R-:W-:Y:S01]  /*19760*/  FMUL.FTZ R21, R52, UR4 ;  /* 0x0000000434157c20 */ /* 0x000fe20008410000 */
[----:B------:R-:W3:Y:S01]  /*19770*/  MUFU.TANH R13, R13 ;  /* 0x0000000d000d7308 */ /* 0x000ee20000002400 */
[----:B------:R-:W-:Y:S01]  /*19780*/  FMUL.FTZ R33, R24, UR4 ;  /* 0x0000000418217c20 */ /* 0x000fe20008410000 */
[----:B------:R-:W-:Y:S01]  /*19790*/  FMUL.FTZ R52, R53, UR4 ;  /* 0x0000000435347c20 */ /* 0x000fe20008410000 */
[----:B0-----:R-:W-:Y:S02]  /*197a0*/  FMNMX.FTZ R40, R35, R40, !PT ;  /* 0x0000002823287209 */ /* 0x001fe40007810000 */
[----:B-1----:R-:W-:-:S03]  /*197b0*/  VIADDMNMX R15, R9, R64, R15, PT ;  /* 0x00000040090f7246 */ /* 0x002fc6000380010f */
[----:B------:R-:W0:Y:S01]  /*197c0*/  SHFL.BFLY PT, R35, R40, 0x1, 0x1f ;  /* 0x0c201f0028237f89 */ /* 0x000e2200000e0000 */
[C---:B------:R-:W-:Y:S02]  /*197d0*/  ISETP.GT.AND P1, PT, R15.reuse, RZ, PT ;  /* 0x000000ff0f00720c */ /* 0x040fe40003f24270 */
[C---:B------:R-:W-:Y:S02]  /*197e0*/  ISETP.GT.AND P2, PT, R15.reuse, 0x1, PT ;  /* 0x000000010f00780c */ /* 0x040fe40003f44270 */
[----:B------:R-:W-:Y:S02]  /*197f0*/  ISETP.GT.AND P3, PT, R15, 0x8, PT ;  /* 0x000000080f00780c */ /* 0x000fe40003f64270 */
[----:B------:R-:W-:Y:S02]  /*19800*/  FSEL R24, R3, -INF , P1 ;  /* 0xff80000003187808 */ /* 0x000fe40000800000 */
[----:B------:R-:W-:Y:S01]  /*19810*/  FSEL R9, R4, -INF , P2 ;  /* 0xff80000004097808 */ /* 0x000fe20001000000 */
[----:B------:R-:W1:Y:S01]  /*19820*/  MUFU.TANH R21, R21 ;  /* 0x0000001500157308 */ /* 0x000e620000002400 */
[----:B------:R-:W-:-:S02]  /*19830*/  ISETP.GT.AND P1, PT, R15, 0x9, PT ;  /* 0x000000090f00780c */ /* 0x000fc40003f24270 */
[----:B------:R-:W-:Y:S02]  /*19840*/  FSEL R28, R5, -INF , P3 ;  /* 0xff800000051c7808 */ /* 0x000fe40001800000 */
[----:B------:R-:W-:Y:S01]  /*19850*/  FMNMX.FTZ R3, R24, R9, !PT ;  /* 0x0000000918037209 */ /* 0x000fe20007810000 */
[----:B------:R-:W-:Y:S01]  /*19860*/  FMUL.FTZ R31, R32, UR4 ;  /* 0x00000004201f7c20 */ /* 0x000fe20008410000 */
[----:B------:R-:W-:Y:S01]  /*19870*/  ISETP.GT.AND P2, PT, R15, 0x10, PT ;  /* 0x000000100f00780c */ /* 0x000fe20003f44270 */
[----:B------:R-:W4:Y:S01]  /*19880*/  MUFU.TANH R52, R52 ;  /* 0x0000003400347308 */ /* 0x000f220000002400 */
[----:B------:R-:W-:Y:S01]  /*19890*/  FSEL R32, R7, -INF , P1 ;  /* 0xff80000007207808 */ /* 0x000fe20000800000 */
[----:B------:R-:W-:Y:S01]  /*198a0*/  ULDC UR4, c[0x0][0x988] ;  /* 0x0002620000047ab9 */ /* 0x000fe20000000800 */
[----:B------:R-:W-:Y:S02]  /*198b0*/  FMNMX.FTZ R3, R28, R3, !PT ;  /* 0x000000031c037209 */ /* 0x000fe40007810000 */
[----:B------:R-:W-:-:S02]  /*198c0*/  ISETP.GT.AND P1, PT, R15, 0x11, PT ;  /* 0x000000110f00780c */ /* 0x000fc40003f24270 */
[----:B------:R-:W-:Y:S01]  /*198d0*/  FSEL R36, R11, -INF , P2 ;  /* 0xff8000000b247808 */ /* 0x000fe20001000000 */
[----:B------:R-:W5:Y:S01]  /*198e0*/  MUFU.TANH R27, R27 ;  /* 0x0000001b001b7308 */ /* 0x000f620000002400 */
[----:B------:R-:W-:Y:S02]  /*198f0*/  FMNMX.FTZ R3, R32, R3, !PT ;  /* 0x0000000320037209 */ /* 0x000fe40007810000 */
[----:B0-----:R-:W-:Y:S02]  /*19900*/  FMNMX.FTZ R4, R40, R35, !PT ;  /* 0x0000002328047209 */ /* 0x001fe40007810000 */
[----:B------:R-:W-:Y:S02]  /*19910*/  ISETP.GT.AND P2, PT, R15, 0x18, PT ;  /* 0x000000180f00780c */ /* 0x000fe40003f44270 */
[----:B---3--:R-:W-:Y:S01]  /*19920*/  FSEL R40, R13, -INF , P1 ;  /* 0xff8000000d287808 */ /* 0x008fe20000800000 */
[----:B------:R-:W0:Y:S01]  /*19930*/  MUFU.TANH R66, R66 ;  /* 0x0000004200427308 */ /* 0x000e220000002400 */
[----:B------:R-:W-:-:S02]  /*19940*/  FMNMX.FTZ R5, R36, R3, !PT ;  /* 0x0000000324057209 */ /* 0x000fc40007810000 */
[----:B------:R-:W-:Y:S02]  /*19950*/  ISETP.GT.AND P1, PT, R15, 0x19, PT ;  /* 0x000000190f00780c */ /* 0x000fe40003f24270 */
[----:B-1----:R-:W-:Y:S02]  /*19960*/  FSEL R44, R21, -INF , P2 ;  /* 0xff800000152c7808 */ /* 0x002fe40001000000 */
[----:B------:R-:W-:Y:S01]  /*19970*/  FMNMX.FTZ R5, R40, R5, !PT ;  /* 0x0000000528057209 */ /* 0x000fe20007810000 */
[----:B------:R-:W1:Y:S01]  /*19980*/  MUFU.TANH R68, R68 ;  /* 0x0000004400447308 */ /* 0x000e620000002400 */
[----:B------:R-:W-:Y:S02]  /*19990*/  ISETP.GT.AND P2, PT, R15, 0x20, PT ;  /* 0x000000200f00780c */ /* 0x000fe40003f44270 */
[----:B----4-:R-:W-:Y:S02]  /*199a0*/  FSEL R52, R52, -INF , P1 ;  /* 0xff80000034347808 */ /* 0x010fe40000800000 */
[----:B------:R-:W-:-:S03]  /*199b0*/  FMNMX.FTZ R5, R44, R5, !PT ;  /* 0x000000052c057209 */ /* 0x000fc60007810000 */
[----:B------:R-:W3:Y:S01]  /*199c0*/  MUFU.TANH R70, R70 ;  /* 0x0000004600467308 */ /* 0x000ee20000002400 */
[----:B------:R-:W-:Y:S01]  /*199d0*/  ISETP.GT.AND P1, PT, R15, 0x21, PT ;  /* 0x000000210f00780c */ /* 0x000fe20003f24270 */
[----:B------:R-:W-:Y:S01]  /*199e0*/  IMAD.U32 R3, RZ, RZ, UR4 ;  /* 0x00000004ff037e24 */ /* 0x000fe2000f8e00ff */
[----:B-----5:R-:W-:Y:S02]  /*199f0*/  FSEL R64, R27, -INF , P2 ;  /* 0xff8000001b407808 */ /* 0x020fe40001000000 */
[----:B------:R-:W-:-:S03]  /*19a00*/  FMNMX.FTZ R5, R52, R5, !PT ;  /* 0x0000000534057209 */ /* 0x000fc60007810000 */
[----:B------:R-:W4:Y:S01]  /*19a10*/  MUFU.TANH R31, R31 ;  /* 0x0000001f001f7308 */ /* 0x000f220000002400 */
[----:B------:R-:W-:Y:S01]  /*19a20*/  ISETP.GT.AND P3, PT, R15, 0x28, PT ;  /* 0x000000280f00780c */ /* 0x000fe20003f64270 */
[----:B------:R-:W-:Y:S01]  /*19a30*/  FMUL.FTZ R7, R4, R3 ;  /* 0x0000000304077220 */ /* 0x000fe20000410000 */
[----:B0-----:R-:W-:Y:S02]  /*19a40*/  FSEL R66, R66, -INF , P1 ;  /* 0xff80000042427808 */ /* 0x001fe40000800000 */
[----:B------:R-:W-:-:S03]  /*19a50*/  FMNMX.FTZ R5, R64, R5, !PT ;  /* 0x0000000540057209 */ /* 0x000fc60007810000 */
[----:B------:R-:W0:Y:S01]  /*19a60*/  MUFU.TANH R74, R74 ;  /* 0x0000004a004a7308 */ /* 0x000e220000002400 */
[----:B------:R-:W-:Y:S02]  /*19a70*/  FSETP.NEU.FTZ.AND P2, PT, R4, -INF , PT ;  /* 0xff8000000400780b */ /* 0x000fe40003f5d000 */
[----:B------:R-:W-:Y:S02]  /*19a80*/  ISETP.GT.AND P1, PT, R15, 0x29, PT ;  /* 0x000000290f00780c */ /* 0x000fe40003f24270 */
[----:B-1----:R-:W-:Y:S02]  /*19a90*/  FSEL R68, R68, -INF , P3 ;  /* 0xff80000044447808 */ /* 0x002fe40001800000 */
[----:B------:R-:W-:Y:S01]  /*19aa0*/  FMNMX.FTZ R5, R66, R5, !PT ;  /* 0x0000000542057209 */ /* 0x000fe20007810000 */
[----:B------:R-:W1:Y:S01]  /*19ab0*/  MUFU.TANH R76, R76 ;  /* 0x0000004c004c7308 */ /* 0x000e620000002400 */
[----:B------:R-:W-:Y:S02]  /*19ac0*/  FSEL R7, R7, RZ, P2 ;  /* 0x000000ff07077208 */ /* 0x000fe40001000000 */
[----:B------:R-:W-:-:S02]  /*19ad0*/  ISETP.GT.AND P2, PT, R15, 0x30, PT ;  /* 0x000000300f00780c */ /* 0x000fc40003f44270 */
[----:B---3--:R-:W-:Y:S02]  /*19ae0*/  FSEL R70, R70, -INF , P1 ;  /* 0xff80000046467808 */ /* 0x008fe40000800000 */
[----:B------:R-:W-:Y:S01]  /*19af0*/  FMNMX.FTZ R5, R68, R5, !PT ;  /* 0x0000000544057209 */ /* 0x000fe20007810000 */
[----:B------:R-:W3:Y:S01]  /*19b00*/  MUFU.TANH R78, R78 ;  /* 0x0000004e004e7308 */ /* 0x000ee20000002400 */
[----:B------:R-:W-:Y:S01]  /*19b10*/  FFMA.FTZ R209, R72, R3, -R7 ;  /* 0x0000000348d17223 */ /* 0x000fe20000010807 */
[----:B------:R-:W-:Y:S02]  /*19b20*/  ISETP.GT.AND P1, PT, R15, 0x31, PT ;  /* 0x000000310f00780c */ /* 0x000fe40003f24270 */
[----:B----4-:R-:W-:Y:S02]  /*19b30*/  FSEL R72, R31, -INF , P2 ;  /* 0xff8000001f487808 */ /* 0x010fe40001000000 */
[----:B------:R-:W-:Y:S02]  /*19b40*/  FMNMX.FTZ R5, R70, R5, !PT ;  /* 0x0000000546057209 */ /* 0x000fe40007810000 */
[----:B------:R-:W4:Y:S01]  /*19b50*/  MUFU.TANH R25, R33 ;  /* 0x0000002100197308 */ /* 0x000f220000002400 */
[----:B------:R-:W-:-:S02]  /*19b60*/  ISETP.GT.AND P2, PT, R15, 0x38, PT ;  /* 0x000000380f00780c */ /* 0x000fc40003f44270 */
[----:B0-----:R-:W-:Y:S02]  /*19b70*/  FSEL R74, R74, -INF , P1 ;  /* 0xff8000004a4a7808 */ /* 0x001fe40000800000 */
[----:B------:R-:W-:-:S03]  /*19b80*/  FMNMX.FTZ R5, R72, R5, !PT ;  /* 0x0000000548057209 */ /* 0x000fc60007810000 */
[----:B------:R-:W0:Y:S01]  /*19b90*/  MUFU.TANH R80, R80 ;  /* 0x0000005000507308 */ /* 0x000e220000002400 */
[----:B------:R-:W-:Y:S02]  /*19ba0*/  ISETP.GT.AND P1, PT, R15, 0x39, PT ;  /* 0x000000390f00780c */ /* 0x000fe40003f24270 */
[----:B-1----:R-:W-:Y:S02]  /*19bb0*/  FSEL R76, R76, -INF , P2 ;  /* 0xff8000004c4c7808 */ /* 0x002fe40001000000 */
[----:B------:R-:W-:-:S03]  /*19bc0*/  FMNMX.FTZ R5, R74, R5, !PT ;  /* 0x000000054a057209 */ /* 0x000fc60007810000 */
[----:B------:R-:W1:Y:S01]  /*19bd0*/  MUFU.TANH R84, R84 ;  /* 0x0000005400547308 */ /* 0x000e620000002400 */
[----:B------:R-:W-:Y:S02]  /*19be0*/  ISETP.GT.AND P2, PT, R15, 0x40, PT ;  /* 0x000000400f00780c */ /* 0x000fe40003f44270 */
[----:B---3--:R-:W-:Y:S02]  /*19bf0*/  FSEL R78, R78, -INF , P1 ;  /* 0xff8000004e4e7808 */ /* 0x008fe40000800000 */
[----:B------:R-:W-:-:S03]  /*19c00*/  FMNMX.FTZ R5, R76, R5, !PT ;  /* 0x000000054c057209 */ /* 0x000fc60007810000 */
[----:B------:R-:W3:Y:S01]  /*19c10*/  MUFU.TANH R29, R29 ;  /* 0x0000001d001d7308 */ /* 0x000ee20000002400 */
[----:B------:R-:W-:Y:S01]  /*19c20*/  FFMA.FTZ R211, R60, R3, -R7 ;  /* 0x000000033cd37223 */ /* 0x000fe20000010807 */
[----:B------:R-:W-:Y:S02]  /*19c30*/  ISETP.GT.AND P1, PT, R15, 0x41, PT ;  /* 0x000000410f00780c */ /* 0x000fe40003f24270 */
[----:B----4-:R-:W-:Y:S02]  /*19c40*/  FSEL R60, R25, -INF , P2 ;  /* 0xff800000193c7808 */ /* 0x010fe40001000000 */
[----:B------:R-:W-:Y:S02]  /*19c50*/  FMNMX.FTZ R5, R78, R5, !PT ;  /* 0x000000054e057209 */ /* 0x000fe40007810000 */
[----:B------:R-:W-:Y:S02]  /*19c60*/  ISETP.GT.AND P2, PT, R15, 0x48, PT ;  /* 0x000000480f00780c */ /* 0x000fe40003f44270 */
[----:B0-----:R-:W-:-:S02]  /*19c70*/  FSEL R80, R80, -INF , P1 ;  /* 0xff80000050507808 */ /* 0x001fc40000800000 */
[----:B------:R-:W-:Y:S02]  /*19c80*/  FMNMX.FTZ R5, R60, R5, !PT ;  /* 0x000000053c057209 */ /* 0x000fe40007810000 */
[----:B------:R-:W-:Y:S02]  /*19c90*/  ISETP.GT.AND P1, PT, R15, 0x49, PT ;  /* 0x000000490f00780c */ /* 0x000fe40003f24270 */
[----:B-1----:R-:W-:Y:S02]  /*19ca0*/  FSEL R84, R84, -INF , P2 ;  /* 0xff80000054547808 */ /* 0x002fe40001000000 */
[----:B------:R-:W-:Y:S02]  /*19cb0*/  FMNMX.FTZ R5, R80, R5, !PT ;  /* 0x0000000550057209 */ /* 0x000fe40007810000 */
[----:B---3--:R-:W-:Y:S02]  /*19cc0*/  FSEL R82, R29, -INF , P1 ;  /* 0xff8000001d527808 */ /* 0x008fe40000800000 */
[----:B------:R-:W-:Y:S01]  /*19cd0*/  FMNMX.FTZ R5, R84, R5, !PT ;  /* 0x0000000554057209 */ /* 0x000fe20007810000 */
[-CC-:B------:R-:W-:Y:S01]  /*19ce0*/  FFMA.FTZ R205, R56, R3.reuse, -R7.reuse ;  /* 0x0000000338cd7223 */ /* 0x180fe20000010807 */
[----:B------:R-:W-:Y:S01]  /*19cf0*/  FFMA.FTZ R197, R20, R3, -R7 ;  /* 0x0000000314c57223 */ /* 0x000fe20000010807 */
[----:B------:R-:W0:Y:S01]  /*19d00*/  @P4 LDC R29, c[0x0][0x450] ;  /* 0x00011400ff1d4b82 */ /* 0x000e220000000800 */
[----:B------:R-:W-:-:S05]  /*19d10*/  FMNMX.FTZ R5, R82, R5, !PT ;  /* 0x0000000552057209 */ /* 0x000fca0007810000 */
[----:B------:R-:W1:Y:S02]  /*19d20*/  SHFL.BFLY PT, R56, R5, 0x2, 0x1f ;  /* 0x0c401f0005387f89 */ /* 0x000e6400000e0000 */
[----:B-1----:R-:W-:-:S05]  /*19d30*/  FMNMX.FTZ R56, R5, R56, !PT ;  /* 0x0000003805387209 */ /* 0x002fca0007810000 */
[----:B------:R-:W1:Y:S02]  /*19d40*/  SHFL.BFLY PT, R5, R56, 0x1, 0x1f ;  /* 0x0c201f0038057f89 */ /* 0x000e6400000e0000 */
[----:B-1----:R-:W-:-:S04]  /*19d50*/  FMNMX.FTZ R5, R56, R5, !PT ;  /* 0x0000000538057209 */ /* 0x002fc80007810000 */
[C---:B------:R-:W-:Y:S01]  /*19d60*/  FSETP.NEU.FTZ.AND P1, PT, R5.reuse, -INF , PT ;  /* 0xff8000000500780b */ /* 0x040fe20003f3d000 */
[----:B------:R-:W-:-:S05]  /*19d70*/  FMUL.FTZ R13, R5, R3 ;  /* 0x00000003050d7220 */ /* 0x000fca0000410000 */
[----:B------:R-:W-:-:S05]  /*19d80*/  FSEL R13, R13, RZ, P1 ;  /* 0x000000ff0d0d7208 */ /* 0x000fca0000800000 */
[-C--:B------:R-:W-:Y:S02]  /*19d90*/  FFMA.FTZ R210, R28, R3.reuse, -R13 ;  /* 0x000000031cd27223 */ /* 0x080fe4000001080d */
[----:B------:R-:W3:Y:S01]  /*19da0*/  LDL R28, [R1+0x7c] ;  /* 0x00007c00011c7983 */ /* 0x000ee20000100800 */
[-CC-:B------:R-:W-:Y:S01]  /*19db0*/  FFMA.FTZ R20, R8, R3.reuse, -R7.reuse ;  /* 0x0000000308147223 */ /* 0x180fe20000010807 */
[-CC-:B------:R-:W-:Y:S02]  /*19dc0*/  FFMA.FTZ R8, R10, R3.reuse, -R7.reuse ;  /* 0x000000030a087223 */ /* 0x180fe40000010807 */
[----:B------:R-:W1:Y:S01]  /*19dd0*/  @P4 LDC R10, c[0x0][0x44c] ;  /* 0x00011300ff0a4b82 */ /* 0x000e620000000800 */
[-C--:B------:R-:W-:Y:S01]  /*19de0*/  FFMA.FTZ R62, R62, R3.reuse, -R7 ;  /* 0x000000033e3e7223 */ /* 0x080fe20000010807 */
[-CC-:B------:R-:W-:Y:S01]  /*19df0*/  FFMA.FTZ R208, R24, R3.reuse, -R13.reuse ;  /* 0x0000000318d07223 */ /* 0x180fe2000001080d */
[-C--:B------:R-:W-:Y:S01]  /*19e00*/  FFMA.FTZ R9, R9, R3.reuse, -R13 ;  /* 0x0000000309097223 */ /* 0x080fe2000001080d */
[----:B------:R-:W-:Y:S01]  /*19e10*/  MUFU.EX2 R209, R209 ;  /* 0x000000d100d17308 */ /* 0x000fe20000000800 */
[-C--:B------:R-:W-:Y:S01]  /*19e20*/  FFMA.FTZ R58, R58, R3.reuse, -R7 ;  /* 0x000000033a3a7223 */ /* 0x080fe20000010807 */
[----:B------:R-:W-:-:S06]  /*19e30*/  FFMA.FTZ R11, R32, R3, -R13 ;  /* 0x00000003200b7223 */ /* 0x000fcc000001080d */
[----:B------:R-:W4:Y:S01]  /*19e40*/  MUFU.EX2 R62, R62 ;  /* 0x0000003e003e7308 */ /* 0x000f220000000800 */
[----:B------:R-:W-:-:S07]  /*19e50*/  FFMA.FTZ R204, R36, R3, -R13 ;  /* 0x0000000324cc7223 */ /* 0x000fce000001080d */
[----:B------:R-:W-:Y:S08]  /*19e60*/  MUFU.EX2 R208, R208 ;  /* 0x000000d000d07308 */ /* 0x000ff00000000800 */
[----:B------:R-:W5:Y:S01]  /*19e70*/  MUFU.EX2 R9, R9 ;  /* 0x0000000900097308 */ /* 0x000f620000000800 */
[----:B------:R-:W-:-:S07]  /*19e80*/  FFMA.FTZ R50, R50, R3, -R7 ;  /* 0x0000000332327223 */ /* 0x000fce0000010807 */
[----:B------:R-:W2:Y:S01]  /*19e90*/  MUFU.EX2 R211, R211 ;  /* 0x000000d300d37308 */ /* 0x000ea20000000800 */
[----:B------:R-:W-:Y:S01]  /*19ea0*/  FFMA.FTZ R15, R40, R3, -R13 ;  /* 0x00000003280f7223 */ /* 0x000fe2000001080d */
[----:B-1----:R-:W-:-:S06]  /*19eb0*/  @P4 IMAD.HI.U32 R10, R65, R10, RZ ;  /* 0x0000000a410a4227 */ /* 0x002fcc00078e00ff */
[----:B------:R-:W1:Y:S01]  /*19ec0*/  MUFU.EX2 R210, R210 ;  /* 0x000000d200d27308 */ /* 0x000e620000000800 */
[-CC-:B------:R-:W-:Y:S01]  /*19ed0*/  FFMA.FTZ R207, R54, R3.reuse, -R7.reuse ;  /* 0x0000000336cf7223 */ /* 0x180fe20000010807 */
[----:B------:R-:W-:-:S06]  /*19ee0*/  FFMA.FTZ R195, R12, R3, -R7 ;  /* 0x000000030cc37223 */ /* 0x000fcc0000010807 */
[----:B------:R-:W1:Y:S01]  /*19ef0*/  MUFU.EX2 R58, R58 ;  /* 0x0000003a003a7308 */ /* 0x000e620000000800 */
[----:B------:R-:W-:Y:S01]  /*19f00*/  FFMA.FTZ R206, R44, R3, -R13 ;  /* 0x000000032cce7223 */ /* 0x000fe2000001080d */
[----:B------:R-:W-:-:S06]  /*19f10*/  IMAD.MOV.U32 R12, RZ, RZ, R65 ;  /* 0x000000ffff0c7224 */ /* 0x000fcc00078e0041 */
[----:B------:R-:W1:Y:S01]  /*19f20*/  MUFU.EX2 R11, R11 ;  /* 0x0000000b000b7308 */ /* 0x000e620000000800 */
[----:B0-----:R-:W-:Y:S01]  /*19f30*/  @P4 SHF.R.U32.HI R12, RZ, R29, R10 ;  /* 0x0000001dff0c4219 */ /* 0x001fe2000001160a */
[----:B----4-:R-:W-:-:S06]  /*19f40*/  FADD.FTZ R10, R209, R62 ;  /* 0x0000003ed10a7221 */ /* 0x010fcc0000010000 */
[----:B------:R-:W0:Y:S01]  /*19f50*/  MUFU.EX2 R205, R205 ;  /* 0x000000cd00cd7308 */ /* 0x000e220000000800 */
[----:B------:R-:W-:Y:S01]  /*19f60*/  FFMA.FTZ R48, R48, R3, -R7 ;  /* 0x0000000330307223 */ /* 0x000fe20000010807 */
[----:B-----5:R-:W-:-:S06]  /*19f70*/  FADD.FTZ R31, R208, R9 ;  /* 0x00000009d01f7221 */ /* 0x020fcc0000010000 */
[----:B------:R-:W4:Y:S01]  /*19f80*/  MUFU.EX2 R204, R204 ;  /* 0x000000cc00cc7308 */ /* 0x000f220000000800 */
[----:B------:R-:W-:Y:S01]  /*19f90*/  FFMA.FTZ R21, R52, R3, -R13 ;  /* 0x0000000334157223 */ /* 0x000fe2000001080d */
[----:B--2---:R-:W-:-:S06]  /*19fa0*/  FADD.FTZ R33, R211, R10 ;  /* 0x0000000ad3217221 */ /* 0x004fcc0000010000 */
[----:B------:R-:W2:Y:S01]  /*19fb0*/  MUFU.EX2 R50, R50 ;  /* 0x0000003200327308 */ /* 0x000ea20000000800 */
[----:B------:R-:W-:Y:S01]  /*19fc0*/  FFMA.FTZ R201, R46, R3, -R7 ;  /* 0x000000032ec97223 */ /* 0x000fe20000010807 */
[----:B-1----:R-:W-:-:S06]  /*19fd0*/  FADD.FTZ R10, R210, R31 ;  /* 0x0000001fd20a7221 */ /* 0x002fcc0000010000 */
[----:B------:R-:W1:Y:S01]  /*19fe0*/  MUFU.EX2 R15, R15 ;  /* 0x0000000f000f7308 */ /* 0x000e620000000800 */
[----:B------:R-:W-:Y:S01]  /*19ff0*/  FFMA.FTZ R200, R64, R3, -R13 ;  /* 0x0000000340c87223 */ /* 0x000fe2000001080d */
[----:B------:R-:W-:Y:S01]  /*1a000*/  IADD3 R24, R12, R57, -R59 ;  /* 0x000000390c187210 */ /* 0x000fe20007ffe83b */
[----:B------:R-:W-:-:S05]  /*1a010*/  FADD.FTZ R12, R58, R33 ;  /* 0x000000213a0c7221 */ /* 0x000fca0000010000 */
[----:B------:R-:W5:Y:S01]  /*1a020*/  MUFU.EX2 R207, R207 ;  /* 0x000000cf00cf7308 */ /* 0x000f620000000800 */
[----:B------:R-:W-:Y:S01]  /*1a030*/  FFMA.FTZ R42, R42, R3, -R7 ;  /* 0x000000032a2a7223 */ /* 0x000fe20000010807 */
[----:B------:R-:W-:-:S06]  /*1a040*/  FADD.FTZ R31, R11, R10 ;  /* 0x0000000a0b1f7221 */ /* 0x000fcc0000010000 */
[----:B------:R-:W5:Y:S01]  /*1a050*/  MUFU.EX2 R206, R206 ;  /* 0x000000ce00ce7308 */ /* 0x000f620000000800 */
[----:B------:R-:W-:Y:S01]  /*1a060*/  FFMA.FTZ R25, R66, R3, -R13 ;  /* 0x0000000342197223 */ /* 0x000fe2000001080d */
[----:B0-----:R-:W-:-:S06]  /*1a070*/  FADD.FTZ R33, R205, R12 ;  /* 0x0000000ccd217221 */ /* 0x001fcc0000010000 */
[----:B------:R-:W0:Y:S01]  /*1a080*/  MUFU.EX2 R48, R48 ;  /* 0x0000003000307308 */ /* 0x000e220000000800 */
[----:B------:R-:W-:Y:S01]  /*1a090*/  FFMA.FTZ R203, R38, R3, -R7 ;  /* 0x0000000326cb7223 */ /* 0x000fe20000010807 */
[----:B----4-:R-:W-:-:S06]  /*1a0a0*/  FADD.FTZ R10, R204, R31 ;  /* 0x0000001fcc0a7221 */ /* 0x010fcc0000010000 */
[----:B------:R-:W4:Y:S01]  /*1a0b0*/  MUFU.EX2 R21, R21 ;  /* 0x0000001500157308 */ /* 0x000f220000000800 */
[----:B------:R-:W-:Y:S01]  /*1a0c0*/  FFMA.FTZ R202, R68, R3, -R13 ;  /* 0x0000000344ca7223 */ /* 0x000fe2000001080d */
[----:B------:R-:W-:Y:S01]  /*1a0d0*/  PRMT R0, R49, 0x654, R0 ;  /* 0x0000065431007816 */ /* 0x000fe20000000000 */
[----:B--2---:R-:W-:-:S05]  /*1a0e0*/  FADD.FTZ R12, R50, R33 ;  /* 0x00000021320c7221 */ /* 0x004fca0000010000 */
[----:B------:R-:W2:Y:S01]  /*1a0f0*/  MUFU.EX2 R201, R201 ;  /* 0x000000c900c97308 */ /* 0x000ea20000000800 */
[-C--:B------:R-:W-:Y:S01]  /*1a100*/  FFMA.FTZ R14, R14, R3.reuse, -R7 ;  /* 0x000000030e0e7223 */ /* 0x080fe20000010807 */
[----:B-1----:R-:W-:Y:S01]  /*1a110*/  FADD.FTZ R31, R15, R10 ;  /* 0x0000000a0f1f7221 */ /* 0x002fe20000010000 */
[----:B------:R-:W-:Y:S01]  /*1a120*/  FFMA.FTZ R27, R70, R3, -R13 ;  /* 0x00000003461b7223 */ /* 0x000fe2000001080d */
[----:B------:R1:W-:Y:S04]  /*1a130*/  SYNCS.ARRIVE.TRANS64.RED.A1T0 RZ, [R0+URZ], RZ ;  /* 0x000000ff00ff79a7 */ /* 0x0003e8000810043f */
[----:B------:R-:W2:Y:S01]  /*1a140*/  MUFU.EX2 R200, R200 ;  /* 0x000000c800c87308 */ /* 0x000ea20000000800 */
[----:B-----5:R-:W-:-:S07]  /*1a150*/  FADD.FTZ R33, R207, R12 ;  /* 0x0000000ccf217221 */ /* 0x020fce0000010000 */
[----:B------:R-:W5:Y:S01]  /*1a160*/  MUFU.EX2 R42, R42 ;  /* 0x0000002a002a7308 */ /* 0x000f620000000800 */
[----:B-1----:R-:W-:Y:S01]  /*1a170*/  FFMA.FTZ R0, R6, R3, -R7 ;  /* 0x0000000306007223 */ /* 0x002fe20000010807 */
[----:B------:R-:W-:-:S06]  /*1a180*/  FADD.FTZ R6, R206, R31 ;  /* 0x0000001fce067221 */ /* 0x000fcc0000010000 */
[----:B------:R-:W1:Y:S01]  /*1a190*/  MUFU.EX2 R25, R25 ;  /* 0x0000001900197308 */ /* 0x000e620000000800 */
[----:B------:R-:W-:Y:S01]  /*1a1a0*/  FFMA.FTZ R196, R72, R3, -R13 ;  /* 0x0000000348c47223 */ /* 0x000fe2000001080d */
[----:B0-----:R-:W-:-:S06]  /*1a1b0*/  FADD.FTZ R10, R48, R33 ;  /* 0x00000021300a7221 */ /* 0x001fcc0000010000 */
[----:B------:R-:W0:Y:S01]  /*1a1c0*/  MUFU.EX2 R203, R203 ;  /* 0x000000cb00cb7308 */ /* 0x000e220000000800 */
[----:B----4-:R-:W-:Y:S01]  /*1a1d0*/  FADD.FTZ R31, R21, R6 ;  /* 0x00000006151f7221 */ /* 0x010fe20000010000 */
[----:B------:R-:W-:-:S06]  /*1a1e0*/  FFMA.FTZ R29, R74, R3, -R13 ;  /* 0x000000034a1d7223 */ /* 0x000fcc000001080d */
[----:B------:R-:W4:Y:S01]  /*1a1f0*/  MUFU.EX2 R202, R202 ;  /* 0x000000ca00ca7308 */ /* 0x000f220000000800 */
[----:B--2---:R-:W-:Y:S01]  /*1a200*/  FADD.FTZ R33, R201, R10 ;  /* 0x0000000ac9217221 */ /* 0x004fe20000010000 */
[----:B------:R-:W-:-:S06]  /*1a210*/  FADD.FTZ R10, R200, R31 ;  /* 0x0000001fc80a7221 */ /* 0x000fcc0000010000 */
[----:B------:R-:W2:Y:S01]  /*1a220*/  MUFU.EX2 R14, R14 ;  /* 0x0000000e000e7308 */ /* 0x000ea20000000800 */
[----:B------:R-:W-:-:S07]  /*1a230*/  FFMA.FTZ R198, R76, R3, -R13 ;  /* 0x000000034cc67223 */ /* 0x000fce000001080d */
[----:B------:R-:W2:Y:S01]  /*1a240*/  MUFU.EX2 R27, R27 ;  /* 0x0000001b001b7308 */ /* 0x000ea20000000800 */
[----:B------:R-:W-:Y:S01]  /*1a250*/  FFMA.FTZ R199, R26, R3, -R7 ;  /* 0x000000031ac77223 */ /* 0x000fe20000010807 */
[----:B-----5:R-:W-:-:S06]  /*1a260*/  FADD.FTZ R12, R42, R33 ;  /* 0x000000212a0c7221 */ /* 0x020fcc0000010000 */
[----:B------:R-:W5:Y:S01]  /*1a270*/  MUFU.EX2 R197, R197 ;  /* 0x000000c500c57308 */ /* 0x000f620000000800 */
[----:B-1----:R-:W-:-:S07]  /*1a280*/  FADD.FTZ R31, R25, R10 ;  /* 0x0000000a191f7221 */ /* 0x002fce0000010000 */
[----:B------:R-:W1:Y:S01]  /*1a290*/  MUFU.EX2 R196, R196 ;  /* 0x000000c400c47308 */ /* 0x000e620000000800 */
[-C--:B------:R-:W-:Y:S01]  /*1a2a0*/  FFMA.FTZ R26, R30, R3.reuse, -R7 ;  /* 0x000000031e1a7223 */ /* 0x080fe20000010807 */
[----:B------:R-:W-:Y:S01]  /*1a2b0*/  FFMA.FTZ R78, R78, R3, -R13 ;  /* 0x000000034e4e7223 */ /* 0x000fe2000001080d */
[----:B0-----:R-:W-:-:S05]  /*1a2c0*/  FADD.FTZ R33, R203, R12 ;  /* 0x0000000ccb217221 */ /* 0x001fca0000010000 */
[----:B------:R-:W0:Y:S01]  /*1a2d0*/  MUFU.EX2 R20, R20 ;  /* 0x0000001400147308 */ /* 0x000e220000000800 */
[----:B----4-:R-:W-:Y:S01]  /*1a2e0*/  FADD.FTZ R10, R202, R31 ;  /* 0x0000001fca0a7221 */ /* 0x010fe20000010000 */
[----:B------:R-:W-:-:S06]  /*1a2f0*/  FFMA.FTZ R192, R60, R3, -R13 ;  /* 0x000000033cc07223 */ /* 0x000fcc000001080d */
[----:B------:R-:W4:Y:S01]  /*1a300*/  MUFU.EX2 R29, R29 ;  /* 0x0000001d001d7308 */ /* 0x000f220000000800 */
[----:B------:R-:W-:Y:S01]  /*1a310*/  FFMA.FTZ R193, R34, R3, -R7 ;  /* 0x0000000322c17223 */ /* 0x000fe20000010807 */
[----:B--2---:R-:W-:Y:S01]  /*1a320*/  FADD.FTZ R12, R14, R33 ;  /* 0x000000210e0c7221 */ /* 0x004fe20000010000 */
[----:B------:R-:W-:-:S05]  /*1a330*/  FADD.FTZ R31, R27, R10 ;  /* 0x0000000a1b1f7221 */ /* 0x000fca0000010000 */
[----:B------:R-:W2:Y:S01]  /*1a340*/  MUFU.EX2 R198, R198 ;  /* 0x000000c600c67308 */ /* 0x000ea20000000800 */
[----:B------:R-:W-:-:S07]  /*1a350*/  IMAD.HI R24, R24, 0x66666667, RZ ;  /* 0x6666666718187827 */ /* 0x000fce00078e02ff */
[----:B------:R-:W2:Y:S01]  /*1a360*/  MUFU.EX2 R199, R199 ;  /* 0x000000c700c77308 */ /* 0x000ea20000000800 */
[----:B------:R-:W-:Y:S01]  /*1a370*/  FFMA.FTZ R80, R80, R3, -R13 ;  /* 0x0000000350507223 */ /* 0x000fe2000001080d */
[----:B-----5:R-:W-:Y:S01]  /*1a380*/  FADD.FTZ R33, R197, R12 ;  /* 0x0000000cc5217221 */ /* 0x020fe20000010000 */
[----:B-1----:R-:W-:-:S05]  /*1a390*/  FADD.FTZ R10, R196, R31 ;  /* 0x0000001fc40a7221 */ /* 0x002fca0000010000 */
[----:B------:R-:W1:Y:S01]  /*1a3a0*/  MUFU.EX2 R7, R78 ;  /* 0x0000004e00077308 */ /* 0x000e620000000800 */
[-CC-:B------:R-:W-:Y:S01]  /*1a3b0*/  FFMA.FTZ R84, R84, R3.reuse, -R13.reuse ;  /* 0x0000000354547223 */ /* 0x180fe2000001080d */
[----:B------:R-:W-:-:S06]  /*1a3c0*/  FFMA.FTZ R82, R82, R3, -R13 ;  /* 0x0000000352527223 */ /* 0x000fcc000001080d */
[----:B------:R-:W5:Y:S01]  /*1a3d0*/  MUFU.EX2 R26, R26 ;  /* 0x0000001a001a7308 */ /* 0x000f620000000800 */
[----:B0-----:R-:W-:Y:S01]  /*1a3e0*/  FADD.FTZ R12, R20, R33 ;  /* 0x00000021140c7221 */ /* 0x001fe20000010000 */
[----:B------:R-:W-:Y:S01]  /*1a3f0*/  SHF.R.U32.HI R35, RZ, 0x1f, R24 ;  /* 0x0000001fff237819 */ /* 0x000fe20000011618 */
[----:B----4-:R-:W-:-:S05]  /*1a400*/  FADD.FTZ R33, R29, R10 ;  /* 0x0000000a1d217221 */ /* 0x010fca0000010000 */
[----:B------:R-:W0:Y:S08]  /*1a410*/  MUFU.EX2 R192, R192 ;  /* 0x000000c000c07308 */ /* 0x000e300000000800 */
[----:B------:R-:W4:Y:S01]  /*1a420*/  MUFU.EX2 R193, R193 ;  /* 0x000000c100c17308 */ /* 0x000f220000000800 */
[----:B------:R-:W-:Y:S01]  /*1a430*/  LEA.HI.SX32 R6, R24, R35, 0x1b ;  /* 0x0000002318067211 */ /* 0x000fe200078fdaff */
[----:B--2---:R-:W-:-:S06]  /*1a440*/  FADD.FTZ R10, R198, R33 ;  /* 0x00000021c60a7221 */ /* 0x004fcc0000010000 */
[----:B------:R-:W2:Y:S01]  /*1a450*/  MUFU.EX2 R13, R80 ;  /* 0x00000050000d7308 */ /* 0x000ea20000000800 */
[----:B------:R-:W-:-:S07]  /*1a460*/  FADD.FTZ R35, R199, R12 ;  /* 0x0000000cc7237221 */ /* 0x000fce0000010000 */
[----:B------:R-:W3:Y:S01]  /*1a470*/  MUFU.EX2 R8, R8 ;  /* 0x0000000800087308 */ /* 0x000ee20000000800 */
[----:B------:R-:W-:Y:S01]  /*1a480*/  F2FP.F16.F32.PACK_AB R208, R9, R208 ;  /* 0x000000d009d0723e */ /* 0x000fe200000000ff */
[----:B-1----:R-:W-:Y:S01]  /*1a490*/  FADD.FTZ R9, R7, R10 ;  /* 0x0000000a07097221 */ /* 0x002fe20000010000 */
[----:B-----5:R-:W-:-:S03]  /*1a4a0*/  FADD.FTZ R12, R26, R35 ;  /* 0x000000231a0c7221 */ /* 0x020fc60000010000 */
[----:B0-----:R-:W-:Y:S01]  /*1a4b0*/  FADD.FTZ R10, R192, R9 ;  /* 0x00000009c00a7221 */ /* 0x001fe20000010000 */
[----:B----4-:R-:W-:Y:S01]  /*1a4c0*/  FADD.FTZ R9, R193, R12 ;  /* 0x0000000cc1097221 */ /* 0x010fe20000010000 */
[----:B------:R-:W-:Y:S01]  /*1a4d0*/  MUFU.EX2 R195, R195 ;  /* 0x000000c300c37308 */ /* 0x000fe20000000800 */
[----:B------:R-:W-:Y:S01]  /*1a4e0*/  F2FP.F16.F32.PACK_AB R210, R11, R210 ;  /* 0x000000d20bd2723e */ /* 0x000fe200000000ff */
[----:B--2---:R-:W-:Y:S01]  /*1a4f0*/  FADD.FTZ R11, R13, R10 ;  /* 0x0000000a0d0b7221 */ /* 0x004fe20000010000 */
[----:B---3--:R-:W-:-:S05]  /*1a500*/  VIMNMX R28, R28, R6, !PT ;  /* 0x000000061c1c7248 */ /* 0x008fca0007fe0100 */
[----:B------:R-:W0:Y:S01]  /*1a510*/  MUFU.EX2 R84, R84 ;  /* 0x0000005400547308 */ /* 0x000e220000000800 */
[C---:B------:R-:W-:Y:S01]  /*1a520*/  FADD.FTZ R10, R8.reuse, R9 ;  /* 0x00000009080a7221 */ /* 0x040fe20000010000 */
[----:B------:R-:W-:Y:S02]  /*1a530*/  F2FP.F16.F32.PACK_AB R193, R8, R193 ;  /* 0x000000c108c1723e */ /* 0x000fe400000000ff */
[----:B------:R-:W-:-:S04]  /*1a540*/  IADD3 R8, R2, -0x2, RZ ;  /* 0xfffffffe02087810 */ /* 0x000fc80007ffe0ff */
[----:B------:R-:W1:Y:S01]  /*1a550*/  MUFU.EX2 R31, R82 ;  /* 0x00000052001f7308 */ /* 0x000e620000000800 */
[----:B------:R-:W-:-:S07]  /*1a560*/  ISETP.GE.AND P1, PT, R8, R28, PT ;  /* 0x0000001c0800720c */ /* 0x000fce0003f26270 */
[----:B------:R-:W2:Y:S01]  /*1a570*/  MUFU.EX2 R0, R0 ;  /* 0x0000000000007308 */ /* 0x000ea20000000800 */
[----:B0-----:R-:W-:Y:S01]  /*1a580*/  FADD.FTZ R228, R84, R11 ;  /* 0x0000000b54e47221 */ /* 0x001fe20000010000 */
[----:B------:R-:W-:Y:S01]  /*1a590*/  FADD.FTZ R227, R195, R10 ;  /* 0x0000000ac3e37221 */ /* 0x000fe20000010000 */
[----:B------:R-:W-:Y:S01]  /*1a5a0*/  BSSY B0, `(.L_x_2869) ;  /* 0x00005a7000007945 */ /* 0x000fe20003800000 */
[----:B------:R-:W-:Y:S01]  /*1a5b0*/  F2FP.F16.F32.PACK_AB R209, R62, R209 ;  /* 0x000000d13ed1723e */ /* 0x000fe200000000ff */
[----:B------:R0:W-:Y:S01]  /*1a5c0*/  STL [R1+0x58], R28 ;  /* 0x0000581c01007387 */ /* 0x0001e20000100800 */
[----:B------:R-:W-:Y:S01]  /*1a5d0*/  F2FP.F16.F32.PACK_AB R211, R58, R211 ;  /* 0x000000d33ad3723e */ /* 0x000fe200000000ff */
[----:B------:R-:W-:Y:S01]  /*1a5e0*/  IMAD.MOV.U32 R2, RZ, RZ, 0x3f800000 ;  /* 0x3f800000ff027424 */ /* 0x000fe200078e00ff */
[----:B------:R-:W-:Y:S01]  /*1a5f0*/  F2FP.F16.F32.PACK_AB R205, R50, R205 ;  /* 0x000000cd32cd723e */ /* 0x000fe200000000ff */
[----:B-1----:R-:W-:Y:S01]  /*1a600*/  FADD.FTZ R228, R31, R228 ;  /* 0x000000e41fe47221 */ /* 0x002fe20000010000 */
[----:B------:R-:W-:-:S02]  /*1a610*/  F2FP.F16.F32.PACK_AB R207, R48, R207 ;  /* 0x000000cf30cf723e */ /* 0x000fc400000000ff */
[----:B------:R-:W-:Y:S02]  /*1a620*/  CS2R R150, SRZ ;  /* 0x0000000000967805 */ /* 0x000fe4000001ff00 */
[----:B------:R-:W-:Y:S02]  /*1a630*/  F2FP.F16.F32.PACK_AB R201, R42, R201 ;  /* 0x000000c92ac9723e */ /* 0x000fe400000000ff */
[----:B------:R-:W-:Y:S02]  /*1a640*/  CS2R R148, SRZ ;  /* 0x0000000000947805 */ /* 0x000fe4000001ff00 */
[----:B------:R-:W-:Y:S02]  /*1a650*/  F2FP.F16.F32.PACK_AB R199, R26, R199 ;  /* 0x000000c71ac7723e */ /* 0x000fe400000000ff */
[----:B------:R-:W-:Y:S02]  /*1a660*/  CS2R R146, SRZ ;  /* 0x0000000000927805 */ /* 0x000fe4000001ff00 */
[----:B------:R-:W-:Y:S01]  /*1a670*/  F2FP.F16.F32.PACK_AB R200, R25, R200 ;  /* 0x000000c819c8723e */ /* 0x000fe200000000ff */
[----:B--2---:R-:W-:Y:S01]  /*1a680*/  FADD.FTZ R227, R0, R227 ;  /* 0x000000e300e37221 */ /* 0x004fe20000010000 */
[----:B------:R-:W-:-:S02]  /*1a690*/  F2FP.F16.F32.PACK_AB R202, R27, R202 ;  /* 0x000000ca1bca723e */ /* 0x000fc400000000ff */
[----:B------:R-:W-:Y:S02]  /*1a6a0*/  CS2R R144, SRZ ;  /* 0x0000000000907805 */ /* 0x000fe4000001ff00 */
[----:B------:R-:W-:Y:S02]  /*1a6b0*/  F2FP.F16.F32.PACK_AB R196, R29, R196 ;  /* 0x000000c41dc4723e */ /* 0x000fe400000000ff */
[----:B------:R-:W-:Y:S02]  /*1a6c0*/  CS2R R142, SRZ ;  /* 0x00000000008e7805 */ /* 0x000fe4000001ff00 */
[----:B------:R-:W-:Y:S02]  /*1a6d0*/  F2FP.F16.F32.PACK_AB R194, R31, R84 ;  /* 0x000000541fc2723e */ /* 0x000fe400000000ff */
[----:B------:R-:W-:Y:S02]  /*1a6e0*/  CS2R R140, SRZ ;  /* 0x00000000008c7805 */ /* 0x000fe4000001ff00 */
[----:B------:R-:W-:Y:S01]  /*1a6f0*/  F2FP.F16.F32.PACK_AB R195, R0, R195 ;  /* 0x000000c300c3723e */ /* 0x000fe200000000ff */
[----:B------:R-:W-:Y:S01]  /*1a700*/  IMAD.MOV.U32 R0, RZ, RZ, 0x3f800000 ;  /* 0x3f800000ff007424 */ /* 0x000fe200078e00ff */
[----:B------:R-:W-:-:S02]  /*1a710*/  @P4 LOP3.LUT R18, R18, 0x2, RZ, 0xfc, !PT ;  /* 0x0000000212124812 */ /* 0x000fc400078efcff */
[----:B------:R-:W-:Y:S02]  /*1a720*/  CS2R R138, SRZ ;  /* 0x00000000008a7805 */ /* 0x000fe4000001ff00 */
[----:B------:R-:W-:Y:S02]  /*1a730*/  F2FP.F16.F32.PACK_AB R203, R14, R203 ;  /* 0x000000cb0ecb723e */ /* 0x000fe400000000ff */
[----:B------:R-:W-:Y:S02]  /*1a740*/  CS2R R136, SRZ ;  /* 0x0000000000887805 */ /* 0x000fe4000001ff00 */
[----:B------:R-:W-:Y:S02]  /*1a750*/  F2FP.F16.F32.PACK_AB R197, R20, R197 ;  /* 0x000000c514c5723e */ /* 0x000fe400000000ff */
[----:B------:R-:W-:Y:S02]  /*1a760*/  CS2R R134, SRZ ;  /* 0x0000000000867805 */ /* 0x000fe4000001ff00 */
[----:B------:R-:W-:-:S02]  /*1a770*/  F2FP.F16.F32.PACK_AB R204, R15, R204 ;  /* 0x000000cc0fcc723e */ /* 0x000fc400000000ff */
[----:B------:R-:W-:Y:S02]  /*1a780*/  CS2R R132, SRZ ;  /* 0x0000000000847805 */ /* 0x000fe4000001ff00 */
[----:B------:R-:W-:Y:S02]  /*1a790*/  F2FP.F16.F32.PACK_AB R206, R21, R206 ;  /* 0x000000ce15ce723e */ /* 0x000fe400000000ff */
[----:B------:R-:W-:Y:S02]  /*1a7a0*/  CS2R R130, SRZ ;  /* 0x0000000000827805 */ /* 0x000fe4000001ff00 */
[----:B------:R-:W-:Y:S02]  /*1a7b0*/  F2FP.F16.F32.PACK_AB R198, R7, R198 ;  /* 0x000000c607c6723e */ /* 0x000fe400000000ff */
[----:B------:R-:W-:Y:S02]  /*1a7c0*/  CS2R R128, SRZ ;  /* 0x0000000000807805 */ /* 0x000fe4000001ff00 */
[----:B------:R-:W-:-:S02]  /*1a7d0*/  F2FP.F16.F32.PACK_AB R192, R13, R192 ;  /* 0x000000c00dc0723e */ /* 0x000fc400000000ff */
        /* <DEDUP_REMOVED lines=49> */
[----:B0-----:R-:W-:Y:S02]  /*1aaf0*/  CS2R R28, SRZ ;  /* 0x00000000001c7805 */ /* 0x001fe4000001ff00 */
[----:B------:R-:W-:Y:S02]  /*1ab00*/  CS2R R26, SRZ ;  /* 0x00000000001a7805 */ /* 0x000fe4000001ff00 */
[----:B------:R-:W-:Y:S01]  /*1ab10*/  CS2R R24, SRZ ;  /* 0x0000000000187805 */ /* 0x000fe2000001ff00 */
[----:B------:R-:W-:Y:S06]  /*1ab20*/  @!P1 BRA `(.L_x_2870) ;  /* 0x0000005400389947 */ /* 0x000fec0003800000 */
[----:B------:R-:W-:Y:S01]  /*1ab30*/  BSSY B1, `(.L_x_2870) ;  /* 0x000054d000017945 */ /* 0x000fe20003800000 */
[----:B------:R-:W-:Y:S01]  /*1ab40*/  IMAD.MOV.U32 R13, RZ, RZ, R4 ;  /* 0x000000ffff0d7224 */ /* 0x000fe200078e0004 */
[----:B------:R-:W-:Y:S01]  /*1ab50*/  MOV R12, R5 ;  /* 0x00000005000c7202 */ /* 0x000fe20000000f00 */
[----:B------:R-:W-:Y:S01]  /*1ab60*/  IMAD.MOV.U32 R7, RZ, RZ, R226 ;  /* 0x000000ffff077224 */ /* 0x000fe200078e00e2 */
[----:B------:R-:W-:Y:S01]  /*1ab70*/  MOV R151, RZ ;  /* 0x000000ff00977202 */ /* 0x000fe20000000f00 */
[----:B------:R-:W-:Y:S02]  /*1ab80*/  IMAD.MOV.U32 R6, RZ, RZ, R220 ;  /* 0x000000ffff067224 */ /* 0x000fe400078e00dc */
[----:B------:R-:W-:-:S07]  /*1ab90*/  IMAD.MOV.U32 R2, RZ, RZ, 0x3f800000 ;  /* 0x3f800000ff027424 */ /* 0x000fce00078e00ff */
.L_x_2883:
[----:B------:R-:W-:-:S04]  /*1aba0*/  ISETP.NE.AND P1, PT, R6, 0x1, PT ;  /* 0x000000010600780c */ /* 0x000fc80003f25270 */
[----:B------:R-:W-:-:S04]  /*1abb0*/  SEL R226, RZ, 0x1, P1 ;  /* 0x00000001ffe27807 */ /* 0x000fc80000800000 */
[----:B------:R-:W-:Y:S01]  /*1abc0*/  LOP3.LUT R226, R7, R226, RZ, 0x3c, !PT ;  /* 0x000000e207e27212 */ /* 0x000fe200078e3cff */
[----:B------:R-:W-:Y:S06]  /*1abd0*/  @!P0 BRA `(.L_x_2871) ;  /* 0x0000000000048947 */ /* 0x000fec0003800000 */
[----:B------:R-:W-:Y:S01]  /*1abe0*/  BPT.TRAP 0x1 ;  /* 0x000000040000795c */ /* 0x000fe20000300000 */
.L_x_2871:
        /* <DEDUP_REMOVED lines=8> */
.L_x_2872:
        /* <DEDUP_REMOVED lines=8> */
.L_x_2874:
[----:B------:R-:W-:Y:S05]  /*1acf0*/  BSYNC B2 ;  /* 0x0000000000027941 */ /* 0x000fea0003800000 */
.L_x_2873:
[----:B------:R-:W2:Y:S01]  /*1ad00*/  LDL.64 R152, [R1+0x48] ;  /* 0x0000480001987983 */ /* 0x000ea20000100a00 */
[----:B01----:R-:W-:-:S03]  /*1ad10*/  IMAD.MOV.U32 R4, RZ, RZ, R3 ;  /* 0x000000ffff047224 */ /* 0x003fc600078e0003 */
[----:B------:R-:W3:Y:S01]  /*1ad20*/  LDL.64 R20, [R1+0x40] ;  /* 0x0000400001147983 */ /* 0x000ee20000100a00 */
[----:B------:R-:W-:Y:S01]  /*1ad30*/  IMAD.MOV.U32 R5, RZ, RZ, 0x40000040 ;  /* 0x40000040ff057424 */ /* 0x000fe200078e00ff */
[----:B------:R-:W-:-:S04]  /*1ad40*/  R2UR UR14, R4 ;  /* 0x00000000040e72ca */ /* 0x000fc800000e0000 */
[----:B------:R-:W-:Y:S01]  /*1ad50*/  R2UR UR15, R5 ;  /* 0x00000000050f72ca */ /* 0x000fe200000e0000 */
[----:B------:R-:W-:Y:S01]  /*1ad60*/  WARPGROUP.ARRIVE ;  /* 0x00000000000079c5 */ /* 0x000fe20000000000 */
[----:B------:R-:W-:Y:S01]  /*1ad70*/  IMAD.MOV.U32 R11, RZ, RZ, 0x40000040 ;  /* 0x40000040ff0b7424 */ /* 0x000fe200078e00ff */
[----:B------:R-:W-:-:S04]  /*1ad80*/  R2UR UR26, R10 ;  /* 0x000000000a1a72ca */ /* 0x000fc800000e0000 */
[----:B------:R-:W-:Y:S01]  /*1ad90*/  R2UR UR27, R11 ;  /* 0x000000000b1b72ca */ /* 0x000fe200000e0000 */
[----:B------:R-:W-:Y:S01]  /*1ada0*/  IMAD.MOV.U32 R4, RZ, RZ, R15 ;  /* 0x000000ffff047224 */ /* 0x000fe200078e000f */
[----:B------:R-:W-:-:S04]  /*1adb0*/  R2UR UR19, R5 ;  /* 0x00000000051372ca */ /* 0x000fc800000e0000 */
[----:B------:R-:W-:Y:S02]  /*1adc0*/  R2UR UR18, R4 ;  /* 0x00000000041272ca */ /* 0x000fe400000e0000 */
[----:B------:R-:W-:Y:S02]  /*1add0*/  IADD3 R10, R3, 0x180, RZ ;  /* 0x00000180030a7810 */ /* 0x000fe40007ffe0ff */
[----:B------:R-:W-:Y:S02]  /*1ade0*/  R2UR UR7, R11 ;  /* 0x000000000b0772ca */ /* 0x000fe400000e0000 */
[----:B------:R-:W-:Y:S02]  /*1adf0*/  R2UR UR6, R10 ;  /* 0x000000000a0672ca */ /* 0x000fe400000e0000 */
[----:B--2---:R-:W-:Y:S02]  /*1ae00*/  R2UR UR8, R152 ;  /* 0x00000000980872ca */ /* 0x004fe400000e0000 */
[----:B------:R-:W-:-:S02]  /*1ae10*/  R2UR UR9, R153 ;  /* 0x00000000990972ca */ /* 0x000fc400000e0000 */
[----:B------:R-:W2:Y:S01]  /*1ae20*/  LDL.64 R152, [R1+0x38] ;  /* 0x0000380001987983 */ /* 0x000ea20000100a00 */
[----:B------:R-:W-:Y:S01]  /*1ae30*/  VIADD R14, R3, 0x200 ;  /* 0x00000200030e7836 */ /* 0x000fe20000000000 */
[----:B---3--:R-:W-:Y:S02]  /*1ae40*/  R2UR UR32, R20 ;  /* 0x00000000142072ca */ /* 0x008fe400000e0000 */
[----:B------:R-:W-:-:S05]  /*1ae50*/  R2UR UR33, R21 ;  /* 0x00000000152172ca */ /* 0x000fca00000e0000 */
[----:B------:R-:W-:Y:S02]  /*1ae60*/  UMOV UR12, UR8 ;  /* 0x00000008000c7c82 */ /* 0x000fe40008000000 */
        /* <DEDUP_REMOVED lines=8> */
[----:B------:R-:W-:-:S02]  /*1aef0*/  MOV R15, 0x40000040 ;  /* 0x40000040000f7802 */ /* 0x000fc40000000f00 */
[----:B------:R-:W-:Y:S01]  /*1af00*/  R2UR UR22, R14 ;  /* 0x000000000e1672ca */ /* 0x000fe200000e0000 */
[----:B------:R-:W-:Y:S01]  /*1af10*/  UMOV UR20, UR8 ;  /* 0x0000000800147c82 */ /* 0x000fe20008000000 */
[----:B------:R-:W-:Y:S01]  /*1af20*/  UMOV UR21, UR9 ;  /* 0x0000000900157c82 */ /* 0x000fe20008000000 */
[----:B------:R-:W-:Y:S01]  /*1af30*/  VIADD R4, R3, 0x2 ;  /* 0x0000000203047836 */ /* 0x000fe20000000000 */
[----:B------:R-:W-:Y:S01]  /*1af40*/  R2UR UR11, R5 ;  /* 0x00000000050b72ca */ /* 0x000fe200000e0000 */
[----:B------:R-:W-:Y:S02]  /*1af50*/  VIADD R10, R3, 0x82 ;  /* 0x00000082030a7836 */ /* 0x000fe40000000000 */
[----:B------:R-:W-:Y:S01]  /*1af60*/  IMAD.MOV.U32 R11, RZ, RZ, 0x40000040 ;  /* 0x40000040ff0b7424 */ /* 0x000fe200078e00ff */
[----:B------:R-:W-:Y:S01]  /*1af70*/  UMOV UR28, UR32 ;  /* 0x00000020001c7c82 */ /* 0x000fe20008000000 */
[----:B------:R-:W3:Y:S01]  /*1af80*/  LDL.64 R20, [R1+0x30] ;  /* 0x0000300001147983 */ /* 0x000ee20000100a00 */
[----:B------:R-:W-:-:S02]  /*1af90*/  WARPGROUP.DEPBAR.LE gsb0, 0x0 ;  /* 0x00008000000079c5 */ /* 0x000fc40000010000 */
[----:B------:R-:W-:-:S06]  /*1afa0*/  WARPGROUP.ARRIVE ;  /* 0x00000000000079c5 */ /* 0x000fcc0000000000 */
[----:B------:R-:W-:Y:S03]  /*1afb0*/  HGMMA.64x16x16.F32 R176, gdesc[UR24], RZ, !UPT, gsb0 ;  /* 0x0020000018b079f0 */ /* 0x000fe6000c0008ff */
[----:B------:R-:W-:Y:S02]  /*1afc0*/  WARPGROUP.DEPBAR.LE gsb0, 0x0 ;  /* 0x00008000000079c5 */ /* 0x000fe40000010000 */
[----:B------:R-:W-:-:S06]  /*1afd0*/  WARPGROUP.ARRIVE ;  /* 0x00000000000079c5 */ /* 0x000fcc0000000000 */
[----:B------:R-:W-:Y:S03]  /*1afe0*/  HGMMA.64x16x16.F32 R168, gdesc[UR16], RZ, !UPT, gsb0 ;  /* 0x0020000010a879f0 */ /* 0x000fe6000c0008ff */
[----:B------:R-:W-:Y:S02]  /*1aff0*/  WARPGROUP.DEPBAR.LE gsb0, 0x0 ;  /* 0x00008000000079c5 */ /* 0x000fe40000010000 */
[----:B------:R-:W-:-:S06]  /*1b000*/  WARPGROUP.ARRIVE ;  /* 0x00000000000079c5 */ /* 0x000fcc0000000000 */
[----:B------:R-:W-:Y:S01]  /*1b010*/  HGMMA.64x16x16.F32 R160, gdesc[UR4], RZ, !UPT, gsb0 ;  /* 0x0020000004a079f0 */ /* 0x000fe2000c0008ff */
[----:B------:R-:W-:Y:S02]  /*1b020*/  R2UR UR23, R15 ;  /* 0x000000000f1772ca */ /* 0x000fe400000e0000 */
[----:B------:R-:W-:Y:S01]  /*1b030*/  R2UR UR10, R4 ;  /* 0x00000000040a72ca */ /* 0x000fe200000e0000 */
[----:B------:R-:W-:Y:S02]  /*1b040*/  WARPGROUP.DEPBAR.LE gsb0, 0x0 ;  /* 0x00008000000079c5 */ /* 0x000fe40000010000 */
[----:B--2---:R-:W-:Y:S02]  /*1b050*/  R2UR UR34, R152 ;  /* 0x00000000982272ca */ /* 0x004fe400000e0000 */
[----:B------:R-:W-:Y:S01]  /*1b060*/  R2UR UR35, R153 ;  /* 0x00000000992372ca */ /* 0x000fe200000e0000 */
[----:B------:R-:W-:Y:S01]  /*1b070*/  UMOV UR8, UR32 ;  /* 0x0000002000087c82 */ /* 0x000fe20008000000 */
[----:B------:R-:W-:Y:S01]  /*1b080*/  WARPGROUP.ARRIVE ;  /* 0x00000000000079c5 */ /* 0x000fe20000000000 */
[----:B------:R-:W-:Y:S01]  /*1b090*/  UMOV UR9, UR33 ;  /* 0x0000002100097c82 */ /* 0x000fe20008000000 */
[----:B------:R-:W-:-:S02]  /*1b0a0*/  R2UR UR14, R10 ;  /* 0x000000000a0e72ca */ /* 0x000fc400000e0000 */
[----:B------:R-:W-:Y:S01]  /*1b0b0*/  R2UR UR15, R11 ;  /* 0x000000000b0f72ca */ /* 0x000fe200000e0000 */
[----:B------:R-:W-:Y:S01]  /*1b0c0*/  UMOV UR12, UR32 ;  /* 0x00000020000c7c82 */ /* 0x000fe20008000000 */
[----:B------:R-:W-:Y:S01]  /*1b0d0*/  HGMMA.64x16x16.F32 R152, gdesc[UR20], RZ, !UPT, gsb0 ;  /* 0x00200000149879f0 */ /* 0x000fe2000c0008ff */
[----:B------:R-:W-:Y:S01]  /*1b0e0*/  UMOV UR13, UR33 ;  /* 0x00000021000d7c82 */ /* 0x000fe20008000000 */
[----:B------:R-:W-:Y:S01]  /*1b0f0*/  IMAD.MOV.U32 R5, RZ, RZ, 0x40000040 ;  /* 0x40000040ff057424 */ /* 0x000fe200078e00ff */
[----:B------:R-:W-:Y:S01]  /*1b100*/  UMOV UR24, UR32 ;  /* 0x0000002000187c82 */ /* 0x000fe20008000000 */
[----:B------:R-:W-:Y:S01]  /*1b110*/  UMOV UR25, UR33 ;  /* 0x0000002100197c82 */ /* 0x000fe20008000000 */
[----:B------:R-:W-:Y:S01]  /*1b120*/  UMOV UR29, UR33 ;  /* 0x00000021001d7c82 */ /* 0x000fe20008000000 */
[----:B------:R-:W-:Y:S01]  /*1b130*/  UMOV UR16, UR32 ;  /* 0x0000002000107c82 */ /* 0x000fe20008000000 */
[----:B------:R-:W-:Y:S01]  /*1b140*/  UMOV UR17, UR33 ;  /* 0x0000002100117c82 */ /* 0x000fe20008000000 */
[----:B------:R-:W2:Y:S01]  /*1b150*/  LDL.64 R14, [R1+0x28] ;  /* 0x00002800010e7983 */ /* 0x000ea20000100a00 */
[----:B------:R-:W-:-:S02]  /*1b160*/  WARPGROUP.DEPBAR.LE gsb0, 0x0 ;  /* 0x00008000000079c5 */ /* 0x000fc40000010000 */
[----:B------:R-:W-:-:S06]  /*1b170*/  WARPGROUP.ARRIVE ;  /* 0x00000000000079c5 */ /* 0x000fcc0000000000 */
[----:B------:R-:W-:Y:S01]  /*1b180*/  HGMMA.64x16x16.F32 R184, gdesc[UR8], R184, gsb0 ;  /* 0x0020000008b879f0 */ /* 0x000fe200080008b8 */
[----:B------:R-:W-:Y:S02]  /*1b190*/  VIADD R4, R3, 0x102 ;  /* 0x0000010203047836 */ /* 0x000fe40000000000 */
[----:B------:R-:W-:Y:S02]  /*1b1a0*/  WARPGROUP.DEPBAR.LE gsb0, 0x0 ;  /* 0x00008000000079c5 */ /* 0x000fe40000010000 */
[----:B------:R-:W-:-:S06]  /*1b1b0*/  WARPGROUP.ARRIVE ;  /* 0x00000000000079c5 */ /* 0x000fcc0000000000 */
[----:B------:R-:W-:Y:S01]  /*1b1c0*/  HGMMA.64x16x16.F32 R176, gdesc[UR12], R176, gsb0 ;  /* 0x002000000cb079f0 */ /* 0x000fe200080008b0 */
[----:B------:R-:W-:Y:S02]  /*1b1d0*/  R2UR UR26, R4 ;  /* 0x00000000041a72ca */ /* 0x000fe400000e0000 */
[----:B------:R-:W-:Y:S01]  /*1b1e0*/  R2UR UR27, R5 ;  /* 0x00000000051b72ca */ /* 0x000fe200000e0000 */
[----:B------:R-:W-:Y:S01]  /*1b1f0*/  IMAD.MOV.U32 R11, RZ, RZ, 0x40000040 ;  /* 0x40000040ff0b7424 */ /* 0x000fe200078e00ff */
[----:B------:R-:W-:Y:S02]  /*1b200*/  WARPGROUP.DEPBAR.LE gsb0, 0x0 ;  /* 0x00008000000079c5 */ /* 0x000fe40000010000 */
[----:B------:R-:W-:-:S09]  /*1b210*/  WARPGROUP.ARRIVE ;  /* 0x00000000000079c5 */ /* 0x000fd20000000000 */
[----:B------:R-:W-:Y:S01]  /*1b220*/  HGMMA.64x16x16.F32 R168, gdesc[UR24], R168, gsb0 ;  /* 0x0020000018a879f0 */ /* 0x000fe200080008a8 */
[----:B------:R-:W-:Y:S02]  /*1b230*/  IADD3 R10, R3, 0x182, RZ ;  /* 0x00000182030a7810 */ /* 0x000fe40007ffe0ff */
[----:B------:R-:W-:Y:S02]  /*1b240*/  R2UR UR31, R11 ;  /* 0x000000000b1f72ca */ /* 0x000fe400000e0000 */
[----:B------:R-:W-:Y:S01]  /*1b250*/  R2UR UR30, R10 ;  /* 0x000000000a1e72ca */ /* 0x000fe200000e0000 */
        /* <DEDUP_REMOVED lines=8> */
[----:B------:R-:W-:Y:S01]  /*1b2e0*/  UMOV UR24, UR34 ;  /* 0x0000002200187c82 */ /* 0x000fe20008000000 */
[----:B------:R-:W-:Y:S01]  /*1b2f0*/  UMOV UR25, UR35 ;  /* 0x0000002300197c82 */ /* 0x000fe20008000000 */
[----:B------:R-:W-:Y:S01]  /*1b300*/  UMOV UR8, UR34 ;  /* 0x0000002200087c82 */ /* 0x000fe20008000000 */
[----:B------:R-:W-:Y:S01]  /*1b310*/  UMOV UR9, UR35 ;  /* 0x0000002300097c82 */ /* 0x000fe20008000000 */
[----:B------:R-:W-:Y:S01]  /*1b320*/  HGMMA.64x16x16.F32 R160, gdesc[UR28], R160, gsb0 ;  /* 0x002000001ca079f0 */ /* 0x000fe200080008a0 */
[----:B------:R-:W-:Y:S01]  /*1b330*/  R2UR UR18, R4 ;  /* 0x00000000041272ca */ /* 0x000fe200000e0000 */
[----:B------:R-:W-:Y:S01]  /*1b340*/  UMOV UR12, UR34 ;  /* 0x00000022000c7c82 */ /* 0x000fe20008000000 */
[----:B------:R-:W-:Y:S01]  /*1b350*/  R2UR UR19, R5 ;  /* 0x00000000051372ca */ /* 0x000fe200000e0000 */
[----:B------:R-:W-:Y:S01]  /*1b360*/  VIADD R4, R3, 0x4 ;  /* 0x0000000403047836 */ /* 0x000fe20000000000 */
[----:B------:R-:W-:Y:S01]  /*1b370*/  UMOV UR13, UR35 ;  /* 0x00000023000d7c82 */ /* 0x000fe20008000000 */
[----:B---3--:R-:W-:Y:S01]  /*1b380*/  R2UR UR32, R20 ;  /* 0x00000000142072ca */ /* 0x008fe200000e0000 */
[----:B------:R-:W3:Y:S01]  /*1b390*/  LDL.64 R10, [R1+0x20] ;  /* 0x00002000010a7983 */ /* 0x000ee20000100a00 */
[----:B------:R-:W-:-:S02]  /*1b3a0*/  WARPGROUP.DEPBAR.LE gsb0, 0x0 ;  /* 0x00008000000079c5 */ /* 0x000fc40000010000 */
[----:B------:R-:W-:-:S06]  /*1b3b0*/  WARPGROUP.ARRIVE ;  /* 0x00000000000079c5 */ /* 0x000fcc0000000000 */
[----:B------:R-:W-:Y:S01]  /*1b3c0*/  HGMMA.64x16x16.F32 R152, gdesc[UR16], R152, gsb0 ;  /* 0x00200000109879f0 */ /* 0x000fe20008000898 */
[----:B------:R-:W-:Y:S01]  /*1b3d0*/  IMAD.MOV.U32 R5, RZ, RZ, 0x40000040 ;  /* 0x40000040ff057424 */ /* 0x000fe200078e00ff */
[----:B------:R-:W-:-:S04]  /*1b3e0*/  R2UR UR6, R4 ;  /* 0x00000000040672ca */ /* 0x000fc800000e0000 */
        /* <DEDUP_REMOVED lines=8> */
[----:B------:R-:W-:Y:S02]  /*1b470*/  WARPGROUP.DEPBAR.LE gsb0, 0x0 ;  /* 0x00008000000079c5 */ /* 0x000fe40000010000 */
[----:B------:R-:W-:-:S10]  /*1b480*/  WARPGROUP.ARRIVE ;  /* 0x00000000000079c5 */ /* 0x000fd40000000000 */
[----:B------:R-:W-:Y:S01]  /*1b490*/  HGMMA.64x16x16.F32 R176, gdesc[UR20], R176, gsb0 ;  /* 0x0020000014b079f0 */ /* 0x000fe200080008b0 */
[----:B------:R-:W-:Y:S02]  /*1b4a0*/  VIADD R4, R3, 0x104 ;  /* 0x0000010403047836 */ /* 0x000fe40000000000 */
[----:B------:R-:W-:-:S03]  /*1b4b0*/  IMAD.MOV.U32 R5, RZ, RZ, 0x40000040 ;  /* 0x40000040ff057424 */ /* 0x000fc600078e00ff */
        /* <DEDUP_REMOVED lines=20> */
[----:B------:R-:W-:Y:S02]  /*1b600*/  MOV R5, 0x40000040 ;  /* 0x4000004000057802 */ /* 0x000fe40000000f00 */
[----:B------:R-:W-:Y:S02]  /*1b610*/  R2UR UR33, R21 ;  /* 0x00000000152172ca */ /* 0x000fe400000e0000 */
[----:B------:R-:W-:Y:S02]  /*1b620*/  R2UR UR30, R4 ;  /* 0x00000000041e72ca */ /* 0x000fe400000e0000 */
[----:B------:R-:W-:Y:S01]  /*1b630*/  R2UR UR31, R5 ;  /* 0x00000000051f72ca */ /* 0x000fe200000e0000 */
[----:B------:R-:W-:-:S08]  /*1b640*/  UMOV UR28, UR32 ;  /* 0x00000020001c7c82 */ /* 0x000fd00008000000 */
        /* <DEDUP_REMOVED lines=189> */
[----:B------:R-:W3:Y:S01]  /*1c220*/  LDL.64 R10, [R1] ;  /* 0x00000000010a7983 */ /* 0x000ee20000100a00 */
        /* <DEDUP_REMOVED lines=535> */
.L_x_2876:
[----:B------:R-:W-:Y:S01]  /*1e3a0*/  SHF.L.U32 R0, R7, 0x1f, RZ ;  /* 0x0000001f07007819 */ /* 0x000fe200000006ff */
[----:B------:R-:W-:-:S04]  /*1e3b0*/  IMAD R7, R6, 0x8, R23 ;  /* 0x0000000806077824 */ /* 0x000fc800078e0217 */
[----:B------:R0:W1:Y:S01]  /*1e3c0*/  SYNCS.PHASECHK.TRANS64.TRYWAIT P1, [R7+URZ+0x38850], R0 ;  /* 0x03885000070075a7 */ /* 0x000062000802017f */
[----:B------:R-:W-:Y:S05]  /*1e3d0*/  @!P0 BRA `(.L_x_2877) ;  /* 0x0000000000048947 */ /* 0x000fea0003800000 */
[----:B------:R-:W-:Y:S01]  /*1e3e0*/  BPT.TRAP 0x1 ;  /* 0x000000040000795c */ /* 0x000fe20000300000 */
.L_x_2877:
[----:B------:R-:W-:Y:S04]  /*1e3f0*/  BSSY B2, `(.L_x_2878) ;  /* 0x0000004000027945 */ /* 0x000fe80003800000 */
[----:B-1----:R-:W-:Y:S05]  /*1e400*/  @P1 BRA `(.L_x_2879) ;  /* 0x0000000000081947 */ /* 0x002fea0003800000 */
[----:B------:R-:W1:Y:S02]  /*1e410*/  SYNCS.PHASECHK.TRANS64.TRYWAIT P1, [R7+URZ+0x38850], R0 ;  /* 0x03885000070075a7 */ /* 0x000e64000802017f */
[----:B-1----:R-:W-:Y:S05]  /*1e420*/  @!P1 BRA `(.L_x_2880) ;  /* 0x00000164002c9947 */ /* 0x002fea0003800000 */
.L_x_2879:
[----:B------:R-:W-:Y:S05]  /*1e430*/  BSYNC B2 ;  /* 0x0000000000027941 */ /* 0x000fea0003800000 */
.L_x_2878:
[----:B01----:R-:W-:Y:S01]  /*1e440*/  VIADD R0, R23, 0x400 ;  /* 0x0000040017007836 */ /* 0x003fe20000000000 */
[----:B------:R-:W-:Y:S01]  /*1e450*/  WARPGROUP.ARRIVE ;  /* 0x00000000000079c5 */ /* 0x000fe20000000000 */
[----:B------:R-:W-:Y:S02]  /*1e460*/  IMAD.MOV.U32 R3, RZ, RZ, 0x40000040 ;  /* 0x40000040ff037424 */ /* 0x000fe400078e00ff */
        /* <DEDUP_REMOVED lines=12> */
[----:B------:R-:W-:Y:S01]  /*1e530*/  R2UR UR7, R5 ;  /* 0x00000000050772ca */ /* 0x000fe200000e0000 */
[----:B------:R-:W-:Y:S01]  /*1e540*/  IMAD.MOV.U32 R5, RZ, RZ, 0x40000040 ;  /* 0x40000040ff057424 */ /* 0x000fe200078e00ff */
[----:B------:R-:W-:Y:S02]  /*1e550*/  WARPGROUP.DEPBAR.LE gsb0, 0x0 ;  /* 0x00008000000079c5 */ /* 0x000fe40000010000 */
[----:B------:R-:W-:-:S15]  /*1e560*/  WARPGROUP.ARRIVE ;  /* 0x00000000000079c5 */ /* 0x000fde0000000000 */
[----:B------:R-:W-:-:S06]  /*1e570*/  NOP ;  /* 0x0000000000007918 */ /* 0x000fcc0000000000 */
        /* <DEDUP_REMOVED lines=25> */
.L_x_2881:
[----:B------:R-:W2:Y:S01]  /*1e710*/  LDL R4, [R1+0x74] ;  /* 0x0000740001047983 */ /* 0x000ea20000100800 */
[----:B------:R-:W0:Y:S03]  /*1e720*/  LDC R0, c[0x0][0x448] ;  /* 0x00011200ff007b82 */ /* 0x000e260000000800 */
[----:B------:R-:W2:Y:S04]  /*1e730*/  LDL R3, [R1+0x84] ;  /* 0x0000840001037983 */ /* 0x000ea80000100800 */
[----:B------:R-:W3:Y:S04]  /*1e740*/  LDL R192, [R1+0x50] ;  /* 0x0000500001c07983 */ /* 0x000ee80000100800 */
[----:B------:R-:W4:Y:S04]  /*1e750*/  LDL R195, [R1+0x80] ;  /* 0x0000800001c37983 */ /* 0x000f280000100800 */
[----:B------:R-:W5:Y:S04]  /*1e760*/  LDL R194, [R1+0x78] ;  /* 0x0000780001c27983 */ /* 0x000f680000100800 */
[----:B------:R-:W5:Y:S01]  /*1e770*/  LDL R193, [R1+0x6c] ;  /* 0x00006c0001c17983 */ /* 0x000f620000100800 */
[----:B0-----:R-:W-:-:S13]  /*1e780*/  ISETP.NE.AND P1, PT, R0, 0x1, PT ;  /* 0x000000010000780c */ /* 0x001fda0003f25270 */
[----:B------:R-:W0:Y:S08]  /*1e790*/  @P1 LDC R2, c[0x0][0x44c] ;  /* 0x00011300ff021b82 */ /* 0x000e300000000800 */
[----:B------:R-:W1:Y:S01]  /*1e7a0*/  @P1 LDC R0, c[0x0][0x450] ;  /* 0x00011400ff001b82 */ /* 0x000e620000000800 */
[----:B------:R-:W-:Y:S01]  /*1e7b0*/  FMUL.FTZ R15, R169, UR39 ;  /* 0x00000027a90f7c20 */ /* 0x000fe20008410000 */
[----:B------:R-:W-:Y:S01]  /*1e7c0*/  FMUL.FTZ R14, R168, UR39 ;  /* 0x00000027a80e7c20 */ /* 0x000fe20008410000 */
[----:B------:R-:W-:Y:S01]  /*1e7d0*/  IADD3 R9, R9, 0x38840, RZ ;  /* 0x0003884009097810 */ /* 0x000fe20007ffe0ff */
[----:B------:R-:W-:Y:S01]  /*1e7e0*/  FMUL.FTZ R5, R189, UR39 ;  /* 0x00000027bd057c20 */ /* 0x000fe20008410000 */
[----:B------:R-:W-:Y:S01]  /*1e7f0*/  FMUL.FTZ R6, R176, UR39 ;  /* 0x00000027b0067c20 */ /* 0x000fe20008410000 */
[----:B------:R-:W-:Y:S01]  /*1e800*/  FMUL.FTZ R10, R180, UR39 ;  /* 0x00000027b40a7c20 */ /* 0x000fe20008410000 */
[----:B------:R-:W-:Y:S01]  /*1e810*/  FMUL.FTZ R11, R181, UR39 ;  /* 0x00000027b50b7c20 */ /* 0x000fe20008410000 */
[----:B------:R-:W-:-:S02]  /*1e820*/  FMUL.FTZ R20, R172, UR39 ;  /* 0x00000027ac147c20 */ /* 0x000fc40008410000 */
[----:B------:R-:W-:Y:S01]  /*1e830*/  MUFU.TANH R5, R5 ;  /* 0x0000000500057308 */ /* 0x000fe20000002400 */
[----:B------:R-:W-:Y:S01]  /*1e840*/  FMUL.FTZ R21, R173, UR39 ;  /* 0x00000027ad157c20 */ /* 0x000fe20008410000 */
[----:B------:R-:W-:Y:S01]  /*1e850*/  FMUL.FTZ R160, R160, UR39 ;  /* 0x00000027a0a07c20 */ /* 0x000fe20008410000 */
[----:B------:R-:W-:-:S05]  /*1e860*/  FMUL.FTZ R161, R161, UR39 ;  /* 0x00000027a1a17c20 */ /* 0x000fca0008410000 */
[----:B------:R-:W-:Y:S01]  /*1e870*/  MUFU.TANH R6, R6 ;  /* 0x0000000600067308 */ /* 0x000fe20000002400 */
[----:B------:R-:W-:-:S07]  /*1e880*/  FMUL.FTZ R164, R164, UR39 ;  /* 0x00000027a4a47c20 */ /* 0x000fce0008410000 */
[----:B------:R-:W-:Y:S08]  /*1e890*/  MUFU.TANH R10, R10 ;  /* 0x0000000a000a7308 */ /* 0x000ff00000002400 */
        /* <DEDUP_REMOVED lines=8> */
[----:B------:R-:W-:Y:S01]  /*1e920*/  FMUL.FTZ R152, R152, UR39 ;  /* 0x0000002798987c20 */ /* 0x000fe20008410000 */
[----:B------:R-:W-:-:S06]  /*1e930*/  FMUL.FTZ R153, R153, UR39 ;  /* 0x0000002799997c20 */ /* 0x000fcc0008410000 */
[----:B------:R-:W-:Y:S01]  /*1e940*/  MUFU.TANH R153, R153 ;  /* 0x0000009900997308 */ /* 0x000fe20000002400 */
[----:B--2---:R-:W-:-:S04]  /*1e950*/  IMAD.IADD R3, R3, 0x1, R4 ;  /* 0x0000000103037824 */ /* 0x004fc800078e0204 */
[----:B0-----:R-:W-:-:S05]  /*1e960*/  @P1 IMAD.HI.U32 R2, R3, R2, RZ ;  /* 0x0000000203021227 */ /* 0x001fca00078e00ff */
[----:B-1----:R-:W-:-:S05]  /*1e970*/  @P1 SHF.R.U32.HI R3, RZ, R0, R2 ;  /* 0x00000000ff031219 */ /* 0x002fca0000011602 */
[----:B------:R-:W0:Y:S04]  /*1e980*/  SHFL.IDX PT, R169, R3, RZ, 0x1c1f ;  /* 0x001c1fff03a97589 */ /* 0x000e2800000e0000 */
[----:B------:R1:W2:Y:S01]  /*1e990*/  SHFL.IDX PT, R168, R3, 0x1, 0x1c1f ;  /* 0x003c1f0003a87f89 */ /* 0x0002a200000e0000 */
[----:B---3--:R-:W-:Y:S01]  /*1e9a0*/  PRMT R9, R192, 0x654, R9 ;  /* 0x00000654c0097816 */ /* 0x008fe20000000009 */
[----:B------:R-:W-:Y:S01]  /*1e9b0*/  FMUL.FTZ R0, R184, UR39 ;  /* 0x00000027b8007c20 */ /* 0x000fe20008410000 */
[----:B------:R-:W-:Y:S01]  /*1e9c0*/  FMUL.FTZ R2, R185, UR39 ;  /* 0x00000027b9027c20 */ /* 0x000fe20008410000 */
[----:B------:R-:W-:Y:S01]  /*1e9d0*/  FMUL.FTZ R4, R188, UR39 ;  /* 0x00000027bc047c20 */ /* 0x000fe20008410000 */
[----:B------:R3:W-:Y:S01]  /*1e9e0*/  SYNCS.ARRIVE.TRANS64.RED.A1T0 RZ, [R9+URZ], RZ ;  /* 0x000000ff09ff79a7 */ /* 0x0007e2000810043f */
[----:B-1----:R-:W-:-:S02]  /*1e9f0*/  IMAD R3, R8, -0x50, RZ ;  /* 0xffffffb008037824 */ /* 0x002fc400078e02ff */
[----:B------:R-:W1:Y:S01]  /*1ea00*/  MUFU.TANH R0, R0 ;  /* 0x0000000000007308 */ /* 0x000e620000002400 */
[----:B---3--:R-:W-:Y:S02]  /*1ea10*/  FMUL.FTZ R9, R177, UR39 ;  /* 0x00000027b1097c20 */ /* 0x008fe40008410000 */
[----:B----4-:R-:W-:-:S05]  /*1ea20*/  IADD3 R3, -R195, 0x1, R3 ;  /* 0x00000001c3037810 */ /* 0x010fca0007ffe103 */
[----:B------:R-:W3:Y:S01]  /*1ea30*/  MUFU.TANH R2, R2 ;  /* 0x0000000200027308 */ /* 0x000ee20000002400 */
[----:B-----5:R-:W-:-:S07]  /*1ea40*/  IADD3 R172, -R193, R3, R194 ;  /* 0x00000003c1ac7210 */ /* 0x020fce0007ffe1c2 */
[----:B------:R-:W4:Y:S01]  /*1ea50*/  MUFU.TANH R4, R4 ;  /* 0x0000000400047308 */ /* 0x000f220000002400 */
[----:B0-----:R-:W-:-:S07]  /*1ea60*/  IMAD.IADD R3, R172, 0x1, R169 ;  /* 0x00000001ac037824 */ /* 0x001fce00078e02a9 */
[----:B------:R-:W0:Y:S01]  /*1ea70*/  MUFU.TANH R9, R9 ;  /* 0x0000000900097308 */ /* 0x000e220000002400 */
[----:B--2---:R-:W-:Y:S01]  /*1ea80*/  IMAD.IADD R168, R172, 0x1, R168 ;  /* 0x00000001aca87824 */ /* 0x004fe200078e02a8 */
[C---:B------:R-:W-:Y:S02]  /*1ea90*/  ISETP.GT.AND P2, PT, R3.reuse, RZ, PT ;  /* 0x000000ff0300720c */ /* 0x040fe40003f44270 */
[C---:B------:R-:W-:Y:S02]  /*1eaa0*/  ISETP.GT.AND P1, PT, R3.reuse, 0x1, PT ;  /* 0x000000010300780c */ /* 0x040fe40003f24270 */
[C---:B------:R-:W-:Y:S02]  /*1eab0*/  ISETP.GT.AND P5, PT, R3.reuse, 0x8, PT ;  /* 0x000000080300780c */ /* 0x040fe40003fa4270 */
[----:B------:R3:W2:Y:S01]  /*1eac0*/  MUFU.TANH R172, R164 ;  /* 0x000000a400ac7308 */ /* 0x0006a20000002400 */
[C---:B------:R-:W-:Y:S02]  /*1ead0*/  ISETP.GT.AND P4, PT, R3.reuse, 0x9, PT ;  /* 0x000000090300780c */ /* 0x040fe40003f84270 */
[----:B------:R-:W-:-:S02]  /*1eae0*/  ISETP.GT.AND P3, PT, R3, 0x10, PT ;  /* 0x000000100300780c */ /* 0x000fc40003f64270 */
[----:B-1----:R-:W-:Y:S02]  /*1eaf0*/  FSEL R169, R0, -INF , P2 ;  /* 0xff80000000a97808 */ /* 0x002fe40001000000 */
[C---:B------:R-:W-:Y:S02]  /*1eb00*/  ISETP.GT.AND P2, PT, R3.reuse, 0x11, PT ;  /* 0x000000110300780c */ /* 0x040fe40003f44270 */
[----:B---3--:R-:W-:Y:S02]  /*1eb10*/  FSEL R164, R2, -INF , P1 ;  /* 0xff80000002a47808 */ /* 0x008fe40000800000 */
[C---:B------:R-:W-:Y:S02]  /*1eb20*/  ISETP.GT.AND P1, PT, R3.reuse, 0x18, PT ;  /* 0x000000180300780c */ /* 0x040fe40003f24270 */
[----:B----4-:R-:W-:Y:S02]  /*1eb30*/  FSEL R0, R4, -INF , P5 ;  /* 0xff80000004007808 */ /* 0x010fe40002800000 */
[----:B------:R-:W-:-:S02]  /*1eb40*/  ISETP.GT.AND P5, PT, R3, 0x19, PT ;  /* 0x000000190300780c */ /* 0x000fc40003fa4270 */
[----:B------:R-:W-:Y:S02]  /*1eb50*/  FSEL R2, R5, -INF , P4 ;  /* 0xff80000005027808 */ /* 0x000fe40002000000 */
[C---:B------:R-:W-:Y:S02]  /*1eb60*/  ISETP.GT.AND P4, PT, R3.reuse, 0x20, PT ;  /* 0x000000200300780c */ /* 0x040fe40003f84270 */
[----:B------:R-:W-:Y:S02]  /*1eb70*/  FSEL R4, R6, -INF , P3 ;  /* 0xff80000006047808 */ /* 0x000fe40001800000 */
[----:B------:R-:W-:Y:S02]  /*1eb80*/  ISETP.GT.AND P3, PT, R3, 0x21, PT ;  /* 0x000000210300780c */ /* 0x000fe40003f64270 */
[----:B0-----:R-:W-:Y:S02]  /*1eb90*/  FSEL R6, R9, -INF , P2 ;  /* 0xff80000009067808 */ /* 0x001fe40001000000 */
[----:B------:R-:W-:-:S02]  /*1eba0*/  ISETP.GT.AND P2, PT, R3, 0x28, PT ;  /* 0x000000280300780c */ /* 0x000fc40003f44270 */
[----:B------:R-:W-:Y:S02]  /*1ebb0*/  FSEL R9, R10, -INF , P1 ;  /* 0xff8000000a097808 */ /* 0x000fe40000800000 */
[----:B------:R-:W-:Y:S02]  /*1ebc0*/  ISETP.GT.AND P1, PT, R3, 0x29, PT ;  /* 0x000000290300780c */ /* 0x000fe40003f24270 */
[----:B------:R-:W-:Y:S02]  /*1ebd0*/  FSEL R10, R11, -INF , P5 ;  /* 0xff8000000b0a7808 */ /* 0x000fe40002800000 */
[C---:B------:R-:W-:Y:S02]  /*1ebe0*/  ISETP.GT.AND P5, PT, R3.reuse, 0x30, PT ;  /* 0x000000300300780c */ /* 0x040fe40003fa4270 */
[----:B------:R-:W-:Y:S02]  /*1ebf0*/  FSEL R11, R14, -INF , P4 ;  /* 0xff8000000e0b7808 */ /* 0x000fe40002000000 */
[----:B------:R-:W-:-:S02]  /*1ec00*/  ISETP.GT.AND P4, PT, R3, 0x31, PT ;  /* 0x000000310300780c */ /* 0x000fc40003f84270 */
[----:B------:R-:W-:Y:S02]  /*1ec10*/  FSEL R14, R15, -INF , P3 ;  /* 0xff8000000f0e7808 */ /* 0x000fe40001800000 */
[----:B------:R-:W-:Y:S02]  /*1ec20*/  ISETP.GT.AND P3, PT, R3, 0x38, PT ;  /* 0x000000380300780c */ /* 0x000fe40003f64270 */
[----:B------:R-:W-:Y:S02]  /*1ec30*/  FSEL R15, R20, -INF , P2 ;  /* 0xff800000140f7808 */ /* 0x000fe40001000000 */
[----:B------:R-:W-:Y:S02]  /*1ec40*/  FSEL R20, R21, -INF , P1 ;  /* 0xff80000015147808 */ /* 0x000fe40000800000 */
[----:B------:R-:W-:Y:S02]  /*1ec50*/  FSEL R21, R160, -INF , P5 ;  /* 0xff800000a0157808 */ /* 0x000fe40002800000 */
[----:B------:R-:W-:-:S02]  /*1ec60*/  FSEL R160, R161, -INF , P4 ;  /* 0xff800000a1a07808 */ /* 0x000fc40002000000 */
[----:B--2---:R-:W-:Y:S02]  /*1ec70*/  FSEL R161, R172, -INF , P3 ;  /* 0xff800000aca17808 */ /* 0x004fe40001800000 */
[C---:B------:R-:W-:Y:S02]  /*1ec80*/  ISETP.GT.AND P2, PT, R3.reuse, 0x39, PT ;  /* 0x000000390300780c */ /* 0x040fe40003f44270 */
[C---:B------:R-:W-:Y:S02]  /*1ec90*/  ISETP.GT.AND P1, PT, R3.reuse, 0x40, PT ;  /* 0x000000400300780c */ /* 0x040fe40003f24270 */
[C---:B------:R-:W-:Y:S02]  /*1eca0*/  ISETP.GT.AND P5, PT, R3.reuse, 0x41, PT ;  /* 0x000000410300780c */ /* 0x040fe40003fa4270 */
[C---:B------:R-:W-:Y:S02]  /*1ecb0*/  ISETP.GT.AND P4, PT, R3.reuse, 0x48, PT ;  /* 0x000000480300780c */ /* 0x040fe40003f84270 */
[----:B------:R-:W-:-:S02]  /*1ecc0*/  ISETP.GT.AND P3, PT, R3, 0x49, PT ;  /* 0x000000490300780c */ /* 0x000fc40003f64270 */
[----:B------:R-:W-:-:S04]  /*1ecd0*/  FMNMX.FTZ R3, R169, R12, !PT ;  /* 0x0000000ca9037209 */ /* 0x000fc80007810000 */
[----:B------:R-:W-:-:S04]  /*1ece0*/  FMNMX.FTZ R3, R164, R3, !PT ;  /* 0x00000003a4037209 */ /* 0x000fc80007810000 */
[----:B------:R-:W-:-:S04]  /*1ecf0*/  FMNMX.FTZ R3, R0, R3, !PT ;  /* 0x0000000300037209 */ /* 0x000fc80007810000 */
[----:B------:R-:W-:-:S04]  /*1ed00*/  FMNMX.FTZ R3, R2, R3, !PT ;  /* 0x0000000302037209 */ /* 0x000fc80007810000 */
[----:B------:R-:W-:-:S04]  /*1ed10*/  FMNMX.FTZ R3, R4, R3, !PT ;  /* 0x0000000304037209 */ /* 0x000fc80007810000 */
[----:B------:R-:W-:-:S04]  /*1ed20*/  FMNMX.FTZ R5, R6, R3, !PT ;  /* 0x0000000306057209 */ /* 0x000fc80007810000 */
[----:B------:R-:W-:Y:S01]  /*1ed30*/  FMNMX.FTZ R5, R9, R5, !PT ;  /* 0x0000000509057209 */ /* 0x000fe20007810000 */
[----:B------:R0:W1:Y:S03]  /*1ed40*/  MUFU.TANH R3, R165 ;  /* 0x000000a500037308 */ /* 0x0000660000002400 */
[----:B0-----:R-:W-:-:S04]  /*1ed50*/  FMNMX.FTZ R165, R10, R5, !PT ;  /* 0x000000050aa57209 */ /* 0x001fc80007810000 */
[----:B------:R-:W-:-:S04]  /*1ed60*/  FMNMX.FTZ R165, R11, R165, !PT ;  /* 0x000000a50ba57209 */ /* 0x000fc80007810000 */
[----:B------:R-:W-:Y:S01]  /*1ed70*/  FMNMX.FTZ R165, R14, R165, !PT ;  /* 0x000000a50ea57209 */ /* 0x000fe20007810000 */
[----:B------:R1:W0:Y:S03]  /*1ed80*/  MUFU.TANH R5, R152 ;  /* 0x0000009800057308 */ /* 0x0002260000002400 */
[----:B------:R-:W-:Y:S01]  /*1ed90*/  FMNMX.FTZ R165, R15, R165, !PT ;  /* 0x000000a50fa57209 */ /* 0x000fe20007810000 */
[----:B------:R-:W-:-:S03]  /*1eda0*/  FMUL.FTZ R172, R156, UR39 ;  /* 0x000000279cac7c20 */ /* 0x000fc60008410000 */
[----:B------:R-:W-:-:S04]  /*1edb0*/  FMNMX.FTZ R165, R20, R165, !PT ;  /* 0x000000a514a57209 */ /* 0x000fc80007810000 */
[----:B------:R-:W-:Y:S01]  /*1edc0*/  FMNMX.FTZ R156, R21, R165, !PT ;  /* 0x000000a5159c7209 */ /* 0x000fe20007810000 */
[----:B------:R-:W-:Y:S01]  /*1edd0*/  FMUL.FTZ R165, R157, UR39 ;  /* 0x000000279da57c20 */ /* 0x000fe20008410000 */
[----:B------:R-:W2:Y:S02]  /*1ede0*/  MUFU.TANH R172, R172 ;  /* 0x000000ac00ac7308 */ /* 0x000ea40000002400 */
[----:B------:R-:W-:Y:S02]  /*1edf0*/  FMNMX.FTZ R156, R160, R156, !PT ;  /* 0x0000009ca09c7209 */ /* 0x000fe40007810000 */
[----:B-1----:R-:W-:Y:S02]  /*1ee00*/  FSEL R152, R3, -INF , P2 ;  /* 0xff80000003987808 */ /* 0x002fe40001000000 */
[----:B------:R-:W-:Y:S02]  /*1ee10*/  FMNMX.FTZ R3, R161, R156, !PT ;  /* 0x0000009ca1037209 */ /* 0x000fe40007810000 */
[----:B------:R-:W1:Y:S01]  /*1ee20*/  MUFU.TANH R165, R165 ;  /* 0x000000a500a57308 */ /* 0x000e620000002400 */
[----:B0-----:R-:W-:-:S02]  /*1ee30*/  FSEL R156, R5, -INF , P1 ;  /* 0xff800000059c7808 */ /* 0x001fc40000800000 */
[----:B------:R-:W-:Y:S02]  /*1ee40*/  FMNMX.FTZ R3, R152, R3, !PT ;  /* 0x0000000398037209 */ /* 0x000fe40007810000 */
[----:B------:R-:W-:Y:S02]  /*1ee50*/  FSEL R153, R153, -INF , P5 ;  /* 0xff80000099997808 */ /* 0x000fe40002800000 */
[----:B------:R-:W-:Y:S02]  /*1ee60*/  FMNMX.FTZ R3, R156, R3, !PT ;  /* 0x000000039c037209 */ /* 0x000fe40007810000 */
[----:B--2---:R-:W-:Y:S02]  /*1ee70*/  FSEL R157, R172, -INF , P4 ;  /* 0xff800000ac9d7808 */ /* 0x004fe40002000000 */
[----:B------:R-:W-:-:S04]  /*1ee80*/  FMNMX.FTZ R3, R153, R3, !PT ;  /* 0x0000000399037209 */ /* 0x000fc80007810000 */
[----:B------:R-:W-:Y:S02]  /*1ee90*/  FMNMX.FTZ R3, R157, R3, !PT ;  /* 0x000000039d037209 */ /* 0x000fe40007810000 */
[----:B-1----:R-:W-:-:S04]  /*1eea0*/  FSEL R165, R165, -INF , P3 ;  /* 0xff800000a5a57808 */ /* 0x002fc80001800000 */
[----:B------:R-:W-:-:S05]  /*1eeb0*/  FMNMX.FTZ R5, R165, R3, !PT ;  /* 0x00000003a5057209 */ /* 0x000fca0007810000 */
[----:B------:R-:W0:Y:S01]  /*1eec0*/  SHFL.BFLY PT, R3, R5, 0x2, 0x1f ;  /* 0x0c401f0005037f89 */ /* 0x000e2200000e0000 */
[----:B------:R-:W-:Y:S01]  /*1eed0*/  FMUL.FTZ R184, R186, UR39 ;  /* 0x00000027bab87c20 */ /* 0x000fe20008410000 */
[----:B------:R-:W-:Y:S01]  /*1eee0*/  FMUL.FTZ R173, R187, UR39 ;  /* 0x00000027bbad7c20 */ /* 0x000fe20008410000 */
[----:B------:R-:W-:Y:S01]  /*1eef0*/  FMUL.FTZ R172, R190, UR39 ;  /* 0x00000027beac7c20 */ /* 0x000fe20008410000 */
[----:B0-----:R-:W-:Y:S01]  /*1ef00*/  FMNMX.FTZ R5, R5, R3, !PT ;  /* 0x0000000305057209 */ /* 0x001fe20007810000 */
[----:B------:R-:W-:-:S04]  /*1ef10*/  FMUL.FTZ R3, R182, UR39 ;  /* 0x00000027b6037c20 */ /* 0x000fc80008410000 */
[----:B------:R-:W0:Y:S01]  /*1ef20*/  SHFL.BFLY PT, R182, R5, 0x1, 0x1f ;  /* 0x0c201f0005b67f89 */ /* 0x000e2200000e0000 */
[----:B------:R-:W-:Y:S01]  /*1ef30*/  FMUL.FTZ R177, R191, UR39 ;  /* 0x00000027bfb17c20 */ /* 0x000fe20008410000 */
[----:B------:R-:W-:Y:S01]  /*1ef40*/  FMUL.FTZ R178, R178, UR39 ;  /* 0x00000027b2b27c20 */ /* 0x000fe20008410000 */
[----:B------:R-:W1:Y:S01]  /*1ef50*/  MUFU.TANH R184, R184 ;  /* 0x000000b800b87308 */ /* 0x000e620000002400 */
[----:B------:R-:W-:Y:S01]  /*1ef60*/  FMUL.FTZ R176, R183, UR39 ;  /* 0x00000027b7b07c20 */ /* 0x000fe20008410000 */
[----:B------:R-:W-:Y:S01]  /*1ef70*/  FMUL.FTZ R179, R179, UR39 ;  /* 0x00000027b3b37c20 */ /* 0x000fe20008410000 */
[----:B------:R-:W-:-:S05]  /*1ef80*/  FMUL.FTZ R180, R170, UR39 ;  /* 0x00000027aab47c20 */ /* 0x000fca0008410000 */
[----:B------:R-:W-:Y:S01]  /*1ef90*/  MUFU.TANH R173, R173 ;  /* 0x000000ad00ad7308 */ /* 0x000fe20000002400 */
[----:B------:R-:W-:Y:S01]  /*1efa0*/  FMUL.FTZ R171, R171, UR39 ;  /* 0x00000027abab7c20 */ /* 0x000fe20008410000 */
[----:B------:R-:W-:-:S06]  /*1efb0*/  FMUL.FTZ R175, R175, UR39 ;  /* 0x00000027afaf7c20 */ /* 0x000fcc0008410000 */
[----:B------:R-:W2:Y:S01]  /*1efc0*/  MUFU.TANH R172, R172 ;  /* 0x000000ac00ac7308 */ /* 0x000ea20000002400 */
[----:B0-----:R-:W-:-:S07]  /*1efd0*/  FMNMX.FTZ R5, R5, R182, !PT ;  /* 0x000000b605057209 */ /* 0x001fce0007810000 */
[----:B------:R-:W0:Y:S01]  /*1efe0*/  MUFU.TANH R177, R177 ;  /* 0x000000b100b17308 */ /* 0x000e220000002400 */
[----:B------:R-:W-:Y:S01]  /*1eff0*/  FSETP.NEU.FTZ.AND P1, PT, R5, -INF , PT ;  /* 0xff8000000500780b */ /* 0x000fe20003f3d000 */
[----:B------:R-:W-:-:S06]  /*1f000*/  FMUL.FTZ R181, R174, UR39 ;  /* 0x00000027aeb57c20 */ /* 0x000fcc0008410000 */
[----:B------:R-:W3:Y:S01]  /*1f010*/  MUFU.TANH R178, R178 ;  /* 0x000000b200b27308 */ /* 0x000ee20000002400 */
[----:B------:R-:W-:Y:S01]  /*1f020*/  FMUL.FTZ R183, R162, UR39 ;  /* 0x00000027a2b77c20 */ /* 0x000fe20008410000 */
[----:B------:R-:W-:-:S06]  /*1f030*/  FMUL.FTZ R185, R163, UR39 ;  /* 0x00000027a3b97c20 */ /* 0x000fcc0008410000 */
[----:B------:R-:W4:Y:S01]  /*1f040*/  MUFU.TANH R3, R3 ;  /* 0x0000000300037308 */ /* 0x000f220000002400 */
[----:B------:R-:W-:-:S07]  /*1f050*/  ISETP.GT.AND P3, PT, R168, RZ, PT ;  /* 0x000000ffa800720c */ /* 0x000fce0003f64270 */
[----:B------:R-:W5:Y:S01]  /*1f060*/  MUFU.TANH R176, R176 ;  /* 0x000000b000b07308 */ /* 0x000f620000002400 */
[----:B------:R-:W-:-:S07]  /*1f070*/  ISETP.GT.AND P4, PT, R168, 0x1, PT ;  /* 0x00000001a800780c */ /* 0x000fce0003f84270 */
[----:B------:R-:W5:Y:S01]  /*1f080*/  MUFU.TANH R179, R179 ;  /* 0x000000b300b37308 */ /* 0x000f620000002400 */
[C---:B------:R-:W-:Y:S02]  /*1f090*/  ISETP.GT.AND P5, PT, R168.reuse, 0x8, PT ;  /* 0x00000008a800780c */ /* 0x040fe40003fa4270 */
[----:B------:R-:W-:-:S05]  /*1f0a0*/  ISETP.GT.AND P2, PT, R168, 0x9, PT ;  /* 0x00000009a800780c */ /* 0x000fca0003f44270 */
[----:B------:R-:W5:Y:S01]  /*1f0b0*/  MUFU.TANH R180, R180 ;  /* 0x000000b400b47308 */ /* 0x000f620000002400 */
[----:B-1----:R-:W-:-:S07]  /*1f0c0*/  FSEL R163, R184, -INF , P3 ;  /* 0xff800000b8a37808 */ /* 0x002fce0001800000 */
[----:B------:R1:W5:Y:S01]  /*1f0d0*/  MUFU.TANH R182, R175 ;  /* 0x000000af00b67308 */ /* 0x0003620000002400 */
[----:B------:R-:W-:-:S07]  /*1f0e0*/  ISETP.GT.AND P3, PT, R168, 0x10, PT ;  /* 0x00000010a800780c */ /* 0x000fce0003f64270 */
[----:B------:R-:W5:Y:S01]  /*1f0f0*/  MUFU.TANH R171, R171 ;  /* 0x000000ab00ab7308 */ /* 0x000f620000002400 */
[----:B-1----:R-:W-:Y:S02]  /*1f100*/  FSEL R175, R5, RZ, P1 ;  /* 0x000000ff05af7208 */ /* 0x002fe40000800000 */
[----:B--2---:R-:W-:-:S03]  /*1f110*/  FSEL R172, R172, -INF , P5 ;  /* 0xff800000acac7808 */ /* 0x004fc60002800000 */
[----:B------:R-:W-:Y:S01]  /*1f120*/  FADD.FTZ R175, -R175, R12 ;  /* 0x0000000cafaf7221 */ /* 0x000fe20000010100 */
[----:B------:R-:W-:Y:S01]  /*1f130*/  FSEL R12, R173, -INF , P4 ;  /* 0xff800000ad0c7808 */ /* 0x000fe20002000000 */
[----:B------:R-:W1:Y:S01]  /*1f140*/  MUFU.TANH R181, R181 ;  /* 0x000000b500b57308 */ /* 0x000e620000002400 */
[----:B0-----:R-:W-:Y:S02]  /*1f150*/  FSEL R173, R177, -INF , P2 ;  /* 0xff800000b1ad7808 */ /* 0x001fe40001000000 */
[C---:B------:R-:W-:Y:S02]  /*1f160*/  ISETP.GT.AND P5, PT, R168.reuse, 0x18, PT ;  /* 0x00000018a800780c */ /* 0x040fe40003fa4270 */
[----:B------:R-:W-:-:S03]  /*1f170*/  ISETP.GT.AND P2, PT, R168, 0x19, PT ;  /* 0x00000019a800780c */ /* 0x000fc60003f44270 */
[----:B------:R-:W0:Y:S01]  /*1f180*/  MUFU.TANH R183, R183 ;  /* 0x000000b700b77308 */ /* 0x000e220000002400 */
[----:B------:R-:W-:Y:S02]  /*1f190*/  ISETP.GT.AND P4, PT, R168, 0x11, PT ;  /* 0x00000011a800780c */ /* 0x000fe40003f84270 */
[----:B---3--:R-:W-:-:S05]  /*1f1a0*/  FSEL R174, R178, -INF , P3 ;  /* 0xff800000b2ae7808 */ /* 0x008fca0001800000 */
[----:B------:R-:W2:Y:S01]  /*1f1b0*/  MUFU.TANH R185, R185 ;  /* 0x000000b900b97308 */ /* 0x000ea20000002400 */
[----:B------:R-:W-:Y:S02]  /*1f1c0*/  ISETP.GT.AND P3, PT, R168, 0x20, PT ;  /* 0x00000020a800780c */ /* 0x000fe40003f64270 */
[----:B----4-:R-:W-:Y:S02]  /*1f1d0*/  FSEL R170, R3, -INF , P5 ;  /* 0xff80000003aa7808 */ /* 0x010fe40002800000 */
[----:B-----5:R-:W-:Y:S02]  /*1f1e0*/  FSEL R176, R176, -INF , P2 ;  /* 0xff800000b0b07808 */ /* 0x020fe40001000000 */
[----:B------:R-:W-:Y:S02]  /*1f1f0*/  FSEL R162, R179, -INF , P4 ;  /* 0xff800000b3a27808 */ /* 0x000fe40002000000 */
[----:B------:R-:W-:Y:S02]  /*1f200*/  ISETP.GT.AND P2, PT, R168, 0x29, PT ;  /* 0x00000029a800780c */ /* 0x000fe40003f44270 */
[----:B------:R-:W-:-:S02]  /*1f210*/  MOV R3, UR43 ;  /* 0x0000002b00037c02 */ /* 0x000fc40008000f00 */
[----:B------:R-:W-:Y:S02]  /*1f220*/  ISETP.GT.AND P4, PT, R168, 0x21, PT ;  /* 0x00000021a800780c */ /* 0x000fe40003f84270 */
[----:B------:R-:W-:Y:S02]  /*1f230*/  FSEL R177, R180, -INF , P3 ;  /* 0xff800000b4b17808 */ /* 0x000fe40001800000 */
[----:B------:R-:W-:Y:S01]  /*1f240*/  FSEL R180, R182, -INF , P2 ;  /* 0xff800000b6b47808 */ /* 0x000fe20001000000 */
[----:B------:R-:W-:Y:S01]  /*1f250*/  FMUL.FTZ R182, R5, R3 ;  /* 0x0000000305b67220 */ /* 0x000fe20000410000 */
[C---:B------:R-:W-:Y:S02]  /*1f260*/  ISETP.GT.AND P5, PT, R168.reuse, 0x28, PT ;  /* 0x00000028a800780c */ /* 0x040fe40003fa4270 */
[----:B------:R-:W-:Y:S02]  /*1f270*/  FSEL R178, R171, -INF , P4 ;  /* 0xff800000abb27808 */ /* 0x000fe40002000000 */
[----:B------:R-:W-:-:S02]  /*1f280*/  ISETP.GT.AND P3, PT, R168, 0x30, PT ;  /* 0x00000030a800780c */ /* 0x000fc40003f64270 */
[----:B------:R-:W-:Y:S02]  /*1f290*/  ISETP.GT.AND P4, PT, R168, 0x31, PT ;  /* 0x00000031a800780c */ /* 0x000fe40003f84270 */
[----:B-1----:R-:W-:Y:S02]  /*1f2a0*/  FSEL R179, R181, -INF , P5 ;  /* 0xff800000b5b37808 */ /* 0x002fe40002800000 */
[----:B0-----:R-:W-:Y:S02]  /*1f2b0*/  FSEL R181, R183, -INF , P3 ;  /* 0xff800000b7b57808 */ /* 0x001fe40001800000 */
[----:B--2---:R-:W-:Y:S02]  /*1f2c0*/  FSEL R171, R185, -INF , P4 ;  /* 0xff800000b9ab7808 */ /* 0x004fe40002000000 */
[----:B------:R-:W-:Y:S02]  /*1f2d0*/  FSEL R182, R182, RZ, P1 ;  /* 0x000000ffb6b67208 */ /* 0x000fe40000800000 */
[----:B------:R-:W-:-:S02]  /*1f2e0*/  ISETP.GT.AND P2, PT, R168, 0x39, PT ;  /* 0x00000039a800780c */ /* 0x000fc40003f44270 */
[C---:B------:R-:W-:Y:S02]  /*1f2f0*/  ISETP.GT.AND P3, PT, R168.reuse, 0x40, PT ;  /* 0x00000040a800780c */ /* 0x040fe40003f64270 */
[C---:B------:R-:W-:Y:S02]  /*1f300*/  ISETP.GT.AND P4, PT, R168.reuse, 0x41, PT ;  /* 0x00000041a800780c */ /* 0x040fe40003f84270 */
[C---:B------:R-:W-:Y:S02]  /*1f310*/  ISETP.GT.AND P5, PT, R168.reuse, 0x48, PT ;  /* 0x00000048a800780c */ /* 0x040fe40003fa4270 */
[C---:B------:R-:W-:Y:S02]  /*1f320*/  ISETP.GT.AND P6, PT, R168.reuse, 0x49, PT ;  /* 0x00000049a800780c */ /* 0x040fe40003fc4270 */
[----:B------:R-:W-:Y:S02]  /*1f330*/  ISETP.GT.AND P1, PT, R168, 0x38, PT ;  /* 0x00000038a800780c */ /* 0x000fe40003f24270 */
[----:B------:R-:W-:-:S04]  /*1f340*/  FMNMX.FTZ R168, R163, R13, !PT ;  /* 0x0000000da3a87209 */ /* 0x000fc80007810000 */
[----:B------:R-:W-:-:S04]  /*1f350*/  FMNMX.FTZ R168, R12, R168, !PT ;  /* 0x000000a80ca87209 */ /* 0x000fc80007810000 */
[----:B------:R-:W-:-:S04]  /*1f360*/  FMNMX.FTZ R168, R172, R168, !PT ;  /* 0x000000a8aca87209 */ /* 0x000fc80007810000 */
[----:B------:R-:W-:-:S04]  /*1f370*/  FMNMX.FTZ R168, R173, R168, !PT ;  /* 0x000000a8ada87209 */ /* 0x000fc80007810000 */
[----:B------:R-:W-:-:S04]  /*1f380*/  FMNMX.FTZ R168, R174, R168, !PT ;  /* 0x000000a8aea87209 */ /* 0x000fc80007810000 */
[----:B------:R-:W-:-:S04]  /*1f390*/  FMNMX.FTZ R168, R162, R168, !PT ;  /* 0x000000a8a2a87209 */ /* 0x000fc80007810000 */
[----:B------:R-:W-:Y:S01]  /*1f3a0*/  FMNMX.FTZ R168, R170, R168, !PT ;  /* 0x000000a8aaa87209 */ /* 0x000fe20007810000 */
[----:B------:R-:W-:-:S03]  /*1f3b0*/  FMUL.FTZ R166, R166, UR39 ;  /* 0x00000027a6a67c20 */ /* 0x000fc60008410000 */
[----:B------:R-:W-:Y:S01]  /*1f3c0*/  FMNMX.FTZ R168, R176, R168, !PT ;  /* 0x000000a8b0a87209 */ /* 0x000fe20007810000 */
[----:B------:R-:W-:-:S03]  /*1f3d0*/  FMUL.FTZ R167, R167, UR39 ;  /* 0x00000027a7a77c20 */ /* 0x000fc60008410000 */
[----:B------:R-:W-:Y:S01]  /*1f3e0*/  FMNMX.FTZ R168, R177, R168, !PT ;  /* 0x000000a8b1a87209 */ /* 0x000fe20007810000 */
[----:B------:R-:W0:Y:S01]  /*1f3f0*/  MUFU.TANH R166, R166 ;  /* 0x000000a600a67308 */ /* 0x000e220000002400 */
        /* <DEDUP_REMOVED lines=20> */
[----:B------:R-:W-:Y:S01]  /*1f540*/  FMUL.FTZ R154, R154, UR39 ;  /* 0x000000279a9a7c20 */ /* 0x000fe20008410000 */
[----:B------:R-:W-:Y:S01]  /*1f550*/  FMNMX.FTZ R182, R178, R168, !PT ;  /* 0x000000a8b2b67209 */ /* 0x000fe20007810000 */
[----:B------:R-:W1:Y:S01]  /*1f560*/  MUFU.TANH R167, R167 ;  /* 0x000000a700a77308 */ /* 0x000e620000002400 */
[----:B------:R-:W-:-:S02]  /*1f570*/  FMUL.FTZ R155, R155, UR39 ;  /* 0x000000279b9b7c20 */ /* 0x000fc40008410000 */
[----:B------:R-:W-:-:S05]  /*1f580*/  FMNMX.FTZ R182, R179, R182, !PT ;  /* 0x000000b6b3b67209 */ /* 0x000fca0007810000 */
[----:B------:R-:W2:Y:S01]  /*1f590*/  MUFU.TANH R154, R154 ;  /* 0x0000009a009a7308 */ /* 0x000ea20000002400 */
[----:B------:R-:W-:Y:S01]  /*1f5a0*/  FMUL.FTZ R158, R158, UR39 ;  /* 0x000000279e9e7c20 */ /* 0x000fe20008410000 */
[----:B------:R-:W-:-:S06]  /*1f5b0*/  FMUL.FTZ R183, R159, UR39 ;  /* 0x000000279fb77c20 */ /* 0x000fcc0008410000 */
[----:B------:R3:W4:Y:S01]  /*1f5c0*/  MUFU.TANH R168, R155 ;  /* 0x0000009b00a87308 */ /* 0x0007220000002400 */
[----:B0-----:R-:W-:Y:S02]  /*1f5d0*/  FSEL R166, R166, -INF , P1 ;  /* 0xff800000a6a67808 */ /* 0x001fe40000800000 */
[----:B---3--:R-:W-:-:S04]  /*1f5e0*/  FMNMX.FTZ R155, R180, R182, !PT ;  /* 0x000000b6b49b7209 */ /* 0x008fc80007810000 */
[----:B------:R-:W-:Y:S01]  /*1f5f0*/  FMNMX.FTZ R155, R181, R155, !PT ;  /* 0x0000009bb59b7209 */ /* 0x000fe20007810000 */
[----:B------:R0:W3:Y:S03]  /*1f600*/  MUFU.TANH R182, R158 ;  /* 0x0000009e00b67308 */ /* 0x0000e60000002400 */
[----:B0-----:R-:W-:-:S05]  /*1f610*/  FMNMX.FTZ R158, R171, R155, !PT ;  /* 0x0000009bab9e7209 */ /* 0x001fca0007810000 */
[----:B------:R-:W0:Y:S01]  /*1f620*/  MUFU.TANH R183, R183 ;  /* 0x000000b700b77308 */ /* 0x000e220000002400 */
[----:B-1----:R-:W-:Y:S02]  /*1f630*/  FSEL R155, R167, -INF , P2 ;  /* 0xff800000a79b7808 */ /* 0x002fe40001000000 */
[----:B------:R-:W-:Y:S02]  /*1f640*/  FMNMX.FTZ R159, R166, R158, !PT ;  /* 0x0000009ea69f7209 */ /* 0x000fe40007810000 */
[----:B--2---:R-:W-:Y:S02]  /*1f650*/  FSEL R158, R154, -INF , P3 ;  /* 0xff8000009a9e7808 */ /* 0x004fe40001800000 */
[----:B------:R-:W-:Y:S02]  /*1f660*/  FMNMX.FTZ R154, R155, R159, !PT ;  /* 0x0000009f9b9a7209 */ /* 0x000fe40007810000 */
[----:B----4-:R-:W-:Y:S02]  /*1f670*/  FSEL R159, R168, -INF , P4 ;  /* 0xff800000a89f7808 */ /* 0x010fe40002000000 */
[----:B------:R-:W-:-:S02]  /*1f680*/  FMNMX.FTZ R154, R158, R154, !PT ;  /* 0x0000009a9e9a7209 */ /* 0x000fc40007810000 */
[----:B---3--:R-:W-:Y:S02]  /*1f690*/  FSEL R167, R182, -INF , P5 ;  /* 0xff800000b6a77808 */ /* 0x008fe40002800000 */
[----:B------:R-:W-:Y:S02]  /*1f6a0*/  FMNMX.FTZ R154, R159, R154, !PT ;  /* 0x0000009a9f9a7209 */ /* 0x000fe40007810000 */
[----:B0-----:R-:W-:Y:S02]  /*1f6b0*/  FSEL R168, R183, -INF , P6 ;  /* 0xff800000b7a87808 */ /* 0x001fe40003000000 */
[----:B------:R-:W-:-:S04]  /*1f6c0*/  FMNMX.FTZ R154, R167, R154, !PT ;  /* 0x0000009aa79a7209 */ /* 0x000fc80007810000 */
[----:B------:R-:W-:-:S05]  /*1f6d0*/  FMNMX.FTZ R182, R168, R154, !PT ;  /* 0x0000009aa8b67209 */ /* 0x000fca0007810000 */
[----:B------:R-:W0:Y:S02]  /*1f6e0*/  SHFL.BFLY PT, R154, R182, 0x2, 0x1f ;  /* 0x0c401f00b69a7f89 */ /* 0x000e2400000e0000 */
[----:B0-----:R-:W-:-:S05]  /*1f6f0*/  FMNMX.FTZ R182, R182, R154, !PT ;  /* 0x0000009ab6b67209 */ /* 0x001fca0007810000 */
[----:B------:R-:W0:Y:S01]  /*1f700*/  SHFL.BFLY PT, R183, R182, 0x1, 0x1f ;  /* 0x0c201f00b6b77f89 */ /* 0x000e2200000e0000 */
[----:B------:R0:W-:Y:S08]  /*1f710*/  MUFU.EX2 R204, R4 ;  /* 0x0000000400cc7308 */ /* 0x0001f00000000800 */
[----:B------:R1:W-:Y:S08]  /*1f720*/  MUFU.EX2 R210, R0 ;  /* 0x0000000000d27308 */ /* 0x0003f00000000800 */
[----:B------:R2:W-:Y:S01]  /*1f730*/  MUFU.EX2 R154, R2 ;  /* 0x00000002009a7308 */ /* 0x0005e20000000800 */
[----:B0-----:R-:W-:-:S04]  /*1f740*/  FMNMX.FTZ R4, R182, R183, !PT ;  /* 0x000000b7b6047209 */ /* 0x001fc80007810000 */
[C---:B------:R-:W-:Y:S01]  /*1f750*/  FSETP.NEU.FTZ.AND P1, PT, R4.reuse, -INF , PT ;  /* 0xff8000000400780b */ /* 0x040fe20003f3d000 */
[----:B-1----:R-:W-:-:S03]  /*1f760*/  FMUL.FTZ R0, R4, R3 ;  /* 0x0000000304007220 */ /* 0x002fc60000410000 */
[----:B--2---:R-:W-:Y:S02]  /*1f770*/  FSEL R2, R4, RZ, P1 ;  /* 0x000000ff04027208 */ /* 0x004fe40000800000 */
[----:B------:R-:W-:-:S03]  /*1f780*/  FSEL R0, R0, RZ, P1 ;  /* 0x000000ff00007208 */ /* 0x000fc60000800000 */
[----:B------:R-:W-:Y:S02]  /*1f790*/  FADD.FTZ R2, -R2, R13 ;  /* 0x0000000d02027221 */ /* 0x000fe40000010100 */
[-CC-:B------:R-:W-:Y:S02]  /*1f7a0*/  FFMA.FTZ R163, R163, R3.reuse, -R0.reuse ;  /* 0x00000003a3a37223 */ /* 0x180fe40000010800 */
[-C--:B------:R-:W-:Y:S01]  /*1f7b0*/  FMUL.FTZ R2, R2, R3.reuse ;  /* 0x0000000302027220 */ /* 0x080fe20000410000 */
        /* <DEDUP_REMOVED lines=20> */
[----:B------:R-:W-:Y:S08]  /*1f900*/  MUFU.EX2 R169, R169 ;  /* 0x000000a900a97308 */ /* 0x000ff00000000800 */
[----:B------:R-:W-:Y:S08]  /*1f910*/  MUFU.EX2 R163, R163 ;  /* 0x000000a300a37308 */ /* 0x000ff00000000800 */
[----:B------:R-:W0:Y:S08]  /*1f920*/  MUFU.EX2 R0, R175 ;  /* 0x000000af00007308 */ /* 0x000e300000000800 */
[----:B------:R-:W1:Y:S08]  /*1f930*/  MUFU.EX2 R2, R2 ;  /* 0x0000000200027308 */ /* 0x000e700000000800 */
[----:B------:R-:W2:Y:S08]  /*1f940*/  MUFU.EX2 R164, R164 ;  /* 0x000000a400a47308 */ /* 0x000eb00000000800 */
[----:B------:R-:W3:Y:S08]  /*1f950*/  MUFU.EX2 R12, R12 ;  /* 0x0000000c000c7308 */ /* 0x000ef00000000800 */
[----:B------:R-:W4:Y:S01]  /*1f960*/  MUFU.EX2 R172, R172 ;  /* 0x000000ac00ac7308 */ /* 0x000f220000000800 */
[----:B0-----:R-:W-:Y:S01]  /*1f970*/  FFMA.FTZ R228, R0, R228, R169 ;  /* 0x000000e400e47223 */ /* 0x001fe200000100a9 */
[----:B-1----:R-:W-:-:S06]  /*1f980*/  FFMA.FTZ R227, R2, R227, R163 ;  /* 0x000000e302e37223 */ /* 0x002fcc00000100a3 */
[----:B------:R-:W0:Y:S01]  /*1f990*/  MUFU.EX2 R173, R173 ;  /* 0x000000ad00ad7308 */ /* 0x000e220000000800 */
[----:B--2---:R-:W-:Y:S01]  /*1f9a0*/  FADD.FTZ R13, R164, R228 ;  /* 0x000000e4a40d7221 */ /* 0x004fe20000010000 */
[----:B---3--:R-:W-:-:S06]  /*1f9b0*/  FADD.FTZ R175, R12, R227 ;  /* 0x000000e30caf7221 */ /* 0x008fcc0000010000 */
[----:B------:R-:W1:Y:S01]  /*1f9c0*/  MUFU.EX2 R174, R174 ;  /* 0x000000ae00ae7308 */ /* 0x000e620000000800 */
[----:B------:R-:W-:Y:S01]  /*1f9d0*/  FADD.FTZ R13, R210, R13 ;  /* 0x0000000dd20d7221 */ /* 0x000fe20000010000 */
[----:B----4-:R-:W-:-:S06]  /*1f9e0*/  FADD.FTZ R175, R172, R175 ;  /* 0x000000afacaf7221 */ /* 0x010fcc0000010000 */
[----:B------:R-:W2:Y:S08]  /*1f9f0*/  MUFU.EX2 R6, R6 ;  /* 0x0000000600067308 */ /* 0x000eb00000000800 */
[----:B------:R-:W3:Y:S01]  /*1fa00*/  MUFU.EX2 R162, R162 ;  /* 0x000000a200a27308 */ /* 0x000ee20000000800 */
[----:B------:R-:W-:Y:S01]  /*1fa10*/  FADD.FTZ R13, R154, R13 ;  /* 0x0000000d9a0d7221 */ /* 0x000fe20000010000 */
[----:B0-----:R-:W-:-:S06]  /*1fa20*/  FADD.FTZ R175, R173, R175 ;  /* 0x000000afadaf7221 */ /* 0x001fcc0000010000 */
[----:B------:R-:W0:Y:S08]  /*1fa30*/  MUFU.EX2 R9, R9 ;  /* 0x0000000900097308 */ /* 0x000e300000000800 */
[----:B------:R-:W4:Y:S01]  /*1fa40*/  MUFU.EX2 R170, R170 ;  /* 0x000000aa00aa7308 */ /* 0x000f220000000800 */
[----:B------:R-:W-:Y:S01]  /*1fa50*/  FADD.FTZ R13, R204, R13 ;  /* 0x0000000dcc0d7221 */ /* 0x000fe20000010000 */
[----:B-1----:R-:W-:-:S06]  /*1fa60*/  FADD.FTZ R175, R174, R175 ;  /* 0x000000afaeaf7221 */ /* 0x002fcc0000010000 */
[----:B------:R-:W1:Y:S08]  /*1fa70*/  MUFU.EX2 R10, R10 ;  /* 0x0000000a000a7308 */ /* 0x000e700000000800 */
[----:B------:R-:W5:Y:S01]  /*1fa80*/  MUFU.EX2 R176, R176 ;  /* 0x000000b000b07308 */ /* 0x000f620000000800 */
[----:B--2---:R-:W-:Y:S01]  /*1fa90*/  FADD.FTZ R13, R6, R13 ;  /* 0x0000000d060d7221 */ /* 0x004fe20000010000 */
[----:B---3--:R-:W-:-:S06]  /*1faa0*/  FADD.FTZ R175, R162, R175 ;  /* 0x000000afa2af7221 */ /* 0x008fcc0000010000 */
[----:B------:R-:W2:Y:S08]  /*1fab0*/  MUFU.EX2 R11, R11 ;  /* 0x0000000b000b7308 */ /* 0x000eb00000000800 */
[----:B------:R-:W3:Y:S01]  /*1fac0*/  MUFU.EX2 R177, R177 ;  /* 0x000000b100b17308 */ /* 0x000ee20000000800 */
[----:B0-----:R-:W-:Y:S01]  /*1fad0*/  FADD.FTZ R13, R9, R13 ;  /* 0x0000000d090d7221 */ /* 0x001fe20000010000 */
[----:B----4-:R-:W-:-:S06]  /*1fae0*/  FADD.FTZ R175, R170, R175 ;  /* 0x000000afaaaf7221 */ /* 0x010fcc0000010000 */
[----:B------:R-:W0:Y:S08]  /*1faf0*/  MUFU.EX2 R14, R14 ;  /* 0x0000000e000e7308 */ /* 0x000e300000000800 */
[----:B------:R-:W4:Y:S01]  /*1fb00*/  MUFU.EX2 R178, R178 ;  /* 0x000000b200b27308 */ /* 0x000f220000000800 */
[----:B-1----:R-:W-:Y:S01]  /*1fb10*/  FADD.FTZ R13, R10, R13 ;  /* 0x0000000d0a0d7221 */ /* 0x002fe20000010000 */
[----:B-----5:R-:W-:-:S06]  /*1fb20*/  FADD.FTZ R175, R176, R175 ;  /* 0x000000afb0af7221 */ /* 0x020fcc0000010000 */
        /* <DEDUP_REMOVED lines=39> */
[----:B---3--:R-:W-:-:S03]  /*1fda0*/  FADD.FTZ R175, R159, R175 ;  /* 0x000000af9faf7221 */ /* 0x008fc60000010000 */
[----:B0-----:R-:W-:Y:S01]  /*1fdb0*/  FADD.FTZ R13, R157, R13 ;  /* 0x0000000d9d0d7221 */ /* 0x001fe20000010000 */
[----:B----4-:R-:W-:-:S03]  /*1fdc0*/  FADD.FTZ R175, R167, R175 ;  /* 0x000000afa7af7221 */ /* 0x010fc60000010000 */
[----:B-1----:R-:W-:Y:S01]  /*1fdd0*/  FADD.FTZ R228, R165, R13 ;  /* 0x0000000da5e47221 */ /* 0x002fe20000010000 */
[----:B-----5:R-:W-:Y:S01]  /*1fde0*/  FADD.FTZ R227, R168, R175 ;  /* 0x000000afa8e37221 */ /* 0x020fe20000010000 */
[----:B------:R-:W-:Y:S06]  /*1fdf0*/  @!P0 BRA `(.L_x_2882) ;  /* 0x0000000000048947 */ /* 0x000fec0003800000 */
[----:B------:R-:W-:Y:S01]  /*1fe00*/  BPT.TRAP 0x1 ;  /* 0x000000040000795c */ /* 0x000fe20000300000 */
.L_x_2882:
[----:B------:R-:W2:Y:S01]  /*1fe10*/  LDL R13, [R1+0x58] ;  /* 0x00005800010d7983 */ /* 0x000ea20000100800 */
[----:B------:R-:W-:Y:S01]  /*1fe20*/  VIADD R7, R7, 0x38860 ;  /* 0x0003886007077836 */ /* 0x000fe20000000000 */
[----:B------:R-:W-:Y:S02]  /*1fe30*/  F2FP.F16.F32.PACK_AB R209, R12, R163 ;  /* 0x000000a30cd1723e */ /* 0x000fe400000000ff */
        /* <DEDUP_REMOVED lines=24> */
[C---:B--2---:R-:W-:Y:S01]  /*1ffc0*/  ISETP.GT.AND P1, PT, R8.reuse, R13, PT ;  /* 0x0000000d0800720c */ /* 0x044fe20003f24270 */
[----:B------:R-:W-:-:S02]  /*1ffd0*/  VIADD R8, R8, 0xffffffff ;  /* 0xffffffff08087836 */ /* 0x000fc40000000000 */
[----:B------:R-:W-:-:S10]  /*1ffe0*/  IMAD.MOV.U32 R13, RZ, RZ, R4 ;  /* 0x000000ffff0d7224 */ /* 0x000fd400078e0004 */
[----:B------:R-:W-:Y:S05]  /*1fff0*/  @P1 BRA `(.L_x_2883) ;  /* 0xffffffa800e81947 */ /* 0x000fea000383ffff */
[----:B------:R-:W-:Y:S05]  /*20000*/  BSYNC B1 ;  /* 0x0000000000017941 */ /* 0x000fea0003800000 */
.L_x_2870:
[----:B------:R-:W-:Y:S05]  /*20010*/  BSYNC B0 ;  /* 0x0000000000007941 */ /* 0x000fea0003800000 */
.L_x_2869:
[----:B------:R-:W2:Y:S01]  /*20020*/  LDL R6, [R1+0x7c] ;  /* 0x00007c0001067983 */ /* 0x000ea20000100800 */
[----:B------:R-:W-:Y:S01]  /*20030*/  BSSY B0, `(.L_x_2884) ;  /* 0x00004e5000007945 */ /* 0x000fe20003800000 */
[----:B--2---:R-:W-:-:S13]  /*20040*/  ISETP.GE.AND P1, PT, R8, R6, PT ;  /* 0x000000060800720c */ /* 0x004fda0003f26270 */
[----:B------:R-:W-:Y:S05]  /*20050*/  @!P1 BRA `(.L_x_2885) ;  /* 0x0000004c00889947 */ /* 0x000fea0003800000 */
[----:B------:R-:W-:Y:S01]  /*20060*/  IMAD.MOV.U32 R12, RZ, RZ, R4 ;  /* 0x000000ffff0c7224 */ /* 0x000fe200078e0004 */
[----:B------:R-:W-:Y:S01]  /*20070*/  MOV R9, R5 ;  /* 0x0000000500097202 */ /* 0x000fe20000000f00 */
[----:B------:R-:W-:Y:S02]  /*20080*/  IMAD.MOV.U32 R6, RZ, RZ, R226 ;  /* 0x000000ffff067224 */ /* 0x000fe400078e00e2 */
[----:B------:R-:W-:-:S07]  /*20090*/  IMAD.MOV.U32 R7, RZ, RZ, R220 ;  /* 0x000000ffff077224 */ /* 0x000fce00078e00dc */
.L_x_2898:
[----:B------:R-:W-:-:S05]  /*200a0*/  VIADD R13, R7, 0x1 ;  /* 0x00000001070d7836 */ /* 0x000fca0000000000 */
[----:B------:R-:W-:-:S04]  /*200b0*/  ISETP.NE.AND P1, PT, R13, 0x2, PT ;  /* 0x000000020d00780c */ /* 0x000fc80003f25270 */
[----:B------:R-:W-:Y:S02]  /*200c0*/  SEL R13, R13, RZ, P1 ;  /* 0x000000ff0d0d7207 */ /* 0x000fe40000800000 */
[----:B------:R-:W-:Y:S02]  /*200d0*/  SEL R226, RZ, 0x1, P1 ;  /* 0x00000001ffe27807 */ /* 0x000fe40000800000 */
[----:B------:R-:W-:Y:S02]  /*200e0*/  MOV R220, R13 ;  /* 0x0000000d00dc7202 */ /* 0x000fe40000000f00 */
[----:B------:R-:W-:Y:S01]  /*200f0*/  LOP3.LUT R226, R6, R226, RZ, 0x3c, !PT ;  /* 0x000000e206e27212 */ /* 0x000fe200078e3cff */
[----:B------:R-:W-:Y:S06]  /*20100*/  @!P0 BRA `(.L_x_2886) ;  /* 0x0000000000048947 */ /* 0x000fec0003800000 */
[----:B------:R-:W-:Y:S01]  /*20110*/  BPT.TRAP 0x1 ;  /* 0x000000040000795c */ /* 0x000fe20000300000 */
.L_x_2886:
[----:B------:R-:W-:Y:S01]  /*20120*/  IMAD R4, R220, 0x8, R23 ;  /* 0x00000008dc047824 */ /* 0x000fe200078e0217 */
[----:B------:R-:W-:-:S04]  /*20130*/  SHF.L.U32 R5, R226, 0x1f, RZ ;  /* 0x0000001fe2057819 */ /* 0x000fc800000006ff */
[----:B------:R0:W1:Y:S01]  /*20140*/  SYNCS.PHASECHK.TRANS64.TRYWAIT P1, [R4+URZ+0x38830], R5 ;  /* 0x03883005040075a7 */ /* 0x000062000802017f */
[----:B------:R-:W-:Y:S05]  /*20150*/  @!P0 BRA `(.L_x_2887) ;  /* 0x0000000000048947 */ /* 0x000fea0003800000 */
[----:B------:R-:W-:Y:S01]  /*20160*/  BPT.TRAP 0x1 ;  /* 0x000000040000795c */ /* 0x000fe20000300000 */
.L_x_2887:
        /* <DEDUP_REMOVED lines=8> */
.L_x_2889:
[----:B------:R-:W-:Y:S05]  /*201f0*/  BSYNC B1 ;  /* 0x0000000000017941 */ /* 0x000fea0003800000 */
.L_x_2888:
[----:B------:R-:W2:Y:S01]  /*20200*/  LDL.64 R152, [R1+0x48] ;  /* 0x0000480001987983 */ /* 0x000ea20000100a00 */
[----:B01----:R-:W-:-:S03]  /*20210*/  IMAD.MOV.U32 R5, RZ, RZ, 0x40000040 ;  /* 0x40000040ff057424 */ /* 0x003fc600078e00ff */
[----:B------:R-:W3:Y:S01]  /*20220*/  LDL.64 R20, [R1+0x40] ;  /* 0x0000400001147983 */ /* 0x000ee20000100a00 */
[----:B------:R-:W-:Y:S02]  /*20230*/  MOV R4, R3 ;  /* 0x0000000300047202 */ /* 0x000fe40000000f00 */
[----:B------:R-:W-:Y:S02]  /*20240*/  R2UR UR15, R5 ;  /* 0x00000000050f72ca */ /* 0x000fe400000e0000 */
[----:B------:R-:W-:Y:S01]  /*20250*/  R2UR UR14, R4 ;  /* 0x00000000040e72ca */ /* 0x000fe200000e0000 */
[----:B------:R-:W-:Y:S01]  /*20260*/  WARPGROUP.ARRIVE ;  /* 0x00000000000079c5 */ /* 0x000fe20000000000 */
[----:B------:R-:W-:Y:S01]  /*20270*/  IMAD.MOV.U32 R11, RZ, RZ, 0x40000040 ;  /* 0x40000040ff0b7424 */ /* 0x000fe200078e00ff */
[----:B------:R-:W-:-:S04]  /*20280*/  R2UR UR26, R10 ;  /* 0x000000000a1a72ca */ /* 0x000fc800000e0000 */
[----:B------:R-:W-:Y:S01]  /*20290*/  R2UR UR27, R11 ;  /* 0x000000000b1b72ca */ /* 0x000fe200000e0000 */
[----:B------:R-:W-:Y:S01]  /*202a0*/  IMAD.MOV.U32 R4, RZ, RZ, R15 ;  /* 0x000000ffff047224 */ /* 0x000fe200078e000f */
[----:B------:R-:W-:-:S04]  /*202b0*/  R2UR UR19, R5 ;  /* 0x00000000051372ca */ /* 0x000fc800000e0000 */
[----:B------:R-:W-:Y:S01]  /*202c0*/  R2UR UR18, R4 ;  /* 0x00000000041272ca */ /* 0x000fe200000e0000 */
[----:B------:R-:W-:Y:S01]  /*202d0*/  VIADD R10, R3, 0x180 ;  /* 0x00000180030a7836 */ /* 0x000fe20000000000 */
[----:B------:R-:W-:-:S04]  /*202e0*/  R2UR UR7, R11 ;  /* 0x000000000b0772ca */ /* 0x000fc800000e0000 */
[----:B------:R-:W-:Y:S02]  /*202f0*/  R2UR UR6, R10 ;  /* 0x000000000a0672ca */ /* 0x000fe400000e0000 */
[----:B--2---:R-:W-:Y:S02]  /*20300*/  R2UR UR8, R152 ;  /* 0x00000000980872ca */ /* 0x004fe400000e0000 */
[----:B------:R-:W-:Y:S02]  /*20310*/  R2UR UR9, R153 ;  /* 0x00000000990972ca */ /* 0x000fe400000e0000 */
[----:B------:R-:W2:Y:S01]  /*20320*/  LDL.64 R152, [R1+0x38] ;  /* 0x0000380001987983 */ /* 0x000ea20000100a00 */
[----:B------:R-:W-:Y:S02]  /*20330*/  IADD3 R14, R3, 0x200, RZ ;  /* 0x00000200030e7810 */ /* 0x000fe40007ffe0ff */
[----:B---3--:R-:W-:Y:S02]  /*20340*/  R2UR UR32, R20 ;  /* 0x00000000142072ca */ /* 0x008fe400000e0000 */
[----:B------:R-:W-:-:S04]  /*20350*/  R2UR UR33, R21 ;  /* 0x00000000152172ca */ /* 0x000fc800000e0000 */
        /* <DEDUP_REMOVED lines=9> */
[----:B------:R-:W-:Y:S01]  /*203f0*/  IMAD.MOV.U32 R15, RZ, RZ, 0x40000040 ;  /* 0x40000040ff0f7424 */ /* 0x000fe200078e00ff */
[----:B------:R-:W-:Y:S01]  /*20400*/  R2UR UR22, R14 ;  /* 0x000000000e1672ca */ /* 0x000fe200000e0000 */
[----:B------:R-:W-:Y:S01]  /*20410*/  UMOV UR20, UR8 ;  /* 0x0000000800147c82 */ /* 0x000fe20008000000 */
[----:B------:R-:W-:Y:S01]  /*20420*/  UMOV UR21, UR9 ;  /* 0x0000000900157c82 */ /* 0x000fe20008000000 */
[----:B------:R-:W-:Y:S01]  /*20430*/  VIADD R4, R3, 0x2 ;  /* 0x0000000203047836 */ /* 0x000fe20000000000 */
[----:B------:R-:W-:Y:S01]  /*20440*/  R2UR UR11, R5 ;  /* 0x00000000050b72ca */ /* 0x000fe200000e0000 */
[----:B------:R-:W-:Y:S01]  /*20450*/  IMAD.MOV.U32 R11, RZ, RZ, 0x40000040 ;  /* 0x40000040ff0b7424 */ /* 0x000fe200078e00ff */
[----:B------:R-:W-:Y:S01]  /*20460*/  IADD3 R10, R3, 0x82, RZ ;  /* 0x00000082030a7810 */ /* 0x000fe20007ffe0ff */
        /* <DEDUP_REMOVED lines=24> */
[----:B------:R-:W-:Y:S01]  /*205f0*/  MOV R5, 0x40000040 ;  /* 0x4000004000057802 */ /* 0x000fe20000000f00 */
        /* <DEDUP_REMOVED lines=22> */
[----:B------:R-:W-:Y:S02]  /*20760*/  VIADD R4, R3, 0x202 ;  /* 0x0000020203047836 */ /* 0x000fe40000000000 */
[----:B------:R-:W-:Y:S01]  /*20770*/  IMAD.MOV.U32 R5, RZ, RZ, 0x40000040 ;  /* 0x40000040ff057424 */ /* 0x000fe200078e00ff */
[----:B------:R-:W-:Y:S01]  /*20780*/  UMOV UR4, UR34 ;  /* 0x0000002200047c82 */ /* 0x000fe20008000000 */
[----:B------:R-:W-:Y:S01]  /*20790*/  UMOV UR5, UR35 ;  /* 0x0000002300057c82 */ /* 0x000fe20008000000 */
[----:B------:R-:W-:Y:S02]  /*207a0*/  WARPGROUP.DEPBAR.LE gsb0, 0x0 ;  /* 0x00008000000079c5 */ /* 0x000fe40000010000 */
        /* <DEDUP_REMOVED lines=10> */
[----:B------:R-:W-:Y:S01]  /*20850*/  IMAD.MOV.U32 R5, RZ, RZ, 0x40000040 ;  /* 0x40000040ff057424 */ /* 0x000fe200078e00ff */
[----:B------:R-:W-:Y:S01]  /*20860*/  UMOV UR12, UR34 ;  /* 0x00000022000c7c82 */ /* 0x000fe20008000000 */
[----:B------:R-:W-:Y:S01]  /*20870*/  UMOV UR13, UR35 ;  /* 0x00000023000d7c82 */ /* 0x000fe20008000000 */
[----:B---3--:R-:W-:Y:S01]  /*20880*/  R2UR UR32, R20 ;  /* 0x00000000142072ca */ /* 0x008fe200000e0000 */
[----:B------:R-:W3:Y:S01]  /*20890*/  LDL.64 R10, [R1+0x20] ;  /* 0x00002000010a7983 */ /* 0x000ee20000100a00 */
[----:B------:R-:W-:-:S02]  /*208a0*/  WARPGROUP.DEPBAR.LE gsb0, 0x0 ;  /* 0x00008000000079c5 */ /* 0x000fc40000010000 */
[----:B------:R-:W-:-:S06]  /*208b0*/  WARPGROUP.ARRIVE ;  /* 0x00000000000079c5 */ /* 0x000fcc0000000000 */
[----:B------:R-:W-:Y:S01]  /*208c0*/  HGMMA.64x16x16.F32 R152, gdesc[UR16], R152, gsb0 ;  /* 0x00200000109879f0 */ /* 0x000fe20008000898 */
[----:B------:R-:W-:Y:S02]  /*208d0*/  IADD3 R4, R3, 0x4, RZ ;  /* 0x0000000403047810 */ /* 0x000fe40007ffe0ff */
        /* <DEDUP_REMOVED lines=34> */
[----:B------:R-:W-:Y:S01]  /*20b00*/  IMAD.MOV.U32 R5, RZ, RZ, 0x40000040 ;  /* 0x40000040ff057424 */ /* 0x000fe200078e00ff */
        /* <DEDUP_REMOVED lines=235> */
[----:B------:R-:W-:Y:S02]  /*219c0*/  IADD3 R4, R3, 0x500, RZ ;  /* 0x0000050003047810 */ /* 0x000fe40007ffe0ff */
        /* <DEDUP_REMOVED lines=493> */
.L_x_2891:
[----:B------:R-:W-:Y:S02]  /*238a0*/  SHF.L.U32 R0, R6, 0x1f, RZ ;  /* 0x0000001f06007819 */ /* 0x000fe400000006ff */
[----:B------:R-:W-:-:S04]  /*238b0*/  LEA R6, R7, R23, 0x3 ;  /* 0x0000001707067211 */ /* 0x000fc800078e18ff */
[----:B------:R0:W1:Y:S01]  /*238c0*/  SYNCS.PHASECHK.TRANS64.TRYWAIT P1, [R6+URZ+0x38850], R0 ;  /* 0x03885000060075a7 */ /* 0x000062000802017f */
[----:B------:R-:W-:Y:S05]  /*238d0*/  @!P0 BRA `(.L_x_2892) ;  /* 0x0000000000048947 */ /* 0x000fea0003800000 */
[----:B------:R-:W-:Y:S01]  /*238e0*/  BPT.TRAP 0x1 ;  /* 0x000000040000795c */ /* 0x000fe20000300000 */
.L_x_2892:
[----:B------:R-:W-:Y:S04]  /*238f0*/  BSSY B1, `(.L_x_2893) ;  /* 0x0000004000017945 */ /* 0x000fe80003800000 */
[----:B-1----:R-:W-:Y:S05]  /*23900*/  @P1 BRA `(.L_x_2894) ;  /* 0x0000000000081947 */ /* 0x002fea0003800000 */
[----:B------:R-:W1:Y:S02]  /*23910*/  SYNCS.PHASECHK.TRANS64.TRYWAIT P1, [R6+URZ+0x38850], R0 ;  /* 0x03885000060075a7 */ /* 0x000e64000802017f */
[----:B-1----:R-:W-:Y:S05]  /*23920*/  @!P1 BRA `(.L_x_2895) ;  /* 0x0000011000149947 */ /* 0x002fea0003800000 */
.L_x_2894:
[----:B------:R-:W-:Y:S05]  /*23930*/  BSYNC B1 ;  /* 0x0000000000017941 */ /* 0x000fea0003800000 */
.L_x_2893:
[----:B01----:R-:W-:Y:S01]  /*23940*/  VIADD R0, R23, 0x400 ;  /* 0x0000040017007836 */ /* 0x003fe20000000000 */
[----:B------:R-:W-:Y:S01]  /*23950*/  WARPGROUP.ARRIVE ;  /* 0x00000000000079c5 */ /* 0x000fe20000000000 */
[----:B------:R-:W-:Y:S01]  /*23960*/  IMAD.MOV.U32 R3, RZ, RZ, 0x40000040 ;  /* 0x40000040ff037424 */ /* 0x000fe200078e00ff */
[----:B------:R-:W-:Y:S02]  /*23970*/  MOV R5, 0x40000040 ;  /* 0x4000004000057802 */ /* 0x000fe40000000f00 */
[----:B------:R-:W-:Y:S02]  /*23980*/  SHF.R.U32.HI R0, RZ, 0x4, R0 ;  /* 0x00000004ff007819 */ /* 0x000fe40000011600 */
[----:B------:R-:W-:Y:S01]  /*23990*/  R2UR UR7, R3 ;  /* 0x00000000030772ca */ /* 0x000fe200000e0000 */
[----:B------:R-:W-:Y:S01]  /*239a0*/  IMAD.MOV.U32 R3, RZ, RZ, 0x40000040 ;  /* 0x40000040ff037424 */ /* 0x000fe200078e00ff */
[----:B------:R-:W-:-:S04]  /*239b0*/  LOP3.LUT R0, R0, 0x3fff, RZ, 0xc0, !PT ;  /* 0x00003fff00007812 */ /* 0x000fc800078ec0ff */
[----:B------:R-:W-:-:S05]  /*239c0*/  LOP3.LUT R0, R0, 0x2800000, RZ, 0xfc, !PT ;  /* 0x0280000000007812 */ /* 0x000fca00078efcff */
[----:B------:R-:W-:-:S04]  /*239d0*/  IMAD R2, R7, 0xa00, R0 ;  /* 0x00000a0007027824 */ /* 0x000fc800078e0200 */
[C---:B------:R-:W-:Y:S01]  /*239e0*/  VIADD R4, R2.reuse, 0x80 ;  /* 0x0000008002047836 */ /* 0x040fe20000000000 */
[----:B------:R-:W-:-:S13]  /*239f0*/  R2UR UR6, R2 ;  /* 0x00000000020672ca */ /* 0x000fda00000e0000 */
        /* <DEDUP_REMOVED lines=33> */
.L_x_2896:
        /* <DEDUP_REMOVED lines=26> */
[----:B------:R-:W-:-:S02]  /*23db0*/  IMAD R4, R13, 0x8, R23 ;  /* 0x000000080d047824 */ /* 0x000fc400078e0217 */
        /* <DEDUP_REMOVED lines=25> */
[----:B------:R-:W-:Y:S01]  /*23f50*/  IADD3 R4, R4, 0x38840, RZ ;  /* 0x0003884004047810 */ /* 0x000fe20007ffe0ff */
        /* <DEDUP_REMOVED lines=80> */
[----:B0-----:R-:W-:Y:S01]  /*24460*/  FMNMX.FTZ R4, R4, R3, !PT ;  /* 0x0000000304047209 */ /* 0x001fe20007810000 */
[----:B------:R-:W-:-:S04]  /*24470*/  IMAD.U32 R3, RZ, RZ, UR42 ;  /* 0x0000002aff037e24 */ /* 0x000fc8000f8e00ff */
[----:B------:R-:W-:Y:S01]  /*24480*/  FADD.FTZ R155, -R4, R12 ;  /* 0x0000000c049b7221 */ /* 0x000fe20000010100 */
[-C--:B------:R-:W-:Y:S01]  /*24490*/  FMUL.FTZ R9, R5, R3.reuse ;  /* 0x0000000305097220 */ /* 0x080fe20000410000 */
[-C--:B------:R-:W-:Y:S02]  /*244a0*/  FMUL.FTZ R12, R154, R3.reuse ;  /* 0x000000039a0c7220 */ /* 0x080fe40000410000 */
[-C--:B------:R-:W-:Y:S01]  /*244b0*/  FMUL.FTZ R154, R155, R3.reuse ;  /* 0x000000039b9a7220 */ /* 0x080fe20000410000 */
        /* <DEDUP_REMOVED lines=19> */
[----:B------:R-:W0:Y:S01]  /*245f0*/  MUFU.EX2 R208, R208 ;  /* 0x000000d000d07308 */ /* 0x000e220000000800 */
[-CC-:B-1----:R-:W-:Y:S01]  /*24600*/  FFMA.FTZ R12, R21, R3.reuse, -R9.reuse ;  /* 0x00000003150c7223 */ /* 0x182fe20000010809 */
        /* <DEDUP_REMOVED lines=17> */
[-CC-:B------:R-:W-:Y:S01]  /*24720*/  FFMA.FTZ R193, R193, R3.reuse, -R154.reuse ;  /* 0x00000003c1c17223 */ /* 0x180fe2000001089a */
[-CC-:B------:R-:W-:Y:S01]  /*24730*/  FFMA.FTZ R195, R195, R3.reuse, -R154.reuse ;  /* 0x00000003c3c37223 */ /* 0x180fe2000001089a */
[-C--:B------:R-:W-:Y:S01]  /*24740*/  FFMA.FTZ R13, R163, R3.reuse, -R154 ;  /* 0x00000003a30d7223 */ /* 0x080fe2000001089a */
[-CC-:B------:R-:W-:Y:S01]  /*24750*/  FFMA.FTZ R200, R168, R3.reuse, -R9.reuse ;  /* 0x00000003a8c87223 */ /* 0x180fe20000010809 */
[----:B------:R-:W-:Y:S01]  /*24760*/  FFMA.FTZ R169, R169, R3, -R9 ;  /* 0x00000003a9a97223 */ /* 0x000fe20000010809 */
[----:B------:R-:W0:Y:S01]  /*24770*/  MUFU.EX2 R161, R161 ;  /* 0x000000a100a17308 */ /* 0x000e220000000800 */
[----:B-1----:R-:W-:Y:S01]  /*24780*/  FFMA.FTZ R227, R2, R227, R209 ;  /* 0x000000e302e37223 */ /* 0x002fe200000100d1 */
[-CC-:B------:R-:W-:Y:S01]  /*24790*/  FFMA.FTZ R202, R172, R3.reuse, -R9.reuse ;  /* 0x00000003acca7223 */ /* 0x180fe20000010809 */
[-CC-:B------:R-:W-:Y:S01]  /*247a0*/  FFMA.FTZ R10, R173, R3.reuse, -R9.reuse ;  /* 0x00000003ad0a7223 */ /* 0x180fe20000010809 */
[----:B------:R-:W-:-:S04]  /*247b0*/  FFMA.FTZ R164, R164, R3, -R9 ;  /* 0x00000003a4a47223 */ /* 0x000fc80000010809 */
[----:B------:R-:W-:Y:S08]  /*247c0*/  MUFU.EX2 R152, R7 ;  /* 0x0000000700987308 */ /* 0x000ff00000000800 */
[----:B------:R-:W1:Y:S01]  /*247d0*/  MUFU.EX2 R211, R211 ;  /* 0x000000d300d37308 */ /* 0x000e620000000800 */
[----:B0-----:R-:W-:-:S07]  /*247e0*/  FADD.FTZ R163, R161, R227 ;  /* 0x000000e3a1a37221 */ /* 0x001fce0000010000 */
[----:B------:R-:W-:Y:S08]  /*247f0*/  MUFU.EX2 R210, R210 ;  /* 0x000000d200d27308 */ /* 0x000ff00000000800 */
[----:B------:R-:W0:Y:S01]  /*24800*/  MUFU.EX2 R160, R160 ;  /* 0x000000a000a07308 */ /* 0x000e220000000800 */
[----:B-1----:R-:W-:-:S07]  /*24810*/  FADD.FTZ R163, R211, R163 ;  /* 0x000000a3d3a37221 */ /* 0x002fce0000010000 */
[----:B------:R-:W-:Y:S08]  /*24820*/  MUFU.EX2 R20, R11 ;  /* 0x0000000b00147308 */ /* 0x000ff00000000800 */
[----:B------:R-:W1:Y:S01]  /*24830*/  MUFU.EX2 R205, R205 ;  /* 0x000000cd00cd7308 */ /* 0x000e620000000800 */
[----:B0-----:R-:W-:-:S07]  /*24840*/  FADD.FTZ R163, R160, R163 ;  /* 0x000000a3a0a37221 */ /* 0x001fce0000010000 */
[----:B------:R0:W-:Y:S08]  /*24850*/  MUFU.EX2 R7, R21 ;  /* 0x0000001500077308 */ /* 0x0001f00000000800 */
[----:B------:R-:W-:Y:S01]  /*24860*/  MUFU.EX2 R204, R204 ;  /* 0x000000cc00cc7308 */ /* 0x000fe20000000800 */
[----:B0-----:R-:W-:Y:S01]  /*24870*/  FFMA.FTZ R21, R166, R3, -R154 ;  /* 0x00000003a6157223 */ /* 0x001fe2000001089a */
[----:B-1----:R-:W-:-:S06]  /*24880*/  FADD.FTZ R163, R205, R163 ;  /* 0x000000a3cda37221 */ /* 0x002fcc0000010000 */
[----:B------:R-:W0:Y:S08]  /*24890*/  MUFU.EX2 R159, R159 ;  /* 0x0000009f009f7308 */ /* 0x000e300000000800 */
        /* <DEDUP_REMOVED lines=63> */
.L_x_2897:
[----:B------:R-:W2:Y:S01]  /*24c90*/  LDL R162, [R1+0x7c] ;  /* 0x00007c0001a27983 */ /* 0x000ea20000100800 */
[----:B------:R-:W-:Y:S01]  /*24ca0*/  VIADD R6, R6, 0x38860 ;  /* 0x0003886006067836 */ /* 0x000fe20000000000 */
[----:B------:R-:W-:Y:S02]  /*24cb0*/  F2FP.F16.F32.PACK_AB R200, R200, R12 ;  /* 0x0000000cc8c8723e */ /* 0x000fe400000000ff */
[----:B------:R-:W-:Y:S01]  /*24cc0*/  F2FP.F16.F32.PACK_AB R198, R9, R198 ;  /* 0x000000c609c6723e */ /* 0x000fe200000000ff */
[----:B------:R-:W-:Y:S01]  /*24cd0*/  IMAD.MOV.U32 R9, RZ, RZ, R5 ;  /* 0x000000ffff097224 */ /* 0x000fe200078e0005 */
[----:B------:R-:W-:Y:S02]  /*24ce0*/  PRMT R6, R184, 0x654, R6 ;  /* 0x00000654b8067816 */ /* 0x000fe40000000006 */
[----:B------:R-:W-:Y:S01]  /*24cf0*/  F2FP.F16.F32.PACK_AB R192, R192, R7 ;  /* 0x00000007c0c0723e */ /* 0x000fe200000000ff */
[----:B------:R-:W-:Y:S01]  /*24d00*/  IMAD.MOV.U32 R7, RZ, RZ, R220 ;  /* 0x000000ffff077224 */ /* 0x000fe200078e00dc */
        /* <DEDUP_REMOVED lines=21> */
[----:B------:R-:W-:-:S12]  /*24e60*/  VIADD R8, R8, 0xffffffff ;  /* 0xffffffff08087836 */ /* 0x000fd80000000000 */
[----:B------:R-:W-:Y:S05]  /*24e70*/  @P1 BRA `(.L_x_2898) ;  /* 0xffffffb000881947 */ /* 0x000fea000383ffff */
.L_x_2885:
[----:B------:R-:W-:Y:S05]  /*24e80*/  BSYNC B0 ;  /* 0x0000000000007941 */ /* 0x000fea0003800000 */
.L_x_2884:
        /* <DEDUP_REMOVED lines=131> */
.L_x_2899:
[----:B------:R-:W-:Y:S02]  /*256c0*/  LEA R10, R220, R23, 0x3 ;  /* 0x00000017dc0a7211 */ /* 0x000fe400078e18ff */
[----:B------:R-:W-:-:S04]  /*256d0*/  SHF.L.U32 R0, R226, 0x1f, RZ ;  /* 0x0000001fe2007819 */ /* 0x000fc800000006ff */
[----:B------:R0:W1:Y:S01]  /*256e0*/  SYNCS.PHASECHK.TRANS64.TRYWAIT P1, [R10+URZ+0x38850], R0 ;  /* 0x038850000a0075a7 */ /* 0x000062000802017f */
[----:B------:R-:W-:Y:S05]  /*256f0*/  @!P0 BRA `(.L_x_2900) ;  /* 0x0000000000048947 */ /* 0x000fea0003800000 */
[----:B------:R-:W-:Y:S01]  /*25700*/  BPT.TRAP 0x1 ;  /* 0x000000040000795c */ /* 0x000fe20000300000 */
.L_x_2900:
[----:B------:R-:W-:Y:S04]  /*25710*/  BSSY B0, `(.L_x_2901) ;  /* 0x0000004000007945 */ /* 0x000fe80003800000 */
[----:B-1----:R-:W-:Y:S05]  /*25720*/  @P1 BRA `(.L_x_2902) ;  /* 0x0000000000081947 */ /* 0x002fea0003800000 */
[----:B------:R-:W1:Y:S02]  /*25730*/  SYNCS.PHASECHK.TRANS64.TRYWAIT P1, [R10+URZ+0x38850], R0 ;  /* 0x038850000a0075a7 */ /* 0x000e64000802017f */
[----:B-1----:R-:W-:Y:S05]  /*25740*/  @!P1 BRA `(.L_x_2903) ;  /* 0x000000f000a09947 */ /* 0x002fea0003800000 */
.L_x_2902:
[----:B------:R-:W-:Y:S05]  /*25750*/  BSYNC B0 ;  /* 0x0000000000007941 */ /* 0x000fea0003800000 */
.L_x_2901:
[----:B------:R-:W-:Y:S01]  /*25760*/  VIADD R23, R23, 0x400 ;  /* 0x0000040017177836 */ /* 0x000fe20000000000 */
[----:B------:R-:W-:Y:S01]  /*25770*/  WARPGROUP.ARRIVE ;  /* 0x00000000000079c5 */ /* 0x000fe20000000000 */
[----:B------:R-:W-:Y:S01]  /*25780*/  IMAD.MOV.U32 R7, RZ, RZ, 0x40000040 ;  /* 0x40000040ff077424 */ /* 0x000fe200078e00ff */
[----:B------:R-:W-:Y:S01]  /*25790*/  MOV R9, 0x40000040 ;  /* 0x4000004000097802 */ /* 0x000fe20000000f00 */
[----:B01----:R-:W0:Y:S01]  /*257a0*/  SHFL.BFLY PT, R0, R228, 0x2, 0x1f ;  /* 0x0c401f00e4007f89 */ /* 0x003e2200000e0000 */
[----:B------:R-:W-:Y:S01]  /*257b0*/  SHF.R.U32.HI R23, RZ, 0x4, R23 ;  /* 0x00000004ff177819 */ /* 0x000fe20000011617 */
[----:B------:R-:W-:Y:S01]  /*257c0*/  IMAD.MOV.U32 R154, RZ, RZ, -0x800000 ;  /* 0xff800000ff9a7424 */ /* 0x000fe200078e00ff */
[----:B------:R-:W-:Y:S01]  /*257d0*/  R2UR UR7, R7 ;  /* 0x00000000070772ca */ /* 0x000fe200000e0000 */
[----:B------:R-:W-:Y:S01]  /*257e0*/  IMAD.MOV.U32 R7, RZ, RZ, 0x40000040 ;  /* 0x40000040ff077424 */ /* 0x000fe200078e00ff */
[----:B------:R-:W-:Y:S01]  /*257f0*/  LOP3.LUT R23, R23, 0x3fff, RZ, 0xc0, !PT ;  /* 0x00003fff17177812 */ /* 0x000fe200078ec0ff */
[----:B------:R-:W-:-:S03]  /*25800*/  IMAD.MOV.U32 R153, RZ, RZ, -0x800000 ;  /* 0xff800000ff997424 */ /* 0x000fc600078e00ff */
[----:B------:R-:W-:-:S05]  /*25810*/  LOP3.LUT R23, R23, 0x2800000, RZ, 0xfc, !PT ;  /* 0x0280000017177812 */ /* 0x000fca00078efcff */
[----:B------:R-:W-:-:S04]  /*25820*/  IMAD R6, R220, 0xa00, R23 ;  /* 0x00000a00dc067824 */ /* 0x000fc800078e0217 */
[C---:B------:R-:W-:Y:S01]  /*25830*/  VIADD R8, R6.reuse, 0x80 ;  /* 0x0000008006087836 */ /* 0x040fe20000000000 */
[----:B------:R-:W-:Y:S01]  /*25840*/  R2UR UR6, R6 ;  /* 0x00000000060672ca */ /* 0x000fe200000e0000 */
[----:B0-----:R-:W-:-:S05]  /*25850*/  FADD.FTZ R0, R0, R228 ;  /* 0x000000e400007221 */ /* 0x001fca0000010000 */
[----:B------:R-:W0:Y:S07]  /*25860*/  SHFL.BFLY PT, R2, R0, 0x1, 0x1f ;  /* 0x0c201f0000027f89 */ /* 0x000e2e00000e0000 */
[----:B------:R-:W-:Y:S01]  /*25870*/  HGMMA.64x256x16.F32 R24, R208, gdesc[UR4].tnspB, R24, gsb0 ;  /* 0x43e00004d0187df0 */ /* 0x000fe20008000818 */
[----:B------:R-:W-:Y:S01]  /*25880*/  R2UR UR6, R8 ;  /* 0x00000000080672ca */ /* 0x000fe200000e0000 */
[----:B------:R-:W-:Y:S01]  /*25890*/  VIADD R8, R6, 0x100 ;  /* 0x0000010006087836 */ /* 0x000fe20000000000 */
[----:B------:R-:W-:Y:S01]  /*258a0*/  R2UR UR7, R9 ;  /* 0x00000000090772ca */ /* 0x000fe200000e0000 */
[----:B------:R-:W-:-:S02]  /*258b0*/  IMAD.MOV.U32 R9, RZ, RZ, 0x40000040 ;  /* 0x40000040ff097424 */ /* 0x000fc400078e00ff */
[----:B0-----:R-:W-:-:S05]  /*258c0*/  FADD.FTZ R0, R0, R2 ;  /* 0x0000000200007221 */ /* 0x001fca0000010000 */
[----:B------:R-:W-:-:S13]  /*258d0*/  FSETP.NE.FTZ.AND P1, PT, R0, RZ, PT ;  /* 0x000000ff0000720b */ /* 0x000fda0003f35000 */
[----:B------:R-:W0:Y:S02]  /*258e0*/  @P1 MUFU.LG2 R2, R0 ;  /* 0x0000000000021308 */ /* 0x000e240000000c00 */
[----:B0-----:R-:W-:Y:S01]  /*258f0*/  @P1 FMUL.FTZ R2, R2, 0.69314718246459960938 ;  /* 0x3f31721802021820 */ /* 0x001fe20000410000 */
[----:B------:R-:W-:Y:S02]  /*25900*/  WARPGROUP.DEPBAR.LE gsb0, 0x0 ;  /* 0x00008000000079c5 */ /* 0x000fe40000010000 */
[----:B------:R-:W-:-:S06]  /*25910*/  WARPGROUP.ARRIVE ;  /* 0x00000000000079c5 */ /* 0x000fcc0000000000 */
        /* <DEDUP_REMOVED lines=18> */
[----:B------:R-:W0:Y:S02]  /*25a40*/  SHFL.BFLY PT, R6, R227, 0x2, 0x1f ;  /* 0x0c401f00e3067f89 */ /* 0x000e2400000e0000 */
[----:B0-----:R-:W-:-:S05]  /*25a50*/  FADD.FTZ R6, R6, R227 ;  /* 0x000000e306067221 */ /* 0x001fca0000010000 */
[----:B------:R-:W0:Y:S02]  /*25a60*/  SHFL.BFLY PT, R7, R6, 0x1, 0x1f ;  /* 0x0c201f0006077f89 */ /* 0x000e2400000e0000 */
[----:B0-----:R-:W-:Y:S01]  /*25a70*/  FADD.FTZ R6, R6, R7 ;  /* 0x0000000706067221 */ /* 0x001fe20000010000 */
[----:B------:R-:W-:-:S04]  /*25a80*/  @P1 FMUL.FTZ R7, R3, 0.69314718246459960938 ;  /* 0x3f31721803071820 */ /* 0x000fc80000410000 */
[----:B------:R-:W-:Y:S01]  /*25a90*/  FSETP.NE.FTZ.AND P2, PT, R6, RZ, PT ;  /* 0x000000ff0600720b */ /* 0x000fe20003f55000 */
[----:B------:R-:W-:Y:S01]  /*25aa0*/  @P1 FFMA.FTZ R154, R7, R5, R2 ;  /* 0x00000005079a1223 */ /* 0x000fe20000010002 */
[----:B------:R-:W-:-:S06]  /*25ab0*/  MOV R2, RZ ;  /* 0x000000ff00027202 */ /* 0x000fcc0000000f00 */
[----:B------:R0:W-:Y:S05]  /*25ac0*/  @P1 MUFU.RCP R2, R0 ;  /* 0x0000000000021308 */ /* 0x0001ea0000001000 */
[----:B------:R-:W-:-:S03]  /*25ad0*/  @P2 FMUL.FTZ R3, R3, 0.69314718246459960938 ;  /* 0x3f31721803032820 */ /* 0x000fc60000410000 */
[----:B------:R-:W1:Y:S01]  /*25ae0*/  @P2 MUFU.LG2 R5, R6 ;  /* 0x0000000600052308 */ /* 0x000e620000000c00 */
[----:B0-----:R-:W-:-:S07]  /*25af0*/  IMAD.MOV.U32 R0, RZ, RZ, RZ ;  /* 0x000000ffff007224 */ /* 0x001fce00078e00ff */
[----:B------:R0:W2:Y:S01]  /*25b00*/  @P2 MUFU.RCP R0, R6 ;  /* 0x0000000600002308 */ /* 0x0000a20000001000 */
[----:B-1----:R-:W-:-:S04]  /*25b10*/  @P2 FMUL.FTZ R5, R5, 0.69314718246459960938 ;  /* 0x3f31721805052820 */ /* 0x002fc80000410000 */
[----:B------:R-:W-:Y:S01]  /*25b20*/  @P2 FFMA.FTZ R153, R3, R4, R5 ;  /* 0x0000000403992223 */ /* 0x000fe20000010005 */
[----:B------:R-:W-:Y:S02]  /*25b30*/  WARPGROUP.DEPBAR.LE gsb0, 0x0 ;  /* 0x00008000000079c5 */ /* 0x000fe40000010000 */
[----:B------:R-:W-:-:S06]  /*25b40*/  WARPGROUP.ARRIVE ;  /* 0x00000000000079c5 */ /* 0x000fcc0000000000 */
[----:B------:R-:W-:Y:S03]  /*25b50*/  HGMMA.64x256x16.F32 R24, R192, gdesc[UR4].tnspB, R24, gsb0 ;  /* 0x43e00004c0187df0 */ /* 0x000fe60008000818 */
[----:B------:R-:W-:Y:S02]  /*25b60*/  WARPGROUP.DEPBAR.LE gsb0, 0x0 ;  /* 0x00008000000079c5 */ /* 0x000fe40000010000 */
[----:B0-2---:R-:W-:Y:S05]  /*25b70*/  @!P0 BRA `(.L_x_2904) ;  /* 0x0000000000048947 */ /* 0x005fea0003800000 */
[----:B------:R-:W-:Y:S01]  /*25b80*/  BPT.TRAP 0x1 ;  /* 0x000000040000795c */ /* 0x000fe20000300000 */
.L_x_2904:
[----:B------:R-:W2:Y:S01]  /*25b90*/  LDL.LU R3, [R1+0x50] ;  /* 0x0000500001037983 */ /* 0x000ea20000300800 */
[----:B------:R-:W-:-:S05]  /*25ba0*/  VIADD R10, R10, 0x38860 ;  /* 0x000388600a0a7836 */ /* 0x000fca0000000000 */
[----:B--2---:R-:W-:Y:S02]  /*25bb0*/  PRMT R10, R3, 0x654, R10 ;  /* 0x00000654030a7816 */ /* 0x004fe4000000000a */
[----:B------:R-:W2:Y:S01]  /*25bc0*/  LDL.LU R3, [R1+0xa0] ;  /* 0x0000a00001037983 */ /* 0x000ea20000300800 */
[----:B------:R-:W-:Y:S01]  /*25bd0*/  IADD3 R220, R220, 0x1, RZ ;  /* 0x00000001dcdc7810 */ /* 0x000fe20007ffe0ff */
[----:B------:R1:W-:Y:S01]  /*25be0*/  SYNCS.ARRIVE.TRANS64.RED.A1T0 RZ, [R10+URZ], RZ ;  /* 0x000000ff0aff79a7 */ /* 0x0003e2000810043f */
        /* <DEDUP_REMOVED lines=65> */
[----:B------:R-:W-:Y:S01]  /*26000*/  SEL R0, RZ, 0x1, P1 ;  /* 0x00000001ff007807 */ /* 0x000fe20000800000 */
        /* <DEDUP_REMOVED lines=65> */
[----:B------:R-:W-:Y:S02]  /*26420*/  LOP3.LUT R226, R226, R0, RZ, 0x3c, !PT ;  /* 0x00000000e2e27212 */ /* 0x000fe400078e3cff */
[----:B------:R-:W-:Y:S01]  /*26430*/  SEL R220, R220, RZ, P1 ;  /* 0x000000ffdcdc7207 */ /* 0x000fe20000800000 */
[----:B--2---:R-:W-:-:S05]  /*26440*/  VIADD R3, R3, 0x1 ;  /* 0x0000000103037836 */ /* 0x004fca0000000000 */
[----:B------:R1:W-:Y:S03]  /*26450*/  STL [R1+0xa0], R3 ;  /* 0x0000a00301007387 */ /* 0x0003e60000100800 */
.L_x_2781:
[----:B------:R-:W2:Y:S08]  /*26460*/  S2UR UR4, SR_CgaCtaId ;  /* 0x00000000000479c3 */ /* 0x000eb00000008800 */
[----:B------:R-:W-:Y:S01]  /*26470*/  BAR.SYNC.DEFER_BLOCKING 0x5, 0x180 ;  /* 0x0146000000007b1d */ /* 0x000fe20000010000 */
[----:B------:R-:W-:-:S05]  /*26480*/  MOV R23, 0x400 ;  /* 0x0000040000177802 */ /* 0x000fca0000000f00 */
[----:B------:R-:W-:Y:S01]  /*26490*/  BSSY B0, `(.L_x_2905) ;  /* 0x0000464000007945 */ /* 0x000fe20003800000 */
[----:B--2---:R-:W-:-:S05]  /*264a0*/  IMAD.U32 R0, RZ, RZ, UR4 ;  /* 0x00000004ff007e24 */ /* 0x004fca000f8e00ff */
[----:B------:R2:W-:Y:S01]  /*264b0*/  STL [R1+0x50], R0 ;  /* 0x0000500001007387 */ /* 0x0005e20000100800 */
[----:B------:R-:W-:-:S05]  /*264c0*/  LEA R23, R0, R23, 0x18 ;  /* 0x0000001700177211 */ /* 0x000fca00078ec0ff */
[----:B------:R2:W3:Y:S01]  /*264d0*/  LDS.128 R4, [R23+0x388d0] ;  /* 0x0388d00017047984 */ /* 0x0004e20000000c00 */
[----:B------:R-:W-:Y:S06]  /*264e0*/  BAR.ARV 0x4, 0x180 ;  /* 0x0106000000007b1d */ /* 0x000fec0000002000 */
[----:B------:R-:W-:Y:S05]  /*264f0*/  @P0 BRA `(.L_x_2906) ;  /* 0x0000003400ec0947 */ /* 0x000fea0003800000 */
[----:B------:R-:W4:Y:S01]  /*26500*/  LDL R2, [R1+0x1d0] ;  /* 0x0001d00001027983 */ /* 0x000f220000100800 */
[----:B--2---:R-:W2:Y:S01]  /*26510*/  S2R R0, SR_SWINHI ;  /* 0x0000000000007919 */ /* 0x004ea20000002f00 */
[----:B01----:R-:W-:Y:S01]  /*26520*/  F2FP.F16.F32.PACK_AB R10, R29, R28 ;  /* 0x0000001c1d0a723e */ /* 0x003fe200000000ff */
[----:B------:R-:W-:Y:S01]  /*26530*/  ULDC.64 UR6, c[0x0][0xc00] ;  /* 0x0003000000067ab9 */ /* 0x000fe20000000a00 */
[----:B------:R-:W-:Y:S01]  /*26540*/  F2FP.F16.F32.PACK_AB R11, R31, R30 ;  /* 0x0000001e1f0b723e */ /* 0x000fe200000000ff */
[----:B------:R-:W4:Y:S01]  /*26550*/  LDL.LU R155, [R1+0x98] ;  /* 0x00009800019b7983 */ /* 0x000f220000300800 */
[----:B------:R-:W-:Y:S01]  /*26560*/  F2FP.F16.F32.PACK_AB R12, R33, R32 ;  /* 0x00000020210c723e */ /* 0x000fe200000000ff */
[----:B------:R-:W-:Y:S01]  /*26570*/  ULDC.64 UR4, c[0x0][0xc08] ;  /* 0x0003020000047ab9 */ /* 0x000fe20000000a00 */
[----:B------:R-:W-:Y:S01]  /*26580*/  F2FP.F16.F32.PACK_AB R13, R35, R34 ;  /* 0x00000022230d723e */ /* 0x000fe200000000ff */
[----:B-----5:R-:W4:Y:S01]  /*26590*/  LDL.LU R152, [R1+0x9c] ;  /* 0x00009c0001987983 */ /* 0x020f220000300800 */
[----:B------:R-:W-:-:S02]  /*265a0*/  F2FP.F16.F32.PACK_AB R14, R37, R36 ;  /* 0x00000024250e723e */ /* 0x000fc400000000ff */
[----:B------:R-:W-:Y:S01]  /*265b0*/  F2FP.F16.F32.PACK_AB R15, R39, R38 ;  /* 0x00000026270f723e */ /* 0x000fe200000000ff */
[----:B---3--:R-:W3:Y:S01]  /*265c0*/  LDL.LU R4, [R1+0x90] ;  /* 0x0000900001047983 */ /* 0x008ee20000300800 */
[----:B------:R-:W-:Y:S02]  /*265d0*/  MOV R20, R23 ;  /* 0x0000001700147202 */ /* 0x000fe40000000f00 */
[----:B--2---:R-:W-:Y:S01]  /*265e0*/  MOV R21, R0 ;  /* 0x0000000000157202 */ /* 0x004fe20000000f00 */
[----:B------:R-:W-:Y:S02]  /*265f0*/  BAR.SYNC.DEFER_BLOCKING 0x1, 0x100 ;  /* 0x0044000000007b1d */ /* 0x000fe40000010000 */
[----:B----4-:R-:W-:-:S03]  /*26600*/  IMAD.WIDE R2, R2, 0x2, R20 ;  /* 0x0000000202027825 */ /* 0x010fc600078e0214 */
        /* <DEDUP_REMOVED lines=171> */
[----:B------:R-:W-:Y:S02]  /*270c0*/  ISETP.NE.AND.EX P1, PT, RZ, UR7, PT, P1 ;  /* 0x00000007ff007c0c */ /* 0x000fe4000bf25310 */
[----:B------:R-:W-:Y:S01]  /*270d0*/  IADD3 R10, P0, R155, UR6, RZ ;  /* 0x000000069b0a7c10 */ /* 0x000fe2000ff1e0ff */
[----:B------:R-:W-:-:S03]  /*270e0*/  IMAD.MOV.U32 R3, RZ, RZ, RZ ;  /* 0x000000ffff037224 */ /* 0x000fc600078e00ff */
[----:B------:R-:W-:-:S07]  /*270f0*/  IADD3.X R11, R152, UR7, RZ, P0, !PT ;  /* 0x00000007980b7c10 */ /* 0x000fce00087fe4ff */
[----:B------:R-:W5:Y:S01]  /*27100*/  @P1 LDG.E R3, desc[UR60][R10.64] ;  /* 0x0000003c0a031981 */ /* 0x000f62000c1e1900 */
[----:B------:R-:W-:-:S04]  /*27110*/  ISETP.NE.U32.AND P0, PT, RZ, UR4, PT ;  /* 0x00000004ff007c0c */ /* 0x000fc8000bf05070 */
[----:B------:R-:W-:Y:S01]  /*27120*/  ISETP.NE.AND.EX P0, PT, RZ, UR5, PT, P0 ;  /* 0x00000005ff007c0c */ /* 0x000fe2000bf05300 */
[----:B0-----:R-:W-:-:S12]  /*27130*/  IMAD.MOV.U32 R15, RZ, RZ, 0x9b8 ;  /* 0x000009b8ff0f7424 */ /* 0x001fd800078e00ff */
[----:B------:R-:W-:Y:S01]  /*27140*/  @P0 IADD3 R8, P2, R155, UR4, RZ ;  /* 0x000000049b080c10 */ /* 0x000fe2000ff5e0ff */
[----:B------:R-:W-:-:S03]  /*27150*/  ULDC UR4, c[0x0][0xa88] ;  /* 0x0002a20000047ab9 */ /* 0x000fc60000000800 */
[----:B------:R-:W-:Y:S02]  /*27160*/  @P0 IADD3.X R9, R152, UR5, RZ, P2, !PT ;  /* 0x0000000598090c10 */ /* 0x000fe400097fe4ff */
[C---:B---3--:R-:W-:Y:S02]  /*27170*/  ISETP.NE.AND P2, PT, R4.reuse, RZ, PT ;  /* 0x000000ff0400720c */ /* 0x048fe40003f45270 */
[----:B------:R-:W-:Y:S01]  /*27180*/  MOV R0, UR4 ;  /* 0x0000000400007c02 */ /* 0x000fe20008000f00 */
[----:B------:R-:W-:Y:S02]  /*27190*/  ULDC UR4, c[0x0][0xad4] ;  /* 0x0002b50000047ab9 */ /* 0x000fe40000000800 */
[----:B------:R-:W-:-:S03]  /*271a0*/  SEL R2, R4, UR4, P2 ;  /* 0x0000000404027c07 */ /* 0x000fc60009000000 */
[----:B------:R0:W5:Y:S01]  /*271b0*/  @P0 LDG.E R0, desc[UR60][R8.64] ;  /* 0x0000003c08000981 */ /* 0x000162000c1e1900 */
[----:B------:R-:W-:-:S04]  /*271c0*/  ISETP.GT.AND P2, PT, R2, 0x1, PT ;  /* 0x000000010200780c */ /* 0x000fc80003f44270 */
[----:B------:R-:W-:-:S04]  /*271d0*/  SEL R15, R15, 0x978, P2 ;  /* 0x000009780f0f7807 */ /* 0x000fc80001000000 */
[----:B------:R1:W2:Y:S08]  /*271e0*/  LDC.64 R12, c[0x0][R15+0x220] ;  /* 0x000088000f0c7b82 */ /* 0x0002b00000000a00 */
[----:B0-----:R1:W0:Y:S01]  /*271f0*/  LDC.64 R8, c[0x0][R15+0x218] ;  /* 0x000086000f087b82 */ /* 0x0012220000000a00 */
[----:B------:R-:W-:Y:S05]  /*27200*/  @P0 BRA `(.L_x_2907) ;  /* 0x0000000000100947 */ /* 0x000fea0003800000 */
[----:B------:R-:W-:Y:S05]  /*27210*/  @!P1 BRA `(.L_x_2907) ;  /* 0x00000000000c9947 */ /* 0x000fea0003800000 */
[----:B-----5:R-:W3:Y:S04]  /*27220*/  LDG.E R0, desc[UR60][R10.64] ;  /* 0x0000003c0a007981 */ /* 0x020ee8000c1e1900 */
[----:B------:R-:W3:Y:S02]  /*27230*/  LDG.E R10, desc[UR60][R10.64+0x4] ;  /* 0x0000043c0a0a7981 */ /* 0x000ee4000c1e1900 */
[----:B---3--:R-:W-:-:S07]  /*27240*/  IMAD.IADD R0, R10, 0x1, -R0 ;  /* 0x000000010a007824 */ /* 0x008fce00078e0a00 */
.L_x_2907:
[----:B------:R-:W3:Y:S01]  /*27250*/  LDL.LU R2, [R1+0x94] ;  /* 0x0000940001027983 */ /* 0x000ee20000300800 */
[----:B------:R-:W4:Y:S03]  /*27260*/  LDC R156, c[0x0][0xbe8] ;  /* 0x0002fa00ff9c7b82 */ /* 0x000f260000000800 */
[----:B------:R-:W2:Y:S04]  /*27270*/  LDL.LU R4, [R1+0x124] ;  /* 0x0001240001047983 */ /* 0x000ea80000300800 */
[----:B------:R-:W2:Y:S04]  /*27280*/  LDL R157, [R1+0xa4] ;  /* 0x0000a400019d7983 */ /* 0x000ea80000100800 */
[----:B------:R-:W2:Y:S04]  /*27290*/  LDL R155, [R1+0x84] ;  /* 0x00008400019b7983 */ /* 0x000ea80000100800 */
[----:B------:R-:W2:Y:S04]  /*272a0*/  LDL R158, [R1+0x74] ;  /* 0x00007400019e7983 */ /* 0x000ea80000100800 */
[----:B------:R-:W2:Y:S04]  /*272b0*/  LDL R160, [R1+0x1cc] ;  /* 0x0001cc0001a07983 */ /* 0x000ea80000100800 */
[----:B------:R-:W2:Y:S01]  /*272c0*/  LDL R159, [R1+0x13c] ;  /* 0x00013c00019f7983 */ /* 0x000ea20000100800 */
[----:B------:R-:W1:Y:S01]  /*272d0*/  LDC.64 R10, c[0x0][R15+0x228] ;  /* 0x00008a000f0a7b82 */ /* 0x000e620000000a00 */
[----:B------:R-:W-:-:S02]  /*272e0*/  ISETP.NE.U32.AND P0, PT, RZ, UR6, PT ;  /* 0x00000006ff007c0c */ /* 0x000fc4000bf05070 */
[----:B----4-:R-:W-:Y:S02]  /*272f0*/  ISETP.NE.AND P1, PT, R156, 0x1, PT ;  /* 0x000000019c00780c */ /* 0x010fe40003f25270 */
[----:B------:R-:W-:Y:S01]  /*27300*/  ISETP.NE.AND.EX P0, PT, RZ, UR7, PT, P0 ;  /* 0x00000007ff007c0c */ /* 0x000fe2000bf05300 */
[-C--:B0-----:R-:W-:Y:S02]  /*27310*/  IMAD R14, R9, R224.reuse, RZ ;  /* 0x000000e0090e7224 */ /* 0x081fe400078e02ff */
[----:B------:R-:W-:-:S05]  /*27320*/  IMAD.WIDE.U32 R8, R8, R224, RZ ;  /* 0x000000e008087225 */ /* 0x000fca00078e00ff */
[----:B------:R-:W-:-:S03]  /*27330*/  IADD3 R14, R9, R14, RZ ;  /* 0x0000000e090e7210 */ /* 0x000fc60007ffe0ff */
[----:B------:R-:W0:Y:S01]  /*27340*/  @P1 LDC R9, c[0x0][0xbec] ;  /* 0x0002fb00ff091b82 */ /* 0x000e220000000800 */
[----:B-----5:R-:W-:Y:S01]  /*27350*/  IMAD R0, R0, R156, RZ ;  /* 0x0000009c00007224 */ /* 0x020fe200078e02ff */
[----:B---3--:R-:W-:Y:S02]  /*27360*/  SEL R2, R2, RZ, !P0 ;  /* 0x000000ff02027207 */ /* 0x008fe40004000000 */
[----:B--2---:R-:W-:-:S03]  /*27370*/  SEL R4, R4, RZ, !P0 ;  /* 0x000000ff04047207 */ /* 0x004fc60004000000 */
[----:B------:R-:W-:-:S04]  /*27380*/  IMAD R13, R13, R2, RZ ;  /* 0x000000020d0d7224 */ /* 0x000fc800078e02ff */
[C---:B------:R-:W-:Y:S02]  /*27390*/  IMAD R4, R12.reuse, R4, R13 ;  /* 0x000000040c047224 */ /* 0x040fe400078e020d */
[----:B------:R-:W-:-:S03]  /*273a0*/  IMAD.WIDE.U32 R12, R12, R2, RZ ;  /* 0x000000020c0c7225 */ /* 0x000fc600078e00ff */
[----:B------:R-:W-:Y:S02]  /*273b0*/  IADD3 R12, P0, P3, R12, R8, R3 ;  /* 0x000000080c0c7210 */ /* 0x000fe40007b1e003 */
[----:B------:R-:W2:Y:S01]  /*273c0*/  @P1 LDC R8, c[0x0][0xbf0] ;  /* 0x0002fc00ff081b82 */ /* 0x000ea20000000800 */
[----:B------:R-:W-:Y:S01]  /*273d0*/  IMAD.IADD R13, R13, 0x1, R4 ;  /* 0x000000010d0d7824 */ /* 0x000fe200078e0204 */
[----:B------:R-:W-:-:S05]  /*273e0*/  SEL R4, R157, RZ, P2 ;  /* 0x000000ff9d047207 */ /* 0x000fca0001000000 */
[-C--:B-1----:R-:W-:Y:S02]  /*273f0*/  IMAD R152, R11, R4.reuse, RZ ;  /* 0x000000040b987224 */ /* 0x082fe400078e02ff */
[----:B------:R-:W-:Y:S01]  /*27400*/  IMAD.WIDE.U32 R10, R10, R4, RZ ;  /* 0x000000040a0a7225 */ /* 0x000fe200078e00ff */
[----:B------:R-:W-:-:S04]  /*27410*/  SHF.R.S32.HI R4, RZ, 0x1f, R3 ;  /* 0x0000001fff047819 */ /* 0x000fc80000011403 */
[----:B------:R-:W-:Y:S01]  /*27420*/  IADD3.X R13, R13, R14, R4, P0, P3 ;  /* 0x0000000e0d0d7210 */ /* 0x000fe200007e6404 */
[----:B------:R-:W-:-:S04]  /*27430*/  IMAD.IADD R14, R155, 0x1, R158 ;  /* 0x000000019b0e7824 */ /* 0x000fc800078e029e */
[----:B0-----:R-:W-:-:S04]  /*27440*/  @P1 IMAD.HI.U32 R9, R14, R9, RZ ;  /* 0x000000090e091227 */ /* 0x001fc800078e00ff */
[----:B------:R-:W-:Y:S01]  /*27450*/  IMAD.MOV.U32 R155, RZ, RZ, R14 ;  /* 0x000000ffff9b7224 */ /* 0x000fe200078e000e */
[----:B--2---:R-:W-:Y:S02]  /*27460*/  @P1 SHF.R.U32.HI R155, RZ, R8, R9 ;  /* 0x00000008ff9b1219 */ /* 0x004fe40000011609 */
[----:B------:R0:W1:Y:S02]  /*27470*/  LDC.64 R8, c[0x0][R15+0x210] ;  /* 0x000084000f087b82 */ /* 0x0000640000000a00 */
[----:B0-----:R-:W-:-:S05]  /*27480*/  IADD3 R15, -R155, RZ, RZ ;  /* 0x000000ff9b0f7210 */ /* 0x001fca0007ffe1ff */
[----:B------:R-:W-:Y:S01]  /*27490*/  IMAD R15, R156, R15, R14 ;  /* 0x0000000f9c0f7224 */ /* 0x000fe200078e020e */
[----:B------:R-:W-:Y:S01]  /*274a0*/  IADD3 R10, P0, P3, R155, R12, R10 ;  /* 0x0000000c9b0a7210 */ /* 0x000fe20007b1e00a */
[----:B------:R-:W-:Y:S01]  /*274b0*/  IMAD.IADD R152, R11, 0x1, R152 ;  /* 0x000000010b987824 */ /* 0x000fe200078e0298 */
[----:B------:R-:W-:Y:S02]  /*274c0*/  SHF.R.S32.HI R11, RZ, 0x1f, R155 ;  /* 0x0000001fff0b7819 */ /* 0x000fe4000001149b */
[----:B------:R-:W-:Y:S02]  /*274d0*/  SHF.R.S32.HI R12, RZ, 0x1f, R15 ;  /* 0x0000001fff0c7819 */ /* 0x000fe4000001140f */
[----:B------:R-:W-:Y:S01]  /*274e0*/  IADD3.X R11, R11, R13, R152, P0, P3 ;  /* 0x0000000d0b0b7210 */ /* 0x000fe200007e6498 */
[----:B-1----:R-:W-:-:S04]  /*274f0*/  IMAD R9, R9, R15, RZ ;  /* 0x0000000f09097224 */ /* 0x002fc800078e02ff */
[C---:B------:R-:W-:Y:S02]  /*27500*/  IMAD R9, R8.reuse, R12, R9 ;  /* 0x0000000c08097224 */ /* 0x040fe400078e0209 */
[----:B------:R-:W0:Y:S01]  /*27510*/  LDC.64 R12, c[0x0][0xba8] ;  /* 0x0002ea00ff0c7b82 */ /* 0x000e220000000a00 */
[----:B------:R-:W-:-:S07]  /*27520*/  IMAD.WIDE.U32 R10, R8, R15, R10 ;  /* 0x0000000f080a7225 */ /* 0x000fce00078e000a */
[----:B0-----:R-:W0:Y:S08]  /*27530*/  @!P2 LDC R12, c[0x0][0xb50] ;  /* 0x0002d400ff0cab82 */ /* 0x001e300000000800 */
[----:B------:R-:W1:Y:S01]  /*27540*/  @!P2 LDC R13, c[0x0][0xb54] ;  /* 0x0002d500ff0dab82 */ /* 0x000e620000000800 */
[----:B------:R-:W-:Y:S01]  /*27550*/  IMAD.IADD R9, R11, 0x1, R9 ;  /* 0x000000010b097824 */ /* 0x000fe200078e0209 */
[----:B0-----:R-:W-:-:S04]  /*27560*/  LEA R12, P0, R10, R12, 0x2 ;  /* 0x0000000c0a0c7211 */ /* 0x001fc800078010ff */
[----:B-1----:R-:W-:Y:S01]  /*27570*/  LEA.HI.X R13, R10, R13, R9, 0x2, P0 ;  /* 0x0000000d0a0d7211 */ /* 0x002fe200000f1409 */
[----:B------:R-:W-:Y:S04]  /*27580*/  SHFL.IDX PT, R8, R12, RZ, 0x1c1f ;  /* 0x001c1fff0c087589 */ /* 0x000fe800000e0000 */
[----:B------:R-:W0:Y:S04]  /*27590*/  SHFL.IDX PT, R9, R13, RZ, 0x1c1f ;  /* 0x001c1fff0d097589 */ /* 0x000e2800000e0000 */
[----:B------:R-:W-:Y:S04]  /*275a0*/  SHFL.IDX PT, R10, R12, 0x1, 0x1c1f ;  /* 0x003c1f000c0a7f89 */ /* 0x000fe800000e0000 */
[----:B------:R1:W2:Y:S01]  /*275b0*/  SHFL.IDX PT, R11, R13, 0x1, 0x1c1f ;  /* 0x003c1f000d0b7f89 */ /* 0x0002a200000e0000 */
[----:B------:R-:W-:Y:S01]  /*275c0*/  LOP3.LUT P0, RZ, R159, 0x3, RZ, 0xc0, !PT ;  /* 0x000000039fff7812 */ /* 0x000fe2000780c0ff */
[----:B-1----:R-:W-:-:S04]  /*275d0*/  IMAD.IADD R13, R160, 0x1, R158 ;  /* 0x00000001a00d7824 */ /* 0x002fc800078e029e */
[C---:B------:R-:W-:Y:S01]  /*275e0*/  VIADD R12, R13.reuse, 0x8 ;  /* 0x000000080d0c7836 */ /* 0x040fe20000000000 */
[----:B------:R-:W-:-:S04]  /*275f0*/  ISETP.GE.OR P3, PT, R13, R0, P0 ;  /* 0x000000000d00720c */ /* 0x000fc80000766670 */
[----:B------:R-:W-:-:S09]  /*27600*/  ISETP.GE.OR P0, PT, R12, R0, P0 ;  /* 0x000000000c00720c */ /* 0x000fd20000706670 */
[----:B0-----:R0:W-:Y:S04]  /*27610*/  @!P3 ST.E desc[UR60][R8.64], R154 ;  /* 0x0000009a0800b985 */ /* 0x0011e8000c10193c */
[----:B--2---:R0:W-:Y:S01]  /*27620*/  @!P0 ST.E desc[UR60][R10.64], R153 ;  /* 0x000000990a008985 */ /* 0x0041e2000c10193c */
[----:B------:R-:W-:Y:S05]  /*27630*/  @P2 BRA `(.L_x_2908) ;  /* 0x0000000c00c82947 */ /* 0x000fea0003800000 */
[----:B------:R-:W0:Y:S01]  /*27640*/  LDL R159, [R1+0x8c] ;  /* 0x00008c00019f7983 */ /* 0x000e220000100800 */
[----:B------:R-:W1:Y:S01]  /*27650*/  @P1 LDC R85, c[0x0][0xbec] ;  /* 0x0002fb00ff551b82 */ /* 0x000e620000000800 */
[----:B------:R-:W-:Y:S02]  /*27660*/  ULDC.64 UR4, c[0x0][0xaa0] ;  /* 0x0002a80000047ab9 */ /* 0x000fe40000000a00 */
[----:B------:R-:W-:-:S05]  /*27670*/  IMAD R4, R4, UR4, RZ ;  /* 0x0000000404047c24 */ /* 0x000fca000f8e02ff */
[----:B------:R-:W2:Y:S01]  /*27680*/  @P1 LDC R82, c[0x0][0xbf0] ;  /* 0x0002fc00ff521b82 */ /* 0x000ea20000000800 */
[----:B------:R-:W-:Y:S01]  /*27690*/  IMAD R81, R3, UR5, R4 ;  /* 0x0000000503517c24 */ /* 0x000fe2000f8e0204 */
[----:B------:R-:W-:Y:S01]  /*276a0*/  SHF.R.S32.HI R83, RZ, 0x1f, R2 ;  /* 0x0000001fff537819 */ /* 0x000fe20000011402 */
[----:B------:R-:W-:Y:S01]  /*276b0*/  BSSY B1, `(.L_x_2909) ;  /* 0x00000a6000017945 */ /* 0x000fe20003800000 */
[----:B0-----:R-:W-:-:S05]  /*276c0*/  LEA R9, R225, R159, 0x3 ;  /* 0x0000009fe1097211 */ /* 0x001fca00078e18ff */
[----:B------:R-:W-:-:S04]  /*276d0*/  IMAD.SHL.U32 R9, R9, 0x8, RZ ;  /* 0x0000000809097824 */ /* 0x000fc800078e00ff */
[----:B------:R-:W-:-:S03]  /*276e0*/  IMAD.WIDE R20, R9, 0x2, R20 ;  /* 0x0000000209147825 */ /* 0x000fc600078e0214 */
[C---:B------:R-:W-:Y:S02]  /*276f0*/  IADD3 R13, P4, R20.reuse, 0x1000, RZ ;  /* 0x00001000140d7810 */ /* 0x040fe40007f9e0ff */
[----:B------:R-:W-:Y:S02]  /*27700*/  IADD3 R25, P3, R20, 0x2000, RZ ;  /* 0x0000200014197810 */ /* 0x000fe40007f7e0ff */
[----:B------:R-:W-:Y:S02]  /*27710*/  LOP3.LUT R12, R13, 0x380, RZ, 0xc0, !PT ;  /* 0x000003800d0c7812 */ /* 0x000fe400078ec0ff */
[----:B------:R-:W-:Y:S02]  /*27720*/  LOP3.LUT R24, R25, 0x380, RZ, 0xc0, !PT ;  /* 0x0000038019187812 */ /* 0x000fe400078ec0ff */
[----:B------:R-:W-:Y:S02]  /*27730*/  SHF.R.U64 R12, R12, 0x3, RZ ;  /* 0x000000030c0c7819 */ /* 0x000fe400000012ff */
[----:B------:R-:W-:-:S02]  /*27740*/  SHF.R.U64 R24, R24, 0x3, RZ ;  /* 0x0000000318187819 */ /* 0x000fc400000012ff */
[----:B------:R-:W-:Y:S02]  /*27750*/  IADD3 R29, P2, R20, 0x3000, RZ ;  /* 0x00003000141d7810 */ /* 0x000fe40007f5e0ff */
[----:B------:R-:W-:Y:S01]  /*27760*/  LOP3.LUT R12, R12, R13, RZ, 0x3c, !PT ;  /* 0x0000000d0c0c7212 */ /* 0x000fe200078e3cff */
[--C-:B------:R-:W-:Y:S01]  /*27770*/  IMAD.X R13, RZ, RZ, R21.reuse, P4 ;  /* 0x000000ffff0d7224 */ /* 0x100fe200020e0615 */
[----:B------:R-:W-:Y:S01]  /*27780*/  LOP3.LUT R24, R24, R25, RZ, 0x3c, !PT ;  /* 0x0000001918187212 */ /* 0x000fe200078e3cff */
[----:B------:R-:W-:Y:S01]  /*27790*/  IMAD.X R25, RZ, RZ, R21, P3 ;  /* 0x000000ffff197224 */ /* 0x000fe200018e0615 */
[----:B------:R-:W-:Y:S02]  /*277a0*/  LOP3.LUT R28, R29, 0x380, RZ, 0xc0, !PT ;  /* 0x000003801d1c7812 */ /* 0x000fe400078ec0ff */
[C---:B------:R-:W-:Y:S01]  /*277b0*/  IADD3 R33, P0, R20.reuse, 0x4000, RZ ;  /* 0x0000400014217810 */ /* 0x040fe20007f1e0ff */
[----:B------:R-:W-:Y:S01]  /*277c0*/  IMAD R80, R159, 0x20, R225 ;  /* 0x000000209f507824 */ /* 0x000fe200078e02e1 */
[C---:B------:R-:W-:Y:S01]  /*277d0*/  IADD3 R37, P6, R20.reuse, 0x5000, RZ ;  /* 0x0000500014257810 */ /* 0x040fe20007fde0ff */
[----:B------:R-:W5:Y:S01]  /*277e0*/  LD.E.128 R12, desc[UR60][R12.64] ;  /* 0x0000003c0c0c7980 */ /* 0x000f62000c101d00 */
[----:B------:R-:W-:-:S02]  /*277f0*/  IADD3 R41, P5, R20, 0x6000, RZ ;  /* 0x0000600014297810 */ /* 0x000fc40007fbe0ff */
[C---:B------:R-:W-:Y:S01]  /*27800*/  IADD3 R45, P4, R20.reuse, 0x7000, RZ ;  /* 0x00007000142d7810 */ /* 0x040fe20007f9e0ff */
[----:B------:R-:W5:Y:S01]  /*27810*/  LD.E.128 R24, desc[UR60][R24.64] ;  /* 0x0000003c18187980 */ /* 0x000f62000c101d00 */
[----:B------:R-:W-:Y:S02]  /*27820*/  IADD3 R49, P3, R20, 0x8000, RZ ;  /* 0x0000800014317810 */ /* 0x000fe40007f7e0ff */
[----:B------:R-:W-:Y:S02]  /*27830*/  SHF.R.U64 R28, R28, 0x3, RZ ;  /* 0x000000031c1c7819 */ /* 0x000fe400000012ff */
[----:B------:R-:W-:Y:S02]  /*27840*/  LOP3.LUT R32, R33, 0x380, RZ, 0xc0, !PT ;  /* 0x0000038021207812 */ /* 0x000fe400078ec0ff */
[----:B------:R-:W-:Y:S02]  /*27850*/  LOP3.LUT R36, R37, 0x380, RZ, 0xc0, !PT ;  /* 0x0000038025247812 */ /* 0x000fe400078ec0ff */
[----:B------:R-:W-:-:S02]  /*27860*/  LOP3.LUT R40, R41, 0x380, RZ, 0xc0, !PT ;  /* 0x0000038029287812 */ /* 0x000fc400078ec0ff */
[----:B------:R-:W-:Y:S02]  /*27870*/  LOP3.LUT R44, R45, 0x380, RZ, 0xc0, !PT ;  /* 0x000003802d2c7812 */ /* 0x000fe400078ec0ff */
[----:B------:R-:W-:Y:S02]  /*27880*/  LOP3.LUT R48, R49, 0x380, RZ, 0xc0, !PT ;  /* 0x0000038031307812 */ /* 0x000fe400078ec0ff */
[----:B------:R-:W-:Y:S02]  /*27890*/  LOP3.LUT R28, R28, R29, RZ, 0x3c, !PT ;  /* 0x0000001d1c1c7212 */ /* 0x000fe400078e3cff */
[----:B------:R-:W-:Y:S02]  /*278a0*/  SHF.R.U64 R32, R32, 0x3, RZ ;  /* 0x0000000320207819 */ /* 0x000fe400000012ff */
[----:B------:R-:W-:Y:S02]  /*278b0*/  SHF.R.U64 R36, R36, 0x3, RZ ;  /* 0x0000000324247819 */ /* 0x000fe400000012ff */
[----:B------:R-:W-:-:S02]  /*278c0*/  SHF.R.U64 R40, R40, 0x3, RZ ;  /* 0x0000000328287819 */ /* 0x000fc400000012ff */
[----:B------:R-:W-:Y:S02]  /*278d0*/  IADD3.X R29, RZ, R21, RZ, P2, !PT ;  /* 0x00000015ff1d7210 */ /* 0x000fe400017fe4ff */
[----:B------:R-:W-:Y:S02]  /*278e0*/  SHF.R.U64 R44, R44, 0x3, RZ ;  /* 0x000000032c2c7819 */ /* 0x000fe400000012ff */
[----:B------:R-:W-:Y:S02]  /*278f0*/  SHF.R.U64 R48, R48, 0x3, RZ ;  /* 0x0000000330307819 */ /* 0x000fe400000012ff */
[----:B------:R-:W-:Y:S01]  /*27900*/  IADD3 R53, P2, R20, 0x9000, RZ ;  /* 0x0000900014357810 */ /* 0x000fe20007f5e0ff */
        /* <DEDUP_REMOVED lines=8> */
[----:B------:R-:W5:Y:S01]  /*27990*/  LD.E.128 R32, desc[UR60][R32.64] ;  /* 0x0000003c20207980 */ /* 0x000f62000c101d00 */
[----:B------:R-:W-:Y:S01]  /*279a0*/  LOP3.LUT R48, R48, R49, RZ, 0x3c, !PT ;  /* 0x0000003130307212 */ /* 0x000fe200078e3cff */
[----:B------:R-:W-:Y:S01]  /*279b0*/  IMAD.X R49, RZ, RZ, R21, P3 ;  /* 0x000000ffff317224 */ /* 0x000fe200018e0615 */
[----:B------:R-:W-:Y:S01]  /*279c0*/  LOP3.LUT R52, R53, 0x380, RZ, 0xc0, !PT ;  /* 0x0000038035347812 */ /* 0x000fe200078ec0ff */
[----:B------:R-:W5:Y:S01]  /*279d0*/  LD.E.128 R36, desc[UR60][R36.64] ;  /* 0x0000003c24247980 */ /* 0x000f62000c101d00 */
[----:B------:R-:W-:-:S02]  /*279e0*/  IADD3.X R45, RZ, R21, RZ, P4, !PT ;  /* 0x00000015ff2d7210 */ /* 0x000fc400027fe4ff */
[C---:B------:R-:W-:Y:S01]  /*279f0*/  IADD3 R57, P0, R20.reuse, 0xa000, RZ ;  /* 0x0000a00014397810 */ /* 0x040fe20007f1e0ff */
[----:B------:R-:W5:Y:S01]  /*27a00*/  LD.E.128 R40, desc[UR60][R40.64] ;  /* 0x0000003c28287980 */ /* 0x000f62000c101d00 */
[C---:B------:R-:W-:Y:S02]  /*27a10*/  IADD3 R61, P6, R20.reuse, 0xb000, RZ ;  /* 0x0000b000143d7810 */ /* 0x040fe40007fde0ff */
[C---:B------:R-:W-:Y:S01]  /*27a20*/  IADD3 R65, P5, R20.reuse, 0xc000, RZ ;  /* 0x0000c00014417810 */ /* 0x040fe20007fbe0ff */
[----:B------:R-:W5:Y:S01]  /*27a30*/  LD.E.128 R44, desc[UR60][R44.64] ;  /* 0x0000003c2c2c7980 */ /* 0x000f62000c101d00 */
[C---:B------:R-:W-:Y:S02]  /*27a40*/  IADD3 R69, P4, R20.reuse, 0xd000, RZ ;  /* 0x0000d00014457810 */ /* 0x040fe40007f9e0ff */
[----:B------:R-:W-:Y:S01]  /*27a50*/  IADD3 R73, P3, R20, 0xe000, RZ ;  /* 0x0000e00014497810 */ /* 0x000fe20007f7e0ff */
[----:B------:R-:W5:Y:S01]  /*27a60*/  LD.E.128 R48, desc[UR60][R48.64] ;  /* 0x0000003c30307980 */ /* 0x000f62000c101d00 */
[----:B------:R-:W-:-:S02]  /*27a70*/  SHF.R.U64 R52, R52, 0x3, RZ ;  /* 0x0000000334347819 */ /* 0x000fc400000012ff */
[----:B------:R-:W-:Y:S02]  /*27a80*/  LOP3.LUT R56, R57, 0x380, RZ, 0xc0, !PT ;  /* 0x0000038039387812 */ /* 0x000fe400078ec0ff */
[----:B------:R-:W-:Y:S02]  /*27a90*/  LOP3.LUT R60, R61, 0x380, RZ, 0xc0, !PT ;  /* 0x000003803d3c7812 */ /* 0x000fe400078ec0ff */
[----:B------:R-:W-:Y:S02]  /*27aa0*/  LOP3.LUT R64, R65, 0x380, RZ, 0xc0, !PT ;  /* 0x0000038041407812 */ /* 0x000fe400078ec0ff */
[----:B------:R-:W-:Y:S02]  /*27ab0*/  LOP3.LUT R68, R69, 0x380, RZ, 0xc0, !PT ;  /* 0x0000038045447812 */ /* 0x000fe400078ec0ff */
[----:B------:R-:W-:Y:S02]  /*27ac0*/  LOP3.LUT R72, R73, 0x380, RZ, 0xc0, !PT ;  /* 0x0000038049487812 */ /* 0x000fe400078ec0ff */
[----:B------:R-:W-:-:S02]  /*27ad0*/  LOP3.LUT R9, R20, 0x380, RZ, 0xc0, !PT ;  /* 0x0000038014097812 */ /* 0x000fc400078ec0ff */
[----:B------:R-:W-:Y:S01]  /*27ae0*/  LOP3.LUT R52, R52, R53, RZ, 0x3c, !PT ;  /* 0x0000003534347212 */ /* 0x000fe200078e3cff */
[----:B------:R-:W-:Y:S01]  /*27af0*/  IMAD.X R53, RZ, RZ, R21, P2 ;  /* 0x000000ffff357224 */ /* 0x000fe200010e0615 */
[----:B------:R-:W-:Y:S02]  /*27b00*/  SHF.R.U64 R56, R56, 0x3, RZ ;  /* 0x0000000338387819 */ /* 0x000fe400000012ff */
[----:B------:R-:W-:Y:S02]  /*27b10*/  SHF.R.U64 R60, R60, 0x3, RZ ;  /* 0x000000033c3c7819 */ /* 0x000fe400000012ff */
[----:B------:R-:W-:Y:S01]  /*27b20*/  SHF.R.U64 R64, R64, 0x3, RZ ;  /* 0x0000000340407819 */ /* 0x000fe200000012ff */
[----:B------:R-:W5:Y:S01]  /*27b30*/  LD.E.128 R52, desc[UR60][R52.64] ;  /* 0x0000003c34347980 */ /* 0x000f62000c101d00 */
[----:B------:R-:W-:Y:S02]  /*27b40*/  SHF.R.U64 R68, R68, 0x3, RZ ;  /* 0x0000000344447819 */ /* 0x000fe400000012ff */
[----:B------:R-:W-:-:S02]  /*27b50*/  SHF.R.U64 R72, R72, 0x3, RZ ;  /* 0x0000000348487819 */ /* 0x000fc400000012ff */
[----:B------:R-:W-:Y:S02]  /*27b60*/  SHF.R.U64 R9, R9, 0x3, RZ ;  /* 0x0000000309097819 */ /* 0x000fe400000012ff */
[----:B------:R-:W-:Y:S02]  /*27b70*/  IADD3 R11, P2, R20, 0xf000, RZ ;  /* 0x0000f000140b7810 */ /* 0x000fe40007f5e0ff */
        /* <DEDUP_REMOVED lines=8> */
[--C-:B------:R-:W-:Y:S01]  /*27c00*/  IMAD.X R73, RZ, RZ, R21.reuse, P3 ;  /* 0x000000ffff497224 */ /* 0x100fe200018e0615 */
[----:B------:R-:W-:Y:S01]  /*27c10*/  LOP3.LUT R8, R9, R20, RZ, 0x3c, !PT ;  /* 0x0000001409087212 */ /* 0x000fe200078e3cff */
[----:B------:R-:W-:Y:S01]  /*27c20*/  IMAD.MOV.U32 R9, RZ, RZ, R21 ;  /* 0x000000ffff097224 */ /* 0x000fe200078e0015 */
[-C--:B------:R-:W-:Y:S01]  /*27c30*/  IADD3.X R61, RZ, R21.reuse, RZ, P6, !PT ;  /* 0x00000015ff3d7210 */ /* 0x080fe200037fe4ff */
[----:B------:R-:W5:Y:S01]  /*27c40*/  LD.E.128 R56, desc[UR60][R56.64] ;  /* 0x0000003c38387980 */ /* 0x000f62000c101d00 */
[----:B------:R-:W-:Y:S01]  /*27c50*/  IADD3.X R77, RZ, R21, RZ, P2, !PT ;  /* 0x00000015ff4d7210 */ /* 0x000fe200017fe4ff */
[----:B------:R-:W-:Y:S01]  /*27c60*/  IMAD.WIDE.U32 R20, R3, UR4, RZ ;  /* 0x0000000403147c25 */ /* 0x000fe2000f8e00ff */
[----:B------:R-:W-:Y:S01]  /*27c70*/  ULDC.64 UR4, c[0x0][0xae8] ;  /* 0x0002ba0000047ab9 */ /* 0x000fe20000000a00 */
[----:B------:R-:W-:Y:S01]  /*27c80*/  IADD3 R80, R158, R80, RZ ;  /* 0x000000509e507210 */ /* 0x000fe20007ffe0ff */
[----:B------:R-:W5:Y:S01]  /*27c90*/  LD.E.128 R60, desc[UR60][R60.64] ;  /* 0x0000003c3c3c7980 */ /* 0x000f62000c101d00 */
[----:B------:R-:W-:Y:S01]  /*27ca0*/  IMAD.IADD R21, R21, 0x1, R81 ;  /* 0x0000000115157824 */ /* 0x000fe200078e0251 */
[----:B------:R-:W-:-:S02]  /*27cb0*/  LOP3.LUT R10, R11, 0x380, RZ, 0xc0, !PT ;  /* 0x000003800b0a7812 */ /* 0x000fc400078ec0ff */
[----:B------:R-:W5:Y:S01]  /*27cc0*/  LD.E.128 R64, desc[UR60][R64.64] ;  /* 0x0000003c40407980 */ /* 0x000f62000c101d00 */
[----:B------:R-:W-:Y:S01]  /*27cd0*/  IMAD.WIDE.U32 R20, R224, UR4, R20 ;  /* 0x00000004e0147c25 */ /* 0x000fe2000f8e0014 */
[----:B------:R-:W-:Y:S02]  /*27ce0*/  SHF.R.U64 R10, R10, 0x3, RZ ;  /* 0x000000030a0a7819 */ /* 0x000fe400000012ff */
[----:B------:R-:W5:Y:S01]  /*27cf0*/  LD.E.128 R68, desc[UR60][R68.64] ;  /* 0x0000003c44447980 */ /* 0x000f62000c101d00 */
[----:B-1----:R-:W-:Y:S01]  /*27d00*/  @P1 IMAD.HI.U32 R3, R80, R85, RZ ;  /* 0x0000005550031227 */ /* 0x002fe200078e00ff */
[----:B------:R-:W-:Y:S02]  /*27d10*/  LOP3.LUT R76, R10, R11, RZ, 0x3c, !PT ;  /* 0x0000000b0a4c7212 */ /* 0x000fe400078e3cff */
[----:B------:R-:W5:Y:S01]  /*27d20*/  LD.E.128 R8, desc[UR60][R8.64] ;  /* 0x0000003c08087980 */ /* 0x000f62000c101d00 */
[----:B------:R-:W-:Y:S01]  /*27d30*/  IMAD R21, R224, UR5, R21 ;  /* 0x00000005e0157c24 */ /* 0x000fe2000f8e0215 */
[----:B------:R-:W-:Y:S01]  /*27d40*/  ULDC.64 UR4, c[0x0][0xaf0] ;  /* 0x0002bc0000047ab9 */ /* 0x000fe20000000a00 */
[----:B------:R-:W-:Y:S01]  /*27d50*/  IMAD.MOV.U32 R81, RZ, RZ, R80 ;  /* 0x000000ffff517224 */ /* 0x000fe200078e0050 */
[----:B--2---:R-:W-:Y:S01]  /*27d60*/  @P1 SHF.R.U32.HI R81, RZ, R82, R3 ;  /* 0x00000052ff511219 */ /* 0x004fe20000011603 */
[----:B------:R-:W-:Y:S01]  /*27d70*/  IMAD R83, R83, UR4, RZ ;  /* 0x0000000453537c24 */ /* 0x000fe2000f8e02ff */
[----:B------:R-:W5:Y:S03]  /*27d80*/  LD.E.128 R72, desc[UR60][R72.64] ;  /* 0x0000003c48487980 */ /* 0x000f66000c101d00 */
[C---:B------:R-:W-:Y:S01]  /*27d90*/  IMAD R83, R2.reuse, UR5, R83 ;  /* 0x0000000502537c24 */ /* 0x040fe2000f8e0253 */
[----:B------:R-:W5:Y:S01]  /*27da0*/  LD.E.128 R76, desc[UR60][R76.64] ;  /* 0x0000003c4c4c7980 */ /* 0x000f62000c101d00 */
[----:B------:R-:W-:Y:S01]  /*27db0*/  IMAD.WIDE.U32 R2, R2, UR4, R20 ;  /* 0x0000000402027c25 */ /* 0x000fe2000f8e0014 */
[--C-:B------:R-:W-:Y:S01]  /*27dc0*/  SHF.R.S32.HI R4, RZ, 0x1f, R81.reuse ;  /* 0x0000001fff047819 */ /* 0x100fe20000011451 */
[----:B------:R-:W-:Y:S01]  /*27dd0*/  ULDC.64 UR4, c[0x0][0xae0] ;  /* 0x0002b80000047ab9 */ /* 0x000fe20000000a00 */
[----:B------:R-:W-:Y:S01]  /*27de0*/  @!PT LDS RZ, [RZ] ;  /* 0x00000000fffff984 */ /* 0x000fe20000000800 */
[----:B------:R-:W-:Y:S01]  /*27df0*/  @!PT LDS RZ, [RZ] ;  /* 0x00000000fffff984 */ /* 0x000fe20000000800 */
[----:B------:R-:W-:Y:S01]  /*27e00*/  @!PT LDS RZ, [RZ] ;  /* 0x00000000fffff984 */ /* 0x000fe20000000800 */
[----:B------:R-:W-:Y:S01]  /*27e10*/  @!PT LDS RZ, [RZ] ;  /* 0x00000000fffff984 */ /* 0x000fe20000000800 */
[----:B------:R0:W-:Y:S06]  /*27e20*/  MEMBAR.ALL.CTA ;  /* 0x0000000000007992 */ /* 0x0001ec0000008000 */
[----:B0-----:R-:W0:Y:S01]  /*27e30*/  FENCE.VIEW.ASYNC.S ;  /* 0x00000000000073c6 */ /* 0x001e220000000000 */
[----:B------:R-:W-:-:S02]  /*27e40*/  IMAD.MOV R21, RZ, RZ, -R81 ;  /* 0x000000ffff157224 */ /* 0x000fc400078e0a51 */
[----:B------:R-:W-:Y:S02]  /*27e50*/  IMAD.IADD R3, R3, 0x1, R83 ;  /* 0x0000000103037824 */ /* 0x000fe400078e0253 */
[----:B------:R-:W-:Y:S02]  /*27e60*/  IMAD R21, R156, R21, R80 ;  /* 0x000000159c157224 */ /* 0x000fe400078e0250 */
[----:B------:R-:W-:Y:S02]  /*27e70*/  IMAD R4, R4, UR4, RZ ;  /* 0x0000000404047c24 */ /* 0x000fe4000f8e02ff */
[----:B------:R-:W-:Y:S01]  /*27e80*/  IMAD.WIDE.U32 R2, R81, UR4, R2 ;  /* 0x0000000451027c25 */ /* 0x000fe2000f8e0002 */
[----:B------:R-:W-:-:S03]  /*27e90*/  SHF.R.S32.HI R20, RZ, 0x1f, R21 ;  /* 0x0000001fff147819 */ /* 0x000fc60000011415 */
[----:B------:R-:W-:Y:S01]  /*27ea0*/  IMAD R83, R81, UR5, R4 ;  /* 0x0000000551537c24 */ /* 0x000fe2000f8e0204 */
[----:B------:R-:W-:Y:S02]  /*27eb0*/  ULDC.64 UR4, c[0x0][0xad8] ;  /* 0x0002b60000047ab9 */ /* 0x000fe40000000a00 */
[----:B------:R-:W-:Y:S02]  /*27ec0*/  IMAD R20, R20, UR4, RZ ;  /* 0x0000000414147c24 */ /* 0x000fe4000f8e02ff */
[----:B------:R-:W-:Y:S01]  /*27ed0*/  IMAD.IADD R3, R3, 0x1, R83 ;  /* 0x0000000103037824 */ /* 0x000fe200078e0253 */
[----:B------:R-:W-:Y:S01]  /*27ee0*/  IADD3 R4, R225, R158, RZ ;  /* 0x0000009ee1047210 */ /* 0x000fe20007ffe0ff */
[C---:B------:R-:W-:Y:S02]  /*27ef0*/  IMAD R85, R21.reuse, UR5, R20 ;  /* 0x0000000515557c24 */ /* 0x040fe4000f8e0214 */
[----:B------:R-:W-:Y:S01]  /*27f00*/  IMAD.WIDE.U32 R2, R21, UR4, R2 ;  /* 0x0000000415027c25 */ /* 0x000fe2000f8e0002 */
[----:B------:R-:W-:Y:S01]  /*27f10*/  ISETP.GE.AND P2, PT, R4, R0, PT ;  /* 0x000000000400720c */ /* 0x000fe20003f46270 */
[----:B------:R-:W-:-:S02]  /*27f20*/  ULDC.64 UR4, c[0x0][0xa80] ;  /* 0x0002a00000047ab9 */ /* 0x000fc40000000a00 */
[----:B------:R-:W-:Y:S01]  /*27f30*/  IMAD.IADD R85, R3, 0x1, R85 ;  /* 0x0000000103557824 */ /* 0x000fe200078e0255 */
[----:B------:R-:W-:Y:S01]  /*27f40*/  LEA R84, P3, R2, UR4, 0x1 ;  /* 0x0000000402547c11 */ /* 0x000fe2000f8608ff */
[----:B------:R-:W-:-:S03]  /*27f50*/  VIADD R20, R23, 0x38820 ;  /* 0x0003882017147836 */ /* 0x000fc60000000000 */
[----:B------:R-:W-:Y:S02]  /*27f60*/  LEA.HI.X R85, R2, UR5, R85, 0x1, P3 ;  /* 0x0000000502557c11 */ /* 0x000fe400098f0c55 */
[----:B------:R-:W-:Y:S01]  /*27f70*/  PRMT R20, RZ, 0x654, R20 ;  /* 0x00000654ff147816 */ /* 0x000fe20000000014 */
[C---:B------:R-:W-:Y:S01]  /*27f80*/  VIADD R81, R4.reuse, 0x20 ;  /* 0x0000002004517836 */ /* 0x040fe20000000000 */
[----:B------:R-:W-:Y:S01]  /*27f90*/  IADD3 R21, R4, 0x40, RZ ;  /* 0x0000004004157810 */ /* 0x000fe20007ffe0ff */
[----:B0-----:R0:W1:Y:S01]  /*27fa0*/  SHFL.IDX PT, R87, R84, RZ, 0x181f ;  /* 0x00181fff54577589 */ /* 0x00106200000e0000 */
[----:B------:R0:W-:Y:S03]  /*27fb0*/  SYNCS.ARRIVE.TRANS64.RED.A1T0 RZ, [R20+URZ], RZ ;  /* 0x000000ff14ff79a7 */ /* 0x0001e6000810043f */
[----:B------:R0:W2:Y:S01]  /*27fc0*/  SHFL.IDX PT, R83, R85, RZ, 0x181f ;  /* 0x00181fff55537589 */ /* 0x0000a200000e0000 */
[----:B------:R-:W-:-:S02]  /*27fd0*/  ISETP.GE.AND P1, PT, R81, R0, PT ;  /* 0x000000005100720c */ /* 0x000fc40003f26270 */
[----:B------:R-:W-:Y:S01]  /*27fe0*/  ISETP.GE.AND P0, PT, R21, R0, PT ;  /* 0x000000001500720c */ /* 0x000fe20003f06270 */
        /* <DEDUP_REMOVED lines=18> */
.L_x_2910:
[----:B------:R-:W-:Y:S05]  /*28110*/  BSYNC B1 ;  /* 0x0000000000017941 */ /* 0x000fea0003800000 */
.L_x_2909:
        /* <DEDUP_REMOVED lines=21> */
.L_x_2912:
[----:B------:R-:W-:Y:S05]  /*28270*/  BSYNC B1 ;  /* 0x0000000000017941 */ /* 0x000fea0003800000 */
.L_x_2911:
        /* <DEDUP_REMOVED lines=21> */
.L_x_2914:
[----:B------:R-:W-:Y:S05]  /*283d0*/  BSYNC B1 ;  /* 0x0000000000017941 */ /* 0x000fea0003800000 */
.L_x_2913:
[----:B0-----:R-:W-:Y:S01]  /*283e0*/  VIADD R3, R4, 0x60 ;  /* 0x0000006004037836 */ /* 0x001fe20000000000 */
[----:B---3--:R-:W0:Y:S04]  /*283f0*/  SHFL.IDX PT, R85, R85, 0x3, 0x181f ;  /* 0x00781f0055557f89 */ /* 0x008e2800000e0000 */
[----:B------:R-:W-:Y:S01]  /*28400*/  ISETP.GE.AND P0, PT, R3, R0, PT ;  /* 0x000000000300720c */ /* 0x000fe20003f06270 */
[----:B------:R3:W0:-:S12]  /*28410*/  SHFL.IDX PT, R13, R84, 0x3, 0x181f ;  /* 0x00781f00540d7f89 */ /* 0x00061800000e0000 */
[----:B---3--:R-:W-:Y:S05]  /*28420*/  @P0 BRA `(.L_x_2915) ;  /* 0x0000002400a80947 */ /* 0x008fea0003800000 */
[----:B------:R-:W-:Y:S02]  /*28430*/  ULDC UR4, c[0x0][0xac8] ;  /* 0x0002b20000047ab9 */ /* 0x000fe40000000800 */
[----:B------:R-:W-:Y:S02]  /*28440*/  ISETP.GE.AND P3, PT, R16, UR4, PT ;  /* 0x0000000410007c0c */ /* 0x000fe4000bf66270 */
[----:B------:R-:W-:Y:S02]  /*28450*/  ISETP.GE.AND P4, PT, R214, UR4, PT ;  /* 0x00000004d6007c0c */ /* 0x000fe4000bf86270 */
[----:B------:R-:W-:-:S09]  /*28460*/  ISETP.GE.AND P5, PT, R19, UR4, PT ;  /* 0x0000000413007c0c */ /* 0x000fd2000bfa6270 */
[-C--:B0-----:R-:W-:Y:S02]  /*28470*/  @!P3 LEA R2, P0, R16, R13.reuse, 0x1 ;  /* 0x0000000d1002b211 */ /* 0x081fe400078008ff */
[-C--:B------:R-:W-:Y:S02]  /*28480*/  @!P4 LEA R8, P1, R212, R13.reuse, 0x1 ;  /* 0x0000000dd408c211 */ /* 0x080fe400078208ff */
[C---:B------:R-:W-:Y:S02]  /*28490*/  @!P5 LEA R10, P2, R19.reuse, R13, 0x1 ;  /* 0x0000000d130ad211 */ /* 0x040fe400078408ff */
        /* <DEDUP_REMOVED lines=8> */
[----:B---3--:R-:W-:-:S04]  /*28520*/  LEA R2, P0, R22, R13, 0x1 ;  /* 0x0000000d16027211 */ /* 0x008fc800078008ff */
[----:B------:R-:W-:-:S05]  /*28530*/  LEA.HI.X R3, R22, R85, R218, 0x1, P0 ;  /* 0x0000005516037211 */ /* 0x000fca00000f0cda */
[----:B------:R0:W-:Y:S01]  /*28540*/  ST.E.128 desc[UR60][R2.64], R76 ;  /* 0x0000004c02007985 */ /* 0x0001e2000c101d3c */
[----:B------:R-:W-:Y:S05]  /*28550*/  BRA `(.L_x_2915) ;  /* 0x00000024005c7947 */ /* 0x000fea0003800000 */
.L_x_2908:
[----:B0-----:R-:W0:Y:S01]  /*28560*/  @P1 LDC R9, c[0x0][0xbec] ;  /* 0x0002fb00ff091b82 */ /* 0x001e220000000800 */
[----:B------:R-:W-:Y:S01]  /*28570*/  ULDC.64 UR4, c[0x0][0xb08] ;  /* 0x0002c20000047ab9 */ /* 0x000fe20000000a00 */
[----:B------:R-:W-:Y:S01]  /*28580*/  IMAD.MOV.U32 R10, RZ, RZ, R14 ;  /* 0x000000ffff0a7224 */ /* 0x000fe200078e000e */
[----:B------:R1:W5:Y:S01]  /*28590*/  LDL R227, [R1+0x1b8] ;  /* 0x0001b80001e37983 */ /* 0x0003620000100800 */
[----:B------:R-:W-:-:S03]  /*285a0*/  IMAD R4, R4, UR4, RZ ;  /* 0x0000000404047c24 */ /* 0x000fc6000f8e02ff */
[----:B------:R1:W5:Y:S01]  /*285b0*/  LDL R211, [R1+0x1b4] ;  /* 0x0001b40001d37983 */ /* 0x0003620000100800 */
[----:B------:R-:W2:Y:S01]  /*285c0*/  @P1 LDC R8, c[0x0][0xbf0] ;  /* 0x0002fc00ff081b82 */ /* 0x000ea20000000800 */
[----:B------:R-:W-:Y:S02]  /*285d0*/  IMAD R4, R3, UR5, R4 ;  /* 0x0000000503047c24 */ /* 0x000fe4000f8e0204 */
        /* <DEDUP_REMOVED lines=8> */
[----:B------:R-:W-:Y:S01]  /*28660*/  IMAD.WIDE.U32 R8, R3, UR4, RZ ;  /* 0x0000000403087c25 */ /* 0x000fe2000f8e00ff */
        /* <DEDUP_REMOVED lines=25> */
[----:B------:R-:W-:Y:S01]  /*28800*/  IMAD R3, R3, UR4, RZ ;  /* 0x0000000403037c24 */ /* 0x000fe2000f8e02ff */
[----:B------:R-:W-:Y:S01]  /*28810*/  SHF.R.S32.HI R4, RZ, 0x1f, R2 ;  /* 0x0000001fff047819 */ /* 0x000fe20000011402 */
[C---:B------:R-:W-:Y:S01]  /*28820*/  IMAD.WIDE.U32 R8, R10.reuse, UR4, R8 ;  /* 0x000000040a087c25 */ /* 0x040fe2000f8e0008 */
[----:B------:R1:W5:Y:S03]  /*28830*/  LDL R197, [R1+0x198] ;  /* 0x0001980001c57983 */ /* 0x0003660000100800 */
[----:B------:R-:W-:Y:S01]  /*28840*/  IMAD R3, R10, UR5, R3 ;  /* 0x000000050a037c24 */ /* 0x000fe2000f8e0203 */
[----:B------:R-:W-:Y:S01]  /*28850*/  ULDC.64 UR4, c[0x0][0xb28] ;  /* 0x0002ca0000047ab9 */ /* 0x000fe20000000a00 */
[----:B------:R1:W5:Y:S01]  /*28860*/  LDL R196, [R1+0x100] ;  /* 0x0001000001c47983 */ /* 0x0003620000100800 */
[----:B------:R-:W-:-:S02]  /*28870*/  IMAD R4, R4, UR4, RZ ;  /* 0x0000000404047c24 */ /* 0x000fc4000f8e02ff */
[----:B------:R-:W-:Y:S01]  /*28880*/  IMAD.IADD R9, R9, 0x1, R3 ;  /* 0x0000000109097824 */ /* 0x000fe200078e0203 */
[----:B------:R1:W5:Y:S01]  /*28890*/  LDL R195, [R1+0x194] ;  /* 0x0001940001c37983 */ /* 0x0003620000100800 */
[C---:B------:R-:W-:Y:S02]  /*288a0*/  IMAD R4, R2.reuse, UR5, R4 ;  /* 0x0000000502047c24 */ /* 0x040fe4000f8e0204 */
[----:B------:R-:W-:Y:S01]  /*288b0*/  IMAD.WIDE.U32 R8, R2, UR4, R8 ;  /* 0x0000000402087c25 */ /* 0x000fe2000f8e0008 */
[----:B------:R-:W-:Y:S01]  /*288c0*/  ULDC.64 UR4, c[0x0][0xb00] ;  /* 0x0002c00000047ab9 */ /* 0x000fe20000000a00 */
[----:B------:R1:W5:Y:S03]  /*288d0*/  LDL R194, [R1+0xfc] ;  /* 0x0000fc0001c27983 */ /* 0x0003660000100800 */
[----:B------:R-:W-:Y:S01]  /*288e0*/  IADD3 R20, R9, R4, RZ ;  /* 0x0000000409147210 */ /* 0x000fe20007ffe0ff */
[----:B------:R1:W5:Y:S01]  /*288f0*/  LDL R193, [R1+0x190] ;  /* 0x0001900001c17983 */ /* 0x0003620000100800 */
[----:B------:R-:W-:-:S03]  /*28900*/  LEA R4, P0, R8, UR4, 0x2 ;  /* 0x0000000408047c11 */ /* 0x000fc6000f8010ff */
[----:B------:R1:W5:Y:S01]  /*28910*/  LDL R192, [R1+0xf8] ;  /* 0x0000f80001c07983 */ /* 0x0003620000100800 */
[----:B------:R-:W-:Y:S02]  /*28920*/  LEA.HI.X R20, R8, UR5, R20, 0x2, P0 ;  /* 0x0000000508147c11 */ /* 0x000fe400080f1414 */
[----:B------:R-:W-:Y:S01]  /*28930*/  ISETP.GE.AND P0, PT, R13, R0, PT ;  /* 0x000000000d00720c */ /* 0x000fe20003f06270 */
        /* <DEDUP_REMOVED lines=41> */
[----:B------:R-:W-:-:S05]  /*28bd0*/  VIADD R2, R23, 0x38820 ;  /* 0x0003882017027836 */ /* 0x000fca0000000000 */
[----:B------:R-:W-:Y:S01]  /*28be0*/  PRMT R2, RZ, 0x654, R2 ;  /* 0x00000654ff027816 */ /* 0x000fe20000000002 */
[----:B------:R1:W0:Y:S01]  /*28bf0*/  SHFL.IDX PT, R3, R20, RZ, 0x1c1f ;  /* 0x001c1fff14037589 */ /* 0x00022200000e0000 */
[----:B------:R-:W-:Y:S02]  /*28c00*/  BSSY B1, `(.L_x_2916) ;  /* 0x0000084000017945 */ /* 0x000fe40003800000 */
[----:B------:R2:W-:Y:S02]  /*28c10*/  SYNCS.ARRIVE.TRANS64.RED.A1T0 RZ, [R2+URZ], RZ ;  /* 0x000000ff02ff79a7 */ /* 0x0005e4000810043f */
[----:B--2---:R1:W2:Y:S01]  /*28c20*/  SHFL.IDX PT, R2, R4, RZ, 0x1c1f ;  /* 0x001c1fff04027589 */ /* 0x0042a200000e0000 */
[----:B------:R-:W-:Y:S05]  /*28c30*/  @P0 BRA `(.L_x_2917) ;  /* 0x0000000800000947 */ /* 0x000fea0003800000 */
[----:B------:R-:W-:Y:S02]  /*28c40*/  ULDC UR4, c[0x0][0xac8] ;  /* 0x0002b20000047ab9 */ /* 0x000fe40000000800 */
        /* <DEDUP_REMOVED lines=74> */
[----:B--2---:R-:W-:-:S03]  /*290f0*/  @!P4 LEA R10, P0, R178, R2, 0x2 ;  /* 0x00000002b20ac211 */ /* 0x004fc600078010ff */
[----:B------:R0:W-:Y:S01]  /*29100*/  @!P3 ST.E.64 desc[UR60][R8.64], R92 ;  /* 0x0000005c0800b985 */ /* 0x0001e2000c101b3c */
[-C--:B------:R-:W-:Y:S02]  /*29110*/  @!P4 LEA.HI.X R11, R178, R3.reuse, R179, 0x2, P0 ;  /* 0x00000003b20bc211 */ /* 0x080fe400000f14b3 */
[----:B------:R-:W-:Y:S02]  /*29120*/  ISETP.GE.AND P0, PT, R170, UR4, PT ;  /* 0x00000004aa007c0c */ /* 0x000fe4000bf06270 */
[-C--:B---3--:R-:W-:Y:S01]  /*29130*/  @!P5 LEA R14, P6, R176, R2.reuse, 0x2 ;  /* 0x00000002b00ed211 */ /* 0x088fe200078c10ff */
[----:B------:R2:W-:Y:S01]  /*29140*/  @!P4 ST.E.64 desc[UR60][R10.64], R96 ;  /* 0x000000600a00c985 */ /* 0x0005e2000c101b3c */
[----:B------:R-:W-:Y:S02]  /*29150*/  ISETP.GE.AND P4, PT, R166, UR4, PT ;  /* 0x00000004a6007c0c */ /* 0x000fe4000bf86270 */
[----:B------:R-:W-:Y:S02]  /*29160*/  @!P5 LEA.HI.X R15, R176, R3, R177, 0x2, P6 ;  /* 0x00000003b00fd211 */ /* 0x000fe400030f14b1 */
[----:B0-----:R-:W-:-:S03]  /*29170*/  @!P2 LEA R8, P6, R174, R2, 0x2 ;  /* 0x00000002ae08a211 */ /* 0x001fc600078c10ff */
[----:B------:R0:W-:Y:S01]  /*29180*/  @!P5 ST.E.64 desc[UR60][R14.64], R100 ;  /* 0x000000640e00d985 */ /* 0x0001e2000c101b3c */
[----:B------:R-:W-:Y:S02]  /*29190*/  ISETP.GE.AND P5, PT, R168, UR4, PT ;  /* 0x00000004a8007c0c */ /* 0x000fe4000bfa6270 */
[----:B------:R-:W-:Y:S02]  /*291a0*/  @!P2 LEA.HI.X R9, R174, R3, R175, 0x2, P6 ;  /* 0x00000003ae09a211 */ /* 0x000fe400030f14af */
[----:B--2---:R-:W-:-:S03]  /*291b0*/  @!P1 LEA R10, P3, R172, R2, 0x2 ;  /* 0x00000002ac0a9211 */ /* 0x004fc600078610ff */
[----:B------:R2:W-:Y:S01]  /*291c0*/  @!P2 ST.E.64 desc[UR60][R8.64], R104 ;  /* 0x000000680800a985 */ /* 0x0005e2000c101b3c */
[-C--:B------:R-:W-:Y:S02]  /*291d0*/  @!P1 LEA.HI.X R11, R172, R3.reuse, R173, 0x2, P3 ;  /* 0x00000003ac0b9211 */ /* 0x080fe400018f14ad */
[----:B------:R-:W-:Y:S02]  /*291e0*/  ISETP.GE.AND P3, PT, R164, UR4, PT ;  /* 0x00000004a4007c0c */ /* 0x000fe4000bf66270 */
[CC--:B0-----:R-:W-:Y:S01]  /*291f0*/  @!P0 LEA R14, P6, R170.reuse, R2.reuse, 0x2 ;  /* 0x00000002aa0e8211 */ /* 0x0c1fe200078c10ff */
[----:B------:R0:W-:Y:S03]  /*29200*/  @!P1 ST.E.64 desc[UR60][R10.64], R108 ;  /* 0x0000006c0a009985 */ /* 0x0001e6000c101b3c */
[----:B------:R-:W-:Y:S02]  /*29210*/  @!P0 LEA.HI.X R15, R170, R3, R171, 0x2, P6 ;  /* 0x00000003aa0f8211 */ /* 0x000fe400030f14ab */
[----:B--2---:R-:W-:-:S03]  /*29220*/  @!P5 LEA R8, P1, R168, R2, 0x2 ;  /* 0x00000002a808d211 */ /* 0x004fc600078210ff */
        /* <DEDUP_REMOVED lines=8> */
[-C--:B--2---:R-:W-:Y:S01]  /*292b0*/  @!P3 LEA R14, P6, R164, R2.reuse, 0x2 ;  /* 0x00000002a40eb211 */ /* 0x084fe200078c10ff */
[----:B------:R2:W-:Y:S01]  /*292c0*/  @!P4 ST.E.64 desc[UR60][R10.64], R120 ;  /* 0x000000780a00c985 */ /* 0x0005e2000c101b3c */
[----:B------:R-:W-:Y:S02]  /*292d0*/  ISETP.GE.AND P4, PT, R158, UR4, PT ;  /* 0x000000049e007c0c */ /* 0x000fe4000bf86270 */
[----:B------:R-:W-:Y:S02]  /*292e0*/  @!P3 LEA.HI.X R15, R164, R3, R165, 0x2, P6 ;  /* 0x00000003a40fb211 */ /* 0x000fe400030f14a5 */
[----:B0-----:R-:W-:-:S03]  /*292f0*/  @!P0 LEA R8, P5, R162, R2, 0x2 ;  /* 0x00000002a2088211 */ /* 0x001fc600078a10ff */
[----:B------:R0:W-:Y:S01]  /*29300*/  @!P3 ST.E.64 desc[UR60][R14.64], R124 ;  /* 0x0000007c0e00b985 */ /* 0x0001e2000c101b3c */
[----:B------:R-:W-:Y:S02]  /*29310*/  ISETP.GE.AND P3, PT, R156, UR4, PT ;  /* 0x000000049c007c0c */ /* 0x000fe4000bf66270 */
[-C--:B------:R-:W-:Y:S02]  /*29320*/  @!P0 LEA.HI.X R9, R162, R3.reuse, R163, 0x2, P5 ;  /* 0x00000003a2098211 */ /* 0x080fe400028f14a3 */
[----:B------:R-:W-:Y:S02]  /*29330*/  ISETP.GE.AND P5, PT, R152, UR4, PT ;  /* 0x0000000498007c0c */ /* 0x000fe4000bfa6270 */
[C---:B--2---:R-:W-:Y:S01]  /*29340*/  @!P1 LEA R10, P6, R160.reuse, R2, 0x2 ;  /* 0x00000002a00a9211 */ /* 0x044fe200078c10ff */
[----:B------:R2:W-:Y:S03]  /*29350*/  @!P0 ST.E.64 desc[UR60][R8.64], R128 ;  /* 0x0000008008008985 */ /* 0x0005e6000c101b3c */
[----:B------:R-:W-:-:S03]  /*29360*/  @!P1 LEA.HI.X R11, R160, R3, R161, 0x2, P6 ;  /* 0x00000003a00b9211 */ /* 0x000fc600030f14a1 */
[CC--:B0-----:R-:W-:Y:S02]  /*29370*/  @!P3 LEA R14, P6, R156.reuse, R2.reuse, 0x2 ;  /* 0x000000029c0eb211 */ /* 0x0c1fe400078c10ff */
[----:B------:R0:W-:Y:S02]  /*29380*/  @!P1 ST.E.64 desc[UR60][R10.64], R132 ;  /* 0x000000840a009985 */ /* 0x0001e4000c101b3c */
[----:B------:R-:W-:Y:S02]  /*29390*/  @!P3 LEA.HI.X R15, R156, R3, R157, 0x2, P6 ;  /* 0x000000039c0fb211 */ /* 0x000fe400030f149d */
[----:B--2---:R-:W-:-:S04]  /*293a0*/  @!P4 LEA R8, P0, R158, R2, 0x2 ;  /* 0x000000029e08c211 */ /* 0x004fc800078010ff */
[----:B------:R-:W-:Y:S02]  /*293b0*/  @!P4 LEA.HI.X R9, R158, R3, R159, 0x2, P0 ;  /* 0x000000039e09c211 */ /* 0x000fe400000f149f */
[----:B0-----:R-:W-:-:S03]  /*293c0*/  @!P2 LEA R10, P1, R154, R2, 0x2 ;  /* 0x000000029a0aa211 */ /* 0x001fc600078210ff */
[----:B------:R3:W-:Y:S01]  /*293d0*/  @!P4 ST.E.64 desc[UR60][R8.64], R136 ;  /* 0x000000880800c985 */ /* 0x0007e2000c101b3c */
[----:B------:R-:W-:Y:S02]  /*293e0*/  @!P5 LEA R2, P0, R152, R2, 0x2 ;  /* 0x000000029802d211 */ /* 0x000fe400078010ff */
[-C--:B------:R-:W-:Y:S01]  /*293f0*/  @!P2 LEA.HI.X R11, R154, R3.reuse, R155, 0x2, P1 ;  /* 0x000000039a0ba211 */ /* 0x080fe200008f149b */
[----:B------:R3:W-:Y:S01]  /*29400*/  @!P3 ST.E.64 desc[UR60][R14.64], R140 ;  /* 0x0000008c0e00b985 */ /* 0x0007e2000c101b3c */
[----:B------:R-:W-:-:S03]  /*29410*/  @!P5 LEA.HI.X R3, R152, R3, R153, 0x2, P0 ;  /* 0x000000039803d211 */ /* 0x000fc600000f1499 */
[----:B------:R3:W-:Y:S04]  /*29420*/  @!P2 ST.E.64 desc[UR60][R10.64], R144 ;  /* 0x000000900a00a985 */ /* 0x0007e8000c101b3c */
[----:B------:R3:W-:Y:S02]  /*29430*/  @!P5 ST.E.64 desc[UR60][R2.64], R148 ;  /* 0x000000940200d985 */ /* 0x0007e4000c101b3c */
.L_x_2917:
[----:B------:R-:W-:Y:S05]  /*29440*/  BSYNC B1 ;  /* 0x0000000000017941 */ /* 0x000fea0003800000 */
.L_x_2916:
[----:B------:R-:W-:Y:S01]  /*29450*/  ISETP.GE.AND P0, PT, R12, R0, PT ;  /* 0x000000000c00720c */ /* 0x000fe20003f06270 */
[----:B------:R4:W0:Y:S04]  /*29460*/  SHFL.IDX PT, R21, R20, 0x1, 0x1c1f ;  /* 0x003c1f0014157f89 */ /* 0x00082800000e0000 */
[----:B-1----:R4:W1:Y:S08]  /*29470*/  SHFL.IDX PT, R20, R4, 0x1, 0x1c1f ;  /* 0x003c1f0004147f89 */ /* 0x00287000000e0000 */
[----:B----4-:R-:W-:Y:S05]  /*29480*/  @P0 BRA `(.L_x_2915) ;  /* 0x0000001400900947 */ /* 0x010fea0003800000 */
[----:B------:R-:W-:Y:S02]  /*29490*/  ULDC UR4, c[0x0][0xac8] ;  /* 0x0002b20000047ab9 */ /* 0x000fe40000000800 */
[----:B-----5:R-:W-:Y:S02]  /*294a0*/  ISETP.GE.AND P3, PT, R13, UR4, PT ;  /* 0x000000040d007c0c */ /* 0x020fe4000bf66270 */
[----:B------:R-:W-:Y:S02]  /*294b0*/  ISETP.GE.AND P2, PT, R224, UR4, PT ;  /* 0x00000004e0007c0c */ /* 0x000fe4000bf46270 */
[----:B------:R-:W-:Y:S02]  /*294c0*/  ISETP.GE.AND P1, PT, R210, UR4, PT ;  /* 0x00000004d2007c0c */ /* 0x000fe4000bf26270 */
[----:B------:R-:W-:Y:S02]  /*294d0*/  ISETP.GE.AND P0, PT, R208, UR4, PT ;  /* 0x00000004d0007c0c */ /* 0x000fe4000bf06270 */
[----:B------:R-:W-:-:S05]  /*294e0*/  ISETP.GE.AND P4, PT, R204, UR4, PT ;  /* 0x00000004cc007c0c */ /* 0x000fca000bf86270 */
[----:B0123--:R-:W-:-:S04]  /*294f0*/  @!P3 IMAD.WIDE R2, R13, 0x4, R20 ;  /* 0x000000040d02b825 */ /* 0x00ffc800078e0214 */
        /* <DEDUP_REMOVED lines=14> */
[----:B-1----:R-:W-:Y:S02]  /*295e0*/  @!P4 LEA R8, P2, R204, R20, 0x2 ;  /* 0x00000014cc08c211 */ /* 0x002fe400078410ff */
[----:B------:R-:W-:-:S02]  /*295f0*/  @!P3 LEA.HI.X R3, R206, R21, R207, 0x2, P1 ;  /* 0x00000015ce03b211 */ /* 0x000fc400008f14cf */
[----:B------:R-:W-:Y:S02]  /*29600*/  ISETP.GE.AND P1, PT, R198, UR4, PT ;  /* 0x00000004c6007c0c */ /* 0x000fe4000bf26270 */
[-C--:B------:R-:W-:Y:S01]  /*29610*/  @!P4 LEA.HI.X R9, R204, R21.reuse, R205, 0x2, P2 ;  /* 0x00000015cc09c211 */ /* 0x080fe200010f14cd */
[----:B------:R0:W-:Y:S01]  /*29620*/  @!P3 ST.E.64 desc[UR60][R2.64], R42 ;  /* 0x0000002a0200b985 */ /* 0x0001e2000c101b3c */
[----:B------:R-:W-:Y:S02]  /*29630*/  ISETP.GE.AND P2, PT, R196, UR4, PT ;  /* 0x00000004c4007c0c */ /* 0x000fe4000bf46270 */
[----:B--2---:R-:W-:Y:S01]  /*29640*/  @!P5 LEA R10, P6, R202, R20, 0x2 ;  /* 0x00000014ca0ad211 */ /* 0x004fe200078c10ff */
[----:B------:R1:W-:Y:S01]  /*29650*/  @!P4 ST.E.64 desc[UR60][R8.64], R46 ;  /* 0x0000002e0800c985 */ /* 0x0003e2000c101b3c */
[----:B------:R-:W-:Y:S02]  /*29660*/  ISETP.GE.AND P3, PT, R194, UR4, PT ;  /* 0x00000004c2007c0c */ /* 0x000fe4000bf66270 */
[----:B------:R-:W-:-:S02]  /*29670*/  @!P5 LEA.HI.X R11, R202, R21, R203, 0x2, P6 ;  /* 0x00000015ca0bd211 */ /* 0x000fc400030f14cb */
        /* <DEDUP_REMOVED lines=99> */
.L_x_2906:
[----:B---3--:R-:W3:Y:S01]  /*29cb0*/  LDL.LU R4, [R1+0x98] ;  /* 0x0000980001047983 */ /* 0x008ee20000300800 */
[----:B------:R-:W-:Y:S01]  /*29cc0*/  ULDC.64 UR6, c[0x0][0xc08] ;  /* 0x0003020000067ab9 */ /* 0x000fe20000000a00 */
[----:B------:R-:W-:Y:S02]  /*29cd0*/  ULDC.64 UR4, c[0x0][0xc00] ;  /* 0x0003000000047ab9 */ /* 0x000fe40000000a00 */
[----:B--2---:R-:W2:Y:S04]  /*29ce0*/  LDL.LU R0, [R1+0x9c] ;  /* 0x00009c0001007983 */ /* 0x004ea80000300800 */
[----:B01----:R-:W4:Y:S01]  /*29cf0*/  LDL R10, [R1+0x90] ;  /* 0x00009000010a7983 */ /* 0x003f220000100800 */
[----:B------:R-:W-:Y:S01]  /*29d00*/  ISETP.NE.U32.AND P1, PT, RZ, UR6, PT ;  /* 0x00000006ff007c0c */ /* 0x000fe2000bf25070 */
[----:B------:R-:W-:Y:S01]  /*29d10*/  IMAD.MOV.U32 R25, RZ, RZ, RZ ;  /* 0x000000ffff197224 */ /* 0x000fe200078e00ff */
[----:B------:R-:W-:-:S02]  /*29d20*/  ISETP.NE.U32.AND P0, PT, RZ, UR4, PT ;  /* 0x00000004ff007c0c */ /* 0x000fc4000bf05070 */
[----:B------:R-:W-:Y:S02]  /*29d30*/  ISETP.NE.AND.EX P1, PT, RZ, UR7, PT, P1 ;  /* 0x00000007ff007c0c */ /* 0x000fe4000bf25310 */
[----:B------:R-:W-:Y:S01]  /*29d40*/  ISETP.NE.AND.EX P0, PT, RZ, UR5, PT, P0 ;  /* 0x00000005ff007c0c */ /* 0x000fe2000bf05300 */
[----:B------:R-:W0:Y:S01]  /*29d50*/  S2R R35, SR_TID.X ;  /* 0x0000000000237919 */ /* 0x000e220000002100 */
[----:B---3--:R-:W-:-:S04]  /*29d60*/  IADD3 R2, P2, R4, UR4, RZ ;  /* 0x0000000404027c10 */ /* 0x008fc8000ff5e0ff */
[----:B--2---:R-:W-:-:S05]  /*29d70*/  IADD3.X R3, R0, UR5, RZ, P2, !PT ;  /* 0x0000000500037c10 */ /* 0x004fca00097fe4ff */
[----:B------:R-:W-:Y:S01]  /*29d80*/  @P1 IADD3 R8, P2, R4, UR6, RZ ;  /* 0x0000000604081c10 */ /* 0x000fe2000ff5e0ff */
[----:B------:R-:W-:Y:S01]  /*29d90*/  ULDC UR4, c[0x0][0xa88] ;  /* 0x0002a20000047ab9 */ /* 0x000fe20000000800 */
[----:B------:R1:W5:Y:S02]  /*29da0*/  @P0 LDG.E R25, desc[UR60][R2.64] ;  /* 0x0000003c02190981 */ /* 0x000364000c1e1900 */
[----:B------:R-:W-:Y:S01]  /*29db0*/  @P1 IADD3.X R9, R0, UR7, RZ, P2, !PT ;  /* 0x0000000700091c10 */ /* 0x000fe200097fe4ff */
[----:B------:R-:W-:-:S06]  /*29dc0*/  IMAD.U32 R0, RZ, RZ, UR4 ;  /* 0x00000004ff007e24 */ /* 0x000fcc000f8e00ff */
[----:B------:R1:W5:Y:S01]  /*29dd0*/  @P1 LDG.E R0, desc[UR60][R8.64] ;  /* 0x0000003c08001981 */ /* 0x000362000c1e1900 */
[----:B----4-:R-:W-:Y:S02]  /*29de0*/  ISETP.NE.AND P2, PT, R10, RZ, PT ;  /* 0x000000ff0a00720c */ /* 0x010fe40003f45270 */
[----:B0-----:R-:W-:-:S04]  /*29df0*/  IADD3 R4, R35, -0x80, RZ ;  /* 0xffffff8023047810 */ /* 0x001fc80007ffe0ff */
[----:B------:R-:W-:-:S07]  /*29e00*/  ISETP.GT.AND P3, PT, R4, 0x7f, PT ;  /* 0x0000007f0400780c */ /* 0x000fce0003f64270 */
[----:B------:R-:W0:Y:S02]  /*29e10*/  @!P2 LDC R10, c[0x0][0xad4] ;  /* 0x0002b500ff0aab82 */ /* 0x000e240000000800 */
[----:B0-----:R1:W-:Y:S01]  /*29e20*/  @!P2 STL [R1+0x90], R10 ;  /* 0x0000900a0100a387 */ /* 0x0013e20000100800 */
[----:B------:R-:W-:Y:S01]  /*29e30*/  ISETP.GT.AND P2, PT, R10, 0x1, PT ;  /* 0x000000010a00780c */ /* 0x000fe20003f44270 */
[----:B------:R-:W-:-:S12]  /*29e40*/  @P1 BRA `(.L_x_2918) ;  /* 0x0000000000101947 */ /* 0x000fd80003800000 */
[----:B------:R-:W-:Y:S05]  /*29e50*/  @!P0 BRA `(.L_x_2918) ;  /* 0x00000000000c8947 */ /* 0x000fea0003800000 */
[----:B-1----:R-:W2:Y:S04]  /*29e60*/  LDG.E R9, desc[UR60][R2.64] ;  /* 0x0000003c02097981 */ /* 0x002ea8000c1e1900 */
[----:B-----5:R-:W2:Y:S02]  /*29e70*/  LDG.E R0, desc[UR60][R2.64+0x4] ;  /* 0x0000043c02007981 */ /* 0x020ea4000c1e1900 */
[----:B--2---:R-:W-:-:S07]  /*29e80*/  IMAD.IADD R0, R0, 0x1, -R9 ;  /* 0x0000000100007824 */ /* 0x004fce00078e0a09 */
.L_x_2918:
[----:B-1----:R-:W2:Y:S04]  /*29e90*/  LDL.LU R3, [R1+0x94] ;  /* 0x0000940001037983 */ /* 0x002ea80000300800 */
        /* <DEDUP_REMOVED lines=34> */
[----:B------:R-:W-:Y:S02]  /*2a0c0*/  IADD3 R29, R15, R29, RZ ;  /* 0x0000001d0f1d7210 */ /* 0x000fe40007ffe0ff */
[----:B------:R-:W-:Y:S01]  /*2a0d0*/  IADD3 R14, P1, P3, R20, R14, R25 ;  /* 0x0000000e140e7210 */ /* 0x000fe20007b3e019 */
[----:B------:R-:W-:Y:S02]  /*2a0e0*/  IMAD.MOV R2, RZ, RZ, -R27 ;  /* 0x000000ffff027224 */ /* 0x000fe400078e0a1b */
        /* <DEDUP_REMOVED lines=19> */
.L_x_2920:
[----:B------:R-:W-:Y:S05]  /*2a220*/  BSYNC B1 ;  /* 0x0000000000017941 */ /* 0x000fea0003800000 */
.L_x_2919:
[----:B------:R-:W-:Y:S05]  /*2a230*/  @P2 BRA `(.L_x_2915) ;  /* 0x0000000800242947 */ /* 0x000fea0003800000 */
[----:B------:R-:W2:Y:S01]  /*2a240*/  LDL.LU R2, [R1+0x74] ;  /* 0x0000740001027983 */ /* 0x000ea20000300800 */
[----:B------:R-:W1:Y:S01]  /*2a250*/  LDC R15, c[0x0][0xbe8] ;  /* 0x0002fa00ff0f7b82 */ /* 0x000e620000000800 */
[----:B------:R-:W-:Y:S01]  /*2a260*/  ULDC.64 UR4, c[0x0][0xaa0] ;  /* 0x0002a80000047ab9 */ /* 0x000fe20000000a00 */
[----:B------:R-:W-:Y:S01]  /*2a270*/  ULDC.64 UR6, c[0x0][0xaf0] ;  /* 0x0002bc0000067ab9 */ /* 0x000fe20000000a00 */
[----:B------:R-:W3:Y:S01]  /*2a280*/  LDL R4, [R1+0x8c] ;  /* 0x00008c0001047983 */ /* 0x000ee20000100800 */
[----:B------:R-:W-:Y:S01]  /*2a290*/  BSSY B1, `(.L_x_2921) ;  /* 0x0000041000017945 */ /* 0x000fe20003800000 */
[----:B-1----:R-:W-:Y:S01]  /*2a2a0*/  ISETP.NE.AND P0, PT, R15, 0x1, PT ;  /* 0x000000010f00780c */ /* 0x002fe20003f05270 */
[----:B------:R-:W-:-:S12]  /*2a2b0*/  IMAD R21, R0, R15, RZ ;  /* 0x0000000f00157224 */ /* 0x000fd800078e02ff */
[----:B------:R-:W1:Y:S08]  /*2a2c0*/  @P0 LDC R8, c[0x0][0xbec] ;  /* 0x0002fb00ff080b82 */ /* 0x000e700000000800 */
[----:B------:R-:W4:Y:S01]  /*2a2d0*/  @P0 LDC R11, c[0x0][0xbf0] ;  /* 0x0002fc00ff0b0b82 */ /* 0x000f220000000800 */
[----:B--2---:R-:W-:Y:S02]  /*2a2e0*/  IMAD.MOV.U32 R10, RZ, RZ, R2 ;  /* 0x000000ffff0a7224 */ /* 0x004fe400078e0002 */
[----:B------:R-:W-:-:S02]  /*2a2f0*/  IMAD R2, R26, UR4, RZ ;  /* 0x000000041a027c24 */ /* 0x000fc4000f8e02ff */
[----:B---3--:R-:W-:Y:S02]  /*2a300*/  IMAD R4, R4, 0x20, R225 ;  /* 0x0000002004047824 */ /* 0x008fe400078e02e1 */
[C---:B------:R-:W-:Y:S02]  /*2a310*/  IMAD R9, R25.reuse, UR5, R2 ;  /* 0x0000000519097c24 */ /* 0x040fe4000f8e0202 */
[----:B0-----:R-:W-:Y:S01]  /*2a320*/  IMAD.WIDE.U32 R2, R25, UR4, RZ ;  /* 0x0000000419027c25 */ /* 0x001fe2000f8e00ff */
[----:B------:R-:W-:-:S03]  /*2a330*/  ULDC.64 UR4, c[0x0][0xae8] ;  /* 0x0002ba0000047ab9 */ /* 0x000fc60000000a00 */
[----:B------:R-:W-:Y:S01]  /*2a340*/  IMAD.IADD R13, R10, 0x1, R4 ;  /* 0x000000010a0d7824 */ /* 0x000fe200078e0204 */
[----:B------:R-:W-:Y:S01]  /*2a350*/  IADD3 R3, R3, R9, RZ ;  /* 0x0000000903037210 */ /* 0x000fe20007ffe0ff */
[----:B------:R-:W-:Y:S02]  /*2a360*/  IMAD.IADD R20, R225, 0x1, R10 ;  /* 0x00000001e1147824 */ /* 0x000fe400078e020a */
[----:B-1----:R-:W-:-:S03]  /*2a370*/  @P0 IMAD.HI.U32 R4, R13, R8, RZ ;  /* 0x000000080d040227 */ /* 0x002fc600078e00ff */
[----:B------:R-:W-:Y:S01]  /*2a380*/  ISETP.GE.AND P2, PT, R20, R21, PT ;  /* 0x000000151400720c */ /* 0x000fe20003f46270 */
[----:B------:R-:W-:-:S04]  /*2a390*/  IMAD.WIDE.U32 R2, R224, UR4, R2 ;  /* 0x00000004e0027c25 */ /* 0x000fc8000f8e0002 */
[----:B------:R-:W-:Y:S01]  /*2a3a0*/  IMAD.MOV.U32 R9, RZ, RZ, R13 ;  /* 0x000000ffff097224 */ /* 0x000fe200078e000d */
[----:B----4-:R-:W-:Y:S01]  /*2a3b0*/  @P0 SHF.R.U32.HI R9, RZ, R11, R4 ;  /* 0x0000000bff090219 */ /* 0x010fe20000011604 */
[----:B------:R-:W-:Y:S02]  /*2a3c0*/  IMAD R8, R28, UR6, RZ ;  /* 0x000000061c087c24 */ /* 0x000fe4000f8e02ff */
[----:B------:R-:W-:Y:S01]  /*2a3d0*/  IMAD R3, R224, UR5, R3 ;  /* 0x00000005e0037c24 */ /* 0x000fe2000f8e0203 */
[----:B------:R-:W-:Y:S01]  /*2a3e0*/  SHF.R.S32.HI R4, RZ, 0x1f, R9 ;  /* 0x0000001fff047819 */ /* 0x000fe20000011409 */
[C---:B------:R-:W-:Y:S01]  /*2a3f0*/  IMAD R11, R33.reuse, UR7, R8 ;  /* 0x00000007210b7c24 */ /* 0x040fe2000f8e0208 */
[----:B------:R-:W-:Y:S01]  /*2a400*/  ULDC.64 UR4, c[0x0][0xae0] ;  /* 0x0002b80000047ab9 */ /* 0x000fe20000000a00 */
[----:B------:R-:W-:-:S04]  /*2a410*/  IMAD.WIDE.U32 R2, R33, UR6, R2 ;  /* 0x0000000621027c25 */ /* 0x000fc8000f8e0002 */
[----:B------:R-:W-:Y:S01]  /*2a420*/  IMAD.MOV R8, RZ, RZ, -R9 ;  /* 0x000000ffff087224 */ /* 0x000fe200078e0a09 */
[----:B------:R-:W-:Y:S01]  /*2a430*/  IADD3 R3, R3, R11, RZ ;  /* 0x0000000b03037210 */ /* 0x000fe20007ffe0ff */
[----:B------:R-:W-:Y:S02]  /*2a440*/  IMAD R4, R4, UR4, RZ ;  /* 0x0000000404047c24 */ /* 0x000fe4000f8e02ff */
[----:B------:R-:W-:Y:S02]  /*2a450*/  IMAD R11, R15, R8, R13 ;  /* 0x000000080f0b7224 */ /* 0x000fe400078e020d */
[C---:B------:R-:W-:Y:S02]  /*2a460*/  IMAD R13, R9.reuse, UR5, R4 ;  /* 0x00000005090d7c24 */ /* 0x040fe4000f8e0204 */
[----:B------:R-:W-:Y:S01]  /*2a470*/  IMAD.WIDE.U32 R2, R9, UR4, R2 ;  /* 0x0000000409027c25 */ /* 0x000fe2000f8e0002 */
[----:B------:R-:W-:Y:S01]  /*2a480*/  SHF.R.S32.HI R4, RZ, 0x1f, R11 ;  /* 0x0000001fff047819 */ /* 0x000fe2000001140b */
[----:B------:R-:W-:-:S02]  /*2a490*/  ULDC.64 UR4, c[0x0][0xad8] ;  /* 0x0002b60000047ab9 */ /* 0x000fc40000000a00 */
[----:B------:R-:W-:Y:S02]  /*2a4a0*/  IMAD.IADD R3, R3, 0x1, R13 ;  /* 0x0000000103037824 */ /* 0x000fe400078e020d */
[----:B------:R-:W-:Y:S02]  /*2a4b0*/  IMAD R4, R4, UR4, RZ ;  /* 0x0000000404047c24 */ /* 0x000fe4000f8e02ff */
[----:B------:R-:W-:-:S04]  /*2a4c0*/  IMAD.WIDE.U32 R2, R11, UR4, R2 ;  /* 0x000000040b027c25 */ /* 0x000fc8000f8e0002 */
[----:B------:R-:W-:Y:S01]  /*2a4d0*/  IMAD R9, R11, UR5, R4 ;  /* 0x000000050b097c24 */ /* 0x000fe2000f8e0204 */
[----:B------:R-:W-:Y:S01]  /*2a4e0*/  ULDC.64 UR4, c[0x0][0xa80] ;  /* 0x0002a00000047ab9 */ /* 0x000fe20000000a00 */
[----:B------:R-:W-:Y:S01]  /*2a4f0*/  VIADD R0, R20, 0x20 ;  /* 0x0000002014007836 */ /* 0x000fe20000000000 */
[----:B------:R-:W-:Y:S01]  /*2a500*/  LEA R4, P3, R2, UR4, 0x1 ;  /* 0x0000000402047c11 */ /* 0x000fe2000f8608ff */
[----:B------:R-:W-:-:S03]  /*2a510*/  IMAD.IADD R3, R3, 0x1, R9 ;  /* 0x0000000103037824 */ /* 0x000fc600078e0209 */
[----:B------:R-:W-:Y:S01]  /*2a520*/  ISETP.GE.AND P1, PT, R0, R21, PT ;  /* 0x000000150000720c */ /* 0x000fe20003f26270 */
[----:B------:R0:W1:Y:S01]  /*2a530*/  SHFL.IDX PT, R15, R4, RZ, 0x181f ;  /* 0x00181fff040f7589 */ /* 0x00006200000e0000 */
[----:B------:R-:W-:Y:S02]  /*2a540*/  LEA.HI.X R14, R2, UR5, R3, 0x1, P3 ;  /* 0x00000005020e7c11 */ /* 0x000fe400098f0c03 */
[----:B------:R-:W-:-:S03]  /*2a550*/  IADD3 R0, R20, 0x40, RZ ;  /* 0x0000004014007810 */ /* 0x000fc60007ffe0ff */
[----:B------:R0:W2:Y:S01]  /*2a560*/  SHFL.IDX PT, R13, R14, RZ, 0x181f ;  /* 0x00181fff0e0d7589 */ /* 0x0000a200000e0000 */
        /* <DEDUP_REMOVED lines=19> */
.L_x_2922:
[----:B------:R-:W-:Y:S05]  /*2a6a0*/  BSYNC B1 ;  /* 0x0000000000017941 */ /* 0x000fea0003800000 */
.L_x_2921:
[----:B--23--:R2:W3:Y:S01]  /*2a6b0*/  SHFL.IDX PT, R13, R14, 0x1, 0x181f ;  /* 0x00381f000e0d7f89 */ /* 0x00c4e200000e0000 */
[----:B------:R-:W-:Y:S03]  /*2a6c0*/  BSSY B1, `(.L_x_2923) ;  /* 0x0000014000017945 */ /* 0x000fe60003800000 */
[----:B------:R2:W4:Y:S01]  /*2a6d0*/  SHFL.IDX PT, R11, R4, 0x1, 0x181f ;  /* 0x00381f00040b7f89 */ /* 0x00052200000e0000 */
        /* <DEDUP_REMOVED lines=18> */
.L_x_2924:
[----:B------:R-:W-:Y:S05]  /*2a800*/  BSYNC B1 ;  /* 0x0000000000017941 */ /* 0x000fea0003800000 */
.L_x_2923:
        /* <DEDUP_REMOVED lines=15> */
[----:B------:R0:W-:Y:S01]  /*2a900*/  @!P3 ST.E.128 desc[UR60][R2.64], RZ ;  /* 0x000000ff0200b985 */ /* 0x0001e2000c101d3c */
[----:B----4-:R-:W-:-:S02]  /*2a910*/  @!P1 LEA.HI.X R11, R19, R13, R219, 0x1, P4 ;  /* 0x0000000d130b9211 */ /* 0x010fc400020f0cdb */
[----:B------:R-:W-:Y:S01]  /*2a920*/  @!P0 LEA.HI.X R13, R22, R13, R218, 0x1, P6 ;  /* 0x0000000d160d8211 */ /* 0x000fe200030f0cda */
[----:B------:R0:W-:Y:S04]  /*2a930*/  @!P2 ST.E.128 desc[UR60][R8.64], RZ ;  /* 0x000000ff0800a985 */ /* 0x0001e8000c101d3c */
[----:B------:R0:W-:Y:S04]  /*2a940*/  @!P1 ST.E.128 desc[UR60][R10.64], RZ ;  /* 0x000000ff0a009985 */ /* 0x0001e8000c101d3c */
[----:B------:R0:W-:Y:S02]  /*2a950*/  @!P0 ST.E.128 desc[UR60][R12.64], RZ ;  /* 0x000000ff0c008985 */ /* 0x0001e4000c101d3c */
.L_x_2926:
[----:B------:R-:W-:Y:S05]  /*2a960*/  BSYNC B1 ;  /* 0x0000000000017941 */ /* 0x000fea0003800000 */
.L_x_2925:
[----:B------:R-:W-:Y:S01]  /*2a970*/  VIADD R0, R20, 0x60 ;  /* 0x0000006014007836 */ /* 0x000fe20000000000 */
[----:B0-----:R0:W0:Y:S04]  /*2a980*/  SHFL.IDX PT, R13, R14, 0x3, 0x181f ;  /* 0x00781f000e0d7f89 */ /* 0x00102800000e0000 */
[----:B------:R-:W-:Y:S01]  /*2a990*/  ISETP.GE.AND P0, PT, R0, R21, PT ;  /* 0x000000150000720c */ /* 0x000fe20003f06270 */
[----:B------:R0:W0:-:S12]  /*2a9a0*/  SHFL.IDX PT, R9, R4, 0x3, 0x181f ;  /* 0x00781f0004097f89 */ /* 0x00001800000e0000 */
        /* <DEDUP_REMOVED lines=18> */
.L_x_2915:
[----:B------:R-:W-:Y:S05]  /*2aad0*/  BSYNC B0 ;  /* 0x0000000000007941 */ /* 0x000fea0003800000 */
.L_x_2905:
[----:B------:R-:W-:Y:S02]  /*2aae0*/  ULDC UR4, c[0x0][0xc3c] ;  /* 0x00030f0000047ab9 */ /* 0x000fe40000000800 */
[----:B------:R-:W-:-:S13]  /*2aaf0*/  ISETP.GE.AND P0, PT, R7, UR4, PT ;  /* 0x0000000407007c0c */ /* 0x000fda000bf06270 */
[----:B------:R-:W-:Y:S05]  /*2ab00*/  @!P0 BRA `(.L_x_2927) ;  /* 0xfffffd7000148947 */ /* 0x000fea000383ffff */
[----:B------:R-:W-:Y:S05]  /*2ab10*/  BRA `(.L_x_2649) ;  /* 0x0000008000847947 */ /* 0x000fea0003800000 */
.L_x_2647:
        /* <DEDUP_REMOVED lines=16> */
.L_x_2928:
[----:B------:R-:W-:Y:S01]  /*2ac20*/  LOP3.LUT R6, R0, 0x1f, RZ, 0xc0, !PT ;  /* 0x0000001f00067812 */ /* 0x000fe200078ec0ff */
[----:B------:R-:W-:Y:S01]  /*2ac30*/  ULDC UR4, c[0x0][0xc3c] ;  /* 0x00030f0000047ab9 */ /* 0x000fe20000000800 */
[----:B------:R-:W-:Y:S01]  /*2ac40*/  MOV R8, RZ ;  /* 0x000000ff00087202 */ /* 0x000fe20000000f00 */
        /* <DEDUP_REMOVED lines=40> */
.L_x_2932:
[----:B------:R-:W0:Y:S01]  /*2aed0*/  LDC R2, c[0x0][0xc3c] ;  /* 0x00030f00ff027b82 */ /* 0x000e220000000800 */
[----:B------:R-:W-:Y:S01]  /*2aee0*/  UIADD3 UR4, UR4, 0x1f, URZ ;  /* 0x0000001f04047890 */ /* 0x000fe2000fffe03f */
[----:B------:R-:W-:Y:S02]  /*2aef0*/  ULDC UR7, c[0x0][0xc3c] ;  /* 0x00030f0000077ab9 */ /* 0x000fe40000000800 */
[----:B------:R-:W-:-:S03]  /*2af00*/  MOV R27, UR7 ;  /* 0x00000007001b7c02 */ /* 0x000fc60008000f00 */
        /* <DEDUP_REMOVED lines=28> */
[----:B------:R-:W0:Y:S02]  /*2b0d0*/  SHFL.IDX PT, R4, R2, 0x1f, 0x1f ;  /* 0x03e01f0002047f89 */ /* 0x000e2400000e0000 */
[----:B0-----:R-:W-:-:S04]  /*2b0e0*/  IMAD R4, R4, UR5, RZ ;  /* 0x0000000504047c24 */ /* 0x001fc8000f8e02ff */
[----:B------:R-:W-:-:S05]  /*2b0f0*/  IMAD.IADD R9, R4, 0x1, R9 ;  /* 0x0000000104097824 */ /* 0x000fca00078e0209 */
[----:B------:R-:W-:-:S13]  /*2b100*/  ISETP.GT.AND P6, PT, R9, UR6, PT ;  /* 0x0000000609007c0c */ /* 0x000fda000bfc4270 */
[----:B------:R-:W-:Y:S05]  /*2b110*/  @!P6 BRA `(.L_x_2932) ;  /* 0xfffffffc006ce947 */ /* 0x000fea000383ffff */
.L_x_2930:
        /* <DEDUP_REMOVED lines=11> */
[----:B------:R-:W-:-:S05]  /*2b1d0*/  IADD3 R3, R27, -0x1, RZ ;  /* 0xffffffff1b037810 */ /* 0x000fca0007ffe0ff */
[----:B------:R0:W1:Y:S02]  /*2b1e0*/  SHFL.IDX PT, R24, R2, R3, 0x1f ;  /* 0x00001f0302187589 */ /* 0x00006400000e0000 */
.L_x_2933:
        /* <DEDUP_REMOVED lines=11> */
[----:B0-----:R-:W-:Y:S01]  /*2b2a0*/  VIADD R2, R9, 0xffffffe ;  /* 0x0ffffffe09027836 */ /* 0x001fe20000000000 */
[----:B------:R-:W-:-:S06]  /*2b2b0*/  IABS R9, R4 ;  /* 0x0000000400097213 */ /* 0x000fcc0000000000 */
[----:B------:R0:W1:Y:S02]  /*2b2c0*/  F2I.FTZ.U32.TRUNC.NTZ R3, R2 ;  /* 0x0000000200037305 */ /* 0x000064000021f000 */
[----:B0-----:R-:W-:Y:S01]  /*2b2d0*/  MOV R2, RZ ;  /* 0x000000ff00027202 */ /* 0x001fe20000000f00 */
        /* <DEDUP_REMOVED lines=10> */
[----:B------:R-:W-:Y:S01]  /*2b380*/  @!P1 IMAD.IADD R3, R3, 0x1, -R12 ;  /* 0x0000000103039824 */ /* 0x000fe200078e0a0c */
[----:B------:R-:W-:Y:S02]  /*2b390*/  @!P1 IADD3 R2, R2, 0x1, RZ ;  /* 0x0000000102029810 */ /* 0x000fe40007ffe0ff */
        /* <DEDUP_REMOVED lines=14> */
[----:B------:R-:W-:Y:S01]  /*2b480*/  IMAD.MOV.U32 R3, RZ, RZ, R10 ;  /* 0x000000ffff037224 */ /* 0x000fe200078e000a */
[----:B------:R-:W-:-:S03]  /*2b490*/  MOV R10, R12 ;  /* 0x0000000c000a7202 */ /* 0x000fc60000000f00 */
        /* <DEDUP_REMOVED lines=8> */
[----:B------:R-:W-:Y:S01]  /*2b520*/  ISETP.GE.U32.AND P0, PT, R10, R5, PT ;  /* 0x000000050a00720c */ /* 0x000fe20003f06070 */
[----:B------:R-:W-:-:S12]  /*2b530*/  IMAD.MOV R5, RZ, RZ, -R13 ;  /* 0x000000ffff057224 */ /* 0x000fd800078e0a0d */
[----:B------:R-:W-:-:S05]  /*2b540*/  @P0 VIADD R2, R2, 0x1 ;  /* 0x0000000102020836 */ /* 0x000fca0000000000 */
[----:B------:R-:W-:Y:S02]  /*2b550*/  @!P2 IADD3 R2, -R2, RZ, RZ ;  /* 0x000000ff0202a210 */ /* 0x000fe40007ffe1ff */
[----:B------:R-:W-:-:S05]  /*2b560*/  @!P1 LOP3.LUT R2, RZ, R8, RZ, 0x33, !PT ;  /* 0x00000008ff029212 */ /* 0x000fca00078e33ff */
[----:B------:R-:W-:-:S04]  /*2b570*/  IMAD.MOV R3, RZ, RZ, -R2 ;  /* 0x000000ffff037224 */ /* 0x000fc800078e0a02 */
[C---:B------:R-:W-:Y:S02]  /*2b580*/  IMAD R26, R8.reuse, R3, R13 ;  /* 0x00000003081a7224 */ /* 0x040fe400078e020d */
[----:B------:R-:W-:Y:S02]  /*2b590*/  IMAD R3, R8, 0x1000000, R2 ;  /* 0x0100000008037824 */ /* 0x000fe400078e0202 */
[----:B------:R-:W-:-:S03]  /*2b5a0*/  IMAD R2, R7, R5, R4 ;  /* 0x0000000507027224 */ /* 0x000fc600078e0204 */
[----:B------:R-:W-:Y:S01]  /*2b5b0*/  LEA R26, R26, R3, 0x10 ;  /* 0x000000031a1a7211 */ /* 0x000fe200078e80ff */
[----:B------:R-:W-:Y:S06]  /*2b5c0*/  BRA `(.L_x_2935) ;  /* 0x0000000000f47947 */ /* 0x000fec0003800000 */
.L_x_2934:
[----:B0-----:R-:W0:Y:S02]  /*2b5d0*/  LDC.64 R2, c[0x0][0xc90] ;  /* 0x00032400ff027b82 */ /* 0x001e240000000a00 */
        /* <DEDUP_REMOVED lines=13> */
[----:B------:R-:W-:Y:S01]  /*2b6b0*/  IMAD.HI.U32 R2, R3, R11, R2 ;  /* 0x0000000b03027227 */ /* 0x000fe200078e0002 */
[----:B------:R-:W-:-:S05]  /*2b6c0*/  IADD3 R3, RZ, -R12, RZ ;  /* 0x8000000cff037210 */ /* 0x000fca0007ffe0ff */
        /* <DEDUP_REMOVED lines=19> */
[-C--:B------:R-:W-:Y:S02]  /*2b800*/  IABS R12, R8.reuse ;  /* 0x00000008000c7213 */ /* 0x080fe40000000000 */
[----:B------:R-:W-:Y:S02]  /*2b810*/  IABS R13, R8 ;  /* 0x00000008000d7213 */ /* 0x000fe40000000000 */
[----:B------:R-:W0:Y:S01]  /*2b820*/  I2F.RP R10, R12 ;  /* 0x0000000c000a7306 */ /* 0x000e220000209400 */
[----:B------:R-:W-:-:S07]  /*2b830*/  IADD3 R26, -R8, RZ, RZ ;  /* 0x000000ff081a7210 */ /* 0x000fce0007ffe1ff */
[----:B0-----:R-:W0:Y:S02]  /*2b840*/  MUFU.RCP R10, R10 ;  /* 0x0000000a000a7308 */ /* 0x001e240000001000 */
[----:B0-----:R-:W-:-:S06]  /*2b850*/  VIADD R3, R10, 0xffffffe ;  /* 0x0ffffffe0a037836 */ /* 0x001fcc0000000000 */
[----:B------:R-:W0:Y:S02]  /*2b860*/  F2I.FTZ.U32.TRUNC.NTZ R3, R3 ;  /* 0x0000000300037305 */ /* 0x000e24000021f000 */
[----:B0-----:R-:W-:-:S05]  /*2b870*/  IADD3 R11, RZ, -R3, RZ ;  /* 0x80000003ff0b7210 */ /* 0x001fca0007ffe0ff */
        /* <DEDUP_REMOVED lines=17> */
[----:B------:R-:W-:-:S07]  /*2b990*/  IMAD R26, R2, R26, R9 ;  /* 0x0000001a021a7224 */ /* 0x000fce00078e0209 */
.L_x_2935:
[----:B------:R-:W-:-:S05]  /*2b9a0*/  LOP3.LUT R2, RZ, R2, RZ, 0x33, !PT ;  /* 0x00000002ff027212 */ /* 0x000fca00078e33ff */
[----:B------:R-:W-:Y:S01]  /*2b9b0*/  IMAD.IADD R25, R7, 0x1, R2 ;  /* 0x0000000107197824 */ /* 0x000fe200078e0202 */
[----:B------:R-:W-:Y:S06]  /*2b9c0*/  BRA `(.L_x_2936) ;  /* 0x00000000000c7947 */ /* 0x000fec0003800000 */
.L_x_2931:
[----:B------:R-:W-:Y:S01]  /*2b9d0*/  IMAD.MOV.U32 R25, RZ, RZ, RZ ;  /* 0x000000ffff197224 */ /* 0x000fe200078e00ff */
[----:B------:R-:W-:Y:S01]  /*2b9e0*/  MOV R26, RZ ;  /* 0x000000ff001a7202 */ /* 0x000fe20000000f00 */
[----:B------:R-:W-:-:S07]  /*2b9f0*/  IMAD.U32 R24, RZ, RZ, UR6 ;  /* 0x00000006ff187e24 */ /* 0x000fce000f8e00ff */
.L_x_2936:
[----:B------:R-:W-:-:S13]  /*2ba00*/  ISETP.NE.AND P0, PT, R6, RZ, PT ;  /* 0x000000ff0600720c */ /* 0x000fda0003f05270 */
[----:B------:R-:W0:Y:S01]  /*2ba10*/  @!P0 S2R R3, SR_CgaCtaId ;  /* 0x0000000000038919 */ /* 0x000e220000008800 */
[----:B------:R-:W-:-:S04]  /*2ba20*/  @!P0 MOV R2, 0x400 ;  /* 0x0000040000028802 */ /* 0x000fc80000000f00 */
[----:B0-----:R-:W-:-:S05]  /*2ba30*/  @!P0 LEA R2, R3, R2, 0x18 ;  /* 0x0000000203028211 */ /* 0x001fca00078ec0ff */
[----:B------:R1:W-:Y:S01]  /*2ba40*/  @!P0 STS.128 [R2+0x388d0], R24 ;  /* 0x0388d01802008388 */ /* 0x0003e20000000c00 */
[----:B------:R-:W-:Y:S06]  /*2ba50*/  BAR.ARV 0x5, 0x180 ;  /* 0x0146000000007b1d */ /* 0x000fec0000002000 */
.L_x_2929:
        /* <DEDUP_REMOVED lines=16> */
[----:B------:R-:W-:Y:S01]  /*2bb60*/  IMAD.MOV.U32 R29, RZ, RZ, 0x1 ;  /* 0x00000001ff1d7424 */ /* 0x000fe200078e00ff */
[----:B------:R-:W-:Y:S01]  /*2bb70*/  LOP3.LUT R34, R34, 0x38, RZ, 0xc0, !PT ;  /* 0x0000003822227812 */ /* 0x000fe200078ec0ff */
[----:B------:R-:W-:Y:S01]  /*2bb80*/  ULDC.64 UR36, c[0x0][0x198] ;  /* 0x0000660000247ab9 */ /* 0x000fe20000000a00 */
[----:B------:R-:W-:Y:S01]  /*2bb90*/  MOV R23, RZ ;  /* 0x000000ff00177202 */ /* 0x000fe20000000f00 */
        /* <DEDUP_REMOVED lines=15> */
.L_x_3050:
[----:B0-----:R-:W0:Y:S02]  /*2bc90*/  LDC.64 R2, c[0x0][0xc88] ;  /* 0x00032200ff027b82 */ /* 0x001e240000000a00 */
[----:B0-----:R-:W-:-:S05]  /*2bca0*/  IMAD.WIDE R2, R27, 0x4, R2 ;  /* 0x000000041b027825 */ /* 0x001fca00078e0202 */
[----:B------:R-:W2:Y:S01]  /*2bcb0*/  LDG.E R31, desc[UR60][R2.64] ;  /* 0x0000003c021f7981 */ /* 0x000ea2000c1e1900 */
[----:B------:R-:W-:Y:S05]  /*2bcc0*/  YIELD ;  /* 0x0000000000007946 */ /* 0x000fea0003800000 */
[----:B------:R-:W-:Y:S01]  /*2bcd0*/  ULDC.64 UR4, c[0x0][0xa28] ;  /* 0x00028a0000047ab9 */ /* 0x000fe20000000a00 */
[----:B------:R-:W-:Y:S01]  /*2bce0*/  ULDC.64 UR8, c[0x0][0xa18] ;  /* 0x0002860000087ab9 */ /* 0x000fe20000000a00 */
[----:B------:R-:W-:Y:S01]  /*2bcf0*/  ISETP.NE.U32.AND P0, PT, RZ, UR4, PT ;  /* 0x00000004ff007c0c */ /* 0x000fe2000bf05070 */
[----:B------:R-:W-:Y:S01]  /*2bd00*/  ULDC.64 UR6, c[0x0][0xa10] ;  /* 0x0002840000067ab9 */ /* 0x000fe20000000a00 */
[----:B-1----:R-:W-:-:S02]  /*2bd10*/  MOV R11, RZ ;  /* 0x000000ff000b7202 */ /* 0x002fc40000000f00 */
[----:B------:R-:W-:Y:S02]  /*2bd20*/  ISETP.NE.AND.EX P0, PT, RZ, UR5, PT, P0 ;  /* 0x00000005ff007c0c */ /* 0x000fe4000bf05300 */
[----:B------:R-:W-:-:S04]  /*2bd30*/  ISETP.NE.U32.AND P2, PT, RZ, UR8, PT ;  /* 0x00000008ff007c0c */ /* 0x000fc8000bf45070 */
[----:B------:R-:W-:Y:S01]  /*2bd40*/  ISETP.NE.AND.EX P2, PT, RZ, UR9, PT, P2 ;  /* 0x00000009ff007c0c */ /* 0x000fe2000bf45320 */
[----:B------:R-:W-:Y:S01]  /*2bd50*/  IMAD.MOV.U32 R35, RZ, RZ, RZ ;  /* 0x000000ffff237224 */ /* 0x000fe200078e00ff */
[----:B--2---:R-:W-:-:S05]  /*2bd60*/  SHF.R.S32.HI R0, RZ, 0x1f, R31 ;  /* 0x0000001fff007819 */ /* 0x004fca000001141f */
        /* <DEDUP_REMOVED lines=8> */
[----:B------:R-:W-:Y:S01]  /*2bdf0*/  ISETP.NE.U32.AND P1, PT, RZ, UR6, PT ;  /* 0x00000006ff007c0c */ /* 0x000fe2000bf25070 */
[----:B0-----:R-:W-:Y:S01]  /*2be00*/  IMAD.MOV.U32 R0, RZ, RZ, RZ ;  /* 0x000000ffff007224 */ /* 0x001fe200078e00ff */
[----:B------:R-:W-:Y:S02]  /*2be10*/  ISETP.NE.AND.EX P0, PT, RZ, UR5, PT, P0 ;  /* 0x00000005ff007c0c */ /* 0x000fe4000bf05300 */
[----:B------:R-:W-:Y:S02]  /*2be20*/  ISETP.NE.AND.EX P1, PT, RZ, UR7, PT, P1 ;  /* 0x00000007ff007c0c */ /* 0x000fe4000bf25310 */
[C---:B------:R-:W-:Y:S02]  /*2be30*/  IADD3 R4, P4, R17.reuse, UR6, RZ ;  /* 0x0000000611047c10 */ /* 0x040fe4000ff9e0ff */
[----:B-1----:R-:W-:Y:S01]  /*2be40*/  IADD3 R2, P3, R17, UR4, RZ ;  /* 0x0000000411027c10 */ /* 0x002fe2000ff7e0ff */
[----:B------:R-:W-:Y:S01]  /*2be50*/  ULDC UR4, c[0x0][0x288] ;  /* 0x0000a20000047ab9 */ /* 0x000fe20000000800 */
[----:B------:R-:W-:-:S02]  /*2be60*/  IADD3.X R5, R19, UR7, RZ, P4, !PT ;  /* 0x0000000713057c10 */ /* 0x000fc4000a7fe4ff */
[----:B------:R-:W-:Y:S02]  /*2be70*/  IADD3.X R3, R19, UR5, RZ, P3, !PT ;  /* 0x0000000513037c10 */ /* 0x000fe40009ffe4ff */
[----:B------:R-:W-:Y:S02]  /*2be80*/  @P2 IADD3 R6, P3, R17, UR8, RZ ;  /* 0x0000000811062c10 */ /* 0x000fe4000ff7e0ff */
[----:B------:R-:W-:Y:S01]  /*2be90*/  MOV R8, UR4 ;  /* 0x0000000400087c02 */ /* 0x000fe20008000f00 */
[----:B------:R-:W5:Y:S01]  /*2bea0*/  @P0 LDG.E R35, desc[UR60][R2.64] ;  /* 0x0000003c02230981 */ /* 0x000f62000c1e1900 */
[----:B------:R-:W-:Y:S01]  /*2beb0*/  @P2 IADD3.X R7, R19, UR9, RZ, P3, !PT ;  /* 0x0000000913072c10 */ /* 0x000fe20009ffe4ff */
[----:B------:R-:W-:Y:S02]  /*2bec0*/  ULDC.64 UR4, c[0x0][0x418] ;  /* 0x0001060000047ab9 */ /* 0x000fe40000000a00 */
[----:B------:R-:W5:Y:S04]  /*2bed0*/  @P1 LDG.E R0, desc[UR60][R4.64] ;  /* 0x0000003c04001981 */ /* 0x000f68000c1e1900 */
[----:B---3--:R0:W3:Y:S01]  /*2bee0*/  @P2 LDG.E R8, desc[UR60][R6.64] ;  /* 0x0000003c06082981 */ /* 0x0080e2000c1e1900 */
[----:B------:R-:W-:-:S03]  /*2bef0*/  UISETP.NE.U32.AND UP0, UPT, UR4, URZ, UPT ;  /* 0x0000003f0400728c */ /* 0x000fc6000bf05070 */
[----:B------:R-:W-:Y:S01]  /*2bf00*/  ULDC UR4, c[0x0][0x424] ;  /* 0x0001090000047ab9 */ /* 0x000fe20000000800 */
[----:B------:R-:W-:-:S03]  /*2bf10*/  UISETP.NE.AND.EX UP0, UPT, UR5, URZ, UPT, UP0 ;  /* 0x0000003f0500728c */ /* 0x000fc6000bf05300 */
[----:B------:R-:W-:Y:S01]  /*2bf20*/  ULDC UR5, c[0x0][0x2f0] ;  /* 0x0000bc0000057ab9 */ /* 0x000fe20000000800 */
[----:B------:R-:W-:-:S04]  /*2bf30*/  USEL UR4, UR4, 0x1, UP0 ;  /* 0x0000000104047887 */ /* 0x000fc80008000000 */
[----:B------:R-:W-:-:S03]  /*2bf40*/  UIMAD UR4, UR4, UR5, URZ ;  /* 0x00000005040472a4 */ /* 0x000fc6000f8e023f */
[----:B------:R-:W-:Y:S02]  /*2bf50*/  ULDC UR5, c[0x0][0x348] ;  /* 0x0000d20000057ab9 */ /* 0x000fe40000000800 */
[----:B0-----:R-:W-:Y:S01]  /*2bf60*/  IMAD.U32 R6, RZ, RZ, UR5 ;  /* 0x00000005ff067e24 */ /* 0x001fe2000f8e00ff */
[----:B---3--:R0:W-:Y:S01]  /*2bf70*/  STL [R1+0x1c], R8 ;  /* 0x00001c0801007387 */ /* 0x0081e20000100800 */
[----:B------:R-:W-:-:S03]  /*2bf80*/  IMAD.MOV.U32 R9, RZ, RZ, R8 ;  /* 0x000000ffff097224 */ /* 0x000fc600078e0008 */
[----:B--2---:R1:W-:Y:S01]  /*2bf90*/  STL [R1+0x10], R11 ;  /* 0x0000100b01007387 */ /* 0x0043e20000100800 */
[----:B0-----:R-:W-:Y:S01]  /*2bfa0*/  IMAD.U32 R8, RZ, RZ, UR4 ;  /* 0x00000004ff087e24 */ /* 0x001fe2000f8e00ff */
[----:B------:R-:W-:Y:S06]  /*2bfb0*/  @P2 BRA `(.L_x_2938) ;  /* 0x0000000000142947 */ /* 0x000fec0003800000 */
[----:B------:R-:W-:Y:S05]  /*2bfc0*/  @!P0 BRA `(.L_x_2938) ;  /* 0x0000000000108947 */ /* 0x000fea0003800000 */
[----:B------:R-:W2:Y:S04]  /*2bfd0*/  LDG.E R7, desc[UR60][R2.64] ;  /* 0x0000003c02077981 */ /* 0x000ea8000c1e1900 */
[----:B------:R-:W2:Y:S02]  /*2bfe0*/  LDG.E R10, desc[UR60][R2.64+0x4] ;  /* 0x0000043c020a7981 */ /* 0x000ea4000c1e1900 */
[----:B--2---:R-:W-:-:S05]  /*2bff0*/  IADD3 R9, -R7, R10, RZ ;  /* 0x0000000a07097210 */ /* 0x004fca0007ffe1ff */
[----:B------:R0:W-:Y:S02]  /*2c000*/  STL [R1+0x1c], R9 ;  /* 0x00001c0901007387 */ /* 0x0001e40000100800 */
.L_x_2938:
[----:B------:R-:W-:Y:S01]  /*2c010*/  ULDC.64 UR4, c[0x0][0xa20] ;  /* 0x0002880000047ab9 */ /* 0x000fe20000000a00 */
[C---:B------:R-:W-:Y:S01]  /*2c020*/  LOP3.LUT R2, R26.reuse, 0xff000000, RZ, 0xc0, !PT ;  /* 0xff0000001a027812 */ /* 0x040fe200078ec0ff */
[----:B------:R-:W-:Y:S01]  /*2c030*/  IMAD.MOV.U32 R32, RZ, RZ, R31 ;  /* 0x000000ffff207224 */ /* 0x000fe200078e001f */
[----:B------:R-:W-:Y:S02]  /*2c040*/  ISETP.NE.U32.AND P0, PT, RZ, UR4, PT ;  /* 0x00000004ff007c0c */ /* 0x000fe4000bf05070 */
[----:B------:R-:W-:Y:S02]  /*2c050*/  SHF.R.U32.HI R2, RZ, 0x8, R2 ;  /* 0x00000008ff027819 */ /* 0x000fe40000011602 */
[----:B------:R-:W-:Y:S02]  /*2c060*/  ISETP.NE.AND.EX P0, PT, RZ, UR5, PT, P0 ;  /* 0x00000005ff007c0c */ /* 0x000fe4000bf05300 */
[C---:B------:R-:W-:Y:S02]  /*2c070*/  LOP3.LUT R7, R26.reuse, 0xff0000, RZ, 0xc0, !PT ;  /* 0x00ff00001a077812 */ /* 0x040fe400078ec0ff */
[----:B------:R-:W-:-:S02]  /*2c080*/  LOP3.LUT R26, R26, 0xffff, RZ, 0xc0, !PT ;  /* 0x0000ffff1a1a7812 */ /* 0x000fc400078ec0ff */
[----:B------:R-:W-:-:S07]  /*2c090*/  LEA.HI R7, R7, R2, RZ, 0x10 ;  /* 0x0000000207077211 */ /* 0x000fce00078f80ff */
[----:B------:R-:W-:Y:S05]  /*2c0a0*/  @!P0 BRA `(.L_x_2939) ;  /* 0x0000000000108947 */ /* 0x000fea0003800000 */
[----:B------:R-:W-:-:S04]  /*2c0b0*/  IADD3 R2, P0, R17, UR4, RZ ;  /* 0x0000000411027c10 */ /* 0x000fc8000ff1e0ff */
[----:B------:R-:W-:-:S05]  /*2c0c0*/  IADD3.X R3, R19, UR5, RZ, P0, !PT ;  /* 0x0000000513037c10 */ /* 0x000fca00087fe4ff */
[----:B------:R2:W5:Y:S01]  /*2c0d0*/  LDG.E R8, desc[UR60][R2.64] ;  /* 0x0000003c02087981 */ /* 0x000562000c1e1900 */
[----:B------:R-:W-:Y:S05]  /*2c0e0*/  BRA `(.L_x_2940) ;  /* 0x0000000000247947 */ /* 0x000fea0003800000 */
.L_x_2939:
[----:B------:R-:W-:Y:S02]  /*2c0f0*/  ULDC.64 UR4, c[0x0][0xa08] ;  /* 0x0002820000047ab9 */ /* 0x000fe40000000a00 */
[----:B------:R-:W-:-:S04]  /*2c100*/  ISETP.NE.U32.AND P0, PT, RZ, UR4, PT ;  /* 0x00000004ff007c0c */ /* 0x000fc8000bf05070 */
[----:B------:R-:W-:-:S13]  /*2c110*/  ISETP.NE.AND.EX P0, PT, RZ, UR5, PT, P0 ;  /* 0x00000005ff007c0c */ /* 0x000fda000bf05300 */
[----:B------:R-:W-:Y:S05]  /*2c120*/  @!P0 BRA `(.L_x_2940) ;  /* 0x0000000000148947 */ /* 0x000fea0003800000 */
[----:B------:R-:W2:Y:S02]  /*2c130*/  LDC.64 R2, c[0x0][0xa08] ;  /* 0x00028200ff027b82 */ /* 0x000ea40000000a00 */
[----:B--2---:R-:W-:-:S05]  /*2c140*/  IMAD.WIDE R2, R32, 0x4, R2 ;  /* 0x0000000420027825 */ /* 0x004fca00078e0202 */
[----:B------:R-:W2:Y:S04]  /*2c150*/  LDG.E R8, desc[UR60][R2.64] ;  /* 0x0000003c02087981 */ /* 0x000ea8000c1e1900 */
[----:B------:R-:W2:Y:S02]  /*2c160*/  LDG.E R2, desc[UR60][R2.64+0x4] ;  /* 0x0000043c02027981 */ /* 0x000ea4000c1e1900 */
[----:B--2---:R-:W-:-:S07]  /*2c170*/  IMAD.IADD R8, R2, 0x1, -R8 ;  /* 0x0000000102087824 */ /* 0x004fce00078e0a08 */
.L_x_2940:
[----:B--2---:R-:W2:Y:S01]  /*2c180*/  @P1 LDG.E R2, desc[UR60][R4.64] ;  /* 0x0000003c04021981 */ /* 0x004ea2000c1e1900 */
[----:B------:R-:W3:Y:S03]  /*2c190*/  LDC R3, c[0x0][0x448] ;  /* 0x00011200ff037b82 */ /* 0x000ee60000000800 */
[----:B------:R4:W2:Y:S01]  /*2c1a0*/  @P1 LDG.E R5, desc[UR60][R4.64+0x4] ;  /* 0x0000043c04051981 */ /* 0x0008a2000c1e1900 */
[----:B-----5:R-:W-:Y:S01]  /*2c1b0*/  IMAD.IADD R8, R8, 0x1, -R11 ;  /* 0x0000000108087824 */ /* 0x020fe200078e0a0b */
[----:B------:R-:W-:Y:S01]  /*2c1c0*/  BSSY B0, `(.L_x_2941) ;  /* 0x0000037000007945 */ /* 0x000fe20003800000 */
[----:B------:R-:W-:Y:S02]  /*2c1d0*/  LOP3.LUT R21, R7, 0xff, RZ, 0xc0, !PT ;  /* 0x000000ff07157812 */ /* 0x000fe400078ec0ff */
[----:B---3--:R-:W-:-:S13]  /*2c1e0*/  ISETP.NE.AND P0, PT, R3, 0x1, PT ;  /* 0x000000010300780c */ /* 0x008fda0003f05270 */
[----:B----4-:R-:W3:Y:S08]  /*2c1f0*/  @P0 LDC R4, c[0x0][0x44c] ;  /* 0x00011300ff040b82 */ /* 0x010ef00000000800 */
[----:B------:R-:W4:Y:S01]  /*2c200*/  @P0 LDC R3, c[0x0][0x450] ;  /* 0x00011400ff030b82 */ /* 0x000f220000000800 */
[----:B--2---:R-:W-:Y:S01]  /*2c210*/  @P1 IMAD.IADD R6, R5, 0x1, -R2 ;  /* 0x0000000105061824 */ /* 0x004fe200078e0a02 */
[----:B------:R-:W-:-:S05]  /*2c220*/  SHF.L.U32 R2, R25, 0x7, RZ ;  /* 0x0000000719027819 */ /* 0x000fca00000006ff */
[----:B------:R-:W-:-:S04]  /*2c230*/  VIADD R2, R2, 0x7f ;  /* 0x0000007f02027836 */ /* 0x000fc80000000000 */
[----:B---3--:R-:W-:-:S05]  /*2c240*/  @P0 IMAD.HI.U32 R4, R2, R4, RZ ;  /* 0x0000000402040227 */ /* 0x008fca00078e00ff */
[----:B----4-:R-:W-:Y:S01]  /*2c250*/  @P0 SHF.R.U32.HI R2, RZ, R3, R4 ;  /* 0x00000003ff020219 */ /* 0x010fe20000011604 */
[----:B------:R-:W-:Y:S01]  /*2c260*/  IMAD.IADD R3, R8, 0x1, R6 ;  /* 0x0000000108037824 */ /* 0x000fe200078e0206 */
[----:B------:R-:W-:-:S04]  /*2c270*/  SHF.R.U32.HI R4, RZ, 0x10, R7 ;  /* 0x00000010ff047819 */ /* 0x000fc80000011607 */
[C---:B------:R-:W-:Y:S01]  /*2c280*/  IADD3 R20, R3.reuse, 0x4f, RZ ;  /* 0x0000004f03147810 */ /* 0x040fe20007ffe0ff */
[----:B------:R2:W-:Y:S01]  /*2c290*/  STL [R1+0x8], R3 ;  /* 0x0000080301007387 */ /* 0x0005e20000100800 */
[----:B------:R-:W-:-:S03]  /*2c2a0*/  IADD3 R5, R3, 0x50, -R9 ;  /* 0x0000005003057810 */ /* 0x000fc60007ffe809 */
[----:B------:R-:W-:-:S04]  /*2c2b0*/  IMAD.HI R20, R20, 0x66666667, RZ ;  /* 0x6666666714147827 */ /* 0x000fc800078e02ff */
[----:B------:R-:W-:Y:S01]  /*2c2c0*/  IMAD.IADD R2, R5, 0x1, R2 ;  /* 0x0000000105027824 */ /* 0x000fe200078e0202 */
[----:B--2---:R-:W-:-:S03]  /*2c2d0*/  SHF.R.U32.HI R3, RZ, 0x1f, R20 ;  /* 0x0000001fff037819 */ /* 0x004fc60000011614 */
[----:B------:R-:W-:Y:S01]  /*2c2e0*/  IMAD.HI R2, R2, 0x66666667, RZ ;  /* 0x6666666702027827 */ /* 0x000fe200078e02ff */
[----:B------:R-:W-:-:S04]  /*2c2f0*/  LEA.HI.SX32 R20, R20, R3, 0x1b ;  /* 0x0000000314147211 */ /* 0x000fc800078fdaff */
[----:B------:R-:W-:-:S04]  /*2c300*/  SHF.R.U32.HI R3, RZ, 0x1f, R2 ;  /* 0x0000001fff037819 */ /* 0x000fc80000011602 */
[----:B------:R-:W-:Y:S01]  /*2c310*/  LEA.HI.SX32 R3, R2, R3, 0x1b ;  /* 0x0000000302037211 */ /* 0x000fe200078fdaff */
[----:B------:R-:W-:-:S03]  /*2c320*/  IMAD.MOV.U32 R2, RZ, RZ, RZ ;  /* 0x000000ffff027224 */ /* 0x000fc600078e00ff */
[----:B0-----:R-:W-:-:S04]  /*2c330*/  VIMNMX R9, R20, R3, PT ;  /* 0x0000000314097248 */ /* 0x001fc80003fe0100 */
[----:B------:R-:W-:-:S13]  /*2c340*/  ISETP.GE.AND P0, PT, R9, 0x1, PT ;  /* 0x000000010900780c */ /* 0x000fda0003f06270 */
[----:B------:R-:W-:Y:S05]  /*2c350*/  @!P0 BRA `(.L_x_2942) ;  /* 0x0000000000748947 */ /* 0x000fea0003800000 */
[----:B------:R-:W-:Y:S01]  /*2c360*/  ISETP.NE.AND P0, PT, R4, RZ, PT ;  /* 0x000000ff0400720c */ /* 0x000fe20003f05270 */
[----:B------:R-:W-:-:S03]  /*2c370*/  ULDC UR4, c[0x0][0x9f0] ;  /* 0x00027c0000047ab9 */ /* 0x000fc60000000800 */
[----:B------:R-:W-:-:S04]  /*2c380*/  SEL R7, R4, UR4, P0 ;  /* 0x0000000404077c07 */ /* 0x000fc80008000000 */
[----:B------:R-:W-:Y:S02]  /*2c390*/  IABS R10, R7 ;  /* 0x00000007000a7213 */ /* 0x000fe40000000000 */
[----:B-1----:R-:W-:Y:S02]  /*2c3a0*/  IADD3 R11, R7, -0x1, R9 ;  /* 0xffffffff070b7810 */ /* 0x002fe40007ffe009 */
[----:B------:R-:W0:Y:S08]  /*2c3b0*/  I2F.RP R2, R10 ;  /* 0x0000000a00027306 */ /* 0x000e300000209400 */
[----:B0-----:R-:W0:Y:S02]  /*2c3c0*/  MUFU.RCP R2, R2 ;  /* 0x0000000200027308 */ /* 0x001e240000001000 */
[----:B0-----:R-:W-:-:S06]  /*2c3d0*/  VIADD R2, R2, 0xffffffe ;  /* 0x0ffffffe02027836 */ /* 0x001fcc0000000000 */
[----:B------:R0:W1:Y:S02]  /*2c3e0*/  F2I.FTZ.U32.TRUNC.NTZ R3, R2 ;  /* 0x0000000200037305 */ /* 0x000064000021f000 */
[----:B0-----:R-:W-:-:S04]  /*2c3f0*/  LOP3.LUT R2, R11, R7, RZ, 0x3c, !PT ;  /* 0x000000070b027212 */ /* 0x001fc800078e3cff */
[----:B------:R-:W-:Y:S02]  /*2c400*/  ISETP.GE.AND P3, PT, R2, RZ, PT ;  /* 0x000000ff0200720c */ /* 0x000fe40003f66270 */
[----:B-1----:R-:W-:-:S05]  /*2c410*/  IADD3 R2, RZ, -R3, RZ ;  /* 0x80000003ff027210 */ /* 0x002fca0007ffe0ff */
[----:B------:R-:W-:Y:S02]  /*2c420*/  IMAD R12, R2, R10, RZ ;  /* 0x0000000a020c7224 */ /* 0x000fe400078e02ff */
[----:B------:R-:W-:-:S04]  /*2c430*/  IMAD.MOV.U32 R2, RZ, RZ, RZ ;  /* 0x000000ffff027224 */ /* 0x000fc800078e00ff */
[----:B------:R-:W-:Y:S01]  /*2c440*/  IMAD.HI.U32 R12, R3, R12, R2 ;  /* 0x0000000c030c7227 */ /* 0x000fe200078e0002 */
[----:B------:R-:W-:Y:S02]  /*2c450*/  IABS R2, R7 ;  /* 0x0000000700027213 */ /* 0x000fe40000000000 */
[----:B------:R-:W-:-:S03]  /*2c460*/  IABS R3, R11 ;  /* 0x0000000b00037213 */ /* 0x000fc60000000000 */
[----:B------:R-:W-:-:S04]  /*2c470*/  IMAD.MOV R2, RZ, RZ, -R2 ;  /* 0x000000ffff027224 */ /* 0x000fc800078e0a02 */
        /* <DEDUP_REMOVED lines=11> */
.L_x_2942:
[----:B------:R-:W-:Y:S05]  /*2c530*/  BSYNC B0 ;  /* 0x0000000000007941 */ /* 0x000fea0003800000 */
.L_x_2941:
[-C--:B------:R-:W-:Y:S01]  /*2c540*/  IMAD R3, R21, R2.reuse, RZ ;  /* 0x0000000215037224 */ /* 0x080fe200078e02ff */
[----:B------:R-:W-:Y:S04]  /*2c550*/  BSSY B0, `(.L_x_2943) ;  /* 0x0000191000007945 */ /* 0x000fe80003800000 */
        /* <DEDUP_REMOVED lines=22> */
[----:B------:R0:W2:Y:S02]  /*2c6c0*/  SHFL.IDX PT, R14, R7, RZ, 0x1f ;  /* 0x00001fff070e7589 */ /* 0x0000a400000e0000 */
.L_x_3154:
[----:B--2---:R-:W-:Y:S02]  /*2c6d0*/  ISETP.NE.AND P0, PT, R14, RZ, PT ;  /* 0x000000ff0e00720c */ /* 0x004fe40003f05270 */
[----:B------:R-:W-:-:S11]  /*2c6e0*/  PLOP3.LUT P6, PT, PT, PT, PT, 0x8, 0x0 ;  /* 0x000000000000781c */ /* 0x000fd60003fce170 */
[----:B------:R-:W-:Y:S05]  /*2c6f0*/  @P0 BRA `(.L_x_2946) ;  /* 0x00000000000c0947 */ /* 0x000fea0003800000 */
[----:B------:R-:W-:-:S03]  /*2c700*/  UMOV UR4, 0xffffffff ;  /* 0xffffffff00047882 */ /* 0x000fc60000000000 */
[----:B------:R-:W-:Y:S05]  /*2c710*/  BRA.DIV UR4, `(.L_x_2947) ;  /* 0x0000008204f47947 */ /* 0x000fea000b800000 */
[----:B------:R-:W-:-:S13]  /*2c720*/  ELECT P6, URZ, PT ;  /* 0x00000000003f782f */ /* 0x000fda00038c0000 */
.L_x_2946:
[----:B0-----:R-:W2:Y:S01]  /*2c730*/  LDL R7, [R1+0x2c] ;  /* 0x00002c0001077983 */ /* 0x001ea20000100800 */
[----:B------:R-:W-:Y:S01]  /*2c740*/  BSSY B1, `(.L_x_2948) ;  /* 0x0000008000017945 */ /* 0x000fe20003800000 */
[----:B--2---:R-:W-:-:S05]  /*2c750*/  VIADD R7, R7, 0x1 ;  /* 0x0000000107077836 */ /* 0x004fca0000000000 */
[----:B------:R-:W-:-:S04]  /*2c760*/  LEA.HI R8, R7, R7, RZ, 0x1 ;  /* 0x0000000707087211 */ /* 0x000fc800078f08ff */
[----:B------:R-:W-:-:S05]  /*2c770*/  LOP3.LUT R8, R8, 0xfffffffe, RZ, 0xc0, !PT ;  /* 0xfffffffe08087812 */ /* 0x000fca00078ec0ff */
[----:B------:R-:W-:-:S05]  /*2c780*/  IMAD.IADD R7, R7, 0x1, -R8 ;  /* 0x0000000107077824 */ /* 0x000fca00078e0a08 */
[----:B------:R-:W-:-:S04]  /*2c790*/  SHF.L.U32 R7, R7, 0x1f, RZ ;  /* 0x0000001f07077819 */ /* 0x000fc800000006ff */
[----:B------:R-:W0:Y:S02]  /*2c7a0*/  SYNCS.PHASECHK.TRANS64.TRYWAIT P0, [R16+URZ+0x38820], R7 ;  /* 0x03882007100075a7 */ /* 0x000e24000800017f */
[----:B0-----:R-:W-:Y:S05]  /*2c7b0*/  @!P0 BRA `(.L_x_2949) ;  /* 0x0000008000ec8947 */ /* 0x001fea0003800000 */
.L_x_3157:
[----:B------:R-:W-:Y:S05]  /*2c7c0*/  BSYNC B1 ;  /* 0x0000000000017941 */ /* 0x000fea0003800000 */
.L_x_2948:
[----:B------:R-:W-:Y:S04]  /*2c7d0*/  BSSY B1, `(.L_x_2950) ;  /* 0x00000ab000017945 */ /* 0x000fe80003800000 */
[----:B------:R-:W-:Y:S05]  /*2c7e0*/  @!P6 BRA `(.L_x_2951) ;  /* 0x0000000800a4e947 */ /* 0x000fea0003800000 */
[----:B-1----:R-:W-:Y:S01]  /*2c7f0*/  LEA R11, R28, R16, 0x3 ;  /* 0x000000101c0b7211 */ /* 0x002fe200078e18ff */
[----:B------:R-:W1:Y:S01]  /*2c800*/  S2R R8, SR_TID.X ;  /* 0x0000000000087919 */ /* 0x000e620000002100 */
[----:B------:R-:W-:Y:S01]  /*2c810*/  SHF.L.U32 R10, R30, 0x1f, RZ ;  /* 0x0000001f1e0a7819 */ /* 0x000fe200000006ff */
[----:B------:R-:W-:Y:S03]  /*2c820*/  BSSY B2, `(.L_x_2952) ;  /* 0x0000005000027945 */ /* 0x000fe60003800000 */
[----:B------:R-:W2:Y:S01]  /*2c830*/  SYNCS.PHASECHK.TRANS64.TRYWAIT P0, [R11+URZ+0x388a0], R10 ;  /* 0x0388a00a0b0075a7 */ /* 0x000ea2000800017f */
[----:B-1----:R-:W-:-:S04]  /*2c840*/  LOP3.LUT R8, R8, 0x7f, RZ, 0xc0, !PT ;  /* 0x0000007f08087812 */ /* 0x002fc800078ec0ff */
[----:B------:R-:W-:Y:S01]  /*2c850*/  ISETP.NE.AND P1, PT, R8, RZ, PT ;  /* 0x000000ff0800720c */ /* 0x000fe20003f25270 */
[----:B--2---:R-:W-:-:S12]  /*2c860*/  @!P0 BRA `(.L_x_2953) ;  /* 0x0000008000d48947 */ /* 0x004fd80003800000 */
.L_x_3158:
[----:B------:R-:W-:Y:S05]  /*2c870*/  BSYNC B2 ;  /* 0x0000000000027941 */ /* 0x000fea0003800000 */
.L_x_2952:
        /* <DEDUP_REMOVED lines=9> */
.L_x_2955:
[----:B------:R-:W-:Y:S05]  /*2c910*/  BSYNC B2 ;  /* 0x0000000000027941 */ /* 0x000fea0003800000 */
.L_x_2954:
[----:B0-----:R-:W-:Y:S01]  /*2c920*/  IMAD.MOV.U32 R7, RZ, RZ, RZ ;  /* 0x000000ffff077224 */ /* 0x001fe200078e00ff */
[----:B------:R-:W-:Y:S01]  /*2c930*/  UIADD3 UR4, UP0, UR36, 0x570, URZ ;  /* 0x0000057024047890 */ /* 0x000fe2000ff1e03f */
[----:B------:R-:W-:Y:S01]  /*2c940*/  IMAD R8, R3, 0x50, R0 ;  /* 0x0000005003087824 */ /* 0x000fe200078e0200 */
[----:B------:R-:W-:Y:S01]  /*2c950*/  PLOP3.LUT P0, PT, PT, PT, PT, 0x80, 0x0 ;  /* 0x000000000000781c */ /* 0x000fe20003f0f070 */
[----:B------:R-:W-:Y:S01]  /*2c960*/  IMAD R9, R28, 0xa000, R16 ;  /* 0x0000a0001c097824 */ /* 0x000fe200078e0210 */
[----:B------:R-:W-:Y:S01]  /*2c970*/  R2UR UR10, R7 ;  /* 0x00000000070a72ca */ /* 0x000fe200000e0000 */
[----:B------:R-:W-:Y:S01]  /*2c980*/  VIADD R8, R8, 0xffffffb0 ;  /* 0xffffffb008087836 */ /* 0x000fe20000000000 */
[----:B------:R-:W-:Y:S01]  /*2c990*/  IADD3 R7, R11, 0x38890, RZ ;  /* 0x000388900b077810 */ /* 0x000fe20007ffe0ff */
[----:B------:R-:W-:Y:S01]  /*2c9a0*/  VIADD R12, R9, 0x24400 ;  /* 0x00024400090c7836 */ /* 0x000fe20000000000 */
[----:B------:R-:W-:Y:S01]  /*2c9b0*/  UIADD3.X UR5, URZ, UR37, URZ, UP0, !UPT ;  /* 0x000000253f057290 */ /* 0x000fe200087fe43f */
[----:B------:R-:W-:Y:S01]  /*2c9c0*/  UMOV UR6, 0x0 ;  /* 0x0000000000067882 */ /* 0x000fe20000000000 */
[----:B------:R-:W-:-:S10]  /*2c9d0*/  UMOV UR7, 0x12f00000 ;  /* 0x12f0000000077882 */ /* 0x000fd40000000000 */
.L_x_2956:
        /* <DEDUP_REMOVED lines=16> */
.L_x_2957:
        /* <DEDUP_REMOVED lines=16> */
.L_x_2958:
        /* <DEDUP_REMOVED lines=16> */
.L_x_2959:
        /* <DEDUP_REMOVED lines=13> */
.L_x_3159:
[----:B------:R-:W-:Y:S05]  /*2cdb0*/  BSYNC B2 ;  /* 0x0000000000027941 */ /* 0x000fea0003800000 */
.L_x_2960:
[----:B------:R-:W-:Y:S01]  /*2cdc0*/  BSSY B2, `(.L_x_2962) ;  /* 0x000000b000027945 */ /* 0x000fe20003800000 */
[----:B------:R-:W-:Y:S01]  /*2cdd0*/  MOV R12, 0x0 ;  /* 0x00000000000c7802 */ /* 0x000fe20000000f00 */
[----:B------:R-:W-:Y:S02]  /*2cde0*/  IMAD.MOV.U32 R13, RZ, RZ, 0x12f00000 ;  /* 0x12f00000ff0d7424 */ /* 0x000fe400078e00ff */
[----:B------:R-:W-:Y:S05]  /*2cdf0*/  @P1 BRA `(.L_x_2963) ;  /* 0x00000000001c1947 */ /* 0x000fea0003800000 */
[----:B01----:R-:W0:Y:S01]  /*2ce00*/  S2R R10, SR_TID.X ;  /* 0x00000000000a7919 */ /* 0x003e220000002100 */
[----:B------:R-:W-:-:S04]  /*2ce10*/  IMAD.MOV.U32 R7, RZ, RZ, 0xa000 ;  /* 0x0000a000ff077424 */ /* 0x000fc800078e00ff */
[----:B------:R2:W-:Y:S01]  /*2ce20*/  SYNCS.ARRIVE.TRANS64 RZ, [R11+URZ+0x388b0], R7 ;  /* 0x0388b0070bff79a7 */ /* 0x0005e2000800003f */
[----:B0-----:R-:W-:-:S04]  /*2ce30*/  LOP3.LUT R10, R10, 0x1f, RZ, 0xc0, !PT ;  /* 0x0000001f0a0a7812 */ /* 0x001fc800078ec0ff */
[----:B------:R-:W-:-:S13]  /*2ce40*/  ISETP.NE.AND P0, PT, R10, RZ, PT ;  /* 0x000000ff0a00720c */ /* 0x000fda0003f05270 */
[----:B--2---:R-:W-:Y:S05]  /*2ce50*/  @!P0 BRA `(.L_x_2963) ;  /* 0x0000000000048947 */ /* 0x004fea0003800000 */
[----:B------:R-:W-:Y:S01]  /*2ce60*/  BPT.TRAP 0x1 ;  /* 0x000000040000795c */ /* 0x000fe20000300000 */
.L_x_2963:
[----:B------:R-:W-:Y:S05]  /*2ce70*/  BSYNC B2 ;  /* 0x0000000000027941 */ /* 0x000fea0003800000 */
.L_x_2962:
[----:B------:R-:W-:Y:S01]  /*2ce80*/  R2UR UR6, R12 ;  /* 0x000000000c0672ca */ /* 0x000fe200000e0000 */
[----:B------:R-:W-:Y:S01]  /*2ce90*/  IMAD.MOV.U32 R7, RZ, RZ, RZ ;  /* 0x000000ffff077224 */ /* 0x000fe200078e00ff */
[----:B------:R-:W-:Y:S01]  /*2cea0*/  R2UR UR7, R13 ;  /* 0x000000000d0772ca */ /* 0x000fe200000e0000 */
[----:B------:R-:W-:Y:S01]  /*2ceb0*/  UIADD3 UR4, UP0, UR36, 0x670, URZ ;  /* 0x0000067024047890 */ /* 0x000fe2000ff1e03f */
[----:B------:R-:W-:Y:S02]  /*2cec0*/  PLOP3.LUT P0, PT, PT, PT, PT, 0x80, 0x0 ;  /* 0x000000000000781c */ /* 0x000fe40003f0f070 */
[----:B------:R-:W-:Y:S01]  /*2ced0*/  R2UR UR10, R7 ;  /* 0x00000000070a72ca */ /* 0x000fe200000e0000 */
[----:B------:R-:W-:Y:S01]  /*2cee0*/  VIADD R7, R9, 0x400 ;  /* 0x0000040009077836 */ /* 0x000fe20000000000 */
[----:B01----:R-:W-:Y:S01]  /*2cef0*/  IADD3 R11, R11, 0x388b0, RZ ;  /* 0x000388b00b0b7810 */ /* 0x003fe20007ffe0ff */
[----:B------:R-:W-:-:S12]  /*2cf00*/  UIADD3.X UR5, URZ, UR37, URZ, UP0, !UPT ;  /* 0x000000253f057290 */ /* 0x000fd800087fe43f */
.L_x_2964:
        /* <DEDUP_REMOVED lines=15> */
.L_x_2965:
        /* <DEDUP_REMOVED lines=15> */
.L_x_2966:
        /* <DEDUP_REMOVED lines=15> */
.L_x_2967:
        /* <DEDUP_REMOVED lines=9> */
[----:B--2---:R-:W-:Y:S05]  /*2d270*/  @P0 BRA.U.ANY `(.L_x_2967) ;  /* 0xfffffffd00d80947 */ /* 0x004fea000393ffff */
.L_x_2951:
[----:B------:R-:W-:Y:S05]  /*2d280*/  BSYNC B1 ;  /* 0x0000000000017941 */ /* 0x000fea0003800000 */
.L_x_2950:
[----:B-1----:R-:W-:Y:S01]  /*2d290*/  VIADD R11, R3, 0xfffffffe ;  /* 0xfffffffe030b7836 */ /* 0x002fe20000000000 */
        /* <DEDUP_REMOVED lines=8> */
.L_x_2986:
[----:B------:R-:W-:Y:S05]  /*2d320*/  YIELD ;  /* 0x0000000000007946 */ /* 0x000fea0003800000 */
        /* <DEDUP_REMOVED lines=10> */
.L_x_3160:
[----:B------:R-:W-:Y:S05]  /*2d3d0*/  BSYNC B2 ;  /* 0x0000000000027941 */ /* 0x000fea0003800000 */
.L_x_2970:
[----:B------:R-:W-:Y:S04]  /*2d3e0*/  BSSY B2, `(.L_x_2972) ;  /* 0x0000009000027945 */ /* 0x000fe80003800000 */
[----:B------:R-:W-:Y:S05]  /*2d3f0*/  @P2 BRA `(.L_x_2973) ;  /* 0x00000000001c2947 */ /* 0x000fea0003800000 */
[----:B0-----:R-:W0:Y:S01]  /*2d400*/  S2R R7, SR_TID.X ;  /* 0x0000000000077919 */ /* 0x001e220000002100 */
[----:B------:R-:W-:-:S04]  /*2d410*/  MOV R3, 0xa000 ;  /* 0x0000a00000037802 */ /* 0x000fc80000000f00 */
[----:B------:R2:W-:Y:S01]  /*2d420*/  SYNCS.ARRIVE.TRANS64 RZ, [R10+URZ+0x38890], R3 ;  /* 0x038890030aff79a7 */ /* 0x0005e2000800003f */
[----:B0-----:R-:W-:-:S04]  /*2d430*/  LOP3.LUT R7, R7, 0x1f, RZ, 0xc0, !PT ;  /* 0x0000001f07077812 */ /* 0x001fc800078ec0ff */
[----:B------:R-:W-:-:S13]  /*2d440*/  ISETP.NE.AND P1, PT, R7, RZ, PT ;  /* 0x000000ff0700720c */ /* 0x000fda0003f25270 */
[----:B--2---:R-:W-:Y:S05]  /*2d450*/  @!P1 BRA `(.L_x_2973) ;  /* 0x0000000000049947 */ /* 0x004fea0003800000 */
[----:B------:R-:W-:Y:S01]  /*2d460*/  BPT.TRAP 0x1 ;  /* 0x000000040000795c */ /* 0x000fe20000300000 */
.L_x_2973:
[----:B------:R-:W-:Y:S05]  /*2d470*/  BSYNC B2 ;  /* 0x0000000000027941 */ /* 0x000fea0003800000 */
.L_x_2972:
[----:B------:R-:W-:Y:S01]  /*2d480*/  IMAD.MOV.U32 R14, RZ, RZ, RZ ;  /* 0x000000ffff0e7224 */ /* 0x000fe200078e00ff */
[----:B------:R-:W-:Y:S01]  /*2d490*/  UIADD3 UR4, UP0, UR36, 0x570, URZ ;  /* 0x0000057024047890 */ /* 0x000fe2000ff1e03f */
[----:B------:R-:W-:Y:S01]  /*2d4a0*/  IMAD R8, R28, 0xa000, R16 ;  /* 0x0000a0001c087824 */ /* 0x000fe200078e0210 */
[----:B------:R-:W-:Y:S01]  /*2d4b0*/  PLOP3.LUT P1, PT, PT, PT, PT, 0x80, 0x0 ;  /* 0x000000000000781c */ /* 0x000fe20003f2f070 */
[----:B0-----:R-:W-:Y:S01]  /*2d4c0*/  IMAD R7, R11, 0x50, R0 ;  /* 0x000000500b077824 */ /* 0x001fe200078e0200 */
[----:B------:R-:W-:Y:S01]  /*2d4d0*/  R2UR UR10, R14 ;  /* 0x000000000e0a72ca */ /* 0x000fe200000e0000 */
[----:B------:R-:W-:Y:S01]  /*2d4e0*/  VIADD R3, R10, 0x38890 ;  /* 0x000388900a037836 */ /* 0x000fe20000000000 */
[----:B------:R-:W-:Y:S01]  /*2d4f0*/  UIADD3.X UR5, URZ, UR37, URZ, UP0, !UPT ;  /* 0x000000253f057290 */ /* 0x000fe200087fe43f */
[----:B------:R-:W-:Y:S01]  /*2d500*/  VIADD R12, R8, 0x24400 ;  /* 0x00024400080c7836 */ /* 0x000fe20000000000 */
[----:B------:R-:W-:Y:S01]  /*2d510*/  UMOV UR6, 0x0 ;  /* 0x0000000000067882 */ /* 0x000fe20000000000 */
[----:B------:R-:W-:-:S10]  /*2d520*/  UMOV UR7, 0x12f00000 ;  /* 0x12f0000000077882 */ /* 0x000fd40000000000 */
.L_x_2974:
        /* <DEDUP_REMOVED lines=11> */
[----:B------:R-:W-:Y:S01]  /*2d5e0*/  UMOV UR6, 0x0 ;  /* 0x0000000000067882 */ /* 0x000fe20000000000 */
[----:B------:R-:W-:Y:S01]  /*2d5f0*/  PLOP3.LUT P1, PT, PT, PT, PT, 0x80, 0x0 ;  /* 0x000000000000781c */ /* 0x000fe20003f2f070 */
[----:B------:R-:W-:Y:S01]  /*2d600*/  UMOV UR7, 0x12f00000 ;  /* 0x12f0000000077882 */ /* 0x000fe20000000000 */
[----:B------:R-:W-:Y:S01]  /*2d610*/  R2UR UR10, R12 ;  /* 0x000000000c0a72ca */ /* 0x000fe200000e0000 */
[----:B------:R-:W-:-:S14]  /*2d620*/  VIADD R12, R8, 0x26c00 ;  /* 0x00026c00080c7836 */ /* 0x000fdc0000000000 */
.L_x_2975:
        /* <DEDUP_REMOVED lines=16> */
.L_x_2976:
        /* <DEDUP_REMOVED lines=16> */
.L_x_2977:
        /* <DEDUP_REMOVED lines=13> */
.L_x_3161:
[----:B------:R-:W-:Y:S05]  /*2d900*/  BSYNC B2 ;  /* 0x0000000000027941 */ /* 0x000fea0003800000 */
.L_x_2978:
[----:B------:R-:W-:Y:S01]  /*2d910*/  BSSY B2, `(.L_x_2980) ;  /* 0x000000b000027945 */ /* 0x000fe20003800000 */
[----:B------:R-:W-:Y:S02]  /*2d920*/  IMAD.MOV.U32 R12, RZ, RZ, 0x0 ;  /* 0x00000000ff0c7424 */ /* 0x000fe400078e00ff */
[----:B------:R-:W-:Y:S01]  /*2d930*/  IMAD.MOV.U32 R13, RZ, RZ, 0x12f00000 ;  /* 0x12f00000ff0d7424 */ /* 0x000fe200078e00ff */
[----:B------:R-:W-:Y:S06]  /*2d940*/  @P2 BRA `(.L_x_2981) ;  /* 0x00000000001c2947 */ /* 0x000fec0003800000 */
[----:B01----:R-:W0:Y:S01]  /*2d950*/  S2R R9, SR_TID.X ;  /* 0x0000000000097919 */ /* 0x003e220000002100 */
[----:B------:R-:W-:-:S04]  /*2d960*/  MOV R3, 0xa000 ;  /* 0x0000a00000037802 */ /* 0x000fc80000000f00 */
[----:B------:R2:W-:Y:S01]  /*2d970*/  SYNCS.ARRIVE.TRANS64 RZ, [R10+URZ+0x388b0], R3 ;  /* 0x0388b0030aff79a7 */ /* 0x0005e2000800003f */
[----:B0-----:R-:W-:-:S04]  /*2d980*/  LOP3.LUT R9, R9, 0x1f, RZ, 0xc0, !PT ;  /* 0x0000001f09097812 */ /* 0x001fc800078ec0ff */
[----:B------:R-:W-:-:S13]  /*2d990*/  ISETP.NE.AND P1, PT, R9, RZ, PT ;  /* 0x000000ff0900720c */ /* 0x000fda0003f25270 */
[----:B--2---:R-:W-:Y:S05]  /*2d9a0*/  @!P1 BRA `(.L_x_2981) ;  /* 0x0000000000049947 */ /* 0x004fea0003800000 */
[----:B------:R-:W-:Y:S01]  /*2d9b0*/  BPT.TRAP 0x1 ;  /* 0x000000040000795c */ /* 0x000fe20000300000 */
.L_x_2981:
[----:B------:R-:W-:Y:S05]  /*2d9c0*/  BSYNC B2 ;  /* 0x0000000000027941 */ /* 0x000fea0003800000 */
.L_x_2980:
[----:B------:R-:W-:Y:S01]  /*2d9d0*/  R2UR UR10, R14 ;  /* 0x000000000e0a72ca */ /* 0x000fe200000e0000 */
[----:B------:R-:W-:Y:S01]  /*2d9e0*/  UIADD3 UR4, UP0, UR36, 0x670, URZ ;  /* 0x0000067024047890 */ /* 0x000fe2000ff1e03f */
[----:B------:R-:W-:Y:S01]  /*2d9f0*/  R2UR UR6, R12 ;  /* 0x000000000c0672ca */ /* 0x000fe200000e0000 */
[----:B01----:R-:W-:Y:S01]  /*2da00*/  VIADD R10, R10, 0x388b0 ;  /* 0x000388b00a0a7836 */ /* 0x003fe20000000000 */
[----:B------:R-:W-:Y:S01]  /*2da10*/  R2UR UR7, R13 ;  /* 0x000000000d0772ca */ /* 0x000fe200000e0000 */
[----:B------:R-:W-:Y:S01]  /*2da20*/  VIADD R3, R8, 0x400 ;  /* 0x0000040008037836 */ /* 0x000fe20000000000 */
[----:B------:R-:W-:Y:S01]  /*2da30*/  PLOP3.LUT P1, PT, PT, PT, PT, 0x80, 0x0 ;  /* 0x000000000000781c */ /* 0x000fe20003f2f070 */
[----:B------:R-:W-:-:S12]  /*2da40*/  UIADD3.X UR5, URZ, UR37, URZ, UP0, !UPT ;  /* 0x000000253f057290 */ /* 0x000fd800087fe43f */
.L_x_2982:
        /* <DEDUP_REMOVED lines=11> */
[----:B------:R-:W-:Y:S02]  /*2db00*/  R2UR UR6, R12 ;  /* 0x000000000c0672ca */ /* 0x000fe400000e0000 */
[----:B------:R-:W-:Y:S02]  /*2db10*/  R2UR UR7, R13 ;  /* 0x000000000d0772ca */ /* 0x000fe400000e0000 */
[----:B------:R-:W-:Y:S02]  /*2db20*/  R2UR UR10, R9 ;  /* 0x00000000090a72ca */ /* 0x000fe400000e0000 */
[----:B------:R-:W-:Y:S02]  /*2db30*/  PLOP3.LUT P1, PT, PT, PT, PT, 0x80, 0x0 ;  /* 0x000000000000781c */ /* 0x000fe40003f2f070 */
[----:B------:R-:W-:-:S11]  /*2db40*/  IADD3 R3, R8, 0x2c00, RZ ;  /* 0x00002c0008037810 */ /* 0x000fd60007ffe0ff */
.L_x_2983:
        /* <DEDUP_REMOVED lines=15> */
.L_x_2984:
        /* <DEDUP_REMOVED lines=15> */
.L_x_2985:
        /* <DEDUP_REMOVED lines=10> */
.L_x_2969:
[----:B------:R-:W-:Y:S05]  /*2ddd0*/  BSYNC B1 ;  /* 0x0000000000017941 */ /* 0x000fea0003800000 */
.L_x_2968:
[C---:B------:R-:W-:Y:S01]  /*2dde0*/  ISETP.GT.AND P2, PT, R11.reuse, R6, PT ;  /* 0x000000060b00720c */ /* 0x040fe20003f44270 */
[----:B------:R-:W-:Y:S01]  /*2ddf0*/  VIADD R28, R28, 0x1 ;  /* 0x000000011c1c7836 */ /* 0x000fe20000000000 */
[----:B------:R-:W-:-:S04]  /*2de00*/  IADD3 R11, R11, -0x1, RZ ;  /* 0xffffffff0b0b7810 */ /* 0x000fc80007ffe0ff */
[----:B------:R-:W-:-:S04]  /*2de10*/  ISETP.NE.AND P1, PT, R28, 0x2, PT ;  /* 0x000000021c00780c */ /* 0x000fc80003f25270 */
[----:B------:R-:W-:Y:S02]  /*2de20*/  SEL R3, RZ, 0x1, P1 ;  /* 0x00000001ff037807 */ /* 0x000fe40000800000 */
[----:B------:R-:W-:Y:S02]  /*2de30*/  SEL R28, R28, RZ, P1 ;  /* 0x000000ff1c1c7207 */ /* 0x000fe40000800000 */
[----:B------:R-:W-:Y:S01]  /*2de40*/  LOP3.LUT R30, R30, R3, RZ, 0x3c, !PT ;  /* 0x000000031e1e7212 */ /* 0x000fe200078e3cff */
[----:B------:R-:W-:Y:S06]  /*2de50*/  @P2 BRA `(.L_x_2986) ;  /* 0xfffffff400302947 */ /* 0x000fec000383ffff */
.L_x_2944:
[----:B------:R-:W-:Y:S05]  /*2de60*/  BSYNC B0 ;  /* 0x0000000000007941 */ /* 0x000fea0003800000 */
.L_x_2943:
[----:B------:R-:W2:Y:S01]  /*2de70*/  LDC R0, c[0x0][0x448] ;  /* 0x00011200ff007b82 */ /* 0x000ea20000000800 */
[----:B------:R-:W-:Y:S01]  /*2de80*/  LEA R2, R25, 0x7f, 0x7 ;  /* 0x0000007f19027811 */ /* 0x000fe200078e38ff */
[----:B------:R-:W-:Y:S06]  /*2de90*/  @!P0 WARPSYNC.ALL ;  /* 0x0000000000008948 */ /* 0x000fec0003800000 */
[----:B------:R-:W-:Y:S01]  /*2dea0*/  @!P0 BAR.SYNC.DEFER_BLOCKING 0xc, 0x180 ;  /* 0x0306000000008b1d */ /* 0x000fe20000010000 */
[----:B------:R-:W-:-:S05]  /*2deb0*/  ISETP.NE.AND P2, PT, R4, RZ, PT ;  /* 0x000000ff0400720c */ /* 0x000fca0003f45270 */
[----:B------:R-:W-:Y:S08]  /*2dec0*/  BSSY B0, `(.L_x_2987) ;  /* 0x0000029000007945 */ /* 0x000ff00003800000 */
[----:B------:R-:W3:Y:S01]  /*2ded0*/  @!P2 LDC R4, c[0x0][0x9f0] ;  /* 0x00027c00ff04ab82 */ /* 0x000ee20000000800 */
[----:B--2---:R-:W-:-:S13]  /*2dee0*/  ISETP.NE.AND P1, PT, R0, 0x1, PT ;  /* 0x000000010000780c */ /* 0x004fda0003f25270 */
[----:B------:R-:W2:Y:S08]  /*2def0*/  @P1 LDC R3, c[0x0][0x44c] ;  /* 0x00011300ff031b82 */ /* 0x000eb00000000800 */
[----:B------:R-:W4:Y:S01]  /*2df00*/  @P1 LDC R0, c[0x0][0x450] ;  /* 0x00011400ff001b82 */ /* 0x000f220000000800 */
[----:B--2---:R-:W-:-:S05]  /*2df10*/  @P1 IMAD.HI.U32 R3, R2, R3, RZ ;  /* 0x0000000302031227 */ /* 0x004fca00078e00ff */
[----:B----4-:R-:W-:Y:S01]  /*2df20*/  @P1 SHF.R.U32.HI R2, RZ, R0, R3 ;  /* 0x00000000ff021219 */ /* 0x010fe20000011603 */
[----:B------:R-:W-:-:S04]  /*2df30*/  IMAD.MOV.U32 R0, RZ, RZ, RZ ;  /* 0x000000ffff007224 */ /* 0x000fc800078e00ff */
[----:B------:R-:W-:-:S04]  /*2df40*/  IMAD.IADD R2, R5, 0x1, R2 ;  /* 0x0000000105027824 */ /* 0x000fc800078e0202 */
[----:B------:R-:W-:-:S05]  /*2df50*/  IMAD.HI R2, R2, 0x66666667, RZ ;  /* 0x6666666702027827 */ /* 0x000fca00078e02ff */
[----:B------:R-:W-:-:S04]  /*2df60*/  SHF.R.U32.HI R3, RZ, 0x1f, R2 ;  /* 0x0000001fff037819 */ /* 0x000fc80000011602 */
[----:B------:R-:W-:-:S04]  /*2df70*/  LEA.HI.SX32 R3, R2, R3, 0x1b ;  /* 0x0000000302037211 */ /* 0x000fc800078fdaff */
[----:B------:R-:W-:-:S04]  /*2df80*/  VIMNMX R20, R20, R3, PT ;  /* 0x0000000314147248 */ /* 0x000fc80003fe0100 */
[----:B------:R-:W-:-:S13]  /*2df90*/  ISETP.GE.AND P1, PT, R20, 0x1, PT ;  /* 0x000000011400780c */ /* 0x000fda0003f26270 */
[----:B---3--:R-:W-:Y:S05]  /*2dfa0*/  @!P1 BRA `(.L_x_2988) ;  /* 0x0000000000689947 */ /* 0x008fea0003800000 */
[-C--:B------:R-:W-:Y:S02]  /*2dfb0*/  IABS R0, R4.reuse ;  /* 0x0000000400007213 */ /* 0x080fe40000000000 */
[----:B------:R-:W-:Y:S02]  /*2dfc0*/  IABS R6, R4 ;  /* 0x0000000400067213 */ /* 0x000fe40000000000 */
[----:B0-----:R-:W0:Y:S03]  /*2dfd0*/  I2F.RP R7, R0 ;  /* 0x0000000000077306 */ /* 0x001e260000209400 */
        /* <DEDUP_REMOVED lines=15> */
[----:B------:R-:W-:Y:S01]  /*2e0d0*/  @!P1 IMAD.IADD R2, R2, 0x1, -R0 ;  /* 0x0000000102029824 */ /* 0x000fe200078e0a00 */
[----:B------:R-:W-:Y:S02]  /*2e0e0*/  @!P1 IADD3 R5, R5, 0x1, RZ ;  /* 0x0000000105059810 */ /* 0x000fe40007ffe0ff */
[----:B------:R-:W-:Y:S02]  /*2e0f0*/  ISETP.NE.AND P1, PT, R4, RZ, PT ;  /* 0x000000ff0400720c */ /* 0x000fe40003f25270 */
[----:B------:R-:W-:-:S13]  /*2e100*/  ISETP.GE.U32.AND P0, PT, R2, R0, PT ;  /* 0x000000000200720c */ /* 0x000fda0003f06070 */
[----:B------:R-:W-:-:S04]  /*2e110*/  @P0 VIADD R5, R5, 0x1 ;  /* 0x0000000105050836 */ /* 0x000fc80000000000 */
[----:B------:R-:W-:-:S04]  /*2e120*/  IMAD.MOV.U32 R0, RZ, RZ, R5 ;  /* 0x000000ffff007224 */ /* 0x000fc800078e0005 */
[----:B------:R-:W-:Y:S01]  /*2e130*/  @!P2 IMAD.MOV R0, RZ, RZ, -R0 ;  /* 0x000000ffff00a224 */ /* 0x000fe200078e0a00 */
[----:B------:R-:W-:-:S07]  /*2e140*/  @!P1 LOP3.LUT R0, RZ, R4, RZ, 0x33, !PT ;  /* 0x00000004ff009212 */ /* 0x000fce00078e33ff */
.L_x_2988:
[----:B------:R-:W-:Y:S05]  /*2e150*/  BSYNC B0 ;  /* 0x0000000000007941 */ /* 0x000fea0003800000 */
.L_x_2987:
[-C--:B------:R-:W-:Y:S01]  /*2e160*/  IMAD R3, R21, R0.reuse, RZ ;  /* 0x0000000015037224 */ /* 0x080fe200078e02ff */
[----:B------:R-:W-:Y:S04]  /*2e170*/  BSSY B7, `(.L_x_2989) ;  /* 0x000037e000077945 */ /* 0x000fe80003800000 */
[----:B------:R-:W-:Y:S01]  /*2e180*/  VIADDMNMX R2, R3, R0, R20, PT ;  /* 0x0000000003027246 */ /* 0x000fe20003800114 */
[----:B------:R2:W-:Y:S03]  /*2e190*/  STL [R1+0xc], R3 ;  /* 0x00000c0301007387 */ /* 0x0005e60000100800 */
[----:B------:R-:W-:Y:S01]  /*2e1a0*/  ISETP.GT.AND P0, PT, R2, R3, PT ;  /* 0x000000030200720c */ /* 0x000fe20003f04270 */
[----:B------:R2:W-:-:S12]  /*2e1b0*/  STL [R1+0x28], R2 ;  /* 0x0000280201007387 */ /* 0x0005d80000100800 */
[----:B--2---:R-:W-:Y:S05]  /*2e1c0*/  @P0 BRA `(.L_x_2990) ;  /* 0x0000000000440947 */ /* 0x004fea0003800000 */
[----:B------:R-:W2:Y:S02]  /*2e1d0*/  S2R R2, SR_TID.X ;  /* 0x0000000000027919 */ /* 0x000ea40000002100 */
[----:B--2---:R-:W-:-:S04]  /*2e1e0*/  LOP3.LUT R2, R2, 0x7f, RZ, 0xc0, !PT ;  /* 0x0000007f02027812 */ /* 0x004fc800078ec0ff */
[----:B------:R-:W-:-:S13]  /*2e1f0*/  ISETP.NE.AND P0, PT, R2, RZ, PT ;  /* 0x000000ff0200720c */ /* 0x000fda0003f05270 */
[----:B------:R-:W-:Y:S05]  /*2e200*/  @P0 BRA `(.L_x_2991) ;  /* 0x0000003400d00947 */ /* 0x000fea0003800000 */
[----:B------:R-:W2:Y:S01]  /*2e210*/  S2R R5, SR_LANEID ;  /* 0x0000000000057919 */ /* 0x000ea20000000000 */
[----:B------:R-:W-:Y:S01]  /*2e220*/  VOTEU.ANY UR4, UPT, PT ;  /* 0x0000000000047886 */ /* 0x000fe200038e0100 */
[----:B------:R-:W3:Y:S01]  /*2e230*/  LDC.64 R2, c[0x0][0xc60] ;  /* 0x00031800ff027b82 */ /* 0x000ee20000000a00 */
[----:B------:R-:W2:Y:S02]  /*2e240*/  FLO.U32 R0, UR4 ;  /* 0x0000000400007d00 */ /* 0x000ea400080e0000 */
[----:B--2---:R-:W-:-:S06]  /*2e250*/  ISETP.EQ.U32.AND P0, PT, R0, R5, PT ;  /* 0x000000050000720c */ /* 0x004fcc0003f02070 */
[----:B------:R-:W3:Y:S07]  /*2e260*/  POPC R5, UR4 ;  /* 0x0000000400057d09 */ /* 0x000eee0008000000 */
[----:B---3--:R-:W2:Y:S01]  /*2e270*/  @P0 ATOMG.E.ADD.STRONG.GPU PT, R3, desc[UR60][R2.64], R5 ;  /* 0x00000005020309a8 */ /* 0x008ea200081ee1fc */
[----:B------:R-:W3:Y:S02]  /*2e280*/  S2R R4, SR_LTMASK ;  /* 0x0000000000047919 */ /* 0x000ee40000003900 */
[----:B---3--:R-:W-:-:S04]  /*2e290*/  LOP3.LUT R4, R4, UR4, RZ, 0xc0, !PT ;  /* 0x0000000404047c12 */ /* 0x008fc8000f8ec0ff */
[----:B0-----:R-:W0:Y:S01]  /*2e2a0*/  POPC R7, R4 ;  /* 0x0000000400077309 */ /* 0x001e220000000000 */
[----:B--2---:R-:W0:Y:S02]  /*2e2b0*/  SHFL.IDX PT, R0, R3, R0, 0x1f ;  /* 0x00001f0003007589 */ /* 0x004e2400000e0000 */
[----:B0-----:R-:W-:Y:S01]  /*2e2c0*/  IADD3 R24, R0, UR38, R7 ;  /* 0x0000002600187c10 */ /* 0x001fe2000fffe007 */
[----:B------:R-:W-:Y:S06]  /*2e2d0*/  BRA `(.L_x_2991) ;  /* 0x00000034009c7947 */ /* 0x000fec0003800000 */
.L_x_2990:
        /* <DEDUP_REMOVED lines=8> */
[----:B------:R-:W-:Y:S01]  /*2e360*/  IMAD.U32 R4, RZ, RZ, UR6 ;  /* 0x00000006ff047e24 */ /* 0x000fe2000f8e00ff */
[----:B0-----:R-:W-:Y:S01]  /*2e370*/  MOV R7, UR9 ;  /* 0x0000000900077c02 */ /* 0x001fe20008000f00 */
[----:B------:R-:W0:Y:S01]  /*2e380*/  LDC.64 R2, c[0x4][R2] ;  /* 0x0100000002027b82 */ /* 0x000e220000000a00 */
[----:B------:R-:W-:Y:S01]  /*2e390*/  IMAD.U32 R5, RZ, RZ, UR7 ;  /* 0x00000007ff057e24 */ /* 0x000fe2000f8e00ff */
[----:B------:R-:W-:Y:S01]  /*2e3a0*/  MOV R12, 0x1 ;  /* 0x00000001000c7802 */ /* 0x000fe20000000f00 */
[----:B------:R-:W-:Y:S02]  /*2e3b0*/  IMAD.U32 R6, RZ, RZ, UR8 ;  /* 0x00000008ff067e24 */ /* 0x000fe4000f8e00ff */
[----:B------:R-:W-:-:S02]  /*2e3c0*/  IMAD.U32 R10, RZ, RZ, UR4 ;  /* 0x00000004ff0a7e24 */ /* 0x000fc4000f8e00ff */
[----:B-1----:R-:W-:Y:S02]  /*2e3d0*/  IMAD.U32 R11, RZ, RZ, UR5 ;  /* 0x00000005ff0b7e24 */ /* 0x002fe4000f8e00ff */
[----:B------:R-:W-:Y:S02]  /*2e3e0*/  IMAD.MOV.U32 R8, RZ, RZ, 0x70 ;  /* 0x00000070ff087424 */ /* 0x000fe400078e00ff */
[----:B------:R-:W-:-:S07]  /*2e3f0*/  IMAD.MOV.U32 R13, RZ, RZ, RZ ;  /* 0x000000ffff0d7224 */ /* 0x000fce00078e00ff */
[----:B------:R-:W-:-:S07]  /*2e400*/  LEPC R20, `(.L_x_2993) ;  /* 0x000000001014794e */ /* 0x000fce0000000000 */
[----:B0-----:R-:W-:Y:S05]  /*2e410*/  CALL.ABS.NOINC R2 ;  /* 0x0000000002007343 */ /* 0x001fea0003c00000 */
.L_x_2993:
[----:B------:R-:W-:Y:S05]  /*2e420*/  BSYNC B6 ;  /* 0x0000000000067941 */ /* 0x000fea0003800000 */
.L_x_2992:
        /* <DEDUP_REMOVED lines=8> */
[----:B------:R2:W3:Y:S01]  /*2e4b0*/  LDC.64 R2, c[0x4][R22] ;  /* 0x0100000016027b82 */ /* 0x0004e20000000a00 */
[----:B------:R-:W-:Y:S01]  /*2e4c0*/  IMAD.U32 R4, RZ, RZ, UR6 ;  /* 0x00000006ff047e24 */ /* 0x000fe2000f8e00ff */
[----:B------:R-:W-:Y:S01]  /*2e4d0*/  MOV R5, UR7 ;  /* 0x0000000700057c02 */ /* 0x000fe20008000f00 */
[----:B------:R-:W-:Y:S01]  /*2e4e0*/  IMAD.U32 R6, RZ, RZ, UR8 ;  /* 0x00000008ff067e24 */ /* 0x000fe2000f8e00ff */
[----:B-1----:R-:W-:Y:S01]  /*2e4f0*/  MOV R11, UR5 ;  /* 0x00000005000b7c02 */ /* 0x002fe20008000f00 */
[----:B0-----:R-:W-:Y:S02]  /*2e500*/  IMAD.U32 R7, RZ, RZ, UR9 ;  /* 0x00000009ff077e24 */ /* 0x001fe4000f8e00ff */
[----:B------:R-:W-:-:S02]  /*2e510*/  IMAD.U32 R10, RZ, RZ, UR4 ;  /* 0x00000004ff0a7e24 */ /* 0x000fc4000f8e00ff */
[----:B------:R-:W-:Y:S02]  /*2e520*/  IMAD.MOV.U32 R8, RZ, RZ, 0x70 ;  /* 0x00000070ff087424 */ /* 0x000fe400078e00ff */
[----:B------:R-:W-:Y:S02]  /*2e530*/  IMAD.MOV.U32 R12, RZ, RZ, 0x1 ;  /* 0x00000001ff0c7424 */ /* 0x000fe400078e00ff */
[----:B--2---:R-:W-:-:S07]  /*2e540*/  IMAD.MOV.U32 R13, RZ, RZ, RZ ;  /* 0x000000ffff0d7224 */ /* 0x004fce00078e00ff */
[----:B------:R-:W-:-:S07]  /*2e550*/  LEPC R20, `(.L_x_2996) ;  /* 0x000000001014794e */ /* 0x000fce0000000000 */
[----:B---3--:R-:W-:Y:S05]  /*2e560*/  CALL.ABS.NOINC R2 ;  /* 0x0000000002007343 */ /* 0x008fea0003c00000 */
.L_x_2996:
[----:B------:R0:W1:Y:S01]  /*2e570*/  LDC.64 R2, c[0x4][R22] ;  /* 0x0100000016027b82 */ /* 0x0000620000000a00 */
[----:B------:R-:W-:Y:S01]  /*2e580*/  ULDC.64 UR4, c[0x4][0xa8] ;  /* 0x01002a0000047ab9 */ /* 0x000fe20000000a00 */
[----:B------:R-:W-:Y:S01]  /*2e590*/  ULDC.64 UR6, c[0x4][0xb0] ;  /* 0x01002c0000067ab9 */ /* 0x000fe20000000a00 */
[----:B------:R-:W-:Y:S01]  /*2e5a0*/  ULDC.64 UR8, c[0x4][0x18] ;  /* 0x0100060000087ab9 */ /* 0x000fe20000000a00 */
[----:B------:R-:W-:Y:S01]  /*2e5b0*/  MOV R4, UR4 ;  /* 0x0000000400047c02 */ /* 0x000fe20008000f00 */
[----:B------:R-:W-:Y:S01]  /*2e5c0*/  IMAD.U32 R5, RZ, RZ, UR5 ;  /* 0x00000005ff057e24 */ /* 0x000fe2000f8e00ff */
[----:B------:R-:W-:Y:S01]  /*2e5d0*/  MOV R10, UR8 ;  /* 0x00000008000a7c02 */ /* 0x000fe20008000f00 */
[----:B------:R-:W-:Y:S01]  /*2e5e0*/  IMAD.U32 R6, RZ, RZ, UR6 ;  /* 0x00000006ff067e24 */ /* 0x000fe2000f8e00ff */
[----:B------:R-:W-:Y:S01]  /*2e5f0*/  MOV R13, RZ ;  /* 0x000000ff000d7202 */ /* 0x000fe20000000f00 */
[----:B------:R-:W-:Y:S02]  /*2e600*/  IMAD.U32 R7, RZ, RZ, UR7 ;  /* 0x00000007ff077e24 */ /* 0x000fe4000f8e00ff */
[----:B------:R-:W-:-:S02]  /*2e610*/  IMAD.U32 R11, RZ, RZ, UR9 ;  /* 0x00000009ff0b7e24 */ /* 0x000fc4000f8e00ff */
[----:B------:R-:W-:Y:S02]  /*2e620*/  IMAD.MOV.U32 R8, RZ, RZ, 0x70 ;  /* 0x00000070ff087424 */ /* 0x000fe400078e00ff */
[----:B0-----:R-:W-:-:S07]  /*2e630*/  IMAD.MOV.U32 R12, RZ, RZ, 0x1 ;  /* 0x00000001ff0c7424 */ /* 0x001fce00078e00ff */
[----:B------:R-:W-:-:S07]  /*2e640*/  LEPC R20, `(.L_x_2995) ;  /* 0x000000001014794e */ /* 0x000fce0000000000 */
[----:B-1----:R-:W-:Y:S05]  /*2e650*/  CALL.ABS.NOINC R2 ;  /* 0x0000000002007343 */ /* 0x002fea0003c00000 */
.L_x_2995:
[----:B------:R-:W-:Y:S05]  /*2e660*/  BSYNC B6 ;  /* 0x0000000000067941 */ /* 0x000fea0003800000 */
.L_x_2994:
[----:B------:R-:W2:Y:S01]  /*2e670*/  LDL R22, [R1+0x28] ;  /* 0x0000280001167983 */ /* 0x000ea20000100800 */
[----:B------:R-:W-:Y:S01]  /*2e680*/  ULDC.64 UR4, c[0x0][0x9f8] ;  /* 0x00027e0000047ab9 */ /* 0x000fe20000000a00 */
[----:B------:R-:W3:Y:S02]  /*2e690*/  LDC R0, c[0x0][0x430] ;  /* 0x00010c00ff007b82 */ /* 0x000ee40000000800 */
[----:B------:R-:W4:Y:S01]  /*2e6a0*/  LDL R6, [R1+0x8] ;  /* 0x0000080001067983 */ /* 0x000f220000100800 */
[----:B------:R-:W-:-:S03]  /*2e6b0*/  ISETP.NE.U32.AND P0, PT, RZ, UR4, PT ;  /* 0x00000004ff007c0c */ /* 0x000fc6000bf05070 */
[----:B------:R-:W4:Y:S01]  /*2e6c0*/  LDL R21, [R1+0x10] ;  /* 0x0000100001157983 */ /* 0x000f220000100800 */
[----:B------:R-:W-:Y:S01]  /*2e6d0*/  ISETP.NE.AND.EX P0, PT, RZ, UR5, PT, P0 ;  /* 0x00000005ff007c0c */ /* 0x000fe2000bf05300 */
[----:B------:R-:W0:-:S12]  /*2e6e0*/  S2R R20, SR_TID.X ;  /* 0x0000000000147919 */ /* 0x000e180000002100 */
[----:B------:R-:W-:Y:S01]  /*2e6f0*/  @P0 IADD3 R2, P1, R17, UR4, RZ ;  /* 0x0000000411020c10 */ /* 0x000fe2000ff3e0ff */
[----:B------:R-:W-:-:S03]  /*2e700*/  ULDC UR4, c[0x0][0x2f4] ;  /* 0x0000bd0000047ab9 */ /* 0x000fc60000000800 */
[----:B------:R-:W-:-:S05]  /*2e710*/  @P0 IADD3.X R3, R19, UR5, RZ, P1, !PT ;  /* 0x0000000513030c10 */ /* 0x000fca0008ffe4ff */
[----:B------:R1:W4:Y:S01]  /*2e720*/  @P0 LDG.E R32, desc[UR60][R2.64] ;  /* 0x0000003c02200981 */ /* 0x000322000c1e1900 */
[----:B0-----:R-:W-:-:S04]  /*2e730*/  LOP3.LUT R20, R20, 0x7f, RZ, 0xc0, !PT ;  /* 0x0000007f14147812 */ /* 0x001fc800078ec0ff */
[----:B------:R-:W-:Y:S02]  /*2e740*/  SHF.R.U32.HI R4, RZ, 0x3, R20 ;  /* 0x00000003ff047819 */ /* 0x000fe40000011614 */
[----:B------:R-:W0:Y:S01]  /*2e750*/  S2R R20, SR_TID.X ;  /* 0x0000000000147919 */ /* 0x000e220000002100 */
[----:B---3--:R-:W-:-:S13]  /*2e760*/  ISETP.NE.AND P1, PT, R0, 0x1, PT ;  /* 0x000000010000780c */ /* 0x008fda0003f25270 */
[----:B-1----:R-:W1:Y:S01]  /*2e770*/  @P1 LDC R2, c[0x0][0x438] ;  /* 0x00010e00ff021b82 */ /* 0x002e620000000800 */
        /* <DEDUP_REMOVED lines=9> */
[C---:B----4-:R-:W-:Y:S01]  /*2e810*/  ISETP.GE.AND P0, PT, R5.reuse, R6, PT ;  /* 0x000000060500720c */ /* 0x050fe20003f06270 */
[----:B------:R-:W-:-:S03]  /*2e820*/  IMAD.IADD R5, R5, 0x1, R21 ;  /* 0x0000000105057824 */ /* 0x000fc600078e0215 */
[----:B------:R-:W-:Y:S01]  /*2e830*/  ISETP.GT.U32.OR P0, PT, R20, 0x4f, P0 ;  /* 0x0000004f1400780c */ /* 0x000fe20000704470 */
[----:B0-----:R-:W-:Y:S01]  /*2e840*/  @P1 IMAD.HI.U32 R3, R5, R4, RZ ;  /* 0x0000000405031227 */ /* 0x001fe200078e00ff */
[----:B------:R-:W-:-:S04]  /*2e850*/  MOV R4, R5 ;  /* 0x0000000500047202 */ /* 0x000fc80000000f00 */
[----:B-1----:R-:W-:-:S07]  /*2e860*/  @P1 SHF.R.U32.HI R4, RZ, R2, R3 ;  /* 0x00000002ff041219 */ /* 0x002fce0000011603 */
[----:B------:R-:W0:Y:S01]  /*2e870*/  @!P0 LDC.64 R2, c[0x0][0x428] ;  /* 0x00010a00ff028b82 */ /* 0x000e220000000a00 */
[----:B------:R-:W-:Y:S01]  /*2e880*/  IMAD.MOV R6, RZ, RZ, -R4 ;  /* 0x000000ffff067224 */ /* 0x000fe200078e0a04 */
[----:B------:R-:W-:-:S03]  /*2e890*/  SHF.R.S32.HI R7, RZ, 0x1f, R32 ;  /* 0x0000001fff077819 */ /* 0x000fc60000011420 */
[----:B------:R-:W-:Y:S01]  /*2e8a0*/  IMAD R0, R0, R6, R5 ;  /* 0x0000000600007224 */ /* 0x000fe200078e0205 */
[--C-:B------:R-:W-:Y:S01]  /*2e8b0*/  @!P0 SHF.R.S32.HI R5, RZ, 0x1f, R4.reuse ;  /* 0x0000001fff058819 */ /* 0x100fe20000011404 */
[-C--:B0-----:R-:W-:Y:S02]  /*2e8c0*/  @!P0 IMAD R6, R7, R2.reuse, RZ ;  /* 0x0000000207068224 */ /* 0x081fe400078e02ff */
[----:B------:R-:W-:-:S04]  /*2e8d0*/  @!P0 IMAD.WIDE.U32 R4, R32, R2, R4 ;  /* 0x0000000220048225 */ /* 0x000fc800078e0004 */
[----:B------:R-:W-:Y:S02]  /*2e8e0*/  @!P0 IMAD R6, R32, R3, R6 ;  /* 0x0000000320068224 */ /* 0x000fe400078e0206 */
[----:B------:R-:W0:Y:S02]  /*2e8f0*/  @!P0 LDC.64 R2, c[0x0][0x418] ;  /* 0x00010600ff028b82 */ /* 0x000e240000000a00 */
[----:B------:R-:W-:Y:S01]  /*2e900*/  @!P0 IMAD.IADD R6, R5, 0x1, R6 ;  /* 0x0000000105068824 */ /* 0x000fe200078e0206 */
[----:B------:R-:W-:Y:S02]  /*2e910*/  MOV R5, UR39 ;  /* 0x0000002700057c02 */ /* 0x000fe40008000f00 */
        /* <DEDUP_REMOVED lines=23> */
.L_x_3164:
[----:B------:R-:W-:Y:S05]  /*2ea90*/  @!P2 BRA `(.L_x_2998) ;  /* 0x000000000004a947 */ /* 0x000fea0003800000 */
[----:B------:R-:W-:Y:S01]  /*2eaa0*/  BPT.TRAP 0x1 ;  /* 0x000000040000795c */ /* 0x000fe20000300000 */
.L_x_2998:
        /* <DEDUP_REMOVED lines=23> */
.L_x_3165:
[----:B------:R-:W-:Y:S05]  /*2ec20*/  BSYNC B0 ;  /* 0x0000000000007941 */ /* 0x000fea0003800000 */
.L_x_2999:
        /* <DEDUP_REMOVED lines=27> */
[C---:B------:R-:W-:Y:S02]  /*2ede0*/  LOP3.LUT P5, RZ, R18.reuse, 0x10, RZ, 0xc0, !PT ;  /* 0x0000001012ff7812 */ /* 0x040fe400078ac0ff */
[C---:B------:R-:W-:Y:S01]  /*2edf0*/  LOP3.LUT P4, RZ, R18.reuse, 0x8, RZ, 0xc0, !PT ;  /* 0x0000000812ff7812 */ /* 0x040fe2000788c0ff */
[----:B------:R-:W1:Y:S01]  /*2ee00*/  SHFL.IDX PT, R2, R6, RZ, 0x181f ;  /* 0x00181fff06027589 */ /* 0x000e6200000e0000 */
[C---:B------:R-:W-:Y:S02]  /*2ee10*/  LOP3.LUT P3, RZ, R18.reuse, 0x4, RZ, 0xc0, !PT ;  /* 0x0000000412ff7812 */ /* 0x040fe4000786c0ff */
[----:B------:R-:W-:Y:S01]  /*2ee20*/  LOP3.LUT P2, RZ, R18, 0x2, RZ, 0xc0, !PT ;  /* 0x0000000212ff7812 */ /* 0x000fe2000784c0ff */
[----:B------:R-:W-:Y:S01]  /*2ee30*/  SHFL.IDX PT, R8, R6, 0x1, 0x181f ;  /* 0x00381f0006087f89 */ /* 0x000fe200000e0000 */
[----:B------:R-:W-:Y:S02]  /*2ee40*/  @P0 LEA R9, R7, R16, 0x1 ;  /* 0x0000001007090211 */ /* 0x000fe400078e08ff */
        /* <DEDUP_REMOVED lines=21> */
[----:B------:R-:W-:-:S02]  /*2efa0*/  @P0 LEA R9, R7, R16, 0x1 ;  /* 0x0000001007090211 */ /* 0x000fc400078e08ff */
        /* <DEDUP_REMOVED lines=18> */
.L_x_3177:
[----:B------:R-:W-:Y:S01]  /*2f0d0*/  ISETP.GE.AND P0, PT, R4, 0x41, PT ;  /* 0x000000410400780c */ /* 0x000fe20003f06270 */
[----:B------:R-:W-:-:S12]  /*2f0e0*/  BSSY B0, `(.L_x_3002) ;  /* 0x0000010000007945 */ /* 0x000fd80003800000 */
[----:B------:R-:W-:Y:S05]  /*2f0f0*/  @!P0 BRA `(.L_x_3003) ;  /* 0x0000000000388947 */ /* 0x000fea0003800000 */
[C---:B------:R-:W-:Y:S02]  /*2f100*/  LOP3.LUT P4, RZ, R18.reuse, 0x10, RZ, 0xc0, !PT ;  /* 0x0000001012ff7812 */ /* 0x040fe4000788c0ff */
        /* <DEDUP_REMOVED lines=13> */
.L_x_3003:
[----:B------:R-:W-:Y:S05]  /*2f1e0*/  BSYNC B0 ;  /* 0x0000000000007941 */ /* 0x000fea0003800000 */
.L_x_3002:
[----:B------:R-:W-:Y:S01]  /*2f1f0*/  NOP ;  /* 0x0000000000007918 */ /* 0x000fe20000000000 */
[----:B------:R-:W-:-:S13]  /*2f200*/  PLOP3.LUT P0, PT, PT, PT, PT, 0x80, 0x0 ;  /* 0x000000000000781c */ /* 0x000fda0003f0f070 */
.L_x_3004:
        /* <DEDUP_REMOVED lines=10> */
.L_x_3005:
        /* <DEDUP_REMOVED lines=17> */
[----:B0-----:R-:W-:Y:S02]  /*2f3c0*/  VIADD R2, R16, 0x14400 ;  /* 0x0001440010027836 */ /* 0x001fe40000000000 */
[----:B------:R-:W-:-:S03]  /*2f3d0*/  IMAD.IADD R35, R5, 0x1, R0 ;  /* 0x0000000105237824 */ /* 0x000fc600078e0200 */
        /* <DEDUP_REMOVED lines=11> */
[----:B------:R-:W-:Y:S02]  /*2f490*/  IMAD.U32 R7, RZ, RZ, UR7 ;  /* 0x00000007ff077e24 */ /* 0x000fe4000f8e00ff */
[----:B------:R-:W-:-:S02]  /*2f4a0*/  IMAD.U32 R10, RZ, RZ, UR8 ;  /* 0x00000008ff0a7e24 */ /* 0x000fc4000f8e00ff */
[----:B--2---:R-:W-:Y:S02]  /*2f4b0*/  IMAD.MOV.U32 R8, RZ, RZ, 0x70 ;  /* 0x00000070ff087424 */ /* 0x004fe400078e00ff */
[----:B------:R-:W-:Y:S02]  /*2f4c0*/  IMAD.MOV.U32 R12, RZ, RZ, 0x1 ;  /* 0x00000001ff0c7424 */ /* 0x000fe400078e00ff */
[----:B------:R-:W-:-:S07]  /*2f4d0*/  IMAD.MOV.U32 R13, RZ, RZ, RZ ;  /* 0x000000ffff0d7224 */ /* 0x000fce00078e00ff */
[----:B------:R-:W-:-:S07]  /*2f4e0*/  LEPC R20, `(.L_x_3007) ;  /* 0x000000001014794e */ /* 0x000fce0000000000 */
[----:B0-----:R-:W-:Y:S05]  /*2f4f0*/  CALL.ABS.NOINC R2 ;  /* 0x0000000002007343 */ /* 0x001fea0003c00000 */
.L_x_3007:
[----:B------:R-:W-:Y:S05]  /*2f500*/  BSYNC B6 ;  /* 0x0000000000067941 */ /* 0x000fea0003800000 */
.L_x_3006:
[----:B------:R-:W3:Y:S01]  /*2f510*/  LDL.LU R20, [R1+0x30] ;  /* 0x0000300001147983 */ /* 0x000ee20000300800 */
[----:B------:R-:W-:Y:S01]  /*2f520*/  ULDC.64 UR4, c[0x0][0x2d8] ;  /* 0x0000b60000047ab9 */ /* 0x000fe20000000a00 */
[----:B------:R-:W0:Y:S02]  /*2f530*/  LDC R6, c[0x0][0x448] ;  /* 0x00011200ff067b82 */ /* 0x000e240000000800 */
[----:B------:R-:W4:Y:S04]  /*2f540*/  LDL.LU.64 R2, [R1+0x20] ;  /* 0x0000200001027983 */ /* 0x000f280000300a00 */
[----:B------:R1:W5:Y:S01]  /*2f550*/  LDL R9, [R1+0x1c] ;  /* 0x00001c0001097983 */ /* 0x0003620000100800 */
[----:B0-----:R-:W-:-:S13]  /*2f560*/  ISETP.NE.AND P0, PT, R6, 0x1, PT ;  /* 0x000000010600780c */ /* 0x001fda0003f05270 */
[----:B------:R-:W0:Y:S01]  /*2f570*/  @P0 LDC R7, c[0x0][0x44c] ;  /* 0x00011300ff070b82 */ /* 0x000e220000000800 */
[C---:B------:R-:W-:Y:S02]  /*2f580*/  LOP3.LUT R10, R34.reuse, 0x40, RZ, 0xfc, !PT ;  /* 0x00000040220a7812 */ /* 0x040fe400078efcff */
[----:B--2---:R-:W-:Y:S02]  /*2f590*/  LOP3.LUT R8, R34, 0x80, RZ, 0xfc, !PT ;  /* 0x0000008022087812 */ /* 0x004fe400078efcff */
[----:B----4-:R-:W-:-:S03]  /*2f5a0*/  MOV R3, R35 ;  /* 0x0000002300037202 */ /* 0x010fc60000000f00 */
        /* <DEDUP_REMOVED lines=14> */
[----:B------:R-:W-:-:S05]  /*2f690*/  LOP3.LUT R20, R21, 0x70, R20, 0xf8, !PT ;  /* 0x0000007015147812 */ /* 0x000fca00078ef814 */
[----:B------:R-:W-:-:S04]  /*2f6a0*/  IMAD R5, R25, 0x80, R20 ;  /* 0x0000008019057824 */ /* 0x000fc800078e0214 */
[----:B0-----:R-:W-:Y:S01]  /*2f6b0*/  @P0 IMAD.HI.U32 R7, R5, R7, RZ ;  /* 0x0000000705070227 */ /* 0x001fe200078e00ff */
[----:B------:R-:W-:-:S04]  /*2f6c0*/  MOV R4, R5 ;  /* 0x0000000500047202 */ /* 0x000fc80000000f00 */
        /* <DEDUP_REMOVED lines=17> */
[----:B------:R-:W-:Y:S01]  /*2f7e0*/  ULDC UR4, c[0x0][0x2b8] ;  /* 0x0000ae0000047ab9 */ /* 0x000fe20000000800 */
[----:B0-----:R-:W-:-:S03]  /*2f7f0*/  LOP3.LUT R20, R20, 0x7f, RZ, 0xc0, !PT ;  /* 0x0000007f14147812 */ /* 0x001fc600078ec0ff */
[----:B------:R-:W-:Y:S01]  /*2f800*/  LEA.HI.X R0, R2, UR5, R0, 0x1, P0 ;  /* 0x0000000502007c11 */ /* 0x000fe200080f0c00 */
[----:B------:R-:W-:Y:S01]  /*2f810*/  UMOV UR5, 0xffffffff ;  /* 0xffffffff00057882 */ /* 0x000fe20000000000 */
[----:B------:R-:W-:Y:S02]  /*2f820*/  ISETP.GE.AND P4, PT, R34, UR4, PT ;  /* 0x0000000422007c0c */ /* 0x000fe4000bf86270 */
[----:B------:R-:W-:Y:S02]  /*2f830*/  ISETP.GE.AND P3, PT, R10, UR4, PT ;  /* 0x000000040a007c0c */ /* 0x000fe4000bf66270 */
[----:B------:R-:W-:Y:S02]  /*2f840*/  ISETP.GE.AND P2, PT, R8, UR4, PT ;  /* 0x0000000408007c0c */ /* 0x000fe4000bf46270 */
[----:B------:R-:W-:Y:S02]  /*2f850*/  ISETP.GE.AND P1, PT, R37, UR4, PT ;  /* 0x0000000425007c0c */ /* 0x000fe4000bf26270 */
[----:B------:R-:W-:Y:S01]  /*2f860*/  SHF.R.U32.HI R8, RZ, 0x3, R20 ;  /* 0x00000003ff087819 */ /* 0x000fe20000011614 */
[----:B-1----:R-:W-:Y:S10]  /*2f870*/  BRA.DIV UR5, `(.L_x_3008) ;  /* 0x0000005e05387947 */ /* 0x002ff4000b800000 */
[----:B------:R-:W0:Y:S01]  /*2f880*/  SHFL.IDX PT, R3, R4, RZ, 0x181f ;  /* 0x00181fff04037589 */ /* 0x000e2200000e0000 */
[----:B-----5:R-:W-:Y:S01]  /*2f890*/  IMAD R5, R9, R6, RZ ;  /* 0x0000000609057224 */ /* 0x020fe200078e02ff */
[----:B------:R-:W-:Y:S02]  /*2f8a0*/  LEA R25, R25, R8, 0x7 ;  /* 0x0000000819197211 */ /* 0x000fe400078e38ff */
        /* <DEDUP_REMOVED lines=83> */
.L_x_3194:
[----:B0-----:R-:W-:Y:S01]  /*2fde0*/  VIADD R0, R25, 0x70 ;  /* 0x0000007019007836 */ /* 0x001fe20000000000 */
[----:B------:R-:W-:Y:S04]  /*2fdf0*/  BSSY B0, `(.L_x_3009) ;  /* 0x000000c000007945 */ /* 0x000fe80003800000 */
[----:B------:R-:W-:-:S13]  /*2fe00*/  ISETP.GE.AND P0, PT, R0, R5, PT ;  /* 0x000000050000720c */ /* 0x000fda0003f06270 */
[----:B------:R-:W-:Y:S05]  /*2fe10*/  @P0 BRA `(.L_x_3010) ;  /* 0x0000000000240947 */ /* 0x000fea0003800000 */
[----:B------:R-:W-:-:S04]  /*2fe20*/  LEA R2, P0, R34, R14, 0x1 ;  /* 0x0000000e22027211 */ /* 0x000fc800078008ff */
[----:B-1----:R-:W-:-:S05]  /*2fe30*/  IADD3.X R3, RZ, R6, RZ, P0, !PT ;  /* 0x00000006ff037210 */ /* 0x002fca00007fe4ff */
[----:B------:R-:W-:Y:S01]  /*2fe40*/  @!PT LDS RZ, [RZ] ;  /* 0x00000000fffff984 */ /* 0x000fe20000000800 */
[----:B------:R-:W-:Y:S01]  /*2fe50*/  @!PT LDS RZ, [RZ] ;  /* 0x00000000fffff984 */ /* 0x000fe20000000800 */
[----:B------:R-:W-:Y:S01]  /*2fe60*/  @!PT LDS RZ, [RZ] ;  /* 0x00000000fffff984 */ /* 0x000fe20000000800 */
[----:B------:R0:W-:Y:S04]  /*2fe70*/  LDGSTS.E.BYPASS.LTC128B.128 [R36+0x17c00], desc[UR60][R2.64], !P4 ;  /* 0x17c0000002247fae */ /* 0x0001e8000e101d7c */
[----:B------:R0:W-:Y:S04]  /*2fe80*/  LDGSTS.E.BYPASS.LTC128B.128 [R36+0x1bc00], desc[UR60][R2.64+0x80], !P3 ;  /* 0x1bc0008002247fae */ /* 0x0001e8000d901d7c */
[----:B------:R0:W-:Y:S04]  /*2fe90*/  LDGSTS.E.BYPASS.LTC128B.128 [R36+0x1fc00], desc[UR60][R2.64+0x100], !P2 ;  /* 0x1fc0010002247fae */ /* 0x0001e8000d101d7c */
[----:B------:R0:W-:Y:S02]  /*2fea0*/  LDGSTS.E.BYPASS.LTC128B.128 [R36+0x23c00], desc[UR60][R2.64+0x180], !P1 ;  /* 0x23c0018002247fae */ /* 0x0001e4000c901d7c */
.L_x_3010:
[----:B------:R-:W-:Y:S05]  /*2feb0*/  BSYNC B0 ;  /* 0x0000000000007941 */ /* 0x000fea0003800000 */
.L_x_3009:
[----:B------:R-:W-:Y:S01]  /*2fec0*/  NOP ;  /* 0x0000000000007918 */ /* 0x000fe20000000000 */
[----:B------:R-:W-:-:S13]  /*2fed0*/  PLOP3.LUT P0, PT, PT, PT, PT, 0x80, 0x0 ;  /* 0x000000000000781c */ /* 0x000fda0003f0f070 */
.L_x_3011:
        /* <DEDUP_REMOVED lines=20> */
.L_x_3195:
[----:B------:R-:W-:Y:S05]  /*30020*/  BSYNC B0 ;  /* 0x0000000000007941 */ /* 0x000fea0003800000 */
.L_x_3012:
[----:B------:R-:W2:Y:S01]  /*30030*/  LDL R2, [R1+0xc] ;  /* 0x00000c0001027983 */ /* 0x000ea20000100800 */
[----:B------:R-:W-:Y:S01]  /*30040*/  BSSY B0, `(.L_x_3014) ;  /* 0x0000112000007945 */ /* 0x000fe20003800000 */
[----:B--2---:R-:W-:-:S13]  /*30050*/  ISETP.GE.AND P0, PT, R0, R2, PT ;  /* 0x000000020000720c */ /* 0x004fda0003f06270 */
[----:B------:R-:W-:Y:S05]  /*30060*/  @!P0 BRA `(.L_x_3015) ;  /* 0x00000010003c8947 */ /* 0x000fea0003800000 */
[C---:B------:R-:W-:Y:S01]  /*30070*/  LOP3.LUT R4, R34.reuse, 0x40, RZ, 0xfc, !PT ;  /* 0x0000004022047812 */ /* 0x040fe200078efcff */
[----:B------:R-:W-:Y:S01]  /*30080*/  ULDC UR4, c[0x0][0x2f4] ;  /* 0x0000bd0000047ab9 */ /* 0x000fe20000000800 */
[C---:B------:R-:W-:Y:S01]  /*30090*/  LOP3.LUT R2, R34.reuse, 0x80, RZ, 0xfc, !PT ;  /* 0x0000008022027812 */ /* 0x040fe200078efcff */
[----:B------:R-:W-:Y:S01]  /*300a0*/  IMAD.MOV.U32 R20, RZ, RZ, R29 ;  /* 0x000000ffff147224 */ /* 0x000fe200078e001d */
[----:B------:R-:W-:Y:S01]  /*300b0*/  MOV R7, R23 ;  /* 0x0000001700077202 */ /* 0x000fe20000000f00 */
[----:B------:R-:W-:Y:S01]  /*300c0*/  IMAD.MOV.U32 R31, RZ, RZ, R22 ;  /* 0x000000ffff1f7224 */ /* 0x000fe200078e0016 */
[----:B------:R-:W-:Y:S02]  /*300d0*/  ISETP.GE.AND P4, PT, R34, UR4, PT ;  /* 0x0000000422007c0c */ /* 0x000fe4000bf86270 */
[----:B------:R-:W-:Y:S02]  /*300e0*/  ISETP.GE.AND P3, PT, R4, UR4, PT ;  /* 0x0000000404007c0c */ /* 0x000fe4000bf66270 */
[----:B------:R-:W-:-:S02]  /*300f0*/  ISETP.GE.AND P2, PT, R2, UR4, PT ;  /* 0x0000000402007c0c */ /* 0x000fc4000bf46270 */
[----:B------:R-:W-:-:S13]  /*30100*/  ISETP.GE.AND P1, PT, R37, UR4, PT ;  /* 0x0000000425007c0c */ /* 0x000fda000bf26270 */
.L_x_3028:
[----:B------:R-:W1:Y:S01]  /*30110*/  LDL R5, [R1+0x10] ;  /* 0x0000100001057983 */ /* 0x000e620000100800 */
[----:B------:R-:W2:Y:S03]  /*30120*/  LDC R11, c[0x0][0x430] ;  /* 0x00010c00ff0b7b82 */ /* 0x000ea60000000800 */
[----:B------:R-:W3:Y:S01]  /*30130*/  LDL R8, [R1+0x14] ;  /* 0x0000140001087983 */ /* 0x000ee20000100800 */
[----:B------:R-:W4:Y:S01]  /*30140*/  S2R R2, SR_TID.X ;  /* 0x0000000000027919 */ /* 0x000f220000002100 */
[----:B------:R-:W4:Y:S01]  /*30150*/  S2R R4, SR_TID.X ;  /* 0x0000000000047919 */ /* 0x000f220000002100 */
[----:B--2---:R-:W-:-:S13]  /*30160*/  ISETP.NE.AND P0, PT, R11, 0x1, PT ;  /* 0x000000010b00780c */ /* 0x004fda0003f05270 */
[----:B0-----:R-:W0:Y:S01]  /*30170*/  @P0 LDC R3, c[0x0][0x434] ;  /* 0x00010d00ff030b82 */ /* 0x001e220000000800 */
[----:B----4-:R-:W-:Y:S01]  /*30180*/  LOP3.LUT R2, R2, 0x7f, RZ, 0xc0, !PT ;  /* 0x0000007f02027812 */ /* 0x010fe200078ec0ff */
[----:B------:R-:W-:-:S03]  /*30190*/  IMAD.SHL.U32 R4, R4, 0x10, RZ ;  /* 0x0000001004047824 */ /* 0x000fc600078e00ff */
[----:B------:R-:W-:-:S04]  /*301a0*/  SHF.R.U32.HI R2, RZ, 0x3, R2 ;  /* 0x00000003ff027819 */ /* 0x000fc80000011602 */
[----:B------:R-:W-:Y:S02]  /*301b0*/  LOP3.LUT R4, R2, 0x70, R4, 0xf8, !PT ;  /* 0x0000007002047812 */ /* 0x000fe400078ef804 */
[----:B------:R-:W2:Y:S02]  /*301c0*/  @P0 LDC R2, c[0x0][0x438] ;  /* 0x00010e00ff020b82 */ /* 0x000ea40000000800 */
[----:B------:R-:W-:Y:S01]  /*301d0*/  ISETP.GT.U32.AND P6, PT, R4, 0x4f, PT ;  /* 0x0000004f0400780c */ /* 0x000fe20003fc4070 */
[----:B-1----:R-:W-:-:S05]  /*301e0*/  IMAD R6, R0, 0x50, R5 ;  /* 0x0000005000067824 */ /* 0x002fca00078e0205 */
[----:B------:R-:W-:-:S07]  /*301f0*/  IADD3 R6, R4, R6, RZ ;  /* 0x0000000604067210 */ /* 0x000fce0007ffe0ff */
[----:B------:R-:W1:Y:S01]  /*30200*/  @!P6 LDC.64 R4, c[0x0][0x428] ;  /* 0x00010a00ff04eb82 */ /* 0x000e620000000a00 */
[----:B0-----:R-:W-:-:S04]  /*30210*/  @P0 IMAD.HI.U32 R3, R6, R3, RZ ;  /* 0x0000000306030227 */ /* 0x001fc800078e00ff */
[----:B------:R-:W-:Y:S01]  /*30220*/  IMAD.MOV.U32 R10, RZ, RZ, R6 ;  /* 0x000000ffff0a7224 */ /* 0x000fe200078e0006 */
[----:B--2---:R-:W-:-:S04]  /*30230*/  @P0 SHF.R.U32.HI R10, RZ, R2, R3 ;  /* 0x00000002ff0a0219 */ /* 0x004fc80000011603 */
[--C-:B------:R-:W-:Y:S01]  /*30240*/  @!P6 SHF.R.S32.HI R3, RZ, 0x1f, R10.reuse ;  /* 0x0000001fff03e819 */ /* 0x100fe2000001140a */
[----:B------:R-:W-:-:S04]  /*30250*/  @!P6 IMAD.MOV.U32 R2, RZ, RZ, R10 ;  /* 0x000000ffff02e224 */ /* 0x000fc800078e000a */
[----:B-1----:R-:W-:-:S04]  /*30260*/  @!P6 IMAD.WIDE.U32 R2, R32, R4, R2 ;  /* 0x000000042002e225 */ /* 0x002fc800078e0002 */
[----:B---3--:R-:W-:Y:S02]  /*30270*/  @!P6 IMAD R4, R8, R4, RZ ;  /* 0x000000040804e224 */ /* 0x008fe400078e02ff */
[----:B------:R-:W0:Y:S02]  /*30280*/  @!P6 LDC.64 R8, c[0x0][0x418] ;  /* 0x00010600ff08eb82 */ /* 0x000e240000000a00 */
[----:B------:R-:W-:-:S04]  /*30290*/  @!P6 IMAD R5, R32, R5, R4 ;  /* 0x000000052005e224 */ /* 0x000fc800078e0204 */
[----:B------:R-:W-:Y:S02]  /*302a0*/  @!P6 IMAD.IADD R3, R5, 0x1, R3 ;  /* 0x000000010503e824 */ /* 0x000fe400078e0203 */
[----:B------:R-:W-:Y:S01]  /*302b0*/  IMAD.MOV.U32 R4, RZ, RZ, RZ ;  /* 0x000000ffff047224 */ /* 0x000fe200078e00ff */
[----:B0-----:R-:W-:-:S04]  /*302c0*/  @!P6 LEA R8, P0, R2, R8, 0x2 ;  /* 0x000000080208e211 */ /* 0x001fc800078010ff */
[----:B------:R-:W-:-:S05]  /*302d0*/  @!P6 LEA.HI.X R9, R2, R9, R3, 0x2, P0 ;  /* 0x000000090209e211 */ /* 0x000fca00000f1403 */
[----:B------:R0:W5:Y:S01]  /*302e0*/  @!P6 LDG.E R4, desc[UR60][R8.64] ;  /* 0x0000003c0804e981 */ /* 0x000162000c1e1900 */
[----:B------:R-:W-:Y:S01]  /*302f0*/  LOP3.LUT P5, RZ, R18, 0x20, RZ, 0xc0, !PT ;  /* 0x0000002012ff7812 */ /* 0x000fe200078ac0ff */
[----:B------:R-:W-:Y:S01]  /*30300*/  VIADD R23, R7, 0x1 ;  /* 0x0000000107177836 */ /* 0x000fe20000000000 */
[----:B------:R-:W-:-:S04]  /*30310*/  IADD3 R5, -R10, RZ, RZ ;  /* 0x000000ff0a057210 */ /* 0x000fc80007ffe1ff */
[----:B------:R-:W-:Y:S01]  /*30320*/  ISETP.NE.AND P0, PT, R23, 0x2, PT ;  /* 0x000000021700780c */ /* 0x000fe20003f05270 */
[----:B------:R-:W-:Y:S05]  /*30330*/  YIELD ;  /* 0x0000000000007946 */ /* 0x000fea0003800000 */
[----:B------:R-:W-:Y:S01]  /*30340*/  SEL R29, RZ, 0x1, P0 ;  /* 0x00000001ff1d7807 */ /* 0x000fe20000000000 */
[----:B------:R-:W-:Y:S01]  /*30350*/  IMAD R5, R11, R5, R6 ;  /* 0x000000050b057224 */ /* 0x000fe200078e0206 */
[----:B------:R-:W-:Y:S01]  /*30360*/  SEL R23, R23, RZ, P0 ;  /* 0x000000ff17177207 */ /* 0x000fe20000000000 */
[----:B------:R-:W-:Y:S01]  /*30370*/  IMAD.MOV.U32 R22, RZ, RZ, R0 ;  /* 0x000000ffff167224 */ /* 0x000fe200078e0000 */
[----:B------:R-:W-:Y:S01]  /*30380*/  LOP3.LUT R29, R20, R29, RZ, 0x3c, !PT ;  /* 0x0000001d141d7212 */ /* 0x000fe200078e3cff */
[----:B0-----:R-:W-:Y:S06]  /*30390*/  @!P5 BRA `(.L_x_3016) ;  /* 0x000000000004d947 */ /* 0x001fec0003800000 */
[----:B------:R-:W-:Y:S01]  /*303a0*/  BPT.TRAP 0x1 ;  /* 0x000000040000795c */ /* 0x000fe20000300000 */
.L_x_3016:
[----:B------:R-:W-:Y:S01]  /*303b0*/  LEA R6, R23, R16, 0x3 ;  /* 0x0000001017067211 */ /* 0x000fe200078e18ff */
[----:B------:R-:W-:Y:S01]  /*303c0*/  BSSY B1, `(.L_x_3017) ;  /* 0x0000004000017945 */ /* 0x000fe20003800000 */
[----:B------:R-:W-:-:S04]  /*303d0*/  SHF.L.U32 R3, R29, 0x1f, RZ ;  /* 0x0000001f1d037819 */ /* 0x000fc800000006ff */
[----:B------:R-:W0:Y:S02]  /*303e0*/  SYNCS.PHASECHK.TRANS64.TRYWAIT P0, [R6+URZ+0x38840], R3 ;  /* 0x03884003060075a7 */ /* 0x000e24000800017f */
[----:B0-----:R-:W-:Y:S05]  /*303f0*/  @!P0 BRA `(.L_x_3018) ;  /* 0x0000005c00408947 */ /* 0x001fea0003800000 */
.L_x_3196:
[----:B------:R-:W-:Y:S05]  /*30400*/  BSYNC B1 ;  /* 0x0000000000017941 */ /* 0x000fea0003800000 */
.L_x_3017:
        /* <DEDUP_REMOVED lines=57> */
[----:B0-----:R-:W-:-:S04]  /*307a0*/  IADD3 R2, P0, R2, R0, RZ ;  /* 0x0000000002027210 */ /* 0x001fc80007f1e0ff */
[----:B------:R-:W-:Y:S02]  /*307b0*/  IADD3.X R3, RZ, R35, RZ, P0, !PT ;  /* 0x00000023ff037210 */ /* 0x000fe400007fe4ff */
        /* <DEDUP_REMOVED lines=8> */
.L_x_3208:
        /* <DEDUP_REMOVED lines=17> */
.L_x_3020:
        /* <DEDUP_REMOVED lines=10> */
.L_x_3021:
[----:B------:R2:W-:Y:S01]  /*309f0*/  SYNCS.ARRIVE.TRANS64.A1T0 RZ, [R6+URZ+0x38830], RZ ;  /* 0x038830ff06ff79a7 */ /* 0x0005e2000810003f */
[----:B------:R-:W-:Y:S05]  /*30a00*/  @!P6 BRA `(.L_x_3022) ;  /* 0x000000000004e947 */ /* 0x000fea0003800000 */
[----:B------:R-:W-:Y:S01]  /*30a10*/  BPT.TRAP 0x1 ;  /* 0x000000040000795c */ /* 0x000fe20000300000 */
.L_x_3022:
[----:B-1----:R-:W-:Y:S01]  /*30a20*/  SHF.L.U32 R2, R20, 0x1f, RZ ;  /* 0x0000001f14027819 */ /* 0x002fe200000006ff */
[----:B--2---:R-:W-:Y:S01]  /*30a30*/  IMAD R6, R7, 0x8, R16 ;  /* 0x0000000807067824 */ /* 0x004fe200078e0210 */
[----:B------:R-:W-:Y:S03]  /*30a40*/  BSSY B1, `(.L_x_3023) ;  /* 0x0000003000017945 */ /* 0x000fe60003800000 */
[----:B------:R-:W1:Y:S02]  /*30a50*/  SYNCS.PHASECHK.TRANS64.TRYWAIT P0, [R6+URZ+0x38860], R2 ;  /* 0x03886002060075a7 */ /* 0x000e64000800017f */
[----:B-1----:R-:W-:Y:S05]  /*30a60*/  @!P0 BRA `(.L_x_3024) ;  /* 0x0000005c007c8947 */ /* 0x002fea0003800000 */
.L_x_3209:
[----:B------:R-:W-:Y:S05]  /*30a70*/  BSYNC B1 ;  /* 0x0000000000017941 */ /* 0x000fea0003800000 */
.L_x_3023:
        /* <DEDUP_REMOVED lines=12> */
[----:B0-----:R-:W-:-:S04]  /*30b40*/  IADD3 R2, P0, R2, R0, RZ ;  /* 0x0000000002027210 */ /* 0x001fc80007f1e0ff */
[----:B-1----:R-:W-:Y:S02]  /*30b50*/  IADD3.X R3, RZ, R3, RZ, P0, !PT ;  /* 0x00000003ff037210 */ /* 0x002fe400007fe4ff */
        /* <DEDUP_REMOVED lines=47> */
.L_x_3221:
        /* <DEDUP_REMOVED lines=31> */
.L_x_3026:
        /* <DEDUP_REMOVED lines=10> */
.L_x_3027:
[----:B------:R-:W2:Y:S01]  /*310e0*/  LDL R2, [R1+0xc] ;  /* 0x00000c0001027983 */ /* 0x000ea20000100800 */
[----:B------:R3:W-:Y:S01]  /*310f0*/  SYNCS.ARRIVE.TRANS64.A1T0 RZ, [R6+URZ+0x38850], RZ ;  /* 0x038850ff06ff79a7 */ /* 0x0007e2000810003f */
[C---:B------:R-:W-:Y:S01]  /*31100*/  IADD3 R0, R22.reuse, -0x1, RZ ;  /* 0xffffffff16007810 */ /* 0x040fe20007ffe0ff */
[----:B------:R-:W-:Y:S02]  /*31110*/  IMAD.MOV.U32 R7, RZ, RZ, R23 ;  /* 0x000000ffff077224 */ /* 0x000fe400078e0017 */
[----:B------:R-:W-:Y:S02]  /*31120*/  IMAD.MOV.U32 R20, RZ, RZ, R29 ;  /* 0x000000ffff147224 */ /* 0x000fe400078e001d */
[----:B------:R-:W-:Y:S01]  /*31130*/  IMAD.MOV.U32 R31, RZ, RZ, R22 ;  /* 0x000000ffff1f7224 */ /* 0x000fe200078e0016 */
[----:B--2---:R-:W-:-:S13]  /*31140*/  ISETP.GT.AND P0, PT, R22, R2, PT ;  /* 0x000000021600720c */ /* 0x004fda0003f04270 */
[----:B---3--:R-:W-:Y:S05]  /*31150*/  @P0 BRA `(.L_x_3028) ;  /* 0xffffffec00ec0947 */ /* 0x008fea000383ffff */
.L_x_3015:
[----:B------:R-:W-:Y:S05]  /*31160*/  BSYNC B0 ;  /* 0x0000000000007941 */ /* 0x000fea0003800000 */
.L_x_3014:
        /* <DEDUP_REMOVED lines=17> */
.L_x_3030:
[----:B------:R-:W-:Y:S05]  /*31280*/  BSYNC B0 ;  /* 0x0000000000007941 */ /* 0x000fea0003800000 */
.L_x_3029:
[----:B------:R-:W-:-:S13]  /*31290*/  LOP3.LUT P0, RZ, R18, 0x20, RZ, 0xc0, !PT ;  /* 0x0000002012ff7812 */ /* 0x000fda000780c0ff */
[----:B------:R-:W-:Y:S05]  /*312a0*/  @!P0 BRA `(.L_x_3031) ;  /* 0x0000000000048947 */ /* 0x000fea0003800000 */
[----:B------:R-:W-:Y:S01]  /*312b0*/  BPT.TRAP 0x1 ;  /* 0x000000040000795c */ /* 0x000fe20000300000 */
.L_x_3031:
[----:B------:R-:W2:Y:S01]  /*312c0*/  LDL.LU R0, [R1+0x8] ;  /* 0x0000080001007983 */ /* 0x000ea20000300800 */
[----:B------:R-:W-:Y:S01]  /*312d0*/  LEA R4, R23, R16, 0x3 ;  /* 0x0000001017047211 */ /* 0x000fe200078e18ff */
[----:B------:R-:W-:Y:S01]  /*312e0*/  BSSY B0, `(.L_x_3032) ;  /* 0x0000005000007945 */ /* 0x000fe20003800000 */
[----:B0-----:R-:W-:-:S04]  /*312f0*/  SHF.L.U32 R3, R29, 0x1f, RZ ;  /* 0x0000001f1d037819 */ /* 0x001fc800000006ff */
[----:B------:R-:W0:Y:S01]  /*31300*/  SYNCS.PHASECHK.TRANS64.TRYWAIT P0, [R4+URZ+0x38860], R3 ;  /* 0x03886003040075a7 */ /* 0x000e22000800017f */
[----:B--2---:R-:W-:Y:S01]  /*31310*/  IMAD R5, R22, -0x50, R0 ;  /* 0xffffffb016057824 */ /* 0x004fe200078e0200 */
[----:B0-----:R-:W-:Y:S06]  /*31320*/  @!P0 BRA `(.L_x_3033) ;  /* 0x0000005c003c8947 */ /* 0x001fec0003800000 */
.L_x_3222:
[----:B------:R-:W-:Y:S05]  /*31330*/  BSYNC B0 ;  /* 0x0000000000007941 */ /* 0x000fea0003800000 */
.L_x_3032:
[----:B------:R-:W2:Y:S01]  /*31340*/  S2R R0, SR_TID.X ;  /* 0x0000000000007919 */ /* 0x000ea20000002100 */
[----:B------:R-:W-:Y:S01]  /*31350*/  UMOV UR4, 0xffffffff ;  /* 0xffffffff00047882 */ /* 0x000fe20000000000 */
[----:B------:R-:W-:Y:S01]  /*31360*/  IMAD R7, R23, 0x5000, R33 ;  /* 0x0000500017077824 */ /* 0x000fe200078e0221 */
        /* <DEDUP_REMOVED lines=16> */
[----:B------:R-:W1:Y:S02]  /*31470*/  SHFL.IDX PT, R14, R17, 0x1, 0x181f ;  /* 0x00381f00110e7f89 */ /* 0x000e6400000e0000 */
[----:B0-----:R-:W-:Y:S02]  /*31480*/  IADD3.X R7, RZ, R3, RZ, P0, !PT ;  /* 0x00000003ff077210 */ /* 0x001fe400007fe4ff */
        /* <DEDUP_REMOVED lines=22> */
[----:B------:R-:W1:Y:S02]  /*315f0*/  SHFL.IDX PT, R14, R17, 0x3, 0x181f ;  /* 0x00781f00110e7f89 */ /* 0x000e6400000e0000 */
[----:B0-----:R-:W-:Y:S01]  /*31600*/  IMAD.X R7, RZ, RZ, R7, P4 ;  /* 0x000000ffff077224 */ /* 0x001fe200020e0607 */
        /* <DEDUP_REMOVED lines=21> */
.L_x_3234:
[C---:B------:R-:W-:Y:S02]  /*31760*/  ISETP.LT.OR P3, PT, R5.reuse, 0x41, P3 ;  /* 0x000000410500780c */ /* 0x040fe40001f61670 */
[C---:B------:R-:W-:Y:S02]  /*31770*/  ISETP.LT.OR P2, PT, R5.reuse, 0x41, P2 ;  /* 0x000000410500780c */ /* 0x040fe40001741670 */
[C---:B------:R-:W-:Y:S02]  /*31780*/  ISETP.LT.OR P1, PT, R5.reuse, 0x41, P1 ;  /* 0x000000410500780c */ /* 0x040fe40000f21670 */
[----:B------:R-:W-:Y:S02]  /*31790*/  ISETP.LT.OR P0, PT, R5, 0x41, P0 ;  /* 0x000000410500780c */ /* 0x000fe40000701670 */
[----:B0--3--:R-:W-:-:S04]  /*317a0*/  IADD3 R2, P4, R14, R8, RZ ;  /* 0x000000080e027210 */ /* 0x009fc80007f9e0ff */
[----:B------:R-:W-:-:S05]  /*317b0*/  IADD3.X R3, RZ, R19, RZ, P4, !PT ;  /* 0x00000013ff037210 */ /* 0x000fca00027fe4ff */
        /* <DEDUP_REMOVED lines=9> */
.L_x_3035:
        /* <DEDUP_REMOVED lines=10> */
.L_x_3036:
[----:B------:R1:W-:Y:S01]  /*318f0*/  SYNCS.ARRIVE.TRANS64.A1T0 RZ, [R4+URZ+0x38850], RZ ;  /* 0x038850ff04ff79a7 */ /* 0x0003e2000810003f */
[----:B------:R-:W-:-:S05]  /*31900*/  VIADD R23, R23, 0x1 ;  /* 0x0000000117177836 */ /* 0x000fca0000000000 */
[----:B------:R-:W-:-:S04]  /*31910*/  ISETP.NE.AND P0, PT, R23, 0x2, PT ;  /* 0x000000021700780c */ /* 0x000fc80003f05270 */
[----:B0-----:R-:W-:Y:S02]  /*31920*/  SEL R0, RZ, 0x1, P0 ;  /* 0x00000001ff007807 */ /* 0x001fe40000000000 */
[----:B------:R-:W-:Y:S02]  /*31930*/  SEL R23, R23, RZ, P0 ;  /* 0x000000ff17177207 */ /* 0x000fe40000000000 */
[----:B-1----:R-:W-:-:S07]  /*31940*/  LOP3.LUT R29, R29, R0, RZ, 0x3c, !PT ;  /* 0x000000001d1d7212 */ /* 0x002fce00078e3cff */
.L_x_2991:
[----:B------:R-:W-:Y:S05]  /*31950*/  BSYNC B7 ;  /* 0x0000000000077941 */ /* 0x000fea0003800000 */
.L_x_2989:
[----:B------:R-:W-:-:S13]  /*31960*/  LOP3.LUT P0, RZ, R18, 0x40, RZ, 0xc0, !PT ;  /* 0x0000004012ff7812 */ /* 0x000fda000780c0ff */
[----:B------:R-:W-:Y:S05]  /*31970*/  @!P0 BRA `(.L_x_3037) ;  /* 0x0000000000248947 */ /* 0x000fea0003800000 */
[----:B------:R-:W-:Y:S05]  /*31980*/  WARPSYNC.ALL ;  /* 0x0000000000007948 */ /* 0x000fea0003800000 */
[----:B------:R-:W2:Y:S08]  /*31990*/  S2UR UR5, SR_CgaCtaId ;  /* 0x00000000000579c3 */ /* 0x000eb00000008800 */
[----:B------:R-:W-:Y:S06]  /*319a0*/  BAR.SYNC.DEFER_BLOCKING 0x5, 0x180 ;  /* 0x0146000000007b1d */ /* 0x000fec0000010000 */
[----:B------:R-:W-:-:S02]  /*319b0*/  UMOV UR4, 0x400 ;  /* 0x0000040000047882 */ /* 0x000fc40000000000 */
[----:B--2---:R-:W-:-:S06]  /*319c0*/  ULEA UR4, UR5, UR4, 0x18 ;  /* 0x0000000405047291 */ /* 0x004fcc000f8ec03f */
[----:B0-----:R-:W-:-:S05]  /*319d0*/  IMAD.U32 R16, RZ, RZ, UR4 ;  /* 0x00000004ff107e24 */ /* 0x001fca000f8e00ff */
[----:B------:R0:W2:Y:S01]  /*319e0*/  LDS.128 R24, [R16+0x388d0] ;  /* 0x0388d00010187984 */ /* 0x0000a20000000c00 */
[----:B------:R-:W-:Y:S06]  /*319f0*/  BAR.ARV 0x4, 0x180 ;  /* 0x0106000000007b1d */ /* 0x000fec0000002000 */
[----:B------:R-:W-:Y:S05]  /*31a00*/  BRA `(.L_x_3038) ;  /* 0x0000000c00d47947 */ /* 0x000fea0003800000 */
.L_x_3037:
[----:B------:R-:W2:Y:S01]  /*31a10*/  S2R R10, SR_TID.X ;  /* 0x00000000000a7919 */ /* 0x000ea20000002100 */
[----:B------:R-:W-:Y:S01]  /*31a20*/  UMOV UR4, 0xffffffff ;  /* 0xffffffff00047882 */ /* 0x000fe20000000000 */
[----:B--2---:R-:W-:-:S04]  /*31a30*/  LOP3.LUT R10, R10, 0x1f, RZ, 0xc0, !PT ;  /* 0x0000001f0a0a7812 */ /* 0x004fc800078ec0ff */
[----:B------:R-:W-:Y:S01]  /*31a40*/  ISETP.NE.AND P0, PT, R10, 0x1f, PT ;  /* 0x0000001f0a00780c */ /* 0x000fe20003f05270 */
[----:B------:R-:W-:-:S12]  /*31a50*/  BRA.DIV UR4, `(.L_x_3039) ;  /* 0x0000005e04847947 */ /* 0x000fd8000b800000 */
[----:B------:R-:W-:Y:S01]  /*31a60*/  IMAD.IADD R9, R27, 0x1, R10 ;  /* 0x000000011b097824 */ /* 0x000fe200078e020a */
[----:B------:R-:W-:-:S04]  /*31a70*/  ULDC UR4, c[0x0][0xc3c] ;  /* 0x00030f0000047ab9 */ /* 0x000fc80000000800 */
[----:B------:R-:W-:-:S13]  /*31a80*/  ISETP.GE.OR P1, PT, R9, UR4, !P0 ;  /* 0x0000000409007c0c */ /* 0x000fda000c726670 */
[----:B------:R-:W2:Y:S08]  /*31a90*/  @!P1 LDC.64 R2, c[0x0][0xc80] ;  /* 0x00032000ff029b82 */ /* 0x000eb00000000a00 */
[----:B------:R-:W3:Y:S01]  /*31aa0*/  @!P1 LDC.64 R4, c[0x0][0xc78] ;  /* 0x00031e00ff049b82 */ /* 0x000ee20000000a00 */
[----:B--2---:R-:W-:-:S05]  /*31ab0*/  @!P1 IMAD.WIDE R2, R9, 0x4, R2 ;  /* 0x0000000409029825 */ /* 0x004fca00078e0202 */
[----:B0-----:R3:W2:Y:S02]  /*31ac0*/  @!P1 LDG.E R7, desc[UR60][R2.64] ;  /* 0x0000003c02079981 */ /* 0x0016a4000c1e1900 */
[----:B---3--:R-:W-:-:S05]  /*31ad0*/  @!P1 IMAD.WIDE R2, R9, 0x4, R4 ;  /* 0x0000000409029825 */ /* 0x008fca00078e0204 */
[----:B------:R-:W3:Y:S01]  /*31ae0*/  @!P1 LDG.E R4, desc[UR60][R2.64] ;  /* 0x0000003c02049981 */ /* 0x000ee2000c1e1900 */
[----:B------:R-:W-:Y:S01]  /*31af0*/  MOV R25, RZ ;  /* 0x000000ff00197202 */ /* 0x000fe20000000f00 */
[----:B------:R-:W-:Y:S01]  /*31b00*/  IMAD.MOV.U32 R8, RZ, RZ, RZ ;  /* 0x000000ffff087224 */ /* 0x000fe200078e00ff */
[C---:B------:R-:W-:Y:S01]  /*31b10*/  ISETP.GE.U32.AND P2, PT, R10.reuse, 0x2, PT ;  /* 0x000000020a00780c */ /* 0x040fe20003f46070 */
[----:B------:R-:W-:Y:S01]  /*31b20*/  SHFL.IDX PT, R0, R24, RZ, 0x1f ;  /* 0x00001fff18007589 */ /* 0x000fe200000e0000 */
[C---:B------:R-:W-:Y:S02]  /*31b30*/  ISETP.GE.U32.AND P3, PT, R10.reuse, 0x4, PT ;  /* 0x000000040a00780c */ /* 0x040fe40003f66070 */
[C---:B------:R-:W-:Y:S01]  /*31b40*/  ISETP.GE.U32.AND P4, PT, R10.reuse, 0x8, PT ;  /* 0x000000080a00780c */ /* 0x040fe20003f86070 */
[----:B------:R0:W-:Y:S01]  /*31b50*/  SHFL.IDX PT, R6, R24, 0x1, 0x1f ;  /* 0x00201f0018067f89 */ /* 0x0001e200000e0000 */
[----:B------:R-:W-:Y:S01]  /*31b60*/  ISETP.GE.U32.AND P5, PT, R10, 0x10, PT ;  /* 0x000000100a00780c */ /* 0x000fe20003fa6070 */
[----:B0-----:R-:W-:-:S02]  /*31b70*/  IMAD.MOV.U32 R24, RZ, RZ, RZ ;  /* 0x000000ffff187224 */ /* 0x001fc400078e00ff */
[----:B--2---:R-:W-:Y:S02]  /*31b80*/  @!P1 IMAD.MOV.U32 R25, RZ, RZ, R7 ;  /* 0x000000ffff199224 */ /* 0x004fe400078e0007 */
[----:B---3--:R-:W-:Y:S01]  /*31b90*/  @!P1 IMAD.MOV.U32 R8, RZ, RZ, R4 ;  /* 0x000000ffff089224 */ /* 0x008fe200078e0004 */
        /* <DEDUP_REMOVED lines=17> */
[----:B------:R0:W2:Y:S02]  /*31cb0*/  SHFL.IDX PT, R14, R3, 0x1f, 0x1f ;  /* 0x03e01f00030e7f89 */ /* 0x0000a400000e0000 */
.L_x_3244:
[----:B------:R-:W-:Y:S02]  /*31cc0*/  ULDC UR4, c[0x0][0xc38] ;  /* 0x00030e0000047ab9 */ /* 0x000fe40000000800 */
[----:B------:R-:W-:-:S04]  /*31cd0*/  IMAD.U32 R4, RZ, RZ, UR4 ;  /* 0x00000004ff047e24 */ /* 0x000fc8000f8e00ff */
[----:B--2---:R-:W-:-:S04]  /*31ce0*/  IMAD R5, R14, R4, RZ ;  /* 0x000000040e057224 */ /* 0x004fc800078e02ff */
[----:B------:R-:W-:-:S05]  /*31cf0*/  IMAD.IADD R6, R6, 0x1, R5 ;  /* 0x0000000106067824 */ /* 0x000fca00078e0205 */
[----:B------:R-:W-:-:S13]  /*31d00*/  ISETP.GT.AND P6, PT, R6, R0, PT ;  /* 0x000000000600720c */ /* 0x000fda0003fc4270 */
[----:B------:R-:W-:Y:S05]  /*31d10*/  @P6 BRA `(.L_x_3040) ;  /* 0x0000000000a46947 */ /* 0x000fea0003800000 */
.L_x_3043:
[----:B------:R-:W2:Y:S01]  /*31d20*/  LDC R2, c[0x0][0xc3c] ;  /* 0x00030f00ff027b82 */ /* 0x000ea20000000800 */
[----:B------:R-:W-:-:S04]  /*31d30*/  IADD3 R27, R27, 0x1f, RZ ;  /* 0x0000001f1b1b7810 */ /* 0x000fc80007ffe0ff */
[----:B--2---:R-:W-:-:S13]  /*31d40*/  ISETP.GE.AND P6, PT, R27, R2, PT ;  /* 0x000000021b00720c */ /* 0x004fda0003fc6270 */
[----:B------:R-:W-:Y:S05]  /*31d50*/  @P6 BRA `(.L_x_3041) ;  /* 0x0000000800bc6947 */ /* 0x000fea0003800000 */
[----:B0-----:R-:W0:Y:S01]  /*31d60*/  S2R R3, SR_TID.X ;  /* 0x0000000000037919 */ /* 0x001e220000002100 */
[----:B------:R-:W-:Y:S01]  /*31d70*/  IMAD.MOV.U32 R25, RZ, RZ, RZ ;  /* 0x000000ffff197224 */ /* 0x000fe200078e00ff */
[----:B0-----:R-:W-:-:S05]  /*31d80*/  LOP3.LUT R3, R3, 0x1f, RZ, 0xc0, !PT ;  /* 0x0000001f03037812 */ /* 0x001fca00078ec0ff */
[----:B------:R-:W-:-:S05]  /*31d90*/  IMAD.IADD R7, R27, 0x1, R3 ;  /* 0x000000011b077824 */ /* 0x000fca00078e0203 */
[----:B------:R-:W-:-:S13]  /*31da0*/  ISETP.GE.OR P6, PT, R7, R2, !P0 ;  /* 0x000000020700720c */ /* 0x000fda00047c6670 */
[----:B------:R-:W0:Y:S08]  /*31db0*/  @!P6 LDC.64 R2, c[0x0][0xc80] ;  /* 0x00032000ff02eb82 */ /* 0x000e300000000a00 */
[----:B------:R-:W2:Y:S01]  /*31dc0*/  @!P6 LDC.64 R4, c[0x0][0xc78] ;  /* 0x00031e00ff04eb82 */ /* 0x000ea20000000a00 */
[----:B------:R-:W-:Y:S02]  /*31dd0*/  IMAD.MOV.U32 R8, RZ, RZ, RZ ;  /* 0x000000ffff087224 */ /* 0x000fe400078e00ff */
[----:B0-----:R-:W-:-:S05]  /*31de0*/  @!P6 IMAD.WIDE R2, R7, 0x4, R2 ;  /* 0x000000040702e825 */ /* 0x001fca00078e0202 */
[----:B------:R2:W3:Y:S02]  /*31df0*/  @!P6 LDG.E R25, desc[UR60][R2.64] ;  /* 0x0000003c0219e981 */ /* 0x0004e4000c1e1900 */
[----:B--2---:R-:W-:-:S05]  /*31e00*/  @!P6 IMAD.WIDE R2, R7, 0x4, R4 ;  /* 0x000000040702e825 */ /* 0x004fca00078e0204 */
[----:B------:R-:W3:Y:S01]  /*31e10*/  @!P6 LDG.E R8, desc[UR60][R2.64] ;  /* 0x0000003c0208e981 */ /* 0x000ee2000c1e1900 */
[----:B------:R-:W-:Y:S01]  /*31e20*/  UMOV UR4, 0xffffffff ;  /* 0xffffffff00047882 */ /* 0x000fe20000000000 */
[----:B---3--:R-:W-:Y:S02]  /*31e30*/  IMAD R13, R8, R25, RZ ;  /* 0x00000019080d7224 */ /* 0x008fe400078e02ff */
[----:B------:R-:W-:Y:S05]  /*31e40*/  BRA.DIV UR4, `(.L_x_3042) ;  /* 0x0000005e04c07947 */ /* 0x000fea000b800000 */
        /* <DEDUP_REMOVED lines=16> */
.L_x_3252:
[----:B------:R-:W-:Y:S02]  /*31f50*/  ULDC UR4, c[0x0][0xc38] ;  /* 0x00030e0000047ab9 */ /* 0x000fe40000000800 */
[----:B------:R-:W-:-:S04]  /*31f60*/  IMAD.U32 R4, RZ, RZ, UR4 ;  /* 0x00000004ff047e24 */ /* 0x000fc8000f8e00ff */
[----:B--2---:R-:W-:-:S04]  /*31f70*/  IMAD R5, R14, R4, RZ ;  /* 0x000000040e057224 */ /* 0x004fc800078e02ff */
[----:B------:R-:W-:-:S05]  /*31f80*/  IMAD.IADD R6, R5, 0x1, R6 ;  /* 0x0000000105067824 */ /* 0x000fca00078e0206 */
[----:B------:R-:W-:-:S13]  /*31f90*/  ISETP.GT.AND P6, PT, R6, R0, PT ;  /* 0x000000000600720c */ /* 0x000fda0003fc4270 */
[----:B------:R-:W-:Y:S05]  /*31fa0*/  @!P6 BRA `(.L_x_3043) ;  /* 0xfffffffc005ce947 */ /* 0x000fea000383ffff */
.L_x_3040:
[----:B------:R-:W-:Y:S01]  /*31fb0*/  IMAD.IADD R5, R6, 0x1, -R5 ;  /* 0x0000000106057824 */ /* 0x000fe200078e0a05 */
[----:B------:R-:W-:-:S03]  /*31fc0*/  UMOV UR4, 0xffffffff ;  /* 0xffffffff00047882 */ /* 0x000fc60000000000 */
[----:B------:R-:W-:-:S05]  /*31fd0*/  IMAD R7, R3, R4, R5 ;  /* 0x0000000403077224 */ /* 0x000fca00078e0205 */
[----:B------:R-:W-:Y:S01]  /*31fe0*/  ISETP.GT.AND P6, PT, R7, R0, PT ;  /* 0x000000000700720c */ /* 0x000fe20003fc4270 */
[----:B------:R-:W-:-:S12]  /*31ff0*/  BRA.DIV UR4, `(.L_x_3044) ;  /* 0x00000062040c7947 */ /* 0x000fd8000b800000 */
[----:B------:R-:W-:-:S04]  /*32000*/  VOTE.ANY R2, PT, !P6 ;  /* 0x0000000000027806 */ /* 0x000fc800070e0100 */
[----:B------:R-:W2:Y:S02]  /*32010*/  POPC R12, R2 ;  /* 0x00000002000c7309 */ /* 0x000ea40000000000 */
[----:B--2---:R2:W3:Y:S01]  /*32020*/  SHFL.IDX PT, R25, R25, R12, 0x1f ;  /* 0x00001f0c19197589 */ /* 0x0044e200000e0000 */
[----:B------:R-:W-:-:S03]  /*32030*/  IADD3 R27, R12, R27, RZ ;  /* 0x0000001b0c1b7210 */ /* 0x000fc60007ffe0ff */
[----:B------:R2:W4:Y:S04]  /*32040*/  SHFL.IDX PT, R8, R8, R12, 0x1f ;  /* 0x00001f0c08087589 */ /* 0x00052800000e0000 */
.L_x_3257:
[----:B------:R-:W-:-:S13]  /*32050*/  ISETP.NE.AND P0, PT, R2, RZ, PT ;  /* 0x000000ff0200720c */ /* 0x000fda0003f05270 */
[----:B------:R-:W-:Y:S05]  /*32060*/  @!P0 BRA `(.L_x_3045) ;  /* 0x0000000000108947 */ /* 0x000fea0003800000 */
[----:B------:R-:W-:Y:S01]  /*32070*/  UMOV UR4, 0xffffffff ;  /* 0xffffffff00047882 */ /* 0x000fe20000000000 */
[----:B--2---:R-:W-:Y:S02]  /*32080*/  VIADD R12, R12, 0xffffffff ;  /* 0xffffffff0c0c7836 */ /* 0x004fe40000000000 */
[----:B------:R-:W-:Y:S05]  /*32090*/  BRA.DIV UR4, `(.L_x_3046) ;  /* 0x0000006204407947 */ /* 0x000fea000b800000 */
[----:B------:R2:W0:Y:S02]  /*320a0*/  SHFL.IDX PT, R24, R3, R12, 0x1f ;  /* 0x00001f0c03187589 */ /* 0x00042400000e0000 */
.L_x_3045:
[----:B----4-:R-:W-:Y:S01]  /*320b0*/  ISETP.NE.AND P0, PT, R8, 0x1, PT ;  /* 0x000000010800780c */ /* 0x010fe20003f05270 */
[----:B0-----:R-:W-:-:S04]  /*320c0*/  IMAD R24, R24, R4, R5 ;  /* 0x0000000418187224 */ /* 0x001fc800078e0205 */
[----:B------:R-:W-:-:S08]  /*320d0*/  IMAD.IADD R0, R0, 0x1, -R24 ;  /* 0x0000000100007824 */ /* 0x000fd000078e0a18 */
[----:B------:R-:W-:Y:S05]  /*320e0*/  @!P0 BRA `(.L_x_3047) ;  /* 0x0000000000dc8947 */ /* 0x000fea0003800000 */
[----:B---3--:R-:W-:Y:S02]  /*320f0*/  IABS R4, R25 ;  /* 0x0000001900047213 */ /* 0x008fe40000000000 */
[----:B------:R-:W-:Y:S02]  /*32100*/  IABS R5, R8 ;  /* 0x0000000800057213 */ /* 0x000fe40000000000 */
[----:B------:R-:W0:Y:S08]  /*32110*/  I2F.RP R6, R4 ;  /* 0x0000000400067306 */ /* 0x000e300000209400 */
[----:B------:R-:W3:Y:S08]  /*32120*/  I2F.RP R9, R5 ;  /* 0x0000000500097306 */ /* 0x000ef00000209400 */
[----:B0-----:R-:W0:Y:S08]  /*32130*/  MUFU.RCP R6, R6 ;  /* 0x0000000600067308 */ /* 0x001e300000001000 */
[----:B---3--:R-:W-:Y:S01]  /*32140*/  MUFU.RCP R9, R9 ;  /* 0x0000000900097308 */ /* 0x008fe20000001000 */
[----:B0-----:R-:W-:-:S07]  /*32150*/  VIADD R2, R6, 0xffffffe ;  /* 0x0ffffffe06027836 */ /* 0x001fce0000000000 */
[----:B--2---:R0:W2:Y:S02]  /*32160*/  F2I.FTZ.U32.TRUNC.NTZ R3, R2 ;  /* 0x0000000200037305 */ /* 0x0040a4000021f000 */
[----:B0-----:R-:W-:Y:S01]  /*32170*/  IMAD.MOV.U32 R2, RZ, RZ, RZ ;  /* 0x000000ffff027224 */ /* 0x001fe200078e00ff */
[----:B--2---:R-:W-:-:S05]  /*32180*/  IADD3 R7, RZ, -R3, RZ ;  /* 0x80000003ff077210 */ /* 0x004fca0007ffe0ff */
        /* <DEDUP_REMOVED lines=19> */
[----:B------:R-:W-:Y:S02]  /*322c0*/  ISETP.GE.AND P2, PT, R2, RZ, PT ;  /* 0x000000ff0200720c */ /* 0x000fe40003f46270 */
[----:B------:R-:W-:Y:S02]  /*322d0*/  @P0 IADD3 R6, R6, 0x1, RZ ;  /* 0x0000000106060810 */ /* 0x000fe40007ffe0ff */
[----:B------:R-:W-:-:S05]  /*322e0*/  IABS R2, R8 ;  /* 0x0000000800027213 */ /* 0x000fca0000000000 */
[----:B------:R-:W-:-:S04]  /*322f0*/  IMAD.MOV R2, RZ, RZ, -R2 ;  /* 0x000000ffff027224 */ /* 0x000fc800078e0a02 */
[----:B------:R-:W-:Y:S01]  /*32300*/  @!P2 IMAD.MOV R6, RZ, RZ, -R6 ;  /* 0x000000ffff06a224 */ /* 0x000fe200078e0a06 */
[----:B------:R-:W-:-:S04]  /*32310*/  @!P1 LOP3.LUT R6, RZ, R25, RZ, 0x33, !PT ;  /* 0x00000019ff069212 */ /* 0x000fc800078e33ff */
[----:B------:R-:W-:-:S05]  /*32320*/  IABS R3, R6 ;  /* 0x0000000600037213 */ /* 0x000fca0000000000 */
[----:B------:R-:W-:-:S04]  /*32330*/  IMAD.HI.U32 R4, R4, R3, RZ ;  /* 0x0000000304047227 */ /* 0x000fc800078e00ff */
[----:B------:R-:W-:-:S05]  /*32340*/  IMAD R2, R4, R2, R3 ;  /* 0x0000000204027224 */ /* 0x000fca00078e0203 */
[----:B------:R-:W-:-:S13]  /*32350*/  ISETP.GT.U32.AND P1, PT, R5, R2, PT ;  /* 0x000000020500720c */ /* 0x000fda0003f24070 */
[----:B------:R-:W-:Y:S01]  /*32360*/  @!P1 IMAD.IADD R2, R2, 0x1, -R5 ;  /* 0x0000000102029824 */ /* 0x000fe200078e0a05 */
[----:B------:R-:W-:Y:S02]  /*32370*/  @!P1 IADD3 R4, R4, 0x1, RZ ;  /* 0x0000000104049810 */ /* 0x000fe40007ffe0ff */
        /* <DEDUP_REMOVED lines=14> */
.L_x_3047:
[----:B--2---:R-:W0:Y:S02]  /*32460*/  LDC.64 R2, c[0x0][0xc90] ;  /* 0x00032400ff027b82 */ /* 0x004e240000000a00 */
[----:B0-----:R-:W-:-:S05]  /*32470*/  IMAD.WIDE R2, R27, 0x4, R2 ;  /* 0x000000041b027825 */ /* 0x001fca00078e0202 */
[----:B------:R0:W3:Y:S02]  /*32480*/  LDG.E R7, desc[UR60][R2.64] ;  /* 0x0000003c02077981 */ /* 0x0000e4000c1e1900 */
[----:B0-----:R-:W-:Y:S02]  /*32490*/  IMAD.MOV.U32 R2, RZ, RZ, RZ ;  /* 0x000000ffff027224 */ /* 0x001fe400078e00ff */
[----:B---3--:R-:W-:-:S05]  /*324a0*/  IMAD R5, R25, R7, RZ ;  /* 0x0000000719057224 */ /* 0x008fca00078e02ff */
[----:B------:R-:W-:-:S04]  /*324b0*/  IABS R6, R5 ;  /* 0x0000000500067213 */ /* 0x000fc80000000000 */
[----:B------:R-:W0:Y:S08]  /*324c0*/  I2F.RP R8, R6 ;  /* 0x0000000600087306 */ /* 0x000e300000209400 */
[----:B0-----:R-:W0:Y:S02]  /*324d0*/  MUFU.RCP R8, R8 ;  /* 0x0000000800087308 */ /* 0x001e240000001000 */
[----:B0-----:R-:W-:-:S06]  /*324e0*/  VIADD R9, R8, 0xffffffe ;  /* 0x0ffffffe08097836 */ /* 0x001fcc0000000000 */
[----:B------:R-:W1:Y:S02]  /*324f0*/  F2I.FTZ.U32.TRUNC.NTZ R3, R9 ;  /* 0x0000000900037305 */ /* 0x000e64000021f000 */
[----:B-1----:R-:W-:-:S05]  /*32500*/  IADD3 R11, RZ, -R3, RZ ;  /* 0x80000003ff0b7210 */ /* 0x002fca0007ffe0ff */
        /* <DEDUP_REMOVED lines=8> */
[----:B------:R-:W-:Y:S01]  /*32590*/  @!P1 IMAD.IADD R3, R3, 0x1, -R6 ;  /* 0x0000000103039824 */ /* 0x000fe200078e0a06 */
[----:B------:R-:W-:Y:S02]  /*325a0*/  @!P1 IADD3 R2, R2, 0x1, RZ ;  /* 0x0000000102029810 */ /* 0x000fe40007ffe0ff */
        /* <DEDUP_REMOVED lines=16> */
[----:B0-----:R-:W-:-:S06]  /*326b0*/  IADD3 R3, R8, 0xffffffe, RZ ;  /* 0x0ffffffe08037810 */ /* 0x001fcc0007ffe0ff */
[----:B------:R-:W0:Y:S02]  /*326c0*/  F2I.FTZ.U32.TRUNC.NTZ R3, R3 ;  /* 0x0000000300037305 */ /* 0x000e24000021f000 */
[----:B0-----:R-:W-:-:S04]  /*326d0*/  IMAD.MOV R0, RZ, RZ, -R3 ;  /* 0x000000ffff007224 */ /* 0x001fc800078e0a03 */
[----:B------:R-:W-:Y:S01]  /*326e0*/  IMAD R9, R0, R7, RZ ;  /* 0x0000000700097224 */ /* 0x000fe200078e02ff */
[----:B------:R-:W-:-:S03]  /*326f0*/  IABS R0, R4 ;  /* 0x0000000400007213 */ /* 0x000fc60000000000 */
[----:B------:R-:W-:Y:S01]  /*32700*/  IMAD.HI.U32 R2, R3, R9, R2 ;  /* 0x0000000903027227 */ /* 0x000fe200078e0002 */
[----:B------:R-:W-:Y:S02]  /*32710*/  IABS R9, R5 ;  /* 0x0000000500097213 */ /* 0x000fe40000000000 */
[----:B------:R-:W-:-:S03]  /*32720*/  IADD3 R0, RZ, -R0, RZ ;  /* 0x80000000ff007210 */ /* 0x000fc60007ffe0ff */
        /* <DEDUP_REMOVED lines=15> */
.L_x_3048:
[----:B------:R-:W-:-:S05]  /*32820*/  LOP3.LUT R2, RZ, R2, RZ, 0x33, !PT ;  /* 0x00000002ff027212 */ /* 0x000fca00078e33ff */
[----:B------:R-:W-:Y:S01]  /*32830*/  IMAD.IADD R25, R25, 0x1, R2 ;  /* 0x0000000119197824 */ /* 0x000fe200078e0202 */
[----:B------:R-:W-:Y:S06]  /*32840*/  BRA `(.L_x_3049) ;  /* 0x00000000001c7947 */ /* 0x000fec0003800000 */
.L_x_3041:
[----:B------:R-:W-:Y:S01]  /*32850*/  UMOV UR4, URZ ;  /* 0x0000003f00047c82 */ /* 0x000fe20008000000 */
[----:B------:R-:W-:Y:S01]  /*32860*/  UMOV UR5, URZ ;  /* 0x0000003f00057c82 */ /* 0x000fe20008000000 */
[----:B------:R-:W-:Y:S01]  /*32870*/  ULDC UR6, c[0x0][0xc3c] ;  /* 0x00030f0000067ab9 */ /* 0x000fe20000000800 */
[----:B------:R-:W-:Y:S01]  /*32880*/  IMAD.MOV.U32 R24, RZ, RZ, R0 ;  /* 0x000000ffff187224 */ /* 0x000fe200078e0000 */
[----:B------:R-:W-:Y:S01]  /*32890*/  MOV R25, UR4 ;  /* 0x0000000400197c02 */ /* 0x000fe20008000f00 */
[----:B------:R-:W-:Y:S02]  /*328a0*/  IMAD.U32 R26, RZ, RZ, UR5 ;  /* 0x00000005ff1a7e24 */ /* 0x000fe4000f8e00ff */
[----:B------:R-:W-:-:S07]  /*328b0*/  IMAD.U32 R27, RZ, RZ, UR6 ;  /* 0x00000006ff1b7e24 */ /* 0x000fce000f8e00ff */
.L_x_3049:
[----:B------:R-:W2:Y:S01]  /*328c0*/  S2R R0, SR_TID.X ;  /* 0x0000000000007919 */ /* 0x000ea20000002100 */
[----:B------:R-:W-:Y:S05]  /*328d0*/  WARPSYNC.ALL ;  /* 0x0000000000007948 */ /* 0x000fea0003800000 */
[----:B------:R-:W-:Y:S01]  /*328e0*/  BAR.SYNC.DEFER_BLOCKING 0x4, 0x180 ;  /* 0x0106000000007b1d */ /* 0x000fe20000010000 */
[----:B--2---:R-:W-:-:S04]  /*328f0*/  LOP3.LUT R0, R0, 0x1f, RZ, 0xc0, !PT ;  /* 0x0000001f00007812 */ /* 0x004fc800078ec0ff */
[----:B------:R-:W-:-:S13]  /*32900*/  ISETP.NE.AND P0, PT, R0, RZ, PT ;  /* 0x000000ff0000720c */ /* 0x000fda0003f05270 */
[----:B0-----:R-:W0:Y:S01]  /*32910*/  @!P0 S2R R3, SR_CgaCtaId ;  /* 0x0000000000038919 */ /* 0x001e220000008800 */
[----:B------:R-:W-:-:S04]  /*32920*/  @!P0 MOV R0, 0x400 ;  /* 0x0000040000008802 */ /* 0x000fc80000000f00 */
[----:B0-----:R-:W-:-:S05]  /*32930*/  @!P0 LEA R16, R3, R0, 0x18 ;  /* 0x0000000003108211 */ /* 0x001fca00078ec0ff */
[----:B------:R3:W-:Y:S01]  /*32940*/  @!P0 STS.128 [R16+0x388d0], R24 ;  /* 0x0388d01810008388 */ /* 0x0007e20000000c00 */
[----:B------:R-:W-:Y:S06]  /*32950*/  BAR.ARV 0x5, 0x180 ;  /* 0x0146000000007b1d */ /* 0x000fec0000002000 */
.L_x_3038:
[----:B------:R-:W-:Y:S02]  /*32960*/  ULDC UR4, c[0x0][0xc3c] ;  /* 0x00030f0000047ab9 */ /* 0x000fe40000000800 */
[----:B--2---:R-:W-:-:S13]  /*32970*/  ISETP.GE.AND P0, PT, R27, UR4, PT ;  /* 0x000000041b007c0c */ /* 0x004fda000bf06270 */
[----:B------:R-:W-:Y:S05]  /*32980*/  @!P0 BRA `(.L_x_3050) ;  /* 0xffffff9000c08947 */ /* 0x000fea000383ffff */
[----:B------:R-:W-:Y:S05]  /*32990*/  BSYNC B8 ;  /* 0x0000000000087941 */ /* 0x000fea0003800000 */
.L_x_2937:
[----:B------:R-:W2:Y:S01]  /*329a0*/  LDL.LU R0, [R1+0x2c] ;  /* 0x00002c0001007983 */ /* 0x000ea20000300800 */
[----:B------:R-:W-:Y:S01]  /*329b0*/  BSSY B0, `(.L_x_3051) ;  /* 0x000000b000007945 */ /* 0x000fe20003800000 */
[----:B------:R-:W4:Y:S01]  /*329c0*/  S2R R5, SR_CgaCtaId ;  /* 0x0000000000057919 */ /* 0x000f220000008800 */
[----:B--2---:R-:W-:-:S05]  /*329d0*/  VIADD R0, R0, 0x1 ;  /* 0x0000000100007836 */ /* 0x004fca0000000000 */
[----:B-1----:R-:W-:-:S04]  /*329e0*/  LEA.HI R2, R0, R0, RZ, 0x1 ;  /* 0x0000000000027211 */ /* 0x002fc800078f08ff */
[----:B------:R-:W-:Y:S02]  /*329f0*/  LOP3.LUT R3, R2, 0xfffffffe, RZ, 0xc0, !PT ;  /* 0xfffffffe02037812 */ /* 0x000fe400078ec0ff */
[----:B------:R-:W-:Y:S02]  /*32a00*/  MOV R2, 0x400 ;  /* 0x0000040000027802 */ /* 0x000fe40000000f00 */
[----:B------:R-:W-:Y:S02]  /*32a10*/  IADD3 R0, R0, -R3, RZ ;  /* 0x8000000300007210 */ /* 0x000fe40007ffe0ff */
[----:B----4-:R-:W-:Y:S02]  /*32a20*/  LEA R5, R5, R2, 0x18 ;  /* 0x0000000205057211 */ /* 0x010fe400078ec0ff */
[----:B------:R-:W-:-:S04]  /*32a30*/  SHF.L.U32 R0, R0, 0x1f, RZ ;  /* 0x0000001f00007819 */ /* 0x000fc800000006ff */
[----:B------:R-:W1:Y:S02]  /*32a40*/  SYNCS.PHASECHK.TRANS64.TRYWAIT P0, [R5+URZ+0x38820], R0 ;  /* 0x03882000050075a7 */ /* 0x000e64000800017f */
[----:B-1----:R-:W-:Y:S05]  /*32a50*/  @!P0 BRA `(.L_x_3052) ;  /* 0x0000005400f88947 */ /* 0x002fea0003800000 */
.L_x_3260:
[----:B------:R-:W-:Y:S05]  /*32a60*/  BSYNC B0 ;  /* 0x0000000000007941 */ /* 0x000fea0003800000 */
.L_x_3051:
[----:B------:R-:W-:-:S03]  /*32a70*/  UMOV UR4, 0xffffffff ;  /* 0xffffffff00047882 */ /* 0x000fc60000000000 */
[----:B------:R-:W-:Y:S05]  /*32a80*/  BRA.DIV UR4, `(.L_x_3053) ;  /* 0x0000005a04007947 */ /* 0x000fea000b800000 */
[----:B-1----:R-:W1:Y:S02]  /*32a90*/  S2R R0, SR_TID.X ;  /* 0x0000000000007919 */ /* 0x002e640000002100 */
[----:B-1----:R-:W-:-:S04]  /*32aa0*/  SHF.R.U32.HI R0, RZ, 0x5, R0 ;  /* 0x00000005ff007819 */ /* 0x002fc80000011600 */
[----:B------:R-:W-:-:S05]  /*32ab0*/  LOP3.LUT R0, R0, 0x3, RZ, 0xc0, !PT ;  /* 0x0000000300007812 */ /* 0x000fca00078ec0ff */
[----:B------:R1:W2:Y:S02]  /*32ac0*/  SHFL.IDX PT, R14, R0, RZ, 0x1f ;  /* 0x00001fff000e7589 */ /* 0x0002a400000e0000 */
.L_x_3263:
[----:B--2---:R-:W-:-:S13]  /*32ad0*/  ISETP.NE.AND P0, PT, R14, RZ, PT ;  /* 0x000000ff0e00720c */ /* 0x004fda0003f05270 */
[----:B------:R-:W-:Y:S05]  /*32ae0*/  @P0 BRA `(.L_x_2649) ;  /* 0x0000000000900947 */ /* 0x000fea0003800000 */
[----:B------:R-:W-:-:S03]  /*32af0*/  UMOV UR4, 0xffffffff ;  /* 0xffffffff00047882 */ /* 0x000fc60000000000 */
[----:B------:R-:W-:Y:S05]  /*32b00*/  BRA.DIV UR4, `(.L_x_3054) ;  /* 0x0000005a04147947 */ /* 0x000fea000b800000 */
[----:B------:R-:W-:-:S13]  /*32b10*/  ELECT P6, URZ, PT ;  /* 0x00000000003f782f */ /* 0x000fda00038c0000 */
.L_x_3266:
        /* <DEDUP_REMOVED lines=8> */
.L_x_3055:
[----:B------:R-:W-:Y:S01]  /*32ba0*/  IMAD R3, R23, 0x8, R5 ;  /* 0x0000000817037824 */ /* 0x000fe200078e0205 */
[----:B------:R-:W-:Y:S01]  /*32bb0*/  SHF.L.U32 R2, R29, 0x1f, RZ ;  /* 0x0000001f1d027819 */ /* 0x000fe200000006ff */
[----:B------:R-:W-:-:S03]  /*32bc0*/  VIADD R23, R23, 0x1 ;  /* 0x0000000117177836 */ /* 0x000fc60000000000 */
[----:B------:R-:W1:Y:S02]  /*32bd0*/  SYNCS.PHASECHK.TRANS64.TRYWAIT P1, [R3+URZ+0x38840], R2 ;  /* 0x03884002030075a7 */ /* 0x000e64000802017f */
[----:B------:R-:W-:-:S04]  /*32be0*/  ISETP.NE.AND P2, PT, R23, 0x2, PT ;  /* 0x000000021700780c */ /* 0x000fc80003f45270 */
[----:B------:R-:W-:Y:S01]  /*32bf0*/  SEL R0, RZ, 0x1, P2 ;  /* 0x00000001ff007807 */ /* 0x000fe20001000000 */
[----:B-1----:R-:W-:Y:S08]  /*32c00*/  @!P1 BRA `(.L_x_3056) ;  /* 0x0000005400f49947 */ /* 0x002ff00003800000 */
.L_x_3267:
[----:B------:R-:W-:Y:S02]  /*32c10*/  SEL R23, R23, RZ, P2 ;  /* 0x000000ff17177207 */ /* 0x000fe40001000000 */
[----:B------:R-:W-:Y:S01]  /*32c20*/  LOP3.LUT R0, R29, R0, RZ, 0x3c, !PT ;  /* 0x000000001d007212 */ /* 0x000fe200078e3cff */
[----:B------:R-:W-:Y:S06]  /*32c30*/  @!P0 BRA `(.L_x_3057) ;  /* 0x0000000000048947 */ /* 0x000fec0003800000 */
[----:B------:R-:W-:Y:S01]  /*32c40*/  BPT.TRAP 0x1 ;  /* 0x000000040000795c */ /* 0x000fe20000300000 */
.L_x_3057:
[----:B------:R-:W-:Y:S02]  /*32c50*/  LEA R23, R23, R5, 0x3 ;  /* 0x0000000517177211 */ /* 0x000fe400078e18ff */
[----:B------:R-:W-:-:S04]  /*32c60*/  SHF.L.U32 R0, R0, 0x1f, RZ ;  /* 0x0000001f00007819 */ /* 0x000fc800000006ff */
[----:B------:R-:W2:Y:S02]  /*32c70*/  SYNCS.PHASECHK.TRANS64.TRYWAIT P1, [R23+URZ+0x38840], R0 ;  /* 0x03884000170075a7 */ /* 0x000ea4000802017f */
[----:B--2---:R-:W-:Y:S05]  /*32c80*/  @!P1 BRA `(.L_x_3058) ;  /* 0x0000005400e89947 */ /* 0x004fea0003800000 */
.L_x_3268:
[----:B------:R-:W-:Y:S05]  /*32c90*/  @!P0 BRA `(.L_x_3059) ;  /* 0x0000000000048947 */ /* 0x000fea0003800000 */
[----:B------:R-:W-:Y:S01]  /*32ca0*/  BPT.TRAP 0x1 ;  /* 0x000000040000795c */ /* 0x000fe20000300000 */
.L_x_3059:
[----:B------:R-:W4:Y:S02]  /*32cb0*/  SYNCS.PHASECHK.TRANS64.TRYWAIT P1, [R3+URZ+0x38860], R2 ;  /* 0x03886002030075a7 */ /* 0x000f24000802017f */
[----:B----4-:R-:W-:Y:S05]  /*32cc0*/  @!P1 BRA `(.L_x_3060) ;  /* 0x0000005400ec9947 */ /* 0x010fea0003800000 */
.L_x_3269:
[----:B------:R-:W-:Y:S05]  /*32cd0*/  @!P0 BRA `(.L_x_3061) ;  /* 0x0000000000048947 */ /* 0x000fea0003800000 */
[----:B------:R-:W-:Y:S01]  /*32ce0*/  BPT.TRAP 0x1 ;  /* 0x000000040000795c */ /* 0x000fe20000300000 */
.L_x_3061:
[----:B------:R0:W0:Y:S02]  /*32cf0*/  SYNCS.PHASECHK.TRANS64.TRYWAIT P0, [R23+URZ+0x38860], R0 ;  /* 0x03886000170075a7 */ /* 0x000024000800017f */
[----:B0-----:R-:W-:Y:S05]  /*32d00*/  @!P0 NANOSLEEP.SYNCS 0x989680 ;  /* 0x009896800000895d */ /* 0x001fea0003900000 */
[----:B------:R-:W0:Y:S02]  /*32d10*/  @!P0 SYNCS.PHASECHK.TRANS64 P0, [R23+URZ+0x38860], R0 ;  /* 0x03886000170085a7 */ /* 0x000e24000800007f */
[----:B0-----:R-:W-:Y:S05]  /*32d20*/  @!P0 BRA `(.L_x_3061) ;  /* 0xfffffffc00f08947 */ /* 0x001fea000383ffff */
.L_x_2649:
[----:B------:R-:W-:Y:S05]  /*32d30*/  BSYNC B9 ;  /* 0x0000000000097941 */ /* 0x000fea0003800000 */
.L_x_2646:
[----:B------:R-:W-:Y:S05]  /*32d40*/  EXIT ;  /* 0x000000000000794d */ /* 0x000fea0003800000 */
.L_x_2671:
[----:B0-----:R0:W1:Y:S02]  /*32d50*/  SYNCS.PHASECHK.TRANS64.TRYWAIT P6, [R88+URZ+0x38890], R89 ;  /* 0x03889059580075a7 */ /* 0x00106400080c017f */
[----:B-1----:R-:W-:Y:S05]  /*32d60*/  @!P6 NANOSLEEP.SYNCS 0x989680 ;  /* 0x009896800000e95d */ /* 0x002fea0003900000 */
[----:B------:R-:W1:Y:S02]  /*32d70*/  @!P6 SYNCS.PHASECHK.TRANS64 P6, [R88+URZ+0x38890], R89 ;  /* 0x038890595800e5a7 */ /* 0x000e6400080c007f */
[----:B-1----:R-:W-:Y:S05]  /*32d80*/  @!P6 BRA `(.L_x_2671) ;  /* 0xfffffffc00f0e947 */ /* 0x002fea000383ffff */
[----:B------:R-:W-:Y:S05]  /*32d90*/  BRA `(.L_x_3062) ;  /* 0xfffffd1400647947 */ /* 0x000fea000383ffff */
.L_x_2672:
[----:B------:R-:W-:Y:S01]  /*32da0*/  BSSY B1, `(.L_x_3063) ;  /* 0x0000008000017945 */ /* 0x000fe20003800000 */
[----:B------:R-:W-:Y:S01]  /*32db0*/  IMAD.MOV.U32 R13, RZ, RZ, R118 ;  /* 0x000000ffff0d7224 */ /* 0x000fe200078e0076 */
[----:B------:R-:W-:Y:S01]  /*32dc0*/  MOV R15, 0xffffffff ;  /* 0xffffffff000f7802 */ /* 0x000fe20000000f00 */
[----:B------:R-:W-:Y:S02]  /*32dd0*/  IMAD.MOV.U32 R12, RZ, RZ, RZ ;  /* 0x000000ffff0c7224 */ /* 0x000fe400078e00ff */
[----:B------:R-:W-:-:S07]  /*32de0*/  IMAD.MOV.U32 R11, RZ, RZ, 0x181f ;  /* 0x0000181fff0b7424 */ /* 0x000fce00078e00ff */
[----:B0-----:R-:W-:Y:S05]  /*32df0*/  WARPSYNC.COLLECTIVE R15, `(.L_x_3064) ;  /* 0x000000000f087348 */ /* 0x001fea0003c00000 */
[----:B------:R1:W2:Y:S02]  /*32e00*/  SHFL.IDX P6, R14, R13, R12, R11 ;  /* 0x0000000c0d0e7389 */ /* 0x0002a400000c000b */
[----:B012---:R-:W-:Y:S01]  /*32e10*/  ENDCOLLECTIVE ;  /* 0x000000000000791b */ /* 0x007fe20003800000 */
.L_x_3064:
[----:B------:R-:W-:Y:S05]  /*32e20*/  BSYNC B1 ;  /* 0x0000000000017941 */ /* 0x000fea0003800000 */
.L_x_3063:
        /* <DEDUP_REMOVED lines=8> */
.L_x_3065:
[----:B------:R-:W-:Y:S01]  /*32eb0*/  IMAD.MOV.U32 R11, RZ, RZ, R14 ;  /* 0x000000ffff0b7224 */ /* 0x000fe200078e000e */
[----:B------:R-:W-:Y:S06]  /*32ec0*/  BRA `(.L_x_3066) ;  /* 0xfffffd14002c7947 */ /* 0x000fec000383ffff */
.L_x_2689:
        /* <DEDUP_REMOVED lines=8> */
.L_x_3068:
[----:B------:R-:W-:Y:S05]  /*32f50*/  BSYNC B1 ;  /* 0x0000000000017941 */ /* 0x000fea0003800000 */
.L_x_3067:
        /* <DEDUP_REMOVED lines=8> */
.L_x_3069:
[----:B------:R-:W-:Y:S01]  /*32fe0*/  MOV R11, R14 ;  /* 0x0000000e000b7202 */ /* 0x000fe20000000f00 */
[----:B------:R-:W-:Y:S06]  /*32ff0*/  BRA `(.L_x_3070) ;  /* 0xfffffd2000587947 */ /* 0x000fec000383ffff */
.L_x_2706:
[----:B------:R-:W-:Y:S01]  /*33000*/  BSSY B1, `(.L_x_3071) ;  /* 0x0000008000017945 */ /* 0x000fe20003800000 */
[----:B0---4-:R-:W-:Y:S01]  /*33010*/  IMAD.MOV.U32 R13, RZ, RZ, R118 ;  /* 0x000000ffff0d7224 */ /* 0x011fe200078e0076 */
[----:B------:R-:W-:Y:S01]  /*33020*/  MOV R15, 0xffffffff ;  /* 0xffffffff000f7802 */ /* 0x000fe20000000f00 */
[----:B------:R-:W-:Y:S02]  /*33030*/  IMAD.MOV.U32 R12, RZ, RZ, 0x2 ;  /* 0x00000002ff0c7424 */ /* 0x000fe400078e00ff */
[----:B------:R-:W-:-:S07]  /*33040*/  IMAD.MOV.U32 R11, RZ, RZ, 0x181f ;  /* 0x0000181fff0b7424 */ /* 0x000fce00078e00ff */
[----:B-123--:R-:W-:Y:S05]  /*33050*/  WARPSYNC.COLLECTIVE R15, `(.L_x_3072) ;  /* 0x000000000f087348 */ /* 0x00efea0003c00000 */
[----:B------:R0:W4:Y:S02]  /*33060*/  SHFL.IDX P6, R14, R13, R12, R11 ;  /* 0x0000000c0d0e7389 */ /* 0x00012400000c000b */
[----:B01234-:R-:W-:Y:S01]  /*33070*/  ENDCOLLECTIVE ;  /* 0x000000000000791b */ /* 0x01ffe20003800000 */
.L_x_3072:
[----:B------:R-:W-:Y:S05]  /*33080*/  BSYNC B1 ;  /* 0x0000000000017941 */ /* 0x000fea0003800000 */
.L_x_3071:
        /* <DEDUP_REMOVED lines=8> */
.L_x_3073:
[----:B------:R-:W-:Y:S01]  /*33110*/  IMAD.MOV.U32 R119, RZ, RZ, R14 ;  /* 0x000000ffff777224 */ /* 0x000fe200078e000e */
[----:B------:R-:W-:Y:S06]  /*33120*/  BRA `(.L_x_3074) ;  /* 0xfffffd2c00a47947 */ /* 0x000fec000383ffff */
.L_x_2730:
[----:B0-----:R0:W1:Y:S02]  /*33130*/  SYNCS.PHASECHK.TRANS64.TRYWAIT P6, [R88+URZ+0x38890], R89 ;  /* 0x03889059580075a7 */ /* 0x00106400080c017f */
[----:B-1----:R-:W-:Y:S05]  /*33140*/  @!P6 NANOSLEEP.SYNCS 0x989680 ;  /* 0x009896800000e95d */ /* 0x002fea0003900000 */
[----:B------:R-:W1:Y:S02]  /*33150*/  @!P6 SYNCS.PHASECHK.TRANS64 P6, [R88+URZ+0x38890], R89 ;  /* 0x038890595800e5a7 */ /* 0x000e6400080c007f */
[----:B-1----:R-:W-:Y:S05]  /*33160*/  @!P6 BRA `(.L_x_2730) ;  /* 0xfffffffc00f0e947 */ /* 0x002fea000383ffff */
[----:B------:R-:W-:Y:S05]  /*33170*/  BRA `(.L_x_3075) ;  /* 0xfffffd4800287947 */ /* 0x000fea000383ffff */
.L_x_2731:
        /* <DEDUP_REMOVED lines=8> */
.L_x_3077:
[----:B------:R-:W-:Y:S05]  /*33200*/  BSYNC B1 ;  /* 0x0000000000017941 */ /* 0x000fea0003800000 */
.L_x_3076:
[----:B------:R-:W-:Y:S01]  /*33210*/  MOV R13, R119 ;  /* 0x00000077000d7202 */ /* 0x000fe20000000f00 */
[----:B------:R-:W-:Y:S02]  /*33220*/  IMAD.MOV.U32 R12, RZ, RZ, RZ ;  /* 0x000000ffff0c7224 */ /* 0x000fe400078e00ff */
[----:B------:R-:W-:Y:S02]  /*33230*/  IMAD.MOV.U32 R11, RZ, RZ, 0x181f ;  /* 0x0000181fff0b7424 */ /* 0x000fe400078e00ff */
[----:B------:R-:W-:Y:S02]  /*33240*/  IMAD.MOV.U32 R15, RZ, RZ, -0x1 ;  /* 0xffffffffff0f7424 */ /* 0x000fe400078e00ff */
[----:B------:R-:W-:-:S07]  /*33250*/  IMAD.MOV.U32 R121, RZ, RZ, R14 ;  /* 0x000000ffff797224 */ /* 0x000fce00078e000e */
[----:B------:R-:W-:Y:S05]  /*33260*/  WARPSYNC.COLLECTIVE R15, `(.L_x_3078) ;  /* 0x000000000f087348 */ /* 0x000fea0003c00000 */
[----:B------:R0:W1:Y:S02]  /*33270*/  SHFL.IDX P6, R14, R13, R12, R11 ;  /* 0x0000000c0d0e7389 */ /* 0x00006400000c000b */
[----:B01----:R-:W-:Y:S01]  /*33280*/  ENDCOLLECTIVE ;  /* 0x000000000000791b */ /* 0x003fe20003800000 */
.L_x_3078:
[----:B------:R-:W-:Y:S01]  /*33290*/  MOV R11, R14 ;  /* 0x0000000e000b7202 */ /* 0x000fe20000000f00 */
[----:B------:R-:W-:Y:S06]  /*332a0*/  BRA `(.L_x_3079) ;  /* 0xfffffd4400f87947 */ /* 0x000fec000383ffff */
.L_x_2740:
[----:B------:R-:W-:Y:S01]  /*332b0*/  BSSY B1, `(.L_x_3080) ;  /* 0x0000008000017945 */ /* 0x000fe20003800000 */
[----:B---34-:R-:W-:Y:S01]  /*332c0*/  IMAD.MOV.U32 R13, RZ, RZ, R118 ;  /* 0x000000ffff0d7224 */ /* 0x018fe200078e0076 */
[----:B------:R-:W-:Y:S01]  /*332d0*/  MOV R15, 0xffffffff ;  /* 0xffffffff000f7802 */ /* 0x000fe20000000f00 */
[----:B------:R-:W-:Y:S02]  /*332e0*/  IMAD.MOV.U32 R12, RZ, RZ, 0x1 ;  /* 0x00000001ff0c7424 */ /* 0x000fe400078e00ff */
[----:B------:R-:W-:-:S07]  /*332f0*/  IMAD.MOV.U32 R11, RZ, RZ, 0x181f ;  /* 0x0000181fff0b7424 */ /* 0x000fce00078e00ff */
[----:B012---:R-:W-:Y:S05]  /*33300*/  WARPSYNC.COLLECTIVE R15, `(.L_x_3081) ;  /* 0x000000000f087348 */ /* 0x007fea0003c00000 */
[----:B------:R3:W4:Y:S02]  /*33310*/  SHFL.IDX P6, R14, R13, R12, R11 ;  /* 0x0000000c0d0e7389 */ /* 0x00072400000c000b */
[----:B01234-:R-:W-:Y:S01]  /*33320*/  ENDCOLLECTIVE ;  /* 0x000000000000791b */ /* 0x01ffe20003800000 */
.L_x_3081:
[----:B------:R-:W-:Y:S05]  /*33330*/  BSYNC B1 ;  /* 0x0000000000017941 */ /* 0x000fea0003800000 */
.L_x_3080:
        /* <DEDUP_REMOVED lines=8> */
.L_x_3082:
[----:B------:R-:W-:Y:S01]  /*333c0*/  IMAD.MOV.U32 R11, RZ, RZ, R14 ;  /* 0x000000ffff0b7224 */ /* 0x000fe200078e000e */
[----:B------:R-:W-:Y:S06]  /*333d0*/  BRA `(.L_x_3083) ;  /* 0xfffffd5400b87947 */ /* 0x000fec000383ffff */
.L_x_2749:
[----:B------:R-:W-:Y:S01]  /*333e0*/  BSSY B1, `(.L_x_3084) ;  /* 0x0000008000017945 */ /* 0x000fe20003800000 */
[----:B0--3--:R-:W-:Y:S01]  /*333f0*/  IMAD.MOV.U32 R13, RZ, RZ, R118 ;  /* 0x000000ffff0d7224 */ /* 0x009fe200078e0076 */
[----:B------:R-:W-:Y:S01]  /*33400*/  MOV R12, 0x2 ;  /* 0x00000002000c7802 */ /* 0x000fe20000000f00 */
[----:B------:R-:W-:Y:S02]  /*33410*/  IMAD.MOV.U32 R11, RZ, RZ, 0x181f ;  /* 0x0000181fff0b7424 */ /* 0x000fe400078e00ff */
[----:B------:R-:W-:-:S07]  /*33420*/  IMAD.MOV.U32 R15, RZ, RZ, -0x1 ;  /* 0xffffffffff0f7424 */ /* 0x000fce00078e00ff */
[----:B-12-4-:R-:W-:Y:S05]  /*33430*/  WARPSYNC.COLLECTIVE R15, `(.L_x_3085) ;  /* 0x000000000f087348 */ /* 0x016fea0003c00000 */
[----:B------:R0:W3:Y:S02]  /*33440*/  SHFL.IDX P6, R14, R13, R12, R11 ;  /* 0x0000000c0d0e7389 */ /* 0x0000e400000c000b */
[----:B01234-:R-:W-:Y:S01]  /*33450*/  ENDCOLLECTIVE ;  /* 0x000000000000791b */ /* 0x01ffe20003800000 */
.L_x_3085:
[----:B------:R-:W-:Y:S05]  /*33460*/  BSYNC B1 ;  /* 0x0000000000017941 */ /* 0x000fea0003800000 */
.L_x_3084:
        /* <DEDUP_REMOVED lines=8> */
.L_x_3086:
[----:B------:R-:W-:Y:S01]  /*334f0*/  MOV R119, R14 ;  /* 0x0000000e00777202 */ /* 0x000fe20000000f00 */
[----:B------:R-:W-:Y:S06]  /*33500*/  BRA `(.L_x_3087) ;  /* 0xfffffd6400847947 */ /* 0x000fec000383ffff */
.L_x_2758:
[----:B0-----:R0:W1:Y:S02]  /*33510*/  SYNCS.PHASECHK.TRANS64.TRYWAIT P3, [R88+URZ+0x38890], R89 ;  /* 0x03889059580075a7 */ /* 0x001064000806017f */
[----:B-1----:R-:W-:Y:S05]  /*33520*/  @!P3 NANOSLEEP.SYNCS 0x989680 ;  /* 0x009896800000b95d */ /* 0x002fea0003900000 */
[----:B------:R-:W1:Y:S02]  /*33530*/  @!P3 SYNCS.PHASECHK.TRANS64 P3, [R88+URZ+0x38890], R89 ;  /* 0x038890595800b5a7 */ /* 0x000e64000806007f */
[----:B-1----:R-:W-:Y:S05]  /*33540*/  @!P3 BRA `(.L_x_2758) ;  /* 0xfffffffc00f0b947 */ /* 0x002fea000383ffff */
[----:B------:R-:W-:Y:S05]  /*33550*/  BRA `(.L_x_3088) ;  /* 0xfffffd7400a07947 */ /* 0x000fea000383ffff */
.L_x_2759:
        /* <DEDUP_REMOVED lines=8> */
.L_x_3090:
[----:B------:R-:W-:Y:S05]  /*335e0*/  BSYNC B1 ;  /* 0x0000000000017941 */ /* 0x000fea0003800000 */
.L_x_3089:
        /* <DEDUP_REMOVED lines=8> */
.L_x_3091:
[----:B------:R-:W-:Y:S01]  /*33670*/  IMAD.MOV.U32 R11, RZ, RZ, R14 ;  /* 0x000000ffff0b7224 */ /* 0x000fe200078e000e */
[----:B------:R-:W-:Y:S06]  /*33680*/  BRA `(.L_x_3092) ;  /* 0xfffffd7400bc7947 */ /* 0x000fec000383ffff */
.L_x_2762:
        /* <DEDUP_REMOVED lines=8> */
.L_x_3094:
[----:B------:R-:W-:Y:S05]  /*33710*/  BSYNC B1 ;  /* 0x0000000000017941 */ /* 0x000fea0003800000 */
.L_x_3093:
        /* <DEDUP_REMOVED lines=8> */
.L_x_3095:
[----:B------:R-:W-:Y:S01]  /*337a0*/  MOV R11, R14 ;  /* 0x0000000e000b7202 */ /* 0x000fe20000000f00 */
[----:B------:R-:W-:Y:S06]  /*337b0*/  BRA `(.L_x_3096) ;  /* 0xfffffd7400e07947 */ /* 0x000fec000383ffff */
.L_x_2765:
[----:B------:R-:W-:Y:S01]  /*337c0*/  BSSY B1, `(.L_x_3097) ;  /* 0x0000008000017945 */ /* 0x000fe20003800000 */
[----:B0---4-:R-:W-:Y:S01]  /*337d0*/  IMAD.MOV.U32 R13, RZ, RZ, R35 ;  /* 0x000000ffff0d7224 */ /* 0x011fe200078e0023 */
[----:B------:R-:W-:Y:S01]  /*337e0*/  MOV R15, 0xffffffff ;  /* 0xffffffff000f7802 */ /* 0x000fe20000000f00 */
[----:B------:R-:W-:Y:S02]  /*337f0*/  IMAD.MOV.U32 R12, RZ, RZ, 0x2 ;  /* 0x00000002ff0c7424 */ /* 0x000fe400078e00ff */
[----:B---3--:R-:W-:-:S07]  /*33800*/  IMAD.MOV.U32 R11, RZ, RZ, 0x181f ;  /* 0x0000181fff0b7424 */ /* 0x008fce00078e00ff */
[----:B-12---:R-:W-:Y:S05]  /*33810*/  WARPSYNC.COLLECTIVE R15, `(.L_x_3098) ;  /* 0x000000000f087348 */ /* 0x006fea0003c00000 */
[----:B------:R0:W3:Y:S02]  /*33820*/  SHFL.IDX P6, R14, R13, R12, R11 ;  /* 0x0000000c0d0e7389 */ /* 0x0000e400000c000b */
[----:B0123--:R-:W-:Y:S01]  /*33830*/  ENDCOLLECTIVE ;  /* 0x000000000000791b */ /* 0x00ffe20003800000 */
.L_x_3098:
[----:B------:R-:W-:Y:S05]  /*33840*/  BSYNC B1 ;  /* 0x0000000000017941 */ /* 0x000fea0003800000 */
.L_x_3097:
        /* <DEDUP_REMOVED lines=8> */
.L_x_3099:
[----:B------:R-:W-:Y:S01]  /*338d0*/  IMAD.MOV.U32 R34, RZ, RZ, R14 ;  /* 0x000000ffff227224 */ /* 0x000fe200078e000e */
[----:B------:R-:W-:Y:S06]  /*338e0*/  BRA `(.L_x_3100) ;  /* 0xfffffd7800087947 */ /* 0x000fec000383ffff */
.L_x_2769:
[----:B------:R0:W0:Y:S02]  /*338f0*/  SYNCS.PHASECHK.TRANS64.TRYWAIT P0, [R88+URZ+0x388b0], R89 ;  /* 0x0388b059580075a7 */ /* 0x000024000800017f */
[----:B0-----:R-:W-:Y:S05]  /*33900*/  @!P0 NANOSLEEP.SYNCS 0x989680 ;  /* 0x009896800000895d */ /* 0x001fea0003900000 */
[----:B------:R-:W0:Y:S02]  /*33910*/  @!P0 SYNCS.PHASECHK.TRANS64 P0, [R88+URZ+0x388b0], R89 ;  /* 0x0388b059580085a7 */ /* 0x000e24000800007f */
[----:B0-----:R-:W-:Y:S05]  /*33920*/  @!P0 BRA `(.L_x_2769) ;  /* 0xfffffffc00f08947 */ /* 0x001fea000383ffff */
[----:B------:R-:W-:Y:S05]  /*33930*/  BRA `(.L_x_3101) ;  /* 0xfffffd7800a87947 */ /* 0x000fea000383ffff */
.L_x_2791:
        /* <DEDUP_REMOVED lines=8> */
.L_x_3103:
[----:B------:R-:W-:Y:S05]  /*339c0*/  BSYNC B1 ;  /* 0x0000000000017941 */ /* 0x000fea0003800000 */
.L_x_3102:
        /* <DEDUP_REMOVED lines=8> */
.L_x_3104:
[----:B------:R-:W-:Y:S01]  /*33a50*/  IMAD.MOV.U32 R13, RZ, RZ, R31 ;  /* 0x000000ffff0d7224 */ /* 0x000fe200078e001f */
[----:B------:R-:W-:-:S07]  /*33a60*/  MOV R6, R14 ;  /* 0x0000000e00067202 */ /* 0x000fce0000000f00 */
[----:B------:R-:W-:Y:S05]  /*33a70*/  WARPSYNC.COLLECTIVE R15, `(.L_x_3105) ;  /* 0x000000000f087348 */ /* 0x000fea0003c00000 */
[----:B------:R0:W1:Y:S02]  /*33a80*/  SHFL.IDX P6, R14, R13, R12, R11 ;  /* 0x0000000c0d0e7389 */ /* 0x00006400000c000b */
[----:B01----:R-:W-:Y:S01]  /*33a90*/  ENDCOLLECTIVE ;  /* 0x000000000000791b */ /* 0x003fe20003800000 */
.L_x_3105:
[----:B------:R-:W-:Y:S02]  /*33aa0*/  IMAD.MOV.U32 R13, RZ, RZ, R30 ;  /* 0x000000ffff0d7224 */ /* 0x000fe400078e001e */
[----:B------:R-:W-:-:S07]  /*33ab0*/  IMAD.MOV.U32 R9, RZ, RZ, R14 ;  /* 0x000000ffff097224 */ /* 0x000fce00078e000e */
[----:B------:R-:W-:Y:S05]  /*33ac0*/  WARPSYNC.COLLECTIVE R15, `(.L_x_3106) ;  /* 0x000000000f087348 */ /* 0x000fea0003c00000 */
[----:B------:R0:W1:Y:S02]  /*33ad0*/  SHFL.IDX P6, R14, R13, R12, R11 ;  /* 0x0000000c0d0e7389 */ /* 0x00006400000c000b */
[----:B01----:R-:W-:Y:S01]  /*33ae0*/  ENDCOLLECTIVE ;  /* 0x000000000000791b */ /* 0x003fe20003800000 */
.L_x_3106:
[----:B------:R-:W-:Y:S01]  /*33af0*/  MOV R8, R14 ;  /* 0x0000000e00087202 */ /* 0x000fe20000000f00 */
[----:B------:R-:W-:Y:S06]  /*33b00*/  BRA `(.L_x_3107) ;  /* 0xfffffd8c00f87947 */ /* 0x000fec000383ffff */
.L_x_2794:
[----:B------:R-:W-:Y:S01]  /*33b10*/  BSSY B1, `(.L_x_3108) ;  /* 0x0000008000017945 */ /* 0x000fe20003800000 */
[----:B------:R-:W-:Y:S01]  /*33b20*/  IMAD.MOV.U32 R13, RZ, RZ, R33 ;  /* 0x000000ffff0d7224 */ /* 0x000fe200078e0021 */
[----:B------:R-:W-:Y:S01]  /*33b30*/  MOV R15, 0xffffffff ;  /* 0xffffffff000f7802 */ /* 0x000fe20000000f00 */
[----:B------:R-:W-:Y:S02]  /*33b40*/  IMAD.MOV.U32 R12, RZ, RZ, 0x1 ;  /* 0x00000001ff0c7424 */ /* 0x000fe400078e00ff */
[----:B------:R-:W-:-:S07]  /*33b50*/  IMAD.MOV.U32 R11, RZ, RZ, 0x181f ;  /* 0x0000181fff0b7424 */ /* 0x000fce00078e00ff */
[----:B0--34-:R-:W-:Y:S05]  /*33b60*/  WARPSYNC.COLLECTIVE R15, `(.L_x_3109) ;  /* 0x000000000f087348 */ /* 0x019fea0003c00000 */
[----:B------:R1:W2:Y:S02]  /*33b70*/  SHFL.IDX P6, R14, R13, R12, R11 ;  /* 0x0000000c0d0e7389 */ /* 0x0002a400000c000b */
[----:B01234-:R-:W-:Y:S01]  /*33b80*/  ENDCOLLECTIVE ;  /* 0x000000000000791b */ /* 0x01ffe20003800000 */
.L_x_3109:
[----:B------:R-:W-:Y:S05]  /*33b90*/  BSYNC B1 ;  /* 0x0000000000017941 */ /* 0x000fea0003800000 */
.L_x_3108:
        /* <DEDUP_REMOVED lines=8> */
.L_x_3110:
[----:B------:R-:W-:Y:S02]  /*33c20*/  IMAD.MOV.U32 R13, RZ, RZ, R31 ;  /* 0x000000ffff0d7224 */ /* 0x000fe400078e001f */
[----:B------:R-:W-:-:S07]  /*33c30*/  IMAD.MOV.U32 R6, RZ, RZ, R14 ;  /* 0x000000ffff067224 */ /* 0x000fce00078e000e */
[----:B------:R-:W-:Y:S05]  /*33c40*/  WARPSYNC.COLLECTIVE R15, `(.L_x_3111) ;  /* 0x000000000f087348 */ /* 0x000fea0003c00000 */
[----:B------:R0:W1:Y:S02]  /*33c50*/  SHFL.IDX P6, R14, R13, R12, R11 ;  /* 0x0000000c0d0e7389 */ /* 0x00006400000c000b */
[----:B01----:R-:W-:Y:S01]  /*33c60*/  ENDCOLLECTIVE ;  /* 0x000000000000791b */ /* 0x003fe20003800000 */
.L_x_3111:
[----:B------:R-:W-:Y:S01]  /*33c70*/  IMAD.MOV.U32 R13, RZ, RZ, R30 ;  /* 0x000000ffff0d7224 */ /* 0x000fe200078e001e */
[----:B------:R-:W-:-:S07]  /*33c80*/  MOV R9, R14 ;  /* 0x0000000e00097202 */ /* 0x000fce0000000f00 */
[----:B------:R-:W-:Y:S05]  /*33c90*/  WARPSYNC.COLLECTIVE R15, `(.L_x_3112) ;  /* 0x000000000f087348 */ /* 0x000fea0003c00000 */
[----:B------:R0:W1:Y:S02]  /*33ca0*/  SHFL.IDX P6, R14, R13, R12, R11 ;  /* 0x0000000c0d0e7389 */ /* 0x00006400000c000b */
[----:B01----:R-:W-:Y:S01]  /*33cb0*/  ENDCOLLECTIVE ;  /* 0x000000000000791b */ /* 0x003fe20003800000 */
.L_x_3112:
[----:B------:R-:W-:Y:S01]  /*33cc0*/  IMAD.MOV.U32 R8, RZ, RZ, R14 ;  /* 0x000000ffff087224 */ /* 0x000fe200078e000e */
[----:B------:R-:W-:Y:S06]  /*33cd0*/  BRA `(.L_x_3113) ;  /* 0xfffffd9400107947 */ /* 0x000fec000383ffff */
.L_x_2797:
[----:B------:R-:W-:Y:S01]  /*33ce0*/  BSSY B1, `(.L_x_3114) ;  /* 0x0000008000017945 */ /* 0x000fe20003800000 */
[----:B------:R-:W-:Y:S01]  /*33cf0*/  IMAD.MOV.U32 R13, RZ, RZ, R33 ;  /* 0x000000ffff0d7224 */ /* 0x000fe200078e0021 */
[----:B------:R-:W-:Y:S01]  /*33d00*/  MOV R12, 0x2 ;  /* 0x00000002000c7802 */ /* 0x000fe20000000f00 */
[----:B------:R-:W-:Y:S02]  /*33d10*/  IMAD.MOV.U32 R11, RZ, RZ, 0x181f ;  /* 0x0000181fff0b7424 */ /* 0x000fe400078e00ff */
[----:B------:R-:W-:-:S07]  /*33d20*/  IMAD.MOV.U32 R15, RZ, RZ, -0x1 ;  /* 0xffffffffff0f7424 */ /* 0x000fce00078e00ff */
[----:B-1-34-:R-:W-:Y:S05]  /*33d30*/  WARPSYNC.COLLECTIVE R15, `(.L_x_3115) ;  /* 0x000000000f087348 */ /* 0x01afea0003c00000 */
[----:B------:R0:W2:Y:S02]  /*33d40*/  SHFL.IDX P6, R14, R13, R12, R11 ;  /* 0x0000000c0d0e7389 */ /* 0x0000a400000c000b */
[----:B01234-:R-:W-:Y:S01]  /*33d50*/  ENDCOLLECTIVE ;  /* 0x000000000000791b */ /* 0x01ffe20003800000 */
.L_x_3115:
[----:B------:R-:W-:Y:S05]  /*33d60*/  BSYNC B1 ;  /* 0x0000000000017941 */ /* 0x000fea0003800000 */
.L_x_3114:
        /* <DEDUP_REMOVED lines=8> */
.L_x_3116:
[----:B------:R-:W-:Y:S01]  /*33df0*/  IMAD.MOV.U32 R13, RZ, RZ, R31 ;  /* 0x000000ffff0d7224 */ /* 0x000fe200078e001f */
[----:B------:R-:W-:-:S07]  /*33e00*/  MOV R6, R14 ;  /* 0x0000000e00067202 */ /* 0x000fce0000000f00 */
[----:B------:R-:W-:Y:S05]  /*33e10*/  WARPSYNC.COLLECTIVE R15, `(.L_x_3117) ;  /* 0x000000000f087348 */ /* 0x000fea0003c00000 */
[----:B------:R0:W1:Y:S02]  /*33e20*/  SHFL.IDX P6, R14, R13, R12, R11 ;  /* 0x0000000c0d0e7389 */ /* 0x00006400000c000b */
[----:B01----:R-:W-:Y:S01]  /*33e30*/  ENDCOLLECTIVE ;  /* 0x000000000000791b */ /* 0x003fe20003800000 */
.L_x_3117:
[----:B------:R-:W-:Y:S02]  /*33e40*/  IMAD.MOV.U32 R13, RZ, RZ, R30 ;  /* 0x000000ffff0d7224 */ /* 0x000fe400078e001e */
[----:B------:R-:W-:-:S07]  /*33e50*/  IMAD.MOV.U32 R9, RZ, RZ, R14 ;  /* 0x000000ffff097224 */ /* 0x000fce00078e000e */
[----:B------:R-:W-:Y:S05]  /*33e60*/  WARPSYNC.COLLECTIVE R15, `(.L_x_3118) ;  /* 0x000000000f087348 */ /* 0x000fea0003c00000 */
[----:B------:R0:W1:Y:S02]  /*33e70*/  SHFL.IDX P6, R14, R13, R12, R11 ;  /* 0x0000000c0d0e7389 */ /* 0x00006400000c000b */
[----:B01----:R-:W-:Y:S01]  /*33e80*/  ENDCOLLECTIVE ;  /* 0x000000000000791b */ /* 0x003fe20003800000 */
.L_x_3118:
[----:B------:R-:W-:Y:S01]  /*33e90*/  MOV R8, R14 ;  /* 0x0000000e00087202 */ /* 0x000fe20000000f00 */
[----:B------:R-:W-:Y:S06]  /*33ea0*/  BRA `(.L_x_3119) ;  /* 0xfffffd98000c7947 */ /* 0x000fec000383ffff */
.L_x_2800:
[----:B------:R-:W-:Y:S01]  /*33eb0*/  BSSY B1, `(.L_x_3120) ;  /* 0x0000008000017945 */ /* 0x000fe20003800000 */
[----:B------:R-:W-:Y:S01]  /*33ec0*/  IMAD.MOV.U32 R13, RZ, RZ, R33 ;  /* 0x000000ffff0d7224 */ /* 0x000fe200078e0021 */
[----:B------:R-:W-:Y:S01]  /*33ed0*/  MOV R15, 0xffffffff ;  /* 0xffffffff000f7802 */ /* 0x000fe20000000f00 */
[----:B------:R-:W-:Y:S02]  /*33ee0*/  IMAD.MOV.U32 R12, RZ, RZ, 0x3 ;  /* 0x00000003ff0c7424 */ /* 0x000fe400078e00ff */
[----:B------:R-:W-:-:S07]  /*33ef0*/  IMAD.MOV.U32 R11, RZ, RZ, 0x181f ;  /* 0x0000181fff0b7424 */ /* 0x000fce00078e00ff */
[----:B-1-34-:R-:W-:Y:S05]  /*33f00*/  WARPSYNC.COLLECTIVE R15, `(.L_x_3121) ;  /* 0x000000000f087348 */ /* 0x01afea0003c00000 */
[----:B------:R0:W2:Y:S02]  /*33f10*/  SHFL.IDX P6, R14, R13, R12, R11 ;  /* 0x0000000c0d0e7389 */ /* 0x0000a400000c000b */
[----:B01234-:R-:W-:Y:S01]  /*33f20*/  ENDCOLLECTIVE ;  /* 0x000000000000791b */ /* 0x01ffe20003800000 */
.L_x_3121:
[----:B------:R-:W-:Y:S05]  /*33f30*/  BSYNC B1 ;  /* 0x0000000000017941 */ /* 0x000fea0003800000 */
.L_x_3120:
        /* <DEDUP_REMOVED lines=8> */
.L_x_3122:
[----:B------:R-:W-:Y:S02]  /*33fc0*/  IMAD.MOV.U32 R13, RZ, RZ, R31 ;  /* 0x000000ffff0d7224 */ /* 0x000fe400078e001f */
[----:B------:R-:W-:-:S07]  /*33fd0*/  IMAD.MOV.U32 R80, RZ, RZ, R14 ;  /* 0x000000ffff507224 */ /* 0x000fce00078e000e */
[----:B------:R-:W-:Y:S05]  /*33fe0*/  WARPSYNC.COLLECTIVE R15, `(.L_x_3123) ;  /* 0x000000000f087348 */ /* 0x000fea0003c00000 */
[----:B------:R0:W1:Y:S02]  /*33ff0*/  SHFL.IDX P6, R14, R13, R12, R11 ;  /* 0x0000000c0d0e7389 */ /* 0x00006400000c000b */
[----:B01----:R-:W-:Y:S01]  /*34000*/  ENDCOLLECTIVE ;  /* 0x000000000000791b */ /* 0x003fe20003800000 */
.L_x_3123:
[----:B------:R-:W-:Y:S01]  /*34010*/  IMAD.MOV.U32 R13, RZ, RZ, R30 ;  /* 0x000000ffff0d7224 */ /* 0x000fe200078e001e */
[----:B------:R-:W-:-:S07]  /*34020*/  MOV R79, R14 ;  /* 0x0000000e004f7202 */ /* 0x000fce0000000f00 */
[----:B------:R-:W-:Y:S05]  /*34030*/  WARPSYNC.COLLECTIVE R15, `(.L_x_3124) ;  /* 0x000000000f087348 */ /* 0x000fea0003c00000 */
[----:B------:R0:W1:Y:S02]  /*34040*/  SHFL.IDX P6, R14, R13, R12, R11 ;  /* 0x0000000c0d0e7389 */ /* 0x00006400000c000b */
[----:B01----:R-:W-:Y:S01]  /*34050*/  ENDCOLLECTIVE ;  /* 0x000000000000791b */ /* 0x003fe20003800000 */
.L_x_3124:
[----:B------:R-:W-:Y:S01]  /*34060*/  IMAD.MOV.U32 R12, RZ, RZ, R14 ;  /* 0x000000ffff0c7224 */ /* 0x000fe200078e000e */
[----:B------:R-:W-:Y:S06]  /*34070*/  BRA `(.L_x_3125) ;  /* 0xfffffd9c00107947 */ /* 0x000fec000383ffff */
.L_x_2804:
[----:B0-----:R0:W1:Y:S02]  /*34080*/  SYNCS.PHASECHK.TRANS64.TRYWAIT P0, [R23+URZ+0x38800], R0 ;  /* 0x03880000170075a7 */ /* 0x001064000800017f */
[----:B-1----:R-:W-:Y:S05]  /*34090*/  @!P0 NANOSLEEP.SYNCS 0x989680 ;  /* 0x009896800000895d */ /* 0x002fea0003900000 */
[----:B------:R-:W1:Y:S02]  /*340a0*/  @!P0 SYNCS.PHASECHK.TRANS64 P0, [R23+URZ+0x38800], R0 ;  /* 0x03880000170085a7 */ /* 0x000e64000800007f */
[----:B-1----:R-:W-:Y:S05]  /*340b0*/  @!P0 BRA `(.L_x_2804) ;  /* 0xfffffffc00f08947 */ /* 0x002fea000383ffff */
[----:B------:R-:W-:Y:S05]  /*340c0*/  BRA `(.L_x_3126) ;  /* 0xfffffda0000c7947 */ /* 0x000fea000383ffff */
.L_x_2836:
        /* <DEDUP_REMOVED lines=8> */
.L_x_3128:
[----:B------:R-:W-:Y:S05]  /*34150*/  BSYNC B1 ;  /* 0x0000000000017941 */ /* 0x000fea0003800000 */
.L_x_3127:
        /* <DEDUP_REMOVED lines=8> */
.L_x_3129:
[----:B------:R-:W-:Y:S01]  /*341e0*/  IMAD.MOV.U32 R13, RZ, RZ, R20 ;  /* 0x000000ffff0d7224 */ /* 0x000fe200078e0014 */
[----:B------:R-:W-:-:S07]  /*341f0*/  MOV R6, R14 ;  /* 0x0000000e00067202 */ /* 0x000fce0000000f00 */
[----:B------:R-:W-:Y:S05]  /*34200*/  WARPSYNC.COLLECTIVE R15, `(.L_x_3130) ;  /* 0x000000000f087348 */ /* 0x000fea0003c00000 */
[----:B------:R0:W1:Y:S02]  /*34210*/  SHFL.IDX P6, R14, R13, R12, R11 ;  /* 0x0000000c0d0e7389 */ /* 0x00006400000c000b */
[----:B01----:R-:W-:Y:S01]  /*34220*/  ENDCOLLECTIVE ;  /* 0x000000000000791b */ /* 0x003fe20003800000 */
.L_x_3130:
[----:B------:R-:W-:Y:S02]  /*34230*/  IMAD.MOV.U32 R13, RZ, RZ, R3 ;  /* 0x000000ffff0d7224 */ /* 0x000fe400078e0003 */
[----:B------:R-:W-:-:S07]  /*34240*/  IMAD.MOV.U32 R9, RZ, RZ, R14 ;  /* 0x000000ffff097224 */ /* 0x000fce00078e000e */
[----:B------:R-:W-:Y:S05]  /*34250*/  WARPSYNC.COLLECTIVE R15, `(.L_x_3131) ;  /* 0x000000000f087348 */ /* 0x000fea0003c00000 */
[----:B------:R0:W1:Y:S02]  /*34260*/  SHFL.IDX P6, R14, R13, R12, R11 ;  /* 0x0000000c0d0e7389 */ /* 0x00006400000c000b */
[----:B01----:R-:W-:Y:S01]  /*34270*/  ENDCOLLECTIVE ;  /* 0x000000000000791b */ /* 0x003fe20003800000 */
.L_x_3131:
[----:B------:R-:W-:Y:S05]  /*34280*/  BRA `(.L_x_3132) ;  /* 0xfffffdd000547947 */ /* 0x000fea000383ffff */
.L_x_2839:
        /* <DEDUP_REMOVED lines=8> */
.L_x_3134:
[----:B------:R-:W-:Y:S05]  /*34310*/  BSYNC B1 ;  /* 0x0000000000017941 */ /* 0x000fea0003800000 */
.L_x_3133:
[----:B------:R-:W-:Y:S01]  /*34320*/  IMAD.MOV.U32 R13, RZ, RZ, R21 ;  /* 0x000000ffff0d7224 */ /* 0x000fe200078e0015 */
[----:B------:R-:W-:Y:S01]  /*34330*/  MOV R15, 0xffffffff ;  /* 0xffffffff000f7802 */ /* 0x000fe20000000f00 */
[----:B------:R-:W-:Y:S01]  /*34340*/  IMAD.MOV.U32 R12, RZ, RZ, 0x1 ;  /* 0x00000001ff0c7424 */ /* 0x000fe200078e00ff */
[----:B------:R-:W-:Y:S01]  /*34350*/  MOV R7, R14 ;  /* 0x0000000e00077202 */ /* 0x000fe20000000f00 */
[----:B------:R-:W-:-:S07]  /*34360*/  IMAD.MOV.U32 R11, RZ, RZ, 0x181f ;  /* 0x0000181fff0b7424 */ /* 0x000fce00078e00ff */
[----:B------:R-:W-:Y:S05]  /*34370*/  WARPSYNC.COLLECTIVE R15, `(.L_x_3135) ;  /* 0x000000000f087348 */ /* 0x000fea0003c00000 */
[----:B------:R0:W1:Y:S02]  /*34380*/  SHFL.IDX P6, R14, R13, R12, R11 ;  /* 0x0000000c0d0e7389 */ /* 0x00006400000c000b */
[----:B01----:R-:W-:Y:S01]  /*34390*/  ENDCOLLECTIVE ;  /* 0x000000000000791b */ /* 0x003fe20003800000 */
.L_x_3135:
[----:B------:R-:W-:Y:S02]  /*343a0*/  IMAD.MOV.U32 R13, RZ, RZ, R20 ;  /* 0x000000ffff0d7224 */ /* 0x000fe400078e0014 */
[----:B------:R-:W-:-:S07]  /*343b0*/  IMAD.MOV.U32 R6, RZ, RZ, R14 ;  /* 0x000000ffff067224 */ /* 0x000fce00078e000e */
[----:B------:R-:W-:Y:S05]  /*343c0*/  WARPSYNC.COLLECTIVE R15, `(.L_x_3136) ;  /* 0x000000000f087348 */ /* 0x000fea0003c00000 */
[----:B------:R0:W1:Y:S02]  /*343d0*/  SHFL.IDX P6, R14, R13, R12, R11 ;  /* 0x0000000c0d0e7389 */ /* 0x00006400000c000b */
[----:B01----:R-:W-:Y:S01]  /*343e0*/  ENDCOLLECTIVE ;  /* 0x000000000000791b */ /* 0x003fe20003800000 */
.L_x_3136:
[----:B------:R-:W-:Y:S01]  /*343f0*/  MOV R13, R3 ;  /* 0x00000003000d7202 */ /* 0x000fe20000000f00 */
[----:B------:R-:W-:-:S07]  /*34400*/  IMAD.MOV.U32 R9, RZ, RZ, R14 ;  /* 0x000000ffff097224 */ /* 0x000fce00078e000e */
[----:B------:R-:W-:Y:S05]  /*34410*/  WARPSYNC.COLLECTIVE R15, `(.L_x_3137) ;  /* 0x000000000f087348 */ /* 0x000fea0003c00000 */
[----:B------:R0:W1:Y:S02]  /*34420*/  SHFL.IDX P6, R14, R13, R12, R11 ;  /* 0x0000000c0d0e7389 */ /* 0x00006400000c000b */
[----:B01----:R-:W-:Y:S01]  /*34430*/  ENDCOLLECTIVE ;  /* 0x000000000000791b */ /* 0x003fe20003800000 */
.L_x_3137:
[----:B------:R-:W-:Y:S05]  /*34440*/  BRA `(.L_x_3138) ;  /* 0xfffffdd4001c7947 */ /* 0x000fea000383ffff */
.L_x_2842:
[----:B------:R-:W-:Y:S01]  /*34450*/  BSSY B1, `(.L_x_3139) ;  /* 0x0000008000017945 */ /* 0x000fe20003800000 */
[----:B------:R-:W-:Y:S01]  /*34460*/  IMAD.MOV.U32 R13, RZ, RZ, R72 ;  /* 0x000000ffff0d7224 */ /* 0x000fe200078e0048 */
[----:B------:R-:W-:Y:S01]  /*34470*/  MOV R15, 0xffffffff ;  /* 0xffffffff000f7802 */ /* 0x000fe20000000f00 */
[----:B------:R-:W-:Y:S02]  /*34480*/  IMAD.MOV.U32 R12, RZ, RZ, 0x2 ;  /* 0x00000002ff0c7424 */ /* 0x000fe400078e00ff */
[----:B------:R-:W-:-:S07]  /*34490*/  IMAD.MOV.U32 R11, RZ, RZ, 0x181f ;  /* 0x0000181fff0b7424 */ /* 0x000fce00078e00ff */
[----:B-1--4-:R-:W-:Y:S05]  /*344a0*/  WARPSYNC.COLLECTIVE R15, `(.L_x_3140) ;  /* 0x000000000f087348 */ /* 0x012fea0003c00000 */
[----:B------:R0:W2:Y:S02]  /*344b0*/  SHFL.IDX P6, R14, R13, R12, R11 ;  /* 0x0000000c0d0e7389 */ /* 0x0000a400000c000b */
[----:B012-4-:R-:W-:Y:S01]  /*344c0*/  ENDCOLLECTIVE ;  /* 0x000000000000791b */ /* 0x017fe20003800000 */
.L_x_3140:
[----:B------:R-:W-:Y:S05]  /*344d0*/  BSYNC B1 ;  /* 0x0000000000017941 */ /* 0x000fea0003800000 */
.L_x_3139:
        /* <DEDUP_REMOVED lines=8> */
.L_x_3141:
[----:B------:R-:W-:Y:S02]  /*34560*/  IMAD.MOV.U32 R13, RZ, RZ, R20 ;  /* 0x000000ffff0d7224 */ /* 0x000fe400078e0014 */
[----:B------:R-:W-:-:S07]  /*34570*/  IMAD.MOV.U32 R6, RZ, RZ, R14 ;  /* 0x000000ffff067224 */ /* 0x000fce00078e000e */
[----:B------:R-:W-:Y:S05]  /*34580*/  WARPSYNC.COLLECTIVE R15, `(.L_x_3142) ;  /* 0x000000000f087348 */ /* 0x000fea0003c00000 */
[----:B------:R0:W1:Y:S02]  /*34590*/  SHFL.IDX P6, R14, R13, R12, R11 ;  /* 0x0000000c0d0e7389 */ /* 0x00006400000c000b */
[----:B01----:R-:W-:Y:S01]  /*345a0*/  ENDCOLLECTIVE ;  /* 0x000000000000791b */ /* 0x003fe20003800000 */
.L_x_3142:
[----:B------:R-:W-:Y:S01]  /*345b0*/  IMAD.MOV.U32 R13, RZ, RZ, R3 ;  /* 0x000000ffff0d7224 */ /* 0x000fe200078e0003 */
[----:B------:R-:W-:-:S07]  /*345c0*/  MOV R9, R14 ;  /* 0x0000000e00097202 */ /* 0x000fce0000000f00 */
[----:B------:R-:W-:Y:S05]  /*345d0*/  WARPSYNC.COLLECTIVE R15, `(.L_x_3143) ;  /* 0x000000000f087348 */ /* 0x000fea0003c00000 */
[----:B------:R0:W1:Y:S02]  /*345e0*/  SHFL.IDX P6, R14, R13, R12, R11 ;  /* 0x0000000c0d0e7389 */ /* 0x00006400000c000b */
[----:B01----:R-:W-:Y:S01]  /*345f0*/  ENDCOLLECTIVE ;  /* 0x000000000000791b */ /* 0x003fe20003800000 */
.L_x_3143:
[----:B------:R-:W-:Y:S01]  /*34600*/  IMAD.MOV.U32 R8, RZ, RZ, R14 ;  /* 0x000000ffff087224 */ /* 0x000fe200078e000e */
[----:B------:R-:W-:Y:S06]  /*34610*/  BRA `(.L_x_3144) ;  /* 0xfffffdd400bc7947 */ /* 0x000fec000383ffff */
.L_x_2845:
[----:B------:R-:W-:Y:S01]  /*34620*/  BSSY B1, `(.L_x_3145) ;  /* 0x0000008000017945 */ /* 0x000fe20003800000 */
[----:B------:R-:W-:Y:S01]  /*34630*/  IMAD.MOV.U32 R13, RZ, RZ, R72 ;  /* 0x000000ffff0d7224 */ /* 0x000fe200078e0048 */
[----:B------:R-:W-:Y:S01]  /*34640*/  MOV R12, 0x3 ;  /* 0x00000003000c7802 */ /* 0x000fe20000000f00 */
[----:B------:R-:W-:Y:S02]  /*34650*/  IMAD.MOV.U32 R11, RZ, RZ, 0x181f ;  /* 0x0000181fff0b7424 */ /* 0x000fe400078e00ff */
[----:B------:R-:W-:-:S07]  /*34660*/  IMAD.MOV.U32 R15, RZ, RZ, -0x1 ;  /* 0xffffffffff0f7424 */ /* 0x000fce00078e00ff */
[----:B-1--4-:R-:W-:Y:S05]  /*34670*/  WARPSYNC.COLLECTIVE R15, `(.L_x_3146) ;  /* 0x000000000f087348 */ /* 0x012fea0003c00000 */
[----:B------:R0:W2:Y:S02]  /*34680*/  SHFL.IDX P6, R14, R13, R12, R11 ;  /* 0x0000000c0d0e7389 */ /* 0x0000a400000c000b */
[----:B012-4-:R-:W-:Y:S01]  /*34690*/  ENDCOLLECTIVE ;  /* 0x000000000000791b */ /* 0x017fe20003800000 */
.L_x_3146:
[----:B------:R-:W-:Y:S05]  /*346a0*/  BSYNC B1 ;  /* 0x0000000000017941 */ /* 0x000fea0003800000 */
.L_x_3145:
        /* <DEDUP_REMOVED lines=8> */
.L_x_3147:
[----:B------:R-:W-:Y:S01]  /*34730*/  IMAD.MOV.U32 R13, RZ, RZ, R20 ;  /* 0x000000ffff0d7224 */ /* 0x000fe200078e0014 */
[----:B------:R-:W-:-:S07]  /*34740*/  MOV R78, R14 ;  /* 0x0000000e004e7202 */ /* 0x000fce0000000f00 */
[----:B------:R-:W-:Y:S05]  /*34750*/  WARPSYNC.COLLECTIVE R15, `(.L_x_3148) ;  /* 0x000000000f087348 */ /* 0x000fea0003c00000 */
[----:B------:R0:W1:Y:S02]  /*34760*/  SHFL.IDX P6, R14, R13, R12, R11 ;  /* 0x0000000c0d0e7389 */ /* 0x00006400000c000b */
[----:B01----:R-:W-:Y:S01]  /*34770*/  ENDCOLLECTIVE ;  /* 0x000000000000791b */ /* 0x003fe20003800000 */
.L_x_3148:
[----:B------:R-:W-:Y:S02]  /*34780*/  IMAD.MOV.U32 R13, RZ, RZ, R3 ;  /* 0x000000ffff0d7224 */ /* 0x000fe400078e0003 */
[----:B------:R-:W-:-:S07]  /*34790*/  IMAD.MOV.U32 R21, RZ, RZ, R14 ;  /* 0x000000ffff157224 */ /* 0x000fce00078e000e */
[----:B------:R-:W-:Y:S05]  /*347a0*/  WARPSYNC.COLLECTIVE R15, `(.L_x_3149) ;  /* 0x000000000f087348 */ /* 0x000fea0003c00000 */
[----:B------:R0:W1:Y:S02]  /*347b0*/  SHFL.IDX P6, R14, R13, R12, R11 ;  /* 0x0000000c0d0e7389 */ /* 0x00006400000c000b */
[----:B01----:R-:W-:Y:S01]  /*347c0*/  ENDCOLLECTIVE ;  /* 0x000000000000791b */ /* 0x003fe20003800000 */
.L_x_3149:
[----:B------:R-:W-:Y:S01]  /*347d0*/  MOV R3, R14 ;  /* 0x0000000e00037202 */ /* 0x000fe20000000f00 */
[----:B------:R-:W-:Y:S06]  /*347e0*/  BRA `(.L_x_3150) ;  /* 0xfffffdd800647947 */ /* 0x000fec000383ffff */
.L_x_2849:
[----:B----4-:R4:W0:Y:S02]  /*347f0*/  SYNCS.PHASECHK.TRANS64.TRYWAIT P0, [R23+URZ+0x38800], R0 ;  /* 0x03880000170075a7 */ /* 0x010824000800017f */
[----:B0-----:R-:W-:Y:S05]  /*34800*/  @!P0 NANOSLEEP.SYNCS 0x989680 ;  /* 0x009896800000895d */ /* 0x001fea0003900000 */
[----:B------:R-:W0:Y:S02]  /*34810*/  @!P0 SYNCS.PHASECHK.TRANS64 P0, [R23+URZ+0x38800], R0 ;  /* 0x03880000170085a7 */ /* 0x000e24000800007f */
[----:B0-----:R-:W-:Y:S05]  /*34820*/  @!P0 BRA `(.L_x_2849) ;  /* 0xfffffffc00f08947 */ /* 0x001fea000383ffff */
[----:B------:R-:W-:Y:S05]  /*34830*/  BRA `(.L_x_3151) ;  /* 0xfffffddc000c7947 */ /* 0x000fea000383ffff */
.L_x_2867:
[----:B--2---:R2:W4:Y:S02]  /*34840*/  SYNCS.PHASECHK.TRANS64.TRYWAIT P1, [R0+URZ+0x38830], R3 ;  /* 0x03883003000075a7 */ /* 0x004524000802017f */
[----:B----4-:R-:W-:Y:S05]  /*34850*/  @!P1 NANOSLEEP.SYNCS 0x989680 ;  /* 0x009896800000995d */ /* 0x010fea0003900000 */
[----:B------:R-:W4:Y:S02]  /*34860*/  @!P1 SYNCS.PHASECHK.TRANS64 P1, [R0+URZ+0x38830], R3 ;  /* 0x03883003000095a7 */ /* 0x000f24000802007f */
[----:B----4-:R-:W-:Y:S05]  /*34870*/  @!P1 BRA `(.L_x_2867) ;  /* 0xfffffffc00f09947 */ /* 0x010fea000383ffff */
[----:B------:R-:W-:Y:S05]  /*34880*/  BRA `(.L_x_2866) ;  /* 0xfffffe1400647947 */ /* 0x000fea000383ffff */
.L_x_2875:
[----:B-1----:R1:W2:Y:S02]  /*34890*/  SYNCS.PHASECHK.TRANS64.TRYWAIT P1, [R9+URZ+0x38830], R4 ;  /* 0x03883004090075a7 */ /* 0x0022a4000802017f */
[----:B--2---:R-:W-:Y:S05]  /*348a0*/  @!P1 NANOSLEEP.SYNCS 0x989680 ;  /* 0x009896800000995d */ /* 0x004fea0003900000 */
[----:B------:R-:W2:Y:S02]  /*348b0*/  @!P1 SYNCS.PHASECHK.TRANS64 P1, [R9+URZ+0x38830], R4 ;  /* 0x03883004090095a7 */ /* 0x000ea4000802007f */
[----:B--2---:R-:W-:Y:S05]  /*348c0*/  @!P1 BRA `(.L_x_2875) ;  /* 0xfffffffc00f09947 */ /* 0x004fea000383ffff */
[----:B------:R-:W-:Y:S05]  /*348d0*/  BRA `(.L_x_2874) ;  /* 0xfffffe6400047947 */ /* 0x000fea000383ffff */
.L_x_2880:
[----:B-1----:R1:W2:Y:S02]  /*348e0*/  SYNCS.PHASECHK.TRANS64.TRYWAIT P1, [R7+URZ+0x38850], R0 ;  /* 0x03885000070075a7 */ /* 0x0022a4000802017f */
[----:B--2---:R-:W-:Y:S05]  /*348f0*/  @!P1 NANOSLEEP.SYNCS 0x989680 ;  /* 0x009896800000995d */ /* 0x004fea0003900000 */
[----:B------:R-:W2:Y:S02]  /*34900*/  @!P1 SYNCS.PHASECHK.TRANS64 P1, [R7+URZ+0x38850], R0 ;  /* 0x03885000070095a7 */ /* 0x000ea4000802007f */
[----:B--2---:R-:W-:Y:S05]  /*34910*/  @!P1 BRA `(.L_x_2880) ;  /* 0xfffffffc00f09947 */ /* 0x004fea000383ffff */
[----:B------:R-:W-:Y:S05]  /*34920*/  BRA `(.L_x_2879) ;  /* 0xfffffe9800c07947 */ /* 0x000fea000383ffff */
.L_x_2890:
[----:B-1----:R1:W2:Y:S02]  /*34930*/  SYNCS.PHASECHK.TRANS64.TRYWAIT P1, [R4+URZ+0x38830], R5 ;  /* 0x03883005040075a7 */ /* 0x0022a4000802017f */
[----:B--2---:R-:W-:Y:S05]  /*34940*/  @!P1 NANOSLEEP.SYNCS 0x989680 ;  /* 0x009896800000995d */ /* 0x004fea0003900000 */
[----:B------:R-:W2:Y:S02]  /*34950*/  @!P1 SYNCS.PHASECHK.TRANS64 P1, [R4+URZ+0x38830], R5 ;  /* 0x03883005040095a7 */ /* 0x000ea4000802007f */
[----:B--2---:R-:W-:Y:S05]  /*34960*/  @!P1 BRA `(.L_x_2890) ;  /* 0xfffffffc00f09947 */ /* 0x004fea000383ffff */
[----:B------:R-:W-:Y:S05]  /*34970*/  BRA `(.L_x_2889) ;  /* 0xfffffeb8001c7947 */ /* 0x000fea000383ffff */
.L_x_2895:
[----:B-1----:R1:W2:Y:S02]  /*34980*/  SYNCS.PHASECHK.TRANS64.TRYWAIT P1, [R6+URZ+0x38850], R0 ;  /* 0x03885000060075a7 */ /* 0x0022a4000802017f */
[----:B--2---:R-:W-:Y:S05]  /*34990*/  @!P1 NANOSLEEP.SYNCS 0x989680 ;  /* 0x009896800000995d */ /* 0x004fea0003900000 */
[----:B------:R-:W2:Y:S02]  /*349a0*/  @!P1 SYNCS.PHASECHK.TRANS64 P1, [R6+URZ+0x38850], R0 ;  /* 0x03885000060095a7 */ /* 0x000ea4000802007f */
[----:B--2---:R-:W-:Y:S05]  /*349b0*/  @!P1 BRA `(.L_x_2895) ;  /* 0xfffffffc00f09947 */ /* 0x004fea000383ffff */
[----:B------:R-:W-:Y:S05]  /*349c0*/  BRA `(.L_x_2894) ;  /* 0xfffffeec00d87947 */ /* 0x000fea000383ffff */
.L_x_2903:
[----:B-1----:R1:W2:Y:S02]  /*349d0*/  SYNCS.PHASECHK.TRANS64.TRYWAIT P1, [R10+URZ+0x38850], R0 ;  /* 0x038850000a0075a7 */ /* 0x0022a4000802017f */
[----:B--2---:R-:W-:Y:S05]  /*349e0*/  @!P1 NANOSLEEP.SYNCS 0x989680 ;  /* 0x009896800000995d */ /* 0x004fea0003900000 */
[----:B------:R-:W2:Y:S02]  /*349f0*/  @!P1 SYNCS.PHASECHK.TRANS64 P1, [R10+URZ+0x38850], R0 ;  /* 0x038850000a0095a7 */ /* 0x000ea4000802007f */
[----:B--2---:R-:W-:Y:S05]  /*34a00*/  @!P1 BRA `(.L_x_2903) ;  /* 0xfffffffc00f09947 */ /* 0x004fea000383ffff */
[----:B------:R-:W-:Y:S05]  /*34a10*/  BRA `(.L_x_2902) ;  /* 0xffffff0c004c7947 */ /* 0x000fea000383ffff */
.L_x_2945:
[----:B------:R-:W0:Y:S01]  /*34a20*/  S2R R10, SR_TID.X ;  /* 0x00000000000a7919 */ /* 0x000e220000002100 */
[----:B------:R-:W-:Y:S01]  /*34a30*/  BSSY B1, `(.L_x_3152) ;  /* 0x000000a000017945 */ /* 0x000fe20003800000 */
[----:B------:R-:W-:Y:S01]  /*34a40*/  IMAD.MOV.U32 R12, RZ, RZ, RZ ;  /* 0x000000ffff0c7224 */ /* 0x000fe200078e00ff */
[----:B------:R-:W-:Y:S01]  /*34a50*/  MOV R15, 0xffffffff ;  /* 0xffffffff000f7802 */ /* 0x000fe20000000f00 */
[----:B-1----:R-:W-:Y:S01]  /*34a60*/  IMAD.MOV.U32 R11, RZ, RZ, 0x1f ;  /* 0x0000001fff0b7424 */ /* 0x002fe200078e00ff */
[----:B0-----:R-:W-:-:S04]  /*34a70*/  SHF.R.U32.HI R10, RZ, 0x5, R10 ;  /* 0x00000005ff0a7819 */ /* 0x001fc8000001160a */
[----:B------:R-:W-:-:S05]  /*34a80*/  LOP3.LUT R10, R10, 0x3, RZ, 0xc0, !PT ;  /* 0x000000030a0a7812 */ /* 0x000fca00078ec0ff */
[----:B------:R-:W-:-:S07]  /*34a90*/  IMAD.MOV.U32 R13, RZ, RZ, R10 ;  /* 0x000000ffff0d7224 */ /* 0x000fce00078e000a */
[----:B------:R-:W-:Y:S05]  /*34aa0*/  WARPSYNC.COLLECTIVE R15, `(.L_x_3153) ;  /* 0x000000000f087348 */ /* 0x000fea0003c00000 */
[----:B------:R0:W1:Y:S02]  /*34ab0*/  SHFL.IDX P6, R14, R13, R12, R11 ;  /* 0x0000000c0d0e7389 */ /* 0x00006400000c000b */
[----:B01----:R-:W-:Y:S01]  /*34ac0*/  ENDCOLLECTIVE ;  /* 0x000000000000791b */ /* 0x003fe20003800000 */
.L_x_3153:
[----:B------:R-:W-:Y:S05]  /*34ad0*/  BSYNC B1 ;  /* 0x0000000000017941 */ /* 0x000fea0003800000 */
.L_x_3152:
[----:B------:R-:W-:Y:S05]  /*34ae0*/  BRA `(.L_x_3154) ;  /* 0xffffff7800f87947 */ /* 0x000fea000383ffff */
.L_x_2947:
[----:B------:R-:W-:Y:S01]  /*34af0*/  BSSY B1, `(.L_x_3155) ;  /* 0x0000006000017945 */ /* 0x000fe20003800000 */
[----:B------:R-:W-:-:S07]  /*34b00*/  IMAD.MOV.U32 R15, RZ, RZ, -0x1 ;  /* 0xffffffffff0f7424 */ /* 0x000fce00078e00ff */
[----:B01----:R-:W-:Y:S05]  /*34b10*/  WARPSYNC.COLLECTIVE R15, `(.L_x_3156) ;  /* 0x000000000f0c7348 */ /* 0x003fea0003c00000 */
[----:B------:R-:W-:Y:S02]  /*34b20*/  ELECT P6, UR62, PT ;  /* 0x00000000003e782f */ /* 0x000fe400038c0000 */
[----:B------:R-:W-:Y:S01]  /*34b30*/  MOV R14, UR62 ;  /* 0x0000003e000e7c02 */ /* 0x000fe20008000f00 */
[----:B01----:R-:W-:Y:S10]  /*34b40*/  ENDCOLLECTIVE ;  /* 0x000000000000791b */ /* 0x003ff40003800000 */
.L_x_3156:
[----:B------:R-:W-:Y:S05]  /*34b50*/  BSYNC B1 ;  /* 0x0000000000017941 */ /* 0x000fea0003800000 */
.L_x_3155:
[----:B------:R-:W-:Y:S05]  /*34b60*/  BRA `(.L_x_2946) ;  /* 0xffffff7800f07947 */ /* 0x000fea000383ffff */
.L_x_2949:
[----:B0-----:R0:W2:Y:S02]  /*34b70*/  SYNCS.PHASECHK.TRANS64.TRYWAIT P0, [R16+URZ+0x38820], R7 ;  /* 0x03882007100075a7 */ /* 0x0010a4000800017f */
[----:B--2---:R-:W-:Y:S05]  /*34b80*/  @!P0 NANOSLEEP.SYNCS 0x989680 ;  /* 0x009896800000895d */ /* 0x004fea0003900000 */
[----:B------:R-:W2:Y:S02]  /*34b90*/  @!P0 SYNCS.PHASECHK.TRANS64 P0, [R16+URZ+0x38820], R7 ;  /* 0x03882007100085a7 */ /* 0x000ea4000800007f */
[----:B--2---:R-:W-:Y:S05]  /*34ba0*/  @!P0 BRA `(.L_x_2949) ;  /* 0xfffffffc00f08947 */ /* 0x004fea000383ffff */
[----:B------:R-:W-:Y:S05]  /*34bb0*/  BRA `(.L_x_3157) ;  /* 0xffffff7c00007947 */ /* 0x000fea000383ffff */
.L_x_2953:
[----:B-1----:R1:W2:Y:S02]  /*34bc0*/  SYNCS.PHASECHK.TRANS64.TRYWAIT P0, [R11+URZ+0x388a0], R10 ;  /* 0x0388a00a0b0075a7 */ /* 0x0022a4000800017f */
[----:B--2---:R-:W-:Y:S05]  /*34bd0*/  @!P0 NANOSLEEP.SYNCS 0x989680 ;  /* 0x009896800000895d */ /* 0x004fea0003900000 */
[----:B------:R-:W2:Y:S02]  /*34be0*/  @!P0 SYNCS.PHASECHK.TRANS64 P0, [R11+URZ+0x388a0], R10 ;  /* 0x0388a00a0b0085a7 */ /* 0x000ea4000800007f */
[----:B--2---:R-:W-:Y:S05]  /*34bf0*/  @!P0 BRA `(.L_x_2953) ;  /* 0xfffffffc00f08947 */ /* 0x004fea000383ffff */
[----:B------:R-:W-:Y:S05]  /*34c00*/  BRA `(.L_x_3158) ;  /* 0xffffff7c00187947 */ /* 0x000fea000383ffff */
.L_x_2961:
[----:B0-----:R0:W2:Y:S02]  /*34c10*/  SYNCS.PHASECHK.TRANS64.TRYWAIT P0, [R11+URZ+0x388c0], R10 ;  /* 0x0388c00a0b0075a7 */ /* 0x0010a4000800017f */
[----:B--2---:R-:W-:Y:S05]  /*34c20*/  @!P0 NANOSLEEP.SYNCS 0x989680 ;  /* 0x009896800000895d */ /* 0x004fea0003900000 */
[----:B------:R-:W2:Y:S02]  /*34c30*/  @!P0 SYNCS.PHASECHK.TRANS64 P0, [R11+URZ+0x388c0], R10 ;  /* 0x0388c00a0b0085a7 */ /* 0x000ea4000800007f */
[----:B--2---:R-:W-:Y:S05]  /*34c40*/  @!P0 BRA `(.L_x_2961) ;  /* 0xfffffffc00f08947 */ /* 0x004fea000383ffff */
[----:B------:R-:W-:Y:S05]  /*34c50*/  BRA `(.L_x_3159) ;  /* 0xffffff8000547947 */ /* 0x000fea000383ffff */
.L_x_2971:
[----:B-1----:R1:W2:Y:S02]  /*34c60*/  SYNCS.PHASECHK.TRANS64.TRYWAIT P1, [R10+URZ+0x388a0], R9 ;  /* 0x0388a0090a0075a7 */ /* 0x0022a4000802017f */
[----:B--2---:R-:W-:Y:S05]  /*34c70*/  @!P1 NANOSLEEP.SYNCS 0x989680 ;  /* 0x009896800000995d */ /* 0x004fea0003900000 */
[----:B------:R-:W2:Y:S02]  /*34c80*/  @!P1 SYNCS.PHASECHK.TRANS64 P1, [R10+URZ+0x388a0], R9 ;  /* 0x0388a0090a0095a7 */ /* 0x000ea4000802007f */
[----:B--2---:R-:W-:Y:S05]  /*34c90*/  @!P1 BRA `(.L_x_2971) ;  /* 0xfffffffc00f09947 */ /* 0x004fea000383ffff */
[----:B------:R-:W-:Y:S05]  /*34ca0*/  BRA `(.L_x_3160) ;  /* 0xffffff8400c87947 */ /* 0x000fea000383ffff */
.L_x_2979:
[----:B0-----:R0:W2:Y:S02]  /*34cb0*/  SYNCS.PHASECHK.TRANS64.TRYWAIT P1, [R10+URZ+0x388c0], R9 ;  /* 0x0388c0090a0075a7 */ /* 0x0010a4000802017f */
[----:B--2---:R-:W-:Y:S05]  /*34cc0*/  @!P1 NANOSLEEP.SYNCS 0x989680 ;  /* 0x009896800000995d */ /* 0x004fea0003900000 */
[----:B------:R-:W2:Y:S02]  /*34cd0*/  @!P1 SYNCS.PHASECHK.TRANS64 P1, [R10+URZ+0x388c0], R9 ;  /* 0x0388c0090a0095a7 */ /* 0x000ea4000802007f */
[----:B--2---:R-:W-:Y:S05]  /*34ce0*/  @!P1 BRA `(.L_x_2979) ;  /* 0xfffffffc00f09947 */ /* 0x004fea000383ffff */
[----:B------:R-:W-:Y:S05]  /*34cf0*/  BRA `(.L_x_3161) ;  /* 0xffffff8c00007947 */ /* 0x000fea000383ffff */
.L_x_2997:
        /* <DEDUP_REMOVED lines=11> */
.L_x_3163:
[----:B------:R-:W-:Y:S05]  /*34db0*/  BSYNC B0 ;  /* 0x0000000000007941 */ /* 0x000fea0003800000 */
.L_x_3162:
[----:B------:R-:W-:Y:S05]  /*34dc0*/  BRA `(.L_x_3164) ;  /* 0xffffff9c00307947 */ /* 0x000fea000383ffff */
.L_x_3000:
[----:B0-----:R0:W1:Y:S02]  /*34dd0*/  SYNCS.PHASECHK.TRANS64.TRYWAIT P0, [R5+URZ+0x38840], R2 ;  /* 0x03884002050075a7 */ /* 0x001064000800017f */
[----:B-1----:R-:W-:Y:S05]  /*34de0*/  @!P0 NANOSLEEP.SYNCS 0x989680 ;  /* 0x009896800000895d */ /* 0x002fea0003900000 */
[----:B------:R-:W1:Y:S02]  /*34df0*/  @!P0 SYNCS.PHASECHK.TRANS64 P0, [R5+URZ+0x38840], R2 ;  /* 0x03884002050085a7 */ /* 0x000e64000800007f */
[----:B-1----:R-:W-:Y:S05]  /*34e00*/  @!P0 BRA `(.L_x_3000) ;  /* 0xfffffffc00f08947 */ /* 0x002fea000383ffff */
[----:B------:R-:W-:Y:S05]  /*34e10*/  BRA `(.L_x_3165) ;  /* 0xffffff9c00807947 */ /* 0x000fea000383ffff */
.L_x_3001:
        /* <DEDUP_REMOVED lines=8> */
.L_x_3167:
[----:B------:R-:W-:Y:S05]  /*34ea0*/  BSYNC B0 ;  /* 0x0000000000007941 */ /* 0x000fea0003800000 */
.L_x_3166:
[----:B------:R-:W-:Y:S01]  /*34eb0*/  IMAD.MOV.U32 R13, RZ, RZ, R0 ;  /* 0x000000ffff0d7224 */ /* 0x000fe200078e0000 */
[----:B------:R-:W-:Y:S01]  /*34ec0*/  MOV R12, RZ ;  /* 0x000000ff000c7202 */ /* 0x000fe20000000f00 */
[----:B------:R-:W-:Y:S01]  /*34ed0*/  IMAD.MOV.U32 R11, RZ, RZ, 0x181f ;  /* 0x0000181fff0b7424 */ /* 0x000fe200078e00ff */
[C---:B------:R-:W-:Y:S01]  /*34ee0*/  LOP3.LUT P5, RZ, R18.reuse, 0x10, RZ, 0xc0, !PT ;  /* 0x0000001012ff7812 */ /* 0x040fe200078ac0ff */
[----:B------:R-:W-:Y:S01]  /*34ef0*/  IMAD.MOV.U32 R15, RZ, RZ, -0x1 ;  /* 0xffffffffff0f7424 */ /* 0x000fe200078e00ff */
[C---:B------:R-:W-:Y:S01]  /*34f00*/  LOP3.LUT P4, RZ, R18.reuse, 0x8, RZ, 0xc0, !PT ;  /* 0x0000000812ff7812 */ /* 0x040fe2000788c0ff */
[----:B------:R-:W-:Y:S01]  /*34f10*/  IMAD.MOV.U32 R2, RZ, RZ, R14 ;  /* 0x000000ffff027224 */ /* 0x000fe200078e000e */
[----:B------:R-:W-:Y:S01]  /*34f20*/  LOP3.LUT P3, RZ, R18, 0x4, RZ, 0xc0, !PT ;  /* 0x0000000412ff7812 */ /* 0x000fe2000786c0ff */
[----:B------:R-:W-:-:S12]  /*34f30*/  @P0 IMAD R9, R7, 0x2, R16 ;  /* 0x0000000207090824 */ /* 0x000fd800078e0210 */
[----:B------:R-:W-:Y:S05]  /*34f40*/  WARPSYNC.COLLECTIVE R15, `(.L_x_3168) ;  /* 0x000000000f087348 */ /* 0x000fea0003c00000 */
[----:B------:R0:W1:Y:S02]  /*34f50*/  SHFL.IDX P6, R14, R13, R12, R11 ;  /* 0x0000000c0d0e7389 */ /* 0x00006400000c000b */
[----:B01----:R-:W-:Y:S01]  /*34f60*/  ENDCOLLECTIVE ;  /* 0x000000000000791b */ /* 0x003fe20003800000 */
.L_x_3168:
[----:B------:R-:W-:Y:S01]  /*34f70*/  LOP3.LUT P2, RZ, R18, 0x2, RZ, 0xc0, !PT ;  /* 0x0000000212ff7812 */ /* 0x000fe2000784c0ff */
[----:B------:R-:W-:Y:S02]  /*34f80*/  IMAD.MOV.U32 R13, RZ, RZ, R6 ;  /* 0x000000ffff0d7224 */ /* 0x000fe400078e0006 */
[----:B------:R-:W-:Y:S02]  /*34f90*/  IMAD.MOV.U32 R12, RZ, RZ, 0x1 ;  /* 0x00000001ff0c7424 */ /* 0x000fe400078e00ff */
[----:B------:R-:W-:-:S08]  /*34fa0*/  IMAD.MOV.U32 R3, RZ, RZ, R14 ;  /* 0x000000ffff037224 */ /* 0x000fd000078e000e */
[----:B------:R-:W-:Y:S05]  /*34fb0*/  WARPSYNC.COLLECTIVE R15, `(.L_x_3169) ;  /* 0x000000000f087348 */ /* 0x000fea0003c00000 */
[----:B------:R0:W1:Y:S02]  /*34fc0*/  SHFL.IDX P6, R14, R13, R12, R11 ;  /* 0x0000000c0d0e7389 */ /* 0x00006400000c000b */
[----:B01----:R-:W-:Y:S01]  /*34fd0*/  ENDCOLLECTIVE ;  /* 0x000000000000791b */ /* 0x003fe20003800000 */
.L_x_3169:
[----:B------:R-:W-:-:S04]  /*34fe0*/  @P0 LEA R3, P1, R34, R3, 0x1 ;  /* 0x0000000322030211 */ /* 0x000fc800078208ff */
[----:B------:R-:W-:-:S04]  /*34ff0*/  @P0 IADD3.X R2, RZ, R2, RZ, P1, !PT ;  /* 0x00000002ff020210 */ /* 0x000fc80000ffe4ff */
        /* <DEDUP_REMOVED lines=12> */
.L_x_3170:
[----:B------:R-:W-:Y:S01]  /*350c0*/  @!PT LDS RZ, [RZ] ;  /* 0x00000000fffff984 */ /* 0x000fe20000000800 */
[----:B------:R-:W-:Y:S01]  /*350d0*/  @!PT LDS RZ, [RZ] ;  /* 0x00000000fffff984 */ /* 0x000fe20000000800 */
[----:B------:R-:W-:Y:S01]  /*350e0*/  @!PT LDS RZ, [RZ] ;  /* 0x00000000fffff984 */ /* 0x000fe20000000800 */
[----:B------:R-:W-:Y:S04]  /*350f0*/  @P0 LDGSTS.E.BYPASS.LTC128B.128 [R9+0x26c00], desc[UR60][R2.64+0x80], !P4 ;  /* 0x26c0008002090fae */ /* 0x000fe8000e101d7c */
[----:B------:R-:W-:Y:S04]  /*35100*/  @P0 LDGSTS.E.BYPASS.LTC128B.128 [R9+0x29400], desc[UR60][R2.64+0x100], !P3 ;  /* 0x2940010002090fae */ /* 0x000fe8000d901d7c */
[----:B------:R0:W-:Y:S01]  /*35110*/  @P0 LDGSTS.E.BYPASS.LTC128B.128 [R9+0x2bc00], desc[UR60][R2.64+0x180], !P2 ;  /* 0x2bc0018002090fae */ /* 0x0001e2000d101d7c */
[----:B------:R-:W-:Y:S01]  /*35120*/  ISETP.GE.AND P0, PT, R4, 0x11, PT ;  /* 0x000000110400780c */ /* 0x000fe20003f06270 */
[----:B------:R-:W-:-:S02]  /*35130*/  IMAD.MOV.U32 R13, RZ, RZ, R6 ;  /* 0x000000ffff0d7224 */ /* 0x000fc400078e0006 */
[----:B------:R-:W-:Y:S02]  /*35140*/  IMAD.MOV.U32 R12, RZ, RZ, 0x2 ;  /* 0x00000002ff0c7424 */ /* 0x000fe400078e00ff */
[----:B0-----:R-:W-:-:S08]  /*35150*/  IMAD.MOV.U32 R2, RZ, RZ, R14 ;  /* 0x000000ffff027224 */ /* 0x001fd000078e000e */
[----:B------:R-:W-:Y:S05]  /*35160*/  WARPSYNC.COLLECTIVE R15, `(.L_x_3171) ;  /* 0x000000000f087348 */ /* 0x000fea0003c00000 */
[----:B------:R0:W1:Y:S02]  /*35170*/  SHFL.IDX P6, R14, R13, R12, R11 ;  /* 0x0000000c0d0e7389 */ /* 0x00006400000c000b */
[----:B01----:R-:W-:Y:S01]  /*35180*/  ENDCOLLECTIVE ;  /* 0x000000000000791b */ /* 0x003fe20003800000 */
.L_x_3171:
[----:B------:R-:W-:Y:S02]  /*35190*/  @P0 LEA R21, R7, R16, 0x1 ;  /* 0x0000001007150211 */ /* 0x000fe400078e08ff */
[----:B------:R-:W-:-:S05]  /*351a0*/  @P0 LEA R2, P1, R34, R2, 0x1 ;  /* 0x0000000222020211 */ /* 0x000fca00078208ff */
[----:B------:R-:W-:-:S05]  /*351b0*/  @P0 IMAD.X R3, RZ, RZ, R8, P1 ;  /* 0x000000ffff030224 */ /* 0x000fca00008e0608 */
        /* <DEDUP_REMOVED lines=13> */
.L_x_3172:
[----:B------:R-:W-:Y:S01]  /*35290*/  @P0 IMAD R9, R7, 0x2, R16 ;  /* 0x0000000207090824 */ /* 0x000fe200078e0210 */
[----:B------:R-:W-:Y:S01]  /*352a0*/  MOV R13, R6 ;  /* 0x00000006000d7202 */ /* 0x000fe20000000f00 */
[----:B------:R-:W-:Y:S02]  /*352b0*/  IMAD.MOV.U32 R12, RZ, RZ, 0x3 ;  /* 0x00000003ff0c7424 */ /* 0x000fe400078e00ff */
[----:B------:R-:W-:-:S07]  /*352c0*/  IMAD.MOV.U32 R2, RZ, RZ, R14 ;  /* 0x000000ffff027224 */ /* 0x000fce00078e000e */
[----:B------:R-:W-:Y:S05]  /*352d0*/  WARPSYNC.COLLECTIVE R15, `(.L_x_3173) ;  /* 0x000000000f087348 */ /* 0x000fea0003c00000 */
[----:B------:R0:W1:Y:S02]  /*352e0*/  SHFL.IDX P6, R14, R13, R12, R11 ;  /* 0x0000000c0d0e7389 */ /* 0x00006400000c000b */
[----:B01----:R-:W-:Y:S01]  /*352f0*/  ENDCOLLECTIVE ;  /* 0x000000000000791b */ /* 0x003fe20003800000 */
.L_x_3173:
        /* <DEDUP_REMOVED lines=15> */
.L_x_3174:
[----:B------:R-:W-:Y:S02]  /*353f0*/  @P0 IMAD R21, R7, 0x2, R16 ;  /* 0x0000000207150824 */ /* 0x000fe400078e0210 */
[----:B------:R-:W-:Y:S01]  /*35400*/  IMAD.MOV.U32 R13, RZ, RZ, R6 ;  /* 0x000000ffff0d7224 */ /* 0x000fe200078e0006 */
[----:B------:R-:W-:Y:S02]  /*35410*/  MOV R12, 0x4 ;  /* 0x00000004000c7802 */ /* 0x000fe40000000f00 */
[----:B------:R-:W-:-:S07]  /*35420*/  MOV R2, R14 ;  /* 0x0000000e00027202 */ /* 0x000fce0000000f00 */
[----:B------:R-:W-:Y:S05]  /*35430*/  WARPSYNC.COLLECTIVE R15, `(.L_x_3175) ;  /* 0x000000000f087348 */ /* 0x000fea0003c00000 */
[----:B------:R0:W1:Y:S02]  /*35440*/  SHFL.IDX P6, R14, R13, R12, R11 ;  /* 0x0000000c0d0e7389 */ /* 0x00006400000c000b */
[----:B01----:R-:W-:Y:S01]  /*35450*/  ENDCOLLECTIVE ;  /* 0x000000000000791b */ /* 0x003fe20003800000 */
.L_x_3175:
        /* <DEDUP_REMOVED lines=14> */
.L_x_3176:
[----:B------:R-:W-:Y:S01]  /*35540*/  IMAD.MOV.U32 R0, RZ, RZ, R14 ;  /* 0x000000ffff007224 */ /* 0x000fe200078e000e */
[----:B------:R-:W-:Y:S06]  /*35550*/  BRA `(.L_x_3177) ;  /* 0xffffff9800dc7947 */ /* 0x000fec000383ffff */
.L_x_3008:
[----:B------:R-:W-:Y:S01]  /*35560*/  MOV R13, R0 ;  /* 0x00000000000d7202 */ /* 0x000fe20000000f00 */
        /* <DEDUP_REMOVED lines=8> */
.L_x_3178:
[----:B------:R-:W-:Y:S01]  /*355f0*/  ISETP.GE.AND P0, PT, R25, R5, PT ;  /* 0x000000051900720c */ /* 0x000fe20003f06270 */
[----:B------:R-:W-:Y:S01]  /*35600*/  IMAD.MOV.U32 R13, RZ, RZ, R4 ;  /* 0x000000ffff0d7224 */ /* 0x000fe200078e0004 */
[----:B------:R-:W-:-:S11]  /*35610*/  MOV R2, R14 ;  /* 0x0000000e00027202 */ /* 0x000fd60000000f00 */
[----:B------:R-:W-:Y:S05]  /*35620*/  WARPSYNC.COLLECTIVE R15, `(.L_x_3179) ;  /* 0x000000000f087348 */ /* 0x000fea0003c00000 */
[----:B------:R0:W1:Y:S02]  /*35630*/  SHFL.IDX P6, R14, R13, R12, R11 ;  /* 0x0000000c0d0e7389 */ /* 0x00006400000c000b */
[----:B01----:R-:W-:Y:S01]  /*35640*/  ENDCOLLECTIVE ;  /* 0x000000000000791b */ /* 0x003fe20003800000 */
.L_x_3179:
[----:B------:R-:W-:Y:S01]  /*35650*/  IMAD.MOV.U32 R13, RZ, RZ, R0 ;  /* 0x000000ffff0d7224 */ /* 0x000fe200078e0000 */
[----:B------:R-:W-:Y:S01]  /*35660*/  MOV R12, 0x1 ;  /* 0x00000001000c7802 */ /* 0x000fe20000000f00 */
[----:B------:R-:W-:-:S07]  /*35670*/  IMAD.MOV.U32 R3, RZ, RZ, R14 ;  /* 0x000000ffff037224 */ /* 0x000fce00078e000e */
[----:B------:R-:W-:Y:S05]  /*35680*/  WARPSYNC.COLLECTIVE R15, `(.L_x_3180) ;  /* 0x000000000f087348 */ /* 0x000fea0003c00000 */
[----:B------:R0:W1:Y:S02]  /*35690*/  SHFL.IDX P6, R14, R13, R12, R11 ;  /* 0x0000000c0d0e7389 */ /* 0x00006400000c000b */
[----:B01----:R-:W-:Y:S01]  /*356a0*/  ENDCOLLECTIVE ;  /* 0x000000000000791b */ /* 0x003fe20003800000 */
.L_x_3180:
        /* <DEDUP_REMOVED lines=17> */
.L_x_3181:
[----:B------:R-:W-:Y:S01]  /*357c0*/  MOV R13, R0 ;  /* 0x00000000000d7202 */ /* 0x000fe20000000f00 */
[----:B------:R-:W-:Y:S02]  /*357d0*/  IMAD.MOV.U32 R12, RZ, RZ, 0x2 ;  /* 0x00000002ff0c7424 */ /* 0x000fe400078e00ff */
[----:B------:R-:W-:-:S07]  /*357e0*/  IMAD.MOV.U32 R3, RZ, RZ, R14 ;  /* 0x000000ffff037224 */ /* 0x000fce00078e000e */
[----:B------:R-:W-:Y:S05]  /*357f0*/  WARPSYNC.COLLECTIVE R15, `(.L_x_3182) ;  /* 0x000000000f087348 */ /* 0x000fea0003c00000 */
[----:B------:R0:W1:Y:S02]  /*35800*/  SHFL.IDX P6, R14, R13, R12, R11 ;  /* 0x0000000c0d0e7389 */ /* 0x00006400000c000b */
[----:B01----:R-:W-:Y:S01]  /*35810*/  ENDCOLLECTIVE ;  /* 0x000000000000791b */ /* 0x003fe20003800000 */
.L_x_3182:
        /* <DEDUP_REMOVED lines=18> */
.L_x_3183:
[----:B------:R-:W-:Y:S02]  /*35940*/  IMAD.MOV.U32 R13, RZ, RZ, R0 ;  /* 0x000000ffff0d7224 */ /* 0x000fe400078e0000 */
[----:B------:R-:W-:Y:S01]  /*35950*/  IMAD.MOV.U32 R12, RZ, RZ, 0x3 ;  /* 0x00000003ff0c7424 */ /* 0x000fe200078e00ff */
[----:B------:R-:W-:-:S07]  /*35960*/  MOV R3, R14 ;  /* 0x0000000e00037202 */ /* 0x000fce0000000f00 */
[----:B------:R-:W-:Y:S05]  /*35970*/  WARPSYNC.COLLECTIVE R15, `(.L_x_3184) ;  /* 0x000000000f087348 */ /* 0x000fea0003c00000 */
[----:B------:R0:W1:Y:S02]  /*35980*/  SHFL.IDX P6, R14, R13, R12, R11 ;  /* 0x0000000c0d0e7389 */ /* 0x00006400000c000b */
[----:B01----:R-:W-:Y:S01]  /*35990*/  ENDCOLLECTIVE ;  /* 0x000000000000791b */ /* 0x003fe20003800000 */
.L_x_3184:
[----:B------:R-:W-:-:S05]  /*359a0*/  @!P0 LEA R6, P5, R34, R3, 0x1 ;  /* 0x0000000322068211 */ /* 0x000fca00078a08ff */
[----:B------:R-:W-:Y:S02]  /*359b0*/  @!P0 IMAD.X R7, RZ, RZ, R2, P5 ;  /* 0x000000ffff078224 */ /* 0x000fe400028e0602 */
[----:B------:R-:W-:Y:S01]  /*359c0*/  @!P0 IMAD.MOV.U32 R2, RZ, RZ, R6 ;  /* 0x000000ffff028224 */ /* 0x000fe200078e0006 */
[----:B------:R-:W-:Y:S01]  /*359d0*/  IADD3 R6, R25, 0x30, RZ ;  /* 0x0000003019067810 */ /* 0x000fe20007ffe0ff */
[----:B------:R-:W-:Y:S01]  /*359e0*/  @!P0 IMAD.MOV.U32 R3, RZ, RZ, R7 ;  /* 0x000000ffff038224 */ /* 0x000fe200078e0007 */
[----:B------:R-:W-:-:S04]  /*359f0*/  MOV R13, R4 ;  /* 0x00000004000d7202 */ /* 0x000fc80000000f00 */
        /* <DEDUP_REMOVED lines=12> */
.L_x_3185:
[----:B------:R-:W-:Y:S02]  /*35ac0*/  IMAD.MOV.U32 R13, RZ, RZ, R0 ;  /* 0x000000ffff0d7224 */ /* 0x000fe400078e0000 */
[----:B------:R-:W-:Y:S02]  /*35ad0*/  IMAD.MOV.U32 R12, RZ, RZ, 0x4 ;  /* 0x00000004ff0c7424 */ /* 0x000fe400078e00ff */
[----:B------:R-:W-:-:S07]  /*35ae0*/  IMAD.MOV.U32 R3, RZ, RZ, R14 ;  /* 0x000000ffff037224 */ /* 0x000fce00078e000e */
[----:B------:R-:W-:Y:S05]  /*35af0*/  WARPSYNC.COLLECTIVE R15, `(.L_x_3186) ;  /* 0x000000000f087348 */ /* 0x000fea0003c00000 */
[----:B------:R0:W1:Y:S02]  /*35b00*/  SHFL.IDX P6, R14, R13, R12, R11 ;  /* 0x0000000c0d0e7389 */ /* 0x00006400000c000b */
[----:B01----:R-:W-:Y:S01]  /*35b10*/  ENDCOLLECTIVE ;  /* 0x000000000000791b */ /* 0x003fe20003800000 */
.L_x_3186:
[----:B------:R-:W-:-:S05]  /*35b20*/  @!P0 LEA R6, P5, R34, R3, 0x1 ;  /* 0x0000000322068211 */ /* 0x000fca00078a08ff */
[----:B------:R-:W-:Y:S02]  /*35b30*/  @!P0 IMAD.X R7, RZ, RZ, R2, P5 ;  /* 0x000000ffff078224 */ /* 0x000fe400028e0602 */
[----:B------:R-:W-:Y:S02]  /*35b40*/  @!P0 IMAD.MOV.U32 R2, RZ, RZ, R6 ;  /* 0x000000ffff028224 */ /* 0x000fe400078e0006 */
[----:B------:R-:W-:Y:S01]  /*35b50*/  VIADD R6, R25, 0x40 ;  /* 0x0000004019067836 */ /* 0x000fe20000000000 */
[----:B------:R-:W-:Y:S01]  /*35b60*/  @!P0 MOV R3, R7 ;  /* 0x0000000700038202 */ /* 0x000fe20000000f00 */
[----:B------:R-:W-:-:S04]  /*35b70*/  IMAD.MOV.U32 R13, RZ, RZ, R4 ;  /* 0x000000ffff0d7224 */ /* 0x000fc800078e0004 */
        /* <DEDUP_REMOVED lines=12> */
.L_x_3187:
[----:B------:R-:W-:Y:S01]  /*35c40*/  IMAD.MOV.U32 R13, RZ, RZ, R0 ;  /* 0x000000ffff0d7224 */ /* 0x000fe200078e0000 */
[----:B------:R-:W-:Y:S01]  /*35c50*/  MOV R12, 0x5 ;  /* 0x00000005000c7802 */ /* 0x000fe20000000f00 */
[----:B------:R-:W-:-:S07]  /*35c60*/  IMAD.MOV.U32 R3, RZ, RZ, R14 ;  /* 0x000000ffff037224 */ /* 0x000fce00078e000e */
[----:B------:R-:W-:Y:S05]  /*35c70*/  WARPSYNC.COLLECTIVE R15, `(.L_x_3188) ;  /* 0x000000000f087348 */ /* 0x000fea0003c00000 */
[----:B------:R0:W1:Y:S02]  /*35c80*/  SHFL.IDX P6, R14, R13, R12, R11 ;  /* 0x0000000c0d0e7389 */ /* 0x00006400000c000b */
[----:B01----:R-:W-:Y:S01]  /*35c90*/  ENDCOLLECTIVE ;  /* 0x000000000000791b */ /* 0x003fe20003800000 */
.L_x_3188:
        /* <DEDUP_REMOVED lines=18> */
.L_x_3189:
[----:B------:R-:W-:Y:S01]  /*35dc0*/  MOV R13, R0 ;  /* 0x00000000000d7202 */ /* 0x000fe20000000f00 */
[----:B------:R-:W-:Y:S02]  /*35dd0*/  IMAD.MOV.U32 R12, RZ, RZ, 0x6 ;  /* 0x00000006ff0c7424 */ /* 0x000fe400078e00ff */
[----:B------:R-:W-:-:S07]  /*35de0*/  IMAD.MOV.U32 R3, RZ, RZ, R14 ;  /* 0x000000ffff037224 */ /* 0x000fce00078e000e */
[----:B------:R-:W-:Y:S05]  /*35df0*/  WARPSYNC.COLLECTIVE R15, `(.L_x_3190) ;  /* 0x000000000f087348 */ /* 0x000fea0003c00000 */
[----:B------:R0:W1:Y:S02]  /*35e00*/  SHFL.IDX P6, R14, R13, R12, R11 ;  /* 0x0000000c0d0e7389 */ /* 0x00006400000c000b */
[----:B01----:R-:W-:Y:S01]  /*35e10*/  ENDCOLLECTIVE ;  /* 0x000000000000791b */ /* 0x003fe20003800000 */
.L_x_3190:
        /* <DEDUP_REMOVED lines=18> */
.L_x_3191:
[----:B------:R-:W-:Y:S01]  /*35f40*/  MOV R13, R0 ;  /* 0x00000000000d7202 */ /* 0x000fe20000000f00 */
[----:B------:R-:W-:Y:S01]  /*35f50*/  IMAD.MOV.U32 R12, RZ, RZ, 0x7 ;  /* 0x00000007ff0c7424 */ /* 0x000fe200078e00ff */
[----:B------:R-:W-:-:S07]  /*35f60*/  MOV R3, R14 ;  /* 0x0000000e00037202 */ /* 0x000fce0000000f00 */
[----:B------:R-:W-:Y:S05]  /*35f70*/  WARPSYNC.COLLECTIVE R15, `(.L_x_3192) ;  /* 0x000000000f087348 */ /* 0x000fea0003c00000 */
[----:B------:R0:W1:Y:S02]  /*35f80*/  SHFL.IDX P6, R14, R13, R12, R11 ;  /* 0x0000000c0d0e7389 */ /* 0x00006400000c000b */
[----:B01----:R-:W-:Y:S01]  /*35f90*/  ENDCOLLECTIVE ;  /* 0x000000000000791b */ /* 0x003fe20003800000 */
.L_x_3192:
[----:B------:R-:W-:-:S05]  /*35fa0*/  @!P0 LEA R6, P5, R34, R3, 0x1 ;  /* 0x0000000322068211 */ /* 0x000fca00078a08ff */
[----:B------:R-:W-:Y:S02]  /*35fb0*/  @!P0 IMAD.X R7, RZ, RZ, R2, P5 ;  /* 0x000000ffff078224 */ /* 0x000fe400028e0602 */
[----:B------:R-:W-:Y:S02]  /*35fc0*/  @!P0 IMAD.MOV.U32 R2, RZ, RZ, R6 ;  /* 0x000000ffff028224 */ /* 0x000fe400078e0006 */
[----:B------:R-:W-:Y:S02]  /*35fd0*/  @!P0 IMAD.MOV.U32 R3, RZ, RZ, R7 ;  /* 0x000000ffff038224 */ /* 0x000fe400078e0007 */
[----:B------:R-:W-:-:S03]  /*35fe0*/  IMAD.MOV.U32 R13, RZ, RZ, R4 ;  /* 0x000000ffff0d7224 */ /* 0x000fc600078e0004 */
[----:B------:R-:W-:Y:S01]  /*35ff0*/  @!PT LDS RZ, [RZ] ;  /* 0x00000000fffff984 */ /* 0x000fe20000000800 */
[----:B------:R-:W-:Y:S01]  /*36000*/  @!PT LDS RZ, [RZ] ;  /* 0x00000000fffff984 */ /* 0x000fe20000000800 */
[----:B------:R-:W-:Y:S01]  /*36010*/  @!PT LDS RZ, [RZ] ;  /* 0x00000000fffff984 */ /* 0x000fe20000000800 */
[----:B------:R0:W-:Y:S04]  /*36020*/  @!P0 LDGSTS.E.BYPASS.LTC128B.128 [R36+0x17400], desc[UR60][R2.64], !P4 ;  /* 0x1740000002248fae */ /* 0x0001e8000e101d7c */
[----:B------:R0:W-:Y:S04]  /*36030*/  @!P0 LDGSTS.E.BYPASS.LTC128B.128 [R36+0x1b400], desc[UR60][R2.64+0x80], !P3 ;  /* 0x1b40008002248fae */ /* 0x0001e8000d901d7c */
[----:B------:R0:W-:Y:S01]  /*36040*/  @!P0 LDGSTS.E.BYPASS.LTC128B.128 [R36+0x1f400], desc[UR60][R2.64+0x100], !P2 ;  /* 0x1f40010002248fae */ /* 0x0001e2000d101d7c */
[----:B------:R-:W-:-:S03]  /*36050*/  IMAD.MOV.U32 R6, RZ, RZ, R14 ;  /* 0x000000ffff067224 */ /* 0x000fc600078e000e */
[----:B------:R0:W-:Y:S04]  /*36060*/  @!P0 LDGSTS.E.BYPASS.LTC128B.128 [R36+0x23400], desc[UR60][R2.64+0x180], !P1 ;  /* 0x2340018002248fae */ /* 0x0001e8000c901d7c */
[----:B0-----:R-:W-:Y:S05]  /*36070*/  WARPSYNC.COLLECTIVE R15, `(.L_x_3193) ;  /* 0x000000000f087348 */ /* 0x001fea0003c00000 */
[----:B------:R1:W2:Y:S02]  /*36080*/  SHFL.IDX P6, R14, R13, R12, R11 ;  /* 0x0000000c0d0e7389 */ /* 0x0002a400000c000b */
[----:B012---:R-:W-:Y:S01]  /*36090*/  ENDCOLLECTIVE ;  /* 0x000000000000791b */ /* 0x007fe20003800000 */
.L_x_3193:
[----:B------:R-:W-:Y:S05]  /*360a0*/  BRA `(.L_x_3194) ;  /* 0xffffff9c004c7947 */ /* 0x000fea000383ffff */
.L_x_3013:
[----:B0-----:R0:W2:Y:S02]  /*360b0*/  SYNCS.PHASECHK.TRANS64.TRYWAIT P0, [R16+URZ+0x38820], R3 ;  /* 0x03882003100075a7 */ /* 0x0010a4000800017f */
[----:B--2---:R-:W-:Y:S05]  /*360c0*/  @!P0 NANOSLEEP.SYNCS 0x989680 ;  /* 0x009896800000895d */ /* 0x004fea0003900000 */
[----:B------:R-:W2:Y:S02]  /*360d0*/  @!P0 SYNCS.PHASECHK.TRANS64 P0, [R16+URZ+0x38820], R3 ;  /* 0x03882003100085a7 */ /* 0x000ea4000800007f */
[----:B--2---:R-:W-:Y:S05]  /*360e0*/  @!P0 BRA `(.L_x_3013) ;  /* 0xfffffffc00f08947 */ /* 0x004fea000383ffff */
[----:B------:R-:W-:Y:S05]  /*360f0*/  BRA `(.L_x_3195) ;  /* 0xffffff9c00c87947 */ /* 0x000fea000383ffff */
.L_x_3018:
[----:B0-----:R0:W1:Y:S02]  /*36100*/  SYNCS.PHASECHK.TRANS64.TRYWAIT P0, [R6+URZ+0x38840], R3 ;  /* 0x03884003060075a7 */ /* 0x001064000800017f */
[----:B-1----:R-:W-:Y:S05]  /*36110*/  @!P0 NANOSLEEP.SYNCS 0x989680 ;  /* 0x009896800000895d */ /* 0x002fea0003900000 */
[----:B------:R-:W1:Y:S02]  /*36120*/  @!P0 SYNCS.PHASECHK.TRANS64 P0, [R6+URZ+0x38840], R3 ;  /* 0x03884003060085a7 */ /* 0x000e64000800007f */
[----:B-1----:R-:W-:Y:S05]  /*36130*/  @!P0 BRA `(.L_x_3018) ;  /* 0xfffffffc00f08947 */ /* 0x002fea000383ffff */
[----:B------:R-:W-:Y:S05]  /*36140*/  BRA `(.L_x_3196) ;  /* 0xffffffa000ac7947 */ /* 0x000fea000383ffff */
.L_x_3019:
        /* <DEDUP_REMOVED lines=8> */
.L_x_3198:
[----:B------:R-:W-:Y:S05]  /*361d0*/  BSYNC B1 ;  /* 0x0000000000017941 */ /* 0x000fea0003800000 */
.L_x_3197:
[----:B------:R-:W-:Y:S01]  /*361e0*/  IMAD.MOV.U32 R13, RZ, RZ, R8 ;  /* 0x000000ffff0d7224 */ /* 0x000fe200078e0008 */
[----:B------:R-:W-:Y:S01]  /*361f0*/  MOV R15, 0xffffffff ;  /* 0xffffffff000f7802 */ /* 0x000fe20000000f00 */
[----:B------:R-:W-:Y:S01]  /*36200*/  IMAD.MOV.U32 R12, RZ, RZ, RZ ;  /* 0x000000ffff0c7224 */ /* 0x000fe200078e00ff */
[----:B------:R-:W-:Y:S01]  /*36210*/  MOV R3, R14 ;  /* 0x0000000e00037202 */ /* 0x000fe20000000f00 */
[----:B------:R-:W-:Y:S01]  /*36220*/  IMAD.MOV.U32 R11, RZ, RZ, 0x181f ;  /* 0x0000181fff0b7424 */ /* 0x000fe200078e00ff */
[----:B------:R-:W-:Y:S01]  /*36230*/  LOP3.LUT R18, R18, 0xfffffdff, RZ, 0xc0, !PT ;  /* 0xfffffdff12127812 */ /* 0x000fe200078ec0ff */
[----:B------:R-:W-:Y:S01]  /*36240*/  IMAD.SHL.U32 R0, R34, 0x2, RZ ;  /* 0x0000000222007824 */ /* 0x000fe200078e00ff */
[----:B------:R-:W-:-:S07]  /*36250*/  LEA R9, R9, R16, 0x1 ;  /* 0x0000001009097211 */ /* 0x000fce00078e08ff */
[----:B------:R-:W-:Y:S05]  /*36260*/  WARPSYNC.COLLECTIVE R15, `(.L_x_3199) ;  /* 0x000000000f087348 */ /* 0x000fea0003c00000 */
[----:B------:R0:W1:Y:S02]  /*36270*/  SHFL.IDX P6, R14, R13, R12, R11 ;  /* 0x0000000c0d0e7389 */ /* 0x00006400000c000b */
[----:B01----:R-:W-:Y:S01]  /*36280*/  ENDCOLLECTIVE ;  /* 0x000000000000791b */ /* 0x003fe20003800000 */
.L_x_3199:
[----:B------:R-:W-:-:S04]  /*36290*/  @P3 LOP3.LUT R18, R18, 0x200, RZ, 0xfc, !PT ;  /* 0x0000020012123812 */ /* 0x000fc800078efcff */
[C---:B------:R-:W-:Y:S02]  /*362a0*/  LOP3.LUT P3, RZ, R18.reuse, 0x10, RZ, 0xc0, !PT ;  /* 0x0000001012ff7812 */ /* 0x040fe4000786c0ff */
[----:B------:R-:W-:-:S04]  /*362b0*/  LOP3.LUT R18, R18, 0xfffffeff, RZ, 0xc0, !PT ;  /* 0xfffffeff12127812 */ /* 0x000fc800078ec0ff */
[----:B------:R-:W-:Y:S01]  /*362c0*/  @P2 LOP3.LUT R18, R18, 0x100, RZ, 0xfc, !PT ;  /* 0x0000010012122812 */ /* 0x000fe200078efcff */
[----:B------:R-:W-:-:S03]  /*362d0*/  IMAD.MOV.U32 R13, RZ, RZ, R10 ;  /* 0x000000ffff0d7224 */ /* 0x000fc600078e000a */
[C---:B------:R-:W-:Y:S01]  /*362e0*/  LOP3.LUT P2, RZ, R18.reuse, 0x8, RZ, 0xc0, !PT ;  /* 0x0000000812ff7812 */ /* 0x040fe2000784c0ff */
[----:B------:R-:W-:Y:S01]  /*362f0*/  IMAD.MOV.U32 R12, RZ, RZ, 0x1 ;  /* 0x00000001ff0c7424 */ /* 0x000fe200078e00ff */
[----:B------:R-:W-:-:S04]  /*36300*/  LOP3.LUT R18, R18, 0xffffff7f, RZ, 0xc0, !PT ;  /* 0xffffff7f12127812 */ /* 0x000fc800078ec0ff */
[----:B------:R-:W-:Y:S01]  /*36310*/  @P1 LOP3.LUT R18, R18, 0x80, RZ, 0xfc, !PT ;  /* 0x0000008012121812 */ /* 0x000fe200078efcff */
[----:B------:R-:W-:-:S03]  /*36320*/  IMAD.MOV.U32 R2, RZ, RZ, R14 ;  /* 0x000000ffff027224 */ /* 0x000fc600078e000e */
[----:B------:R-:W-:-:S13]  /*36330*/  LOP3.LUT P1, RZ, R18, 0x4, RZ, 0xc0, !PT ;  /* 0x0000000412ff7812 */ /* 0x000fda000782c0ff */
[----:B------:R-:W-:Y:S05]  /*36340*/  WARPSYNC.COLLECTIVE R15, `(.L_x_3200) ;  /* 0x000000000f087348 */ /* 0x000fea0003c00000 */
[----:B------:R0:W1:Y:S02]  /*36350*/  SHFL.IDX P6, R14, R13, R12, R11 ;  /* 0x0000000c0d0e7389 */ /* 0x00006400000c000b */
[----:B01----:R-:W-:Y:S01]  /*36360*/  ENDCOLLECTIVE ;  /* 0x000000000000791b */ /* 0x003fe20003800000 */
.L_x_3200:
[----:B------:R-:W-:-:S05]  /*36370*/  IADD3 R2, P0, R2, R0, RZ ;  /* 0x0000000002027210 */ /* 0x000fca0007f1e0ff */
[----:B------:R-:W-:-:S05]  /*36380*/  IMAD.X R3, RZ, RZ, R3, P0 ;  /* 0x000000ffff037224 */ /* 0x000fca00000e0603 */
[----:B------:R-:W-:Y:S01]  /*36390*/  @!PT LDS RZ, [RZ] ;  /* 0x00000000fffff984 */ /* 0x000fe20000000800 */
[----:B------:R-:W-:Y:S01]  /*363a0*/  @!PT LDS RZ, [RZ] ;  /* 0x00000000fffff984 */ /* 0x000fe20000000800 */
[----:B------:R-:W-:Y:S01]  /*363b0*/  @!PT LDS RZ, [RZ] ;  /* 0x00000000fffff984 */ /* 0x000fe20000000800 */
[----:B------:R0:W-:Y:S01]  /*363c0*/  LDGSTS.E.BYPASS.LTC128B.128 [R9+0x24400], desc[UR60][R2.64], !P3 ;  /* 0x2440000002097fae */ /* 0x0001e2000d901d7c */
[----:B------:R-:W-:-:S03]  /*363d0*/  MOV R13, R8 ;  /* 0x00000008000d7202 */ /* 0x000fc60000000f00 */
[----:B------:R0:W-:Y:S04]  /*363e0*/  LDGSTS.E.BYPASS.LTC128B.128 [R9+0x26c00], desc[UR60][R2.64+0x80], !P2 ;  /* 0x26c0008002097fae */ /* 0x0001e8000d101d7c */
[----:B------:R0:W-:Y:S01]  /*363f0*/  LDGSTS.E.BYPASS.LTC128B.128 [R9+0x29400], desc[UR60][R2.64+0x100], !P1 ;  /* 0x2940010002097fae */ /* 0x0001e2000c901d7c */
[----:B------:R-:W-:-:S03]  /*36400*/  IMAD.MOV.U32 R35, RZ, RZ, R14 ;  /* 0x000000ffff237224 */ /* 0x000fc600078e000e */
[----:B------:R0:W-:Y:S04]  /*36410*/  LDGSTS.E.BYPASS.LTC128B.128 [R9+0x2bc00], desc[UR60][R2.64+0x180], !P5 ;  /* 0x2bc0018002097fae */ /* 0x0001e8000e901d7c */
[----:B0-----:R-:W-:Y:S05]  /*36420*/  WARPSYNC.COLLECTIVE R15, `(.L_x_3201) ;  /* 0x000000000f087348 */ /* 0x001fea0003c00000 */
[----:B------:R1:W2:Y:S02]  /*36430*/  SHFL.IDX P6, R14, R13, R12, R11 ;  /* 0x0000000c0d0e7389 */ /* 0x0002a400000c000b */
[----:B012---:R-:W-:Y:S01]  /*36440*/  ENDCOLLECTIVE ;  /* 0x000000000000791b */ /* 0x007fe20003800000 */
.L_x_3201:
[----:B------:R-:W-:Y:S01]  /*36450*/  IMAD.MOV.U32 R13, RZ, RZ, R10 ;  /* 0x000000ffff0d7224 */ /* 0x000fe200078e000a */
[----:B------:R-:W-:Y:S01]  /*36460*/  MOV R12, 0x2 ;  /* 0x00000002000c7802 */ /* 0x000fe20000000f00 */
[----:B------:R-:W-:-:S07]  /*36470*/  IMAD.MOV.U32 R2, RZ, RZ, R14 ;  /* 0x000000ffff027224 */ /* 0x000fce00078e000e */
[----:B------:R-:W-:Y:S05]  /*36480*/  WARPSYNC.COLLECTIVE R15, `(.L_x_3202) ;  /* 0x000000000f087348 */ /* 0x000fea0003c00000 */
[----:B------:R0:W1:Y:S02]  /*36490*/  SHFL.IDX P6, R14, R13, R12, R11 ;  /* 0x0000000c0d0e7389 */ /* 0x00006400000c000b */
[----:B01----:R-:W-:Y:S01]  /*364a0*/  ENDCOLLECTIVE ;  /* 0x000000000000791b */ /* 0x003fe20003800000 */
.L_x_3202:
        /* <DEDUP_REMOVED lines=14> */
.L_x_3203:
[----:B------:R-:W-:Y:S02]  /*36590*/  IMAD.MOV.U32 R13, RZ, RZ, R10 ;  /* 0x000000ffff0d7224 */ /* 0x000fe400078e000a */
[----:B------:R-:W-:Y:S02]  /*365a0*/  IMAD.MOV.U32 R12, RZ, RZ, 0x3 ;  /* 0x00000003ff0c7424 */ /* 0x000fe400078e00ff */
[----:B------:R-:W-:-:S07]  /*365b0*/  IMAD.MOV.U32 R2, RZ, RZ, R14 ;  /* 0x000000ffff027224 */ /* 0x000fce00078e000e */
[----:B------:R-:W-:Y:S05]  /*365c0*/  WARPSYNC.COLLECTIVE R15, `(.L_x_3204) ;  /* 0x000000000f087348 */ /* 0x000fea0003c00000 */
[----:B------:R0:W1:Y:S02]  /*365d0*/  SHFL.IDX P6, R14, R13, R12, R11 ;  /* 0x0000000c0d0e7389 */ /* 0x00006400000c000b */
[----:B01----:R-:W-:Y:S01]  /*365e0*/  ENDCOLLECTIVE ;  /* 0x000000000000791b */ /* 0x003fe20003800000 */
.L_x_3204:
[----:B------:R-:W-:-:S04]  /*365f0*/  IADD3 R2, P0, R2, R0, RZ ;  /* 0x0000000002027210 */ /* 0x000fc80007f1e0ff */
[----:B------:R-:W-:-:S05]  /*36600*/  IADD3.X R3, RZ, R35, RZ, P0, !PT ;  /* 0x00000023ff037210 */ /* 0x000fca00007fe4ff */
        /* <DEDUP_REMOVED lines=12> */
.L_x_3205:
[----:B------:R-:W-:Y:S01]  /*366d0*/  IMAD.MOV.U32 R13, RZ, RZ, R10 ;  /* 0x000000ffff0d7224 */ /* 0x000fe200078e000a */
[----:B------:R-:W-:Y:S01]  /*366e0*/  MOV R12, 0x4 ;  /* 0x00000004000c7802 */ /* 0x000fe20000000f00 */
[----:B------:R-:W-:-:S07]  /*366f0*/  IMAD.MOV.U32 R2, RZ, RZ, R14 ;  /* 0x000000ffff027224 */ /* 0x000fce00078e000e */
[----:B------:R-:W-:Y:S05]  /*36700*/  WARPSYNC.COLLECTIVE R15, `(.L_x_3206) ;  /* 0x000000000f087348 */ /* 0x000fea0003c00000 */
[----:B------:R0:W1:Y:S02]  /*36710*/  SHFL.IDX P6, R14, R13, R12, R11 ;  /* 0x0000000c0d0e7389 */ /* 0x00006400000c000b */
[----:B01----:R-:W-:Y:S01]  /*36720*/  ENDCOLLECTIVE ;  /* 0x000000000000791b */ /* 0x003fe20003800000 */
.L_x_3206:
        /* <DEDUP_REMOVED lines=17> */
.L_x_3207:
[----:B------:R-:W-:Y:S01]  /*36840*/  IMAD.MOV.U32 R2, RZ, RZ, R14 ;  /* 0x000000ffff027224 */ /* 0x000fe200078e000e */
[----:B------:R-:W-:Y:S06]  /*36850*/  BRA `(.L_x_3208) ;  /* 0xffffff9c00f87947 */ /* 0x000fec000383ffff */
.L_x_3024:
[----:B-1----:R1:W2:Y:S02]  /*36860*/  SYNCS.PHASECHK.TRANS64.TRYWAIT P0, [R6+URZ+0x38860], R2 ;  /* 0x03886002060075a7 */ /* 0x0022a4000800017f */
[----:B--2---:R-:W-:Y:S05]  /*36870*/  @!P0 NANOSLEEP.SYNCS 0x989680 ;  /* 0x009896800000895d */ /* 0x004fea0003900000 */
[----:B------:R-:W2:Y:S02]  /*36880*/  @!P0 SYNCS.PHASECHK.TRANS64 P0, [R6+URZ+0x38860], R2 ;  /* 0x03886002060085a7 */ /* 0x000ea4000800007f */
[----:B--2---:R-:W-:Y:S05]  /*36890*/  @!P0 BRA `(.L_x_3024) ;  /* 0xfffffffc00f08947 */ /* 0x004fea000383ffff */
[----:B------:R-:W-:Y:S05]  /*368a0*/  BRA `(.L_x_3209) ;  /* 0xffffffa000707947 */ /* 0x000fea000383ffff */
.L_x_3025:
        /* <DEDUP_REMOVED lines=8> */
.L_x_3211:
[----:B------:R-:W-:Y:S05]  /*36930*/  BSYNC B1 ;  /* 0x0000000000017941 */ /* 0x000fea0003800000 */
.L_x_3210:
[----:B------:R-:W-:Y:S01]  /*36940*/  IMAD.MOV.U32 R13, RZ, RZ, R17 ;  /* 0x000000ffff0d7224 */ /* 0x000fe200078e0011 */
[----:B------:R-:W-:Y:S01]  /*36950*/  MOV R15, 0xffffffff ;  /* 0xffffffff000f7802 */ /* 0x000fe20000000f00 */
[----:B------:R-:W-:Y:S01]  /*36960*/  IMAD.MOV.U32 R12, RZ, RZ, RZ ;  /* 0x000000ffff0c7224 */ /* 0x000fe200078e00ff */
[----:B------:R-:W-:Y:S01]  /*36970*/  MOV R3, R14 ;  /* 0x0000000e00037202 */ /* 0x000fe20000000f00 */
[----:B------:R-:W-:Y:S02]  /*36980*/  IMAD.MOV.U32 R11, RZ, RZ, 0x181f ;  /* 0x0000181fff0b7424 */ /* 0x000fe400078e00ff */
[----:B------:R-:W-:-:S07]  /*36990*/  IMAD R7, R7, 0x2, R16 ;  /* 0x0000000207077824 */ /* 0x000fce00078e0210 */
[----:B------:R-:W-:Y:S05]  /*369a0*/  WARPSYNC.COLLECTIVE R15, `(.L_x_3212) ;  /* 0x000000000f087348 */ /* 0x000fea0003c00000 */
[----:B------:R0:W1:Y:S02]  /*369b0*/  SHFL.IDX P6, R14, R13, R12, R11 ;  /* 0x0000000c0d0e7389 */ /* 0x00006400000c000b */
[----:B01----:R-:W-:Y:S01]  /*369c0*/  ENDCOLLECTIVE ;  /* 0x000000000000791b */ /* 0x003fe20003800000 */
.L_x_3212:
[----:B------:R-:W-:Y:S01]  /*369d0*/  MOV R13, R19 ;  /* 0x00000013000d7202 */ /* 0x000fe20000000f00 */
[----:B------:R-:W-:Y:S02]  /*369e0*/  IMAD.MOV.U32 R12, RZ, RZ, 0x1 ;  /* 0x00000001ff0c7424 */ /* 0x000fe400078e00ff */
[----:B------:R-:W-:-:S07]  /*369f0*/  IMAD.MOV.U32 R2, RZ, RZ, R14 ;  /* 0x000000ffff027224 */ /* 0x000fce00078e000e */
[----:B------:R-:W-:Y:S05]  /*36a00*/  WARPSYNC.COLLECTIVE R15, `(.L_x_3213) ;  /* 0x000000000f087348 */ /* 0x000fea0003c00000 */
[----:B------:R0:W1:Y:S02]  /*36a10*/  SHFL.IDX P6, R14, R13, R12, R11 ;  /* 0x0000000c0d0e7389 */ /* 0x00006400000c000b */
[----:B01----:R-:W-:Y:S01]  /*36a20*/  ENDCOLLECTIVE ;  /* 0x000000000000791b */ /* 0x003fe20003800000 */
.L_x_3213:
        /* <DEDUP_REMOVED lines=18> */
.L_x_3214:
[----:B------:R-:W-:Y:S02]  /*36b50*/  IMAD.MOV.U32 R13, RZ, RZ, R19 ;  /* 0x000000ffff0d7224 */ /* 0x000fe400078e0013 */
[----:B------:R-:W-:Y:S01]  /*36b60*/  IMAD.MOV.U32 R12, RZ, RZ, 0x2 ;  /* 0x00000002ff0c7424 */ /* 0x000fe200078e00ff */
[----:B------:R-:W-:-:S07]  /*36b70*/  MOV R2, R14 ;  /* 0x0000000e00027202 */ /* 0x000fce0000000f00 */
[----:B------:R-:W-:Y:S05]  /*36b80*/  WARPSYNC.COLLECTIVE R15, `(.L_x_3215) ;  /* 0x000000000f087348 */ /* 0x000fea0003c00000 */
[----:B------:R0:W1:Y:S02]  /*36b90*/  SHFL.IDX P6, R14, R13, R12, R11 ;  /* 0x0000000c0d0e7389 */ /* 0x00006400000c000b */
[----:B01----:R-:W-:Y:S01]  /*36ba0*/  ENDCOLLECTIVE ;  /* 0x000000000000791b */ /* 0x003fe20003800000 */
.L_x_3215:
        /* <DEDUP_REMOVED lines=18> */
.L_x_3216:
[----:B------:R-:W-:Y:S01]  /*36cd0*/  MOV R13, R19 ;  /* 0x00000013000d7202 */ /* 0x000fe20000000f00 */
[----:B------:R-:W-:Y:S02]  /*36ce0*/  IMAD.MOV.U32 R12, RZ, RZ, 0x3 ;  /* 0x00000003ff0c7424 */ /* 0x000fe400078e00ff */
[----:B------:R-:W-:-:S07]  /*36cf0*/  IMAD.MOV.U32 R2, RZ, RZ, R14 ;  /* 0x000000ffff027224 */ /* 0x000fce00078e000e */
[----:B------:R-:W-:Y:S05]  /*36d00*/  WARPSYNC.COLLECTIVE R15, `(.L_x_3217) ;  /* 0x000000000f087348 */ /* 0x000fea0003c00000 */
[----:B------:R0:W1:Y:S02]  /*36d10*/  SHFL.IDX P6, R14, R13, R12, R11 ;  /* 0x0000000c0d0e7389 */ /* 0x00006400000c000b */
[----:B01----:R-:W-:Y:S01]  /*36d20*/  ENDCOLLECTIVE ;  /* 0x000000000000791b */ /* 0x003fe20003800000 */
.L_x_3217:
        /* <DEDUP_REMOVED lines=18> */
.L_x_3218:
[----:B------:R-:W-:Y:S02]  /*36e50*/  IMAD.MOV.U32 R13, RZ, RZ, R19 ;  /* 0x000000ffff0d7224 */ /* 0x000fe400078e0013 */
[----:B------:R-:W-:Y:S01]  /*36e60*/  IMAD.MOV.U32 R12, RZ, RZ, 0x4 ;  /* 0x00000004ff0c7424 */ /* 0x000fe200078e00ff */
[----:B------:R-:W-:-:S07]  /*36e70*/  MOV R2, R14 ;  /* 0x0000000e00027202 */ /* 0x000fce0000000f00 */
[----:B------:R-:W-:Y:S05]  /*36e80*/  WARPSYNC.COLLECTIVE R15, `(.L_x_3219) ;  /* 0x000000000f087348 */ /* 0x000fea0003c00000 */
[----:B------:R0:W1:Y:S02]  /*36e90*/  SHFL.IDX P6, R14, R13, R12, R11 ;  /* 0x0000000c0d0e7389 */ /* 0x00006400000c000b */
[----:B01----:R-:W-:Y:S01]  /*36ea0*/  ENDCOLLECTIVE ;  /* 0x000000000000791b */ /* 0x003fe20003800000 */
.L_x_3219:
        /* <DEDUP_REMOVED lines=8> */
[----:B------:R-:W-:Y:S02]  /*36f30*/  ISETP.LT.OR P0, PT, R8, 0x31, P3 ;  /* 0x000000310800780c */ /* 0x000fe40001f01670 */
[----:B------:R-:W-:-:S11]  /*36f40*/  MOV R19, R14 ;  /* 0x0000000e00137202 */ /* 0x000fd60000000f00 */
[----:B0-----:R-:W-:Y:S05]  /*36f50*/  WARPSYNC.COLLECTIVE R15, `(.L_x_3220) ;  /* 0x000000000f087348 */ /* 0x001fea0003c00000 */
[----:B------:R1:W2:Y:S02]  /*36f60*/  SHFL.IDX P6, R14, R13, R12, R11 ;  /* 0x0000000c0d0e7389 */ /* 0x0002a400000c000b */
[----:B012---:R-:W-:Y:S01]  /*36f70*/  ENDCOLLECTIVE ;  /* 0x000000000000791b */ /* 0x007fe20003800000 */
.L_x_3220:
        /* <DEDUP_REMOVED lines=10> */
.L_x_3033:
[----:B0-----:R0:W2:Y:S02]  /*37020*/  SYNCS.PHASECHK.TRANS64.TRYWAIT P0, [R4+URZ+0x38860], R3 ;  /* 0x03886003040075a7 */ /* 0x0010a4000800017f */
[----:B--2---:R-:W-:Y:S05]  /*37030*/  @!P0 NANOSLEEP.SYNCS 0x989680 ;  /* 0x009896800000895d */ /* 0x004fea0003900000 */
[----:B------:R-:W2:Y:S02]  /*37040*/  @!P0 SYNCS.PHASECHK.TRANS64 P0, [R4+URZ+0x38860], R3 ;  /* 0x03886003040085a7 */ /* 0x000ea4000800007f */
[----:B--2---:R-:W-:Y:S05]  /*37050*/  @!P0 BRA `(.L_x_3033) ;  /* 0xfffffffc00f08947 */ /* 0x004fea000383ffff */
[----:B------:R-:W-:Y:S05]  /*37060*/  BRA `(.L_x_3222) ;  /* 0xffffffa000b07947 */ /* 0x000fea000383ffff */
.L_x_3034:
        /* <DEDUP_REMOVED lines=8> */
.L_x_3224:
[----:B------:R-:W-:Y:S05]  /*370f0*/  BSYNC B0 ;  /* 0x0000000000007941 */ /* 0x000fea0003800000 */
.L_x_3223:
[----:B------:R-:W-:Y:S01]  /*37100*/  MOV R13, R17 ;  /* 0x00000011000d7202 */ /* 0x000fe20000000f00 */
[----:B------:R-:W-:Y:S01]  /*37110*/  IMAD.MOV.U32 R12, RZ, RZ, RZ ;  /* 0x000000ffff0c7224 */ /* 0x000fe200078e00ff */
[C---:B------:R-:W-:Y:S01]  /*37120*/  SHF.L.U32 R8, R34.reuse, 0x1, RZ ;  /* 0x0000000122087819 */ /* 0x040fe200000006ff */
[----:B------:R-:W-:Y:S01]  /*37130*/  IMAD.MOV.U32 R11, RZ, RZ, 0x181f ;  /* 0x0000181fff0b7424 */ /* 0x000fe200078e00ff */
[C---:B------:R-:W-:Y:S01]  /*37140*/  LOP3.LUT R0, R34.reuse, 0x40, RZ, 0xfc, !PT ;  /* 0x0000004022007812 */ /* 0x040fe200078efcff */
[----:B------:R-:W-:Y:S01]  /*37150*/  IMAD.MOV.U32 R15, RZ, RZ, -0x1 ;  /* 0xffffffffff0f7424 */ /* 0x000fe200078e00ff */
[----:B------:R-:W-:Y:S01]  /*37160*/  LOP3.LUT R6, R34, 0x80, RZ, 0xfc, !PT ;  /* 0x0000008022067812 */ /* 0x000fe200078efcff */
[----:B------:R-:W-:-:S07]  /*37170*/  IMAD.MOV.U32 R3, RZ, RZ, R14 ;  /* 0x000000ffff037224 */ /* 0x000fce00078e000e */
[----:B------:R-:W-:Y:S05]  /*37180*/  WARPSYNC.COLLECTIVE R15, `(.L_x_3225) ;  /* 0x000000000f087348 */ /* 0x000fea0003c00000 */
[----:B------:R0:W1:Y:S02]  /*37190*/  SHFL.IDX P6, R14, R13, R12, R11 ;  /* 0x0000000c0d0e7389 */ /* 0x00006400000c000b */
[----:B01----:R-:W-:Y:S01]  /*371a0*/  ENDCOLLECTIVE ;  /* 0x000000000000791b */ /* 0x003fe20003800000 */
.L_x_3225:
[----:B------:R-:W-:Y:S02]  /*371b0*/  ULDC UR4, c[0x0][0x2f4] ;  /* 0x0000bd0000047ab9 */ /* 0x000fe40000000800 */
[----:B------:R-:W-:Y:S02]  /*371c0*/  ISETP.GE.AND P3, PT, R34, UR4, PT ;  /* 0x0000000422007c0c */ /* 0x000fe4000bf66270 */
[----:B------:R-:W-:Y:S01]  /*371d0*/  ISETP.GE.AND P2, PT, R0, UR4, PT ;  /* 0x0000000400007c0c */ /* 0x000fe2000bf46270 */
[----:B------:R-:W-:Y:S01]  /*371e0*/  IMAD R0, R7, 0x2, R16 ;  /* 0x0000000207007824 */ /* 0x000fe200078e0210 */
[----:B------:R-:W-:Y:S02]  /*371f0*/  ISETP.LT.OR P4, PT, R5, 0x1, P3 ;  /* 0x000000010500780c */ /* 0x000fe40001f81670 */
[----:B------:R-:W-:Y:S01]  /*37200*/  ISETP.GE.AND P1, PT, R6, UR4, PT ;  /* 0x0000000406007c0c */ /* 0x000fe2000bf26270 */
[----:B------:R-:W-:Y:S01]  /*37210*/  IMAD.MOV.U32 R13, RZ, RZ, R19 ;  /* 0x000000ffff0d7224 */ /* 0x000fe200078e0013 */
[----:B------:R-:W-:-:S02]  /*37220*/  MOV R12, 0x1 ;  /* 0x00000001000c7802 */ /* 0x000fc40000000f00 */
        /* <DEDUP_REMOVED lines=13> */
.L_x_3226:
        /* <DEDUP_REMOVED lines=11> */
.L_x_3227:
[----:B------:R-:W-:Y:S01]  /*373b0*/  MOV R13, R19 ;  /* 0x00000013000d7202 */ /* 0x000fe20000000f00 */
[----:B------:R-:W-:Y:S01]  /*373c0*/  IMAD.MOV.U32 R12, RZ, RZ, 0x2 ;  /* 0x00000002ff0c7424 */ /* 0x000fe200078e00ff */
[----:B------:R-:W-:-:S13]  /*373d0*/  IADD3 R2, P4, R14, R8, RZ ;  /* 0x000000080e027210 */ /* 0x000fda0007f9e0ff */
[----:B------:R-:W-:Y:S05]  /*373e0*/  WARPSYNC.COLLECTIVE R15, `(.L_x_3228) ;  /* 0x000000000f087348 */ /* 0x000fea0003c00000 */
[----:B------:R0:W1:Y:S02]  /*373f0*/  SHFL.IDX P6, R14, R13, R12, R11 ;  /* 0x0000000c0d0e7389 */ /* 0x00006400000c000b */
[----:B01----:R-:W-:Y:S01]  /*37400*/  ENDCOLLECTIVE ;  /* 0x000000000000791b */ /* 0x003fe20003800000 */
.L_x_3228:
        /* <DEDUP_REMOVED lines=12> */
.L_x_3229:
        /* <DEDUP_REMOVED lines=14> */
.L_x_3230:
        /* <DEDUP_REMOVED lines=17> */
.L_x_3231:
[----:B------:R-:W-:Y:S02]  /*376c0*/  IMAD.MOV.U32 R13, RZ, RZ, R19 ;  /* 0x000000ffff0d7224 */ /* 0x000fe400078e0013 */
[----:B------:R-:W-:Y:S01]  /*376d0*/  IMAD.MOV.U32 R12, RZ, RZ, 0x4 ;  /* 0x00000004ff0c7424 */ /* 0x000fe200078e00ff */
[----:B------:R-:W-:-:S13]  /*376e0*/  IADD3 R2, P4, R14, R8, RZ ;  /* 0x000000080e027210 */ /* 0x000fda0007f9e0ff */
[----:B------:R-:W-:Y:S05]  /*376f0*/  WARPSYNC.COLLECTIVE R15, `(.L_x_3232) ;  /* 0x000000000f087348 */ /* 0x000fea0003c00000 */
[----:B------:R0:W1:Y:S02]  /*37700*/  SHFL.IDX P6, R14, R13, R12, R11 ;  /* 0x0000000c0d0e7389 */ /* 0x00006400000c000b */
[----:B01----:R-:W-:Y:S01]  /*37710*/  ENDCOLLECTIVE ;  /* 0x000000000000791b */ /* 0x003fe20003800000 */
.L_x_3232:
        /* <DEDUP_REMOVED lines=12> */
.L_x_3233:
        /* <DEDUP_REMOVED lines=9> */
.L_x_3039:
[----:B------:R-:W-:Y:S01]  /*37870*/  BSSY B0, `(.L_x_3235) ;  /* 0x0000008000007945 */ /* 0x000fe20003800000 */
[----:B------:R-:W-:Y:S01]  /*37880*/  IMAD.MOV.U32 R13, RZ, RZ, R24 ;  /* 0x000000ffff0d7224 */ /* 0x000fe200078e0018 */
[----:B-1----:R-:W-:Y:S01]  /*37890*/  MOV R11, 0x1f ;  /* 0x0000001f000b7802 */ /* 0x002fe20000000f00 */
[----:B------:R-:W-:Y:S02]  /*378a0*/  IMAD.MOV.U32 R12, RZ, RZ, RZ ;  /* 0x000000ffff0c7224 */ /* 0x000fe400078e00ff */
[----:B------:R-:W-:-:S07]  /*378b0*/  IMAD.MOV.U32 R15, RZ, RZ, -0x1 ;  /* 0xffffffffff0f7424 */ /* 0x000fce00078e00ff */
[----:B0-----:R-:W-:Y:S05]  /*378c0*/  WARPSYNC.COLLECTIVE R15, `(.L_x_3236) ;  /* 0x000000000f087348 */ /* 0x001fea0003c00000 */
[----:B------:R1:W2:Y:S02]  /*378d0*/  SHFL.IDX P6, R14, R13, R12, R11 ;  /* 0x0000000c0d0e7389 */ /* 0x0002a400000c000b */
[----:B012---:R-:W-:Y:S01]  /*378e0*/  ENDCOLLECTIVE ;  /* 0x000000000000791b */ /* 0x007fe20003800000 */
.L_x_3236:
[----:B------:R-:W-:Y:S05]  /*378f0*/  BSYNC B0 ;  /* 0x0000000000007941 */ /* 0x000fea0003800000 */
.L_x_3235:
[----:B------:R-:W-:Y:S01]  /*37900*/  IMAD.MOV.U32 R13, RZ, RZ, R24 ;  /* 0x000000ffff0d7224 */ /* 0x000fe200078e0018 */
[----:B------:R-:W-:Y:S01]  /*37910*/  MOV R12, 0x1 ;  /* 0x00000001000c7802 */ /* 0x000fe20000000f00 */
[----:B------:R-:W-:Y:S01]  /*37920*/  IMAD.MOV.U32 R11, RZ, RZ, 0x1f ;  /* 0x0000001fff0b7424 */ /* 0x000fe200078e00ff */
[----:B------:R-:W-:Y:S01]  /*37930*/  IADD3 R9, R27, R10, RZ ;  /* 0x0000000a1b097210 */ /* 0x000fe20007ffe0ff */
[----:B------:R-:W-:Y:S02]  /*37940*/  IMAD.MOV.U32 R15, RZ, RZ, -0x1 ;  /* 0xffffffffff0f7424 */ /* 0x000fe400078e00ff */
[----:B------:R-:W-:-:S07]  /*37950*/  IMAD.MOV.U32 R0, RZ, RZ, R14 ;  /* 0x000000ffff007224 */ /* 0x000fce00078e000e */
[----:B------:R-:W-:Y:S05]  /*37960*/  WARPSYNC.COLLECTIVE R15, `(.L_x_3237) ;  /* 0x000000000f087348 */ /* 0x000fea0003c00000 */
[----:B------:R0:W1:Y:S02]  /*37970*/  SHFL.IDX P6, R14, R13, R12, R11 ;  /* 0x0000000c0d0e7389 */ /* 0x00006400000c000b */
[----:B01----:R-:W-:Y:S01]  /*37980*/  ENDCOLLECTIVE ;  /* 0x000000000000791b */ /* 0x003fe20003800000 */
.L_x_3237:
[----:B------:R-:W-:Y:S02]  /*37990*/  ULDC UR4, c[0x0][0xc3c] ;  /* 0x00030f0000047ab9 */ /* 0x000fe40000000800 */
[----:B------:R-:W-:-:S13]  /*379a0*/  ISETP.GE.OR P1, PT, R9, UR4, !P0 ;  /* 0x0000000409007c0c */ /* 0x000fda000c726670 */
[----:B------:R-:W0:Y:S08]  /*379b0*/  @!P1 LDC.64 R2, c[0x0][0xc80] ;  /* 0x00032000ff029b82 */ /* 0x000e300000000a00 */
[----:B------:R-:W1:Y:S01]  /*379c0*/  @!P1 LDC.64 R4, c[0x0][0xc78] ;  /* 0x00031e00ff049b82 */ /* 0x000e620000000a00 */
[----:B------:R-:W-:Y:S01]  /*379d0*/  CS2R R24, SRZ ;  /* 0x0000000000187805 */ /* 0x000fe2000001ff00 */
[----:B------:R-:W-:Y:S01]  /*379e0*/  IMAD.MOV.U32 R8, RZ, RZ, RZ ;  /* 0x000000ffff087224 */ /* 0x000fe200078e00ff */
[----:B------:R-:W-:Y:S01]  /*379f0*/  MOV R11, RZ ;  /* 0x000000ff000b7202 */ /* 0x000fe20000000f00 */
[----:B------:R-:W-:-:S02]  /*37a00*/  IMAD.MOV.U32 R6, RZ, RZ, R14 ;  /* 0x000000ffff067224 */ /* 0x000fc400078e000e */
        /* <DEDUP_REMOVED lines=15> */
.L_x_3238:
[----:B------:R-:W-:Y:S01]  /*37b00*/  IMAD.MOV.U32 R12, RZ, RZ, 0x2 ;  /* 0x00000002ff0c7424 */ /* 0x000fe200078e00ff */
[----:B------:R-:W-:-:S05]  /*37b10*/  SEL R4, R14, RZ, P1 ;  /* 0x000000ff0e047207 */ /* 0x000fca0000800000 */
[----:B------:R-:W-:-:S04]  /*37b20*/  IMAD.IADD R4, R13, 0x1, R4 ;  /* 0x000000010d047824 */ /* 0x000fc800078e0204 */
[----:B------:R-:W-:-:S07]  /*37b30*/  IMAD.MOV.U32 R13, RZ, RZ, R4 ;  /* 0x000000ffff0d7224 */ /* 0x000fce00078e0004 */
[----:B------:R-:W-:Y:S05]  /*37b40*/  WARPSYNC.COLLECTIVE R15, `(.L_x_3239) ;  /* 0x000000000f087348 */ /* 0x000fea0003c00000 */
[----:B------:R0:W1:Y:S02]  /*37b50*/  SHFL.UP P6, R14, R13, R12, R11 ;  /* 0x0400000c0d0e7389 */ /* 0x00006400000c000b */
[----:B01----:R-:W-:Y:S01]  /*37b60*/  ENDCOLLECTIVE ;  /* 0x000000000000791b */ /* 0x003fe20003800000 */
.L_x_3239:
[----:B------:R-:W-:Y:S01]  /*37b70*/  IMAD.MOV.U32 R12, RZ, RZ, 0x4 ;  /* 0x00000004ff0c7424 */ /* 0x000fe200078e00ff */
[----:B------:R-:W-:-:S04]  /*37b80*/  SEL R3, R14, RZ, P2 ;  /* 0x000000ff0e037207 */ /* 0x000fc80001000000 */
[----:B------:R-:W-:-:S05]  /*37b90*/  IADD3 R2, R4, R3, RZ ;  /* 0x0000000304027210 */ /* 0x000fca0007ffe0ff */
[----:B------:R-:W-:-:S07]  /*37ba0*/  IMAD.MOV.U32 R13, RZ, RZ, R2 ;  /* 0x000000ffff0d7224 */ /* 0x000fce00078e0002 */
[----:B------:R-:W-:Y:S05]  /*37bb0*/  WARPSYNC.COLLECTIVE R15, `(.L_x_3240) ;  /* 0x000000000f087348 */ /* 0x000fea0003c00000 */
[----:B------:R0:W1:Y:S02]  /*37bc0*/  SHFL.UP P6, R14, R13, R12, R11 ;  /* 0x0400000c0d0e7389 */ /* 0x00006400000c000b */
[----:B01----:R-:W-:Y:S01]  /*37bd0*/  ENDCOLLECTIVE ;  /* 0x000000000000791b */ /* 0x003fe20003800000 */
.L_x_3240:
[----:B------:R-:W-:Y:S01]  /*37be0*/  IMAD.MOV.U32 R12, RZ, RZ, 0x8 ;  /* 0x00000008ff0c7424 */ /* 0x000fe200078e00ff */
[----:B------:R-:W-:-:S05]  /*37bf0*/  SEL R3, R14, RZ, P3 ;  /* 0x000000ff0e037207 */ /* 0x000fca0001800000 */
[----:B------:R-:W-:-:S05]  /*37c00*/  IMAD.IADD R3, R2, 0x1, R3 ;  /* 0x0000000102037824 */ /* 0x000fca00078e0203 */
[----:B------:R-:W-:-:S07]  /*37c10*/  MOV R13, R3 ;  /* 0x00000003000d7202 */ /* 0x000fce0000000f00 */
[----:B------:R-:W-:Y:S05]  /*37c20*/  WARPSYNC.COLLECTIVE R15, `(.L_x_3241) ;  /* 0x000000000f087348 */ /* 0x000fea0003c00000 */
[----:B------:R0:W1:Y:S02]  /*37c30*/  SHFL.UP P6, R14, R13, R12, R11 ;  /* 0x0400000c0d0e7389 */ /* 0x00006400000c000b */
[----:B01----:R-:W-:Y:S01]  /*37c40*/  ENDCOLLECTIVE ;  /* 0x000000000000791b */ /* 0x003fe20003800000 */
.L_x_3241:
[----:B------:R-:W-:Y:S02]  /*37c50*/  MOV R12, 0x10 ;  /* 0x00000010000c7802 */ /* 0x000fe40000000f00 */
[----:B------:R-:W-:-:S05]  /*37c60*/  SEL R4, R14, RZ, P4 ;  /* 0x000000ff0e047207 */ /* 0x000fca0002000000 */
[----:B------:R-:W-:-:S04]  /*37c70*/  IMAD.IADD R4, R3, 0x1, R4 ;  /* 0x0000000103047824 */ /* 0x000fc800078e0204 */
[----:B------:R-:W-:-:S07]  /*37c80*/  IMAD.MOV.U32 R13, RZ, RZ, R4 ;  /* 0x000000ffff0d7224 */ /* 0x000fce00078e0004 */
[----:B------:R-:W-:Y:S05]  /*37c90*/  WARPSYNC.COLLECTIVE R15, `(.L_x_3242) ;  /* 0x000000000f087348 */ /* 0x000fea0003c00000 */
[----:B------:R0:W1:Y:S02]  /*37ca0*/  SHFL.UP P6, R14, R13, R12, R11 ;  /* 0x0400000c0d0e7389 */ /* 0x00006400000c000b */
[----:B01----:R-:W-:Y:S01]  /*37cb0*/  ENDCOLLECTIVE ;  /* 0x000000000000791b */ /* 0x003fe20003800000 */
.L_x_3242:
        /* <DEDUP_REMOVED lines=8> */
.L_x_3243:
[----:B------:R-:W-:Y:S05]  /*37d40*/  BRA `(.L_x_3244) ;  /* 0xffffff9c00dc7947 */ /* 0x000fea000383ffff */
.L_x_3042:
[----:B------:R-:W-:Y:S01]  /*37d50*/  BSSY B0, `(.L_x_3245) ;  /* 0x0000007000007945 */ /* 0x000fe20003800000 */
[----:B------:R-:W-:Y:S02]  /*37d60*/  IMAD.MOV.U32 R12, RZ, RZ, 0x1 ;  /* 0x00000001ff0c7424 */ /* 0x000fe400078e00ff */
[----:B-1----:R-:W-:Y:S02]  /*37d70*/  IMAD.MOV.U32 R11, RZ, RZ, RZ ;  /* 0x000000ffff0b7224 */ /* 0x002fe400078e00ff */
[----:B------:R-:W-:-:S07]  /*37d80*/  IMAD.MOV.U32 R15, RZ, RZ, -0x1 ;  /* 0xffffffffff0f7424 */ /* 0x000fce00078e00ff */
[----:B------:R-:W-:Y:S05]  /*37d90*/  WARPSYNC.COLLECTIVE R15, `(.L_x_3246) ;  /* 0x000000000f087348 */ /* 0x000fea0003c00000 */
[----:B------:R0:W1:Y:S02]  /*37da0*/  SHFL.UP P6, R14, R13, R12, R11 ;  /* 0x0400000c0d0e7389 */ /* 0x00006400000c000b */
[----:B01----:R-:W-:Y:S01]  /*37db0*/  ENDCOLLECTIVE ;  /* 0x000000000000791b */ /* 0x003fe20003800000 */
.L_x_3246:
[----:B------:R-:W-:Y:S05]  /*37dc0*/  BSYNC B0 ;  /* 0x0000000000007941 */ /* 0x000fea0003800000 */
.L_x_3245:
[----:B------:R-:W-:Y:S01]  /*37dd0*/  SEL R14, R14, RZ, P1 ;  /* 0x000000ff0e0e7207 */ /* 0x000fe20000800000 */
[----:B------:R-:W-:Y:S02]  /*37de0*/  IMAD.MOV.U32 R12, RZ, RZ, 0x2 ;  /* 0x00000002ff0c7424 */ /* 0x000fe400078e00ff */
[----:B------:R-:W-:Y:S01]  /*37df0*/  IMAD.MOV.U32 R11, RZ, RZ, RZ ;  /* 0x000000ffff0b7224 */ /* 0x000fe200078e00ff */
[----:B------:R-:W-:Y:S01]  /*37e00*/  IADD3 R13, R13, R14, RZ ;  /* 0x0000000e0d0d7210 */ /* 0x000fe20007ffe0ff */
[----:B------:R-:W-:-:S07]  /*37e10*/  IMAD.MOV.U32 R15, RZ, RZ, -0x1 ;  /* 0xffffffffff0f7424 */ /* 0x000fce00078e00ff */
[----:B------:R-:W-:Y:S05]  /*37e20*/  WARPSYNC.COLLECTIVE R15, `(.L_x_3247) ;  /* 0x000000000f087348 */ /* 0x000fea0003c00000 */
[----:B------:R0:W1:Y:S02]  /*37e30*/  SHFL.UP P6, R14, R13, R12, R11 ;  /* 0x0400000c0d0e7389 */ /* 0x00006400000c000b */
[----:B01----:R-:W-:Y:S01]  /*37e40*/  ENDCOLLECTIVE ;  /* 0x000000000000791b */ /* 0x003fe20003800000 */
.L_x_3247:
[----:B------:R-:W-:Y:S01]  /*37e50*/  IMAD.MOV.U32 R12, RZ, RZ, 0x4 ;  /* 0x00000004ff0c7424 */ /* 0x000fe200078e00ff */
[----:B------:R-:W-:-:S04]  /*37e60*/  SEL R2, R14, RZ, P2 ;  /* 0x000000ff0e027207 */ /* 0x000fc80001000000 */
[----:B------:R-:W-:-:S05]  /*37e70*/  IADD3 R2, R13, R2, RZ ;  /* 0x000000020d027210 */ /* 0x000fca0007ffe0ff */
[----:B------:R-:W-:-:S07]  /*37e80*/  IMAD.MOV.U32 R13, RZ, RZ, R2 ;  /* 0x000000ffff0d7224 */ /* 0x000fce00078e0002 */
[----:B------:R-:W-:Y:S05]  /*37e90*/  WARPSYNC.COLLECTIVE R15, `(.L_x_3248) ;  /* 0x000000000f087348 */ /* 0x000fea0003c00000 */
[----:B------:R0:W1:Y:S02]  /*37ea0*/  SHFL.UP P6, R14, R13, R12, R11 ;  /* 0x0400000c0d0e7389 */ /* 0x00006400000c000b */
[----:B01----:R-:W-:Y:S01]  /*37eb0*/  ENDCOLLECTIVE ;  /* 0x000000000000791b */ /* 0x003fe20003800000 */
.L_x_3248:
[----:B------:R-:W-:Y:S01]  /*37ec0*/  IMAD.MOV.U32 R12, RZ, RZ, 0x8 ;  /* 0x00000008ff0c7424 */ /* 0x000fe200078e00ff */
[----:B------:R-:W-:-:S05]  /*37ed0*/  SEL R3, R14, RZ, P3 ;  /* 0x000000ff0e037207 */ /* 0x000fca0001800000 */
[----:B------:R-:W-:-:S05]  /*37ee0*/  IMAD.IADD R3, R2, 0x1, R3 ;  /* 0x0000000102037824 */ /* 0x000fca00078e0203 */
[----:B------:R-:W-:-:S07]  /*37ef0*/  MOV R13, R3 ;  /* 0x00000003000d7202 */ /* 0x000fce0000000f00 */
[----:B------:R-:W-:Y:S05]  /*37f00*/  WARPSYNC.COLLECTIVE R15, `(.L_x_3249) ;  /* 0x000000000f087348 */ /* 0x000fea0003c00000 */
[----:B------:R0:W1:Y:S02]  /*37f10*/  SHFL.UP P6, R14, R13, R12, R11 ;  /* 0x0400000c0d0e7389 */ /* 0x00006400000c000b */
[----:B01----:R-:W-:Y:S01]  /*37f20*/  ENDCOLLECTIVE ;  /* 0x000000000000791b */ /* 0x003fe20003800000 */
.L_x_3249:
[----:B------:R-:W-:Y:S02]  /*37f30*/  MOV R12, 0x10 ;  /* 0x00000010000c7802 */ /* 0x000fe40000000f00 */
[----:B------:R-:W-:-:S05]  /*37f40*/  SEL R4, R14, RZ, P4 ;  /* 0x000000ff0e047207 */ /* 0x000fca0002000000 */
[----:B------:R-:W-:-:S04]  /*37f50*/  IMAD.IADD R4, R3, 0x1, R4 ;  /* 0x0000000103047824 */ /* 0x000fc800078e0204 */
[----:B------:R-:W-:-:S07]  /*37f60*/  IMAD.MOV.U32 R13, RZ, RZ, R4 ;  /* 0x000000ffff0d7224 */ /* 0x000fce00078e0004 */
[----:B------:R-:W-:Y:S05]  /*37f70*/  WARPSYNC.COLLECTIVE R15, `(.L_x_3250) ;  /* 0x000000000f087348 */ /* 0x000fea0003c00000 */
[----:B------:R0:W1:Y:S02]  /*37f80*/  SHFL.UP P6, R14, R13, R12, R11 ;  /* 0x0400000c0d0e7389 */ /* 0x00006400000c000b */
[----:B01----:R-:W-:Y:S01]  /*37f90*/  ENDCOLLECTIVE ;  /* 0x000000000000791b */ /* 0x003fe20003800000 */
.L_x_3250:
        /* <DEDUP_REMOVED lines=8> */
.L_x_3251:
[----:B------:R-:W-:Y:S05]  /*38020*/  BRA `(.L_x_3252) ;  /* 0xffffff9c00c87947 */ /* 0x000fea000383ffff */
.L_x_3044:
[----:B------:R-:W-:Y:S01]  /*38030*/  BSSY B0, `(.L_x_3253) ;  /* 0x0000006000007945 */ /* 0x000fe20003800000 */
[----:B------:R-:W-:Y:S01]  /*38040*/  PLOP3.LUT P6, PT, P6, PT, PT, 0x8, 0x0 ;  /* 0x000000000000781c */ /* 0x000fe200037ce170 */
[----:B------:R-:W-:-:S12]  /*38050*/  IMAD.MOV.U32 R15, RZ, RZ, -0x1 ;  /* 0xffffffffff0f7424 */ /* 0x000fd800078e00ff */
[----:B01----:R-:W-:Y:S05]  /*38060*/  WARPSYNC.COLLECTIVE R15, `(.L_x_3254) ;  /* 0x000000000f087348 */ /* 0x003fea0003c00000 */
[----:B------:R-:W-:Y:S01]  /*38070*/  VOTE.ANY R14, PT, P6 ;  /* 0x00000000000e7806 */ /* 0x000fe200030e0100 */
[----:B01----:R-:W-:Y:S06]  /*38080*/  ENDCOLLECTIVE ;  /* 0x000000000000791b */ /* 0x003fec0003800000 */
.L_x_3254:
[----:B------:R-:W-:Y:S05]  /*38090*/  BSYNC B0 ;  /* 0x0000000000007941 */ /* 0x000fea0003800000 */
.L_x_3253:
[----:B------:R-:W-:Y:S01]  /*380a0*/  IMAD.MOV.U32 R2, RZ, RZ, R14 ;  /* 0x000000ffff027224 */ /* 0x000fe200078e000e */
[----:B------:R-:W-:Y:S01]  /*380b0*/  MOV R11, 0x1f ;  /* 0x0000001f000b7802 */ /* 0x000fe20000000f00 */
[----:B------:R-:W-:Y:S02]  /*380c0*/  IMAD.MOV.U32 R13, RZ, RZ, R25 ;  /* 0x000000ffff0d7224 */ /* 0x000fe400078e0019 */
[----:B------:R0:W1:Y:S01]  /*380d0*/  POPC R12, R2 ;  /* 0x00000002000c7309 */ /* 0x0000620000000000 */
[----:B------:R-:W-:-:S07]  /*380e0*/  IMAD.MOV.U32 R15, RZ, RZ, -0x1 ;  /* 0xffffffffff0f7424 */ /* 0x000fce00078e00ff */
[----:B01----:R-:W-:Y:S05]  /*380f0*/  WARPSYNC.COLLECTIVE R15, `(.L_x_3255) ;  /* 0x000000000f087348 */ /* 0x003fea0003c00000 */
[----:B-1----:R1:W2:Y:S02]  /*38100*/  SHFL.IDX P6, R14, R13, R12, R11 ;  /* 0x0000000c0d0e7389 */ /* 0x0022a400000c000b */
[----:B012---:R-:W-:Y:S01]  /*38110*/  ENDCOLLECTIVE ;  /* 0x000000000000791b */ /* 0x007fe20003800000 */
.L_x_3255:
[----:B------:R-:W-:Y:S02]  /*38120*/  IMAD.IADD R27, R12, 0x1, R27 ;  /* 0x000000010c1b7824 */ /* 0x000fe400078e021b */
[----:B------:R-:W-:Y:S02]  /*38130*/  IMAD.MOV.U32 R13, RZ, RZ, R8 ;  /* 0x000000ffff0d7224 */ /* 0x000fe400078e0008 */
[----:B------:R-:W-:-:S07]  /*38140*/  IMAD.MOV.U32 R25, RZ, RZ, R14 ;  /* 0x000000ffff197224 */ /* 0x000fce00078e000e */
[----:B------:R-:W-:Y:S05]  /*38150*/  WARPSYNC.COLLECTIVE R15, `(.L_x_3256) ;  /* 0x000000000f087348 */ /* 0x000fea0003c00000 */
[----:B------:R0:W1:Y:S02]  /*38160*/  SHFL.IDX P6, R14, R13, R12, R11 ;  /* 0x0000000c0d0e7389 */ /* 0x00006400000c000b */
[----:B01----:R-:W-:Y:S01]  /*38170*/  ENDCOLLECTIVE ;  /* 0x000000000000791b */ /* 0x003fe20003800000 */
.L_x_3256:
[----:B------:R-:W-:Y:S01]  /*38180*/  MOV R8, R14 ;  /* 0x0000000e00087202 */ /* 0x000fe20000000f00 */
[----:B------:R-:W-:Y:S06]  /*38190*/  BRA `(.L_x_3257) ;  /* 0xffffff9c00ac7947 */ /* 0x000fec000383ffff */
.L_x_3046:
[----:B------:R-:W-:Y:S01]  /*381a0*/  BSSY B0, `(.L_x_3258) ;  /* 0x0000007000007945 */ /* 0x000fe20003800000 */
[----:B------:R-:W-:Y:S01]  /*381b0*/  IMAD.MOV.U32 R13, RZ, RZ, R3 ;  /* 0x000000ffff0d7224 */ /* 0x000fe200078e0003 */
[----:B------:R-:W-:Y:S01]  /*381c0*/  MOV R15, 0xffffffff ;  /* 0xffffffff000f7802 */ /* 0x000fe20000000f00 */
[----:B-1----:R-:W-:-:S07]  /*381d0*/  IMAD.MOV.U32 R11, RZ, RZ, 0x1f ;  /* 0x0000001fff0b7424 */ /* 0x002fce00078e00ff */
[----:B0--34-:R-:W-:Y:S05]  /*381e0*/  WARPSYNC.COLLECTIVE R15, `(.L_x_3259) ;  /* 0x000000000f087348 */ /* 0x019fea0003c00000 */
[----:B------:R1:W2:Y:S02]  /*381f0*/  SHFL.IDX P6, R14, R13, R12, R11 ;  /* 0x0000000c0d0e7389 */ /* 0x0002a400000c000b */
[----:B01234-:R-:W-:Y:S01]  /*38200*/  ENDCOLLECTIVE ;  /* 0x000000000000791b */ /* 0x01ffe20003800000 */
.L_x_3259:
[----:B------:R-:W-:Y:S05]  /*38210*/  BSYNC B0 ;  /* 0x0000000000007941 */ /* 0x000fea0003800000 */
.L_x_3258:
[----:B------:R-:W-:Y:S01]  /*38220*/  IMAD.MOV.U32 R24, RZ, RZ, R14 ;  /* 0x000000ffff187224 */ /* 0x000fe200078e000e */
[----:B------:R-:W-:Y:S06]  /*38230*/  BRA `(.L_x_3045) ;  /* 0xffffff9c009c7947 */ /* 0x000fec000383ffff */
.L_x_3052:
[----:B-1----:R1:W2:Y:S02]  /*38240*/  SYNCS.PHASECHK.TRANS64.TRYWAIT P0, [R5+URZ+0x38820], R0 ;  /* 0x03882000050075a7 */ /* 0x0022a4000800017f */
[----:B--2---:R-:W-:Y:S05]  /*38250*/  @!P0 NANOSLEEP.SYNCS 0x989680 ;  /* 0x009896800000895d */ /* 0x004fea0003900000 */
[----:B------:R-:W2:Y:S02]  /*38260*/  @!P0 SYNCS.PHASECHK.TRANS64 P0, [R5+URZ+0x38820], R0 ;  /* 0x03882000050085a7 */ /* 0x000ea4000800007f */
[----:B--2---:R-:W-:Y:S05]  /*38270*/  @!P0 BRA `(.L_x_3052) ;  /* 0xfffffffc00f08947 */ /* 0x004fea000383ffff */
[----:B------:R-:W-:Y:S05]  /*38280*/  BRA `(.L_x_3260) ;  /* 0xffffffa400f47947 */ /* 0x000fea000383ffff */
.L_x_3053:
[----:B------:R-:W2:Y:S01]  /*38290*/  S2R R2, SR_TID.X ;  /* 0x0000000000027919 */ /* 0x000ea20000002100 */
[----:B------:R-:W-:Y:S01]  /*382a0*/  BSSY B0, `(.L_x_3261) ;  /* 0x000000a000007945 */ /* 0x000fe20003800000 */
[----:B------:R-:W-:Y:S01]  /*382b0*/  IMAD.MOV.U32 R12, RZ, RZ, RZ ;  /* 0x000000ffff0c7224 */ /* 0x000fe200078e00ff */
[----:B------:R-:W-:Y:S01]  /*382c0*/  MOV R11, 0x1f ;  /* 0x0000001f000b7802 */ /* 0x000fe20000000f00 */
[----:B------:R-:W-:Y:S01]  /*382d0*/  IMAD.MOV.U32 R15, RZ, RZ, -0x1 ;  /* 0xffffffffff0f7424 */ /* 0x000fe200078e00ff */
[----:B--2---:R-:W-:-:S04]  /*382e0*/  SHF.R.U32.HI R2, RZ, 0x5, R2 ;  /* 0x00000005ff027819 */ /* 0x004fc80000011602 */
[----:B------:R-:W-:-:S05]  /*382f0*/  LOP3.LUT R2, R2, 0x3, RZ, 0xc0, !PT ;  /* 0x0000000302027812 */ /* 0x000fca00078ec0ff */
[----:B------:R-:W-:-:S07]  /*38300*/  IMAD.MOV.U32 R13, RZ, RZ, R2 ;  /* 0x000000ffff0d7224 */ /* 0x000fce00078e0002 */
[----:B01-3--:R-:W-:Y:S05]  /*38310*/  WARPSYNC.COLLECTIVE R15, `(.L_x_3262) ;  /* 0x000000000f087348 */ /* 0x00bfea0003c00000 */
[----:B------:R2:W4:Y:S02]  /*38320*/  SHFL.IDX P6, R14, R13, R12, R11 ;  /* 0x0000000c0d0e7389 */ /* 0x00052400000c000b */
[----:B01234-:R-:W-:Y:S01]  /*38330*/  ENDCOLLECTIVE ;  /* 0x000000000000791b */ /* 0x01ffe20003800000 */
.L_x_3262:
[----:B------:R-:W-:Y:S05]  /*38340*/  BSYNC B0 ;  /* 0x0000000000007941 */ /* 0x000fea0003800000 */
.L_x_3261:
[----:B------:R-:W-:Y:S05]  /*38350*/  BRA `(.L_x_3263) ;  /* 0xffffffa400dc7947 */ /* 0x000fea000383ffff */
.L_x_3054:
[----:B------:R-:W-:Y:S01]  /*38360*/  BSSY B0, `(.L_x_3264) ;  /* 0x0000006000007945 */ /* 0x000fe20003800000 */
[----:B------:R-:W-:-:S07]  /*38370*/  IMAD.MOV.U32 R15, RZ, RZ, -0x1 ;  /* 0xffffffffff0f7424 */ /* 0x000fce00078e00ff */
[----:B01-3--:R-:W-:Y:S05]  /*38380*/  WARPSYNC.COLLECTIVE R15, `(.L_x_3265) ;  /* 0x000000000f0c7348 */ /* 0x00bfea0003c00000 */
[----:B------:R-:W-:Y:S02]  /*38390*/  ELECT P6, UR62, PT ;  /* 0x00000000003e782f */ /* 0x000fe400038c0000 */
[----:B------:R-:W-:Y:S01]  /*383a0*/  MOV R14, UR62 ;  /* 0x0000003e000e7c02 */ /* 0x000fe20008000f00 */
[----:B01-3--:R-:W-:Y:S10]  /*383b0*/  ENDCOLLECTIVE ;  /* 0x000000000000791b */ /* 0x00bff40003800000 */
.L_x_3265:
[----:B------:R-:W-:Y:S05]  /*383c0*/  BSYNC B0 ;  /* 0x0000000000007941 */ /* 0x000fea0003800000 */
.L_x_3264:
[----:B------:R-:W-:Y:S05]  /*383d0*/  BRA `(.L_x_3266) ;  /* 0xffffffa400d07947 */ /* 0x000fea000383ffff */
.L_x_3056:
[----:B-1----:R1:W2:Y:S02]  /*383e0*/  SYNCS.PHASECHK.TRANS64.TRYWAIT P1, [R3+URZ+0x38840], R2 ;  /* 0x03884002030075a7 */ /* 0x0022a4000802017f */
[----:B--2---:R-:W-:Y:S05]  /*383f0*/  @!P1 NANOSLEEP.SYNCS 0x989680 ;  /* 0x009896800000995d */ /* 0x004fea0003900000 */
[----:B------:R-:W2:Y:S02]  /*38400*/  @!P1 SYNCS.PHASECHK.TRANS64 P1, [R3+URZ+0x38840], R2 ;  /* 0x03884002030095a7 */ /* 0x000ea4000802007f */
[----:B--2---:R-:W-:Y:S05]  /*38410*/  @!P1 BRA `(.L_x_3056) ;  /* 0xfffffffc00f09947 */ /* 0x004fea000383ffff */
[----:B------:R-:W-:Y:S05]  /*38420*/  BRA `(.L_x_3267) ;  /* 0xffffffa400f87947 */ /* 0x000fea000383ffff */
.L_x_3058:
[----:B--2---:R2:W4:Y:S02]  /*38430*/  SYNCS.PHASECHK.TRANS64.TRYWAIT P1, [R23+URZ+0x38840], R0 ;  /* 0x03884000170075a7 */ /* 0x004524000802017f */
[----:B----4-:R-:W-:Y:S05]  /*38440*/  @!P1 NANOSLEEP.SYNCS 0x989680 ;  /* 0x009896800000995d */ /* 0x010fea0003900000 */
[----:B------:R-:W4:Y:S02]  /*38450*/  @!P1 SYNCS.PHASECHK.TRANS64 P1, [R23+URZ+0x38840], R0 ;  /* 0x03884000170095a7 */ /* 0x000f24000802007f */
[----:B----4-:R-:W-:Y:S05]  /*38460*/  @!P1 BRA `(.L_x_3058) ;  /* 0xfffffffc00f09947 */ /* 0x010fea000383ffff */
[----:B------:R-:W-:Y:S05]  /*38470*/  BRA `(.L_x_3268) ;  /* 0xffffffa800047947 */ /* 0x000fea000383ffff */
.L_x_3060:
[----:B----4-:R4:W0:Y:S02]  /*38480*/  SYNCS.PHASECHK.TRANS64.TRYWAIT P1, [R3+URZ+0x38860], R2 ;  /* 0x03886002030075a7 */ /* 0x010824000802017f */
[----:B0-----:R-:W-:Y:S05]  /*38490*/  @!P1 NANOSLEEP.SYNCS 0x989680 ;  /* 0x009896800000995d */ /* 0x001fea0003900000 */
[----:B------:R-:W0:Y:S02]  /*384a0*/  @!P1 SYNCS.PHASECHK.TRANS64 P1, [R3+URZ+0x38860], R2 ;  /* 0x03886002030095a7 */ /* 0x000e24000802007f */
[----:B0-----:R-:W-:Y:S05]  /*384b0*/  @!P1 BRA `(.L_x_3060) ;  /* 0xfffffffc00f09947 */ /* 0x001fea000383ffff */
[----:B------:R-:W-:Y:S05]  /*384c0*/  BRA `(.L_x_3269) ;  /* 0xffffffa800007947 */ /* 0x000fea000383ffff */
.L_x_3270:
        /* <DEDUP_REMOVED lines=11> */
.L_x_3279:


//--------------------- .nv.global.init           --------------------------
	.section	.nv.global.init,"aw",@progbits
.nv.global.init:
	.type		$str$23,@object
	.size		$str$23,($str$24 - $str$23)
$str$23:
        /*0000*/ 	.byte	0x28, 0x61, 0x64, 0x64, 0x72, 0x65, 0x73, 0x73, 0x20, 0x26, 0x20, 0x6d, 0x61, 0x73, 0x6b, 0x29
        /*0010*/ 	.byte	0x20, 0x3d, 0x3d, 0x20, 0x30, 0x00
	.type		$str$24,@object
	.size		$str$24,(__unnamed_9 - $str$24)
$str$24:
        /*0016*/ 	.byte	0x2f, 0x74, 0x6d, 0x70, 0x2f, 0x6f, 0x73, 0x73, 0x5f, 0x6b, 0x65, 0x72, 0x6e, 0x65, 0x6c, 0x73
        /*0026*/ 	.byte	0x5f, 0x73, 0x72, 0x63, 0x2f, 0x66, 0x6c, 0x61, 0x73, 0x68, 0x5f, 0x61, 0x74, 0x74, 0x65, 0x6e
        /*0036*/ 	.byte	0x74, 0x69, 0x6f, 0x6e, 0x2f, 0x63, 0x73, 0x72, 0x63, 0x2f, 0x63, 0x75, 0x74, 0x6c, 0x61, 0x73
        /*0046*/ 	.byte	0x73, 0x2f, 0x69, 0x6e, 0x63, 0x6c, 0x75, 0x64, 0x65, 0x2f, 0x63, 0x75, 0x74, 0x65, 0x2f, 0x70
        /*0056*/ 	.byte	0x6f, 0x69, 0x6e, 0x74, 0x65, 0x72, 0x5f, 0x66, 0x6c, 0x61, 0x67, 0x67, 0x65, 0x64, 0x2e, 0x68
        /*0066*/ 	.byte	0x70, 0x70, 0x00
	.type		__unnamed_9,@object
	.size		__unnamed_9,(__unnamed_5 - __unnamed_9)
__unnamed_9:
        /* <DEDUP_REMOVED lines=23> */
        /*01d9*/ 	.byte	0x3a, 0x43, 0x3c, 0x30, 0x3e, 0x3e, 0x3e, 0x3e, 0x3e, 0x20, 0x26, 0x5d, 0x00
	.type		__unnamed_5,@object
	.size		__unnamed_5,(__unnamed_4 - __unnamed_5)
__unnamed_5:
        /* <DEDUP_REMOVED lines=24> */
	.type		__unnamed_4,@object
	.size		__unnamed_4,(__unnamed_7 - __unnamed_4)
__unnamed_4:
        /* <DEDUP_REMOVED lines=24> */
	.type		__unnamed_7,@object
	.size		__unnamed_7,(__unnamed_8 - __unnamed_7)
__unnamed_7:
        /* <DEDUP_REMOVED lines=28> */
        /*06a6*/ 	.byte	0x36, 0x33, 0x38, 0x34, 0x3e, 0x3e, 0x3e, 0x3e, 0x3e, 0x5d, 0x00
	.type		__unnamed_8,@object
	.size		__unnamed_8,(__unnamed_3 - __unnamed_8)
__unnamed_8:
        /* <DEDUP_REMOVED lines=29> */
	.type		__unnamed_3,@object
	.size		__unnamed_3,(__unnamed_2 - __unnamed_3)
__unnamed_3:
        /* <DEDUP_REMOVED lines=29> */
	.type		__unnamed_2,@object
	.size		__unnamed_2,(__unnamed_6 - __unnamed_2)
__unnamed_2:
        /* <DEDUP_REMOVED lines=29> */
	.type		__unnamed_6,@object
	.size		__unnamed_6,(__unnamed_1 - __unnamed_6)
__unnamed_6:
        /* <DEDUP_REMOVED lines=29> */
	.type		__unnamed_1,@object
	.size		__unnamed_1,(.L_0 - __unnamed_1)
__unnamed_1:
        /* <DEDUP_REMOVED lines=28> */
        /*0fa1*/ 	.byte	0x32, 0x30, 0x34, 0x38, 0x30, 0x3e, 0x3e, 0x3e, 0x3e, 0x3e, 0x20, 0x26, 0x5d, 0x00
.L_0:


//--------------------- .nv.shared._ZN7cutlass13device_kernelIN5flash11enable_sm90INS1_16FlashAttnFwdSm90INS1_25CollectiveMainloopFwdSm90ILi2EN4cute5tupleIJNS5_1CILi1EEES8_S8_EEENS6_IJNS7_ILi128EEENS7_ILi80EEENS7_ILi256EEEEEELi256ENS_6half_tEfNS_4arch4Sm90ELb0ELb0ELb1ELb0ELb1ELb0ELb0ELb1ELb1ELb1ELb1ELb0EEENS1_21CollectiveEpilogueFwdINS6_IJSA_SC_SB_EEES9_SE_SG_Li256ELb0ELb1ELb1ELb0EEENS1_19SingleTileSchedulerILb0ELb1ELb1ELi128EEEEEEEEEvNT_6ParamsE --------------------------
	.section	.nv.shared._ZN7cutlass13device_kernelIN5flash11enable_sm90INS1_16FlashAttnFwdSm90INS1_25CollectiveMainloopFwdSm90ILi2EN4cute5tupleIJNS5_1CILi1EEES8_S8_EEENS6_IJNS7_ILi128EEENS7_ILi80EEENS7_ILi256EEEEEELi256ENS_6half_tEfNS_4arch4Sm90ELb0ELb0ELb1ELb0ELb1ELb0ELb0ELb1ELb1ELb1ELb1ELb0EEENS1_21CollectiveEpilogueFwdINS6_IJSA_SC_SB_EEES9_SE_SG_Li256ELb0ELb1ELb1ELb0EEENS1_19SingleTileSchedulerILb0ELb1ELb1ELi128EEEEEEEEEvNT_6ParamsE,"aw",@nobits
	.sectionflags	@""
	.align	16
	.zero		1024


//--------------------- .nv.shared.reserved.0     --------------------------
	.section	.nv.shared.reserved.0,"aw",@nobits
	.weak		__nv_reservedSMEM_offset_0_alias
	.size		__nv_reservedSMEM_offset_0_alias, 0, 0
	.other		__nv_reservedSMEM_offset_0_alias,@"STO_CUDA_RESERVED_SHARED STV_DEFAULT"
__nv_reservedSMEM_offset_0_alias:
	.zero		0


//--------------------- .nv.global                --------------------------
	.section	.nv.global,"aw",@nobits
.nv.global:
	.type		_ZN86_INTERNAL_aadd2001_50_flash_fwd_hdim256_fp16_paged_split_softcap_sm90_cu_a6473388_30844cute1_E,@object
	.size		_ZN86_INTERNAL_aadd2001_50_flash_fwd_hdim256_fp16_paged_split_softcap_sm90_cu_a6473388_30844cute1_E,(_ZN86_INTERNAL_aadd2001_50_flash_fwd_hdim256_fp16_paged_split_softcap_sm90_cu_a6473388_30844cuda3std3__45__cpo6cbeginE - _ZN86_INTERNAL_aadd2001_50_flash_fwd_hdim256_fp16_paged_split_softcap_sm90_cu_a6473388_30844cute1_E)
_ZN86_INTERNAL_aadd2001_50_flash_fwd_hdim256_fp16_paged_split_softcap_sm90_cu_a6473388_30844cute1_E:
	.zero		1
	.type		_ZN86_INTERNAL_aadd2001_50_flash_fwd_hdim256_fp16_paged_split_softcap_sm90_cu_a6473388_30844cuda3std3__45__cpo6cbeginE,@object
	.size		_ZN86_INTERNAL_aadd2001_50_flash_fwd_hdim256_fp16_paged_split_softcap_sm90_cu_a6473388_30844cuda3std3__45__cpo6cbeginE,(_ZN86_INTERNAL_aadd2001_50_flash_fwd_hdim256_fp16_paged_split_softcap_sm90_cu_a6473388_30844cuda3std3__48in_placeE - _ZN86_INTERNAL_aadd2001_50_flash_fwd_hdim256_fp16_paged_split_softcap_sm90_cu_a6473388_30844cuda3std3__45__cpo6cbeginE)
_ZN86_INTERNAL_aadd2001_50_flash_fwd_hdim256_fp16_paged_split_softcap_sm90_cu_a6473388_30844cuda3std3__45__cpo6cbeginE:
	.zero		1
	.type		_ZN86_INTERNAL_aadd2001_50_flash_fwd_hdim256_fp16_paged_split_softcap_sm90_cu_a6473388_30844cuda3std3__48in_placeE,@object
	.size		_ZN86_INTERNAL_aadd2001_50_flash_fwd_hdim256_fp16_paged_split_softcap_sm90_cu_a6473388_30844cuda3std3__48in_placeE,(_ZN86_INTERNAL_aadd2001_50_flash_fwd_hdim256_fp16_paged_split_softcap_sm90_cu_a6473388_30844cuda3std6ranges3__45__cpo9iter_moveE - _ZN86_INTERNAL_aadd2001_50_flash_fwd_hdim256_fp16_paged_split_softcap_sm90_cu_a6473388_30844cuda3std3__48in_placeE)
_ZN86_INTERNAL_aadd2001_50_flash_fwd_hdim256_fp16_paged_split_softcap_sm90_cu_a6473388_30844cuda3std3__48in_placeE:
	.zero		1
	.type		_ZN86_INTERNAL_aadd2001_50_flash_fwd_hdim256_fp16_paged_split_softcap_sm90_cu_a6473388_30844cuda3std6ranges3__45__cpo9iter_moveE,@object
	.size		_ZN86_INTERNAL_aadd2001_50_flash_fwd_hdim256_fp16_paged_split_softcap_sm90_cu_a6473388_30844cuda3std6ranges3__45__cpo9iter_moveE,(_ZN86_INTERNAL_aadd2001_50_flash_fwd_hdim256_fp16_paged_split_softcap_sm90_cu_a6473388_30844cuda3std3__45__cpo5beginE - _ZN86_INTERNAL_aadd2001_50_flash_fwd_hdim256_fp16_paged_split_softcap_sm90_cu_a6473388_30844cuda3std6ranges3__45__cpo9iter_moveE)
_ZN86_INTERNAL_aadd2001_50_flash_fwd_hdim256_fp16_paged_split_softcap_sm90_cu_a6473388_30844cuda3std6ranges3__45__cpo9iter_moveE:
	.zero		1
	.type		_ZN86_INTERNAL_aadd2001_50_flash_fwd_hdim256_fp16_paged_split_softcap_sm90_cu_a6473388_30844cuda3std3__45__cpo5beginE,@object
	.size		_ZN86_INTERNAL_aadd2001_50_flash_fwd_hdim256_fp16_paged_split_softcap_sm90_cu_a6473388_30844cuda3std3__45__cpo5beginE,(_ZN86_INTERNAL_aadd2001_50_flash_fwd_hdim256_fp16_paged_split_softcap_sm90_cu_a6473388_30844cuda3std3__488_GLOBAL__N__aadd2001_50_flash_fwd_hdim256_fp16_paged_split_softcap_sm90_cu_a6473388_30846ignoreE - _ZN86_INTERNAL_aadd2001_50_flash_fwd_hdim256_fp16_paged_split_softcap_sm90_cu_a6473388_30844cuda3std3__45__cpo5beginE)
_ZN86_INTERNAL_aadd2001_50_flash_fwd_hdim256_fp16_paged_split_softcap_sm90_cu_a6473388_30844cuda3std3__45__cpo5beginE:
	.zero		1
	.type		_ZN86_INTERNAL_aadd2001_50_flash_fwd_hdim256_fp16_paged_split_softcap_sm90_cu_a6473388_30844cuda3std3__488_GLOBAL__N__aadd2001_50_flash_fwd_hdim256_fp16_paged_split_softcap_sm90_cu_a6473388_30846ignoreE,@object
	.size		_ZN86_INTERNAL_aadd2001_50_flash_fwd_hdim256_fp16_paged_split_softcap_sm90_cu_a6473388_30844cuda3std3__488_GLOBAL__N__aadd2001_50_flash_fwd_hdim256_fp16_paged_split_softcap_sm90_cu_a6473388_30846ignoreE,(_ZN86_INTERNAL_aadd2001_50_flash_fwd_hdim256_fp16_paged_split_softcap_sm90_cu_a6473388_30844cute7productE - _ZN86_INTERNAL_aadd2001_50_flash_fwd_hdim256_fp16_paged_split_softcap_sm90_cu_a6473388_30844cuda3std3__488_GLOBAL__N__aadd2001_50_flash_fwd_hdim256_fp16_paged_split_softcap_sm90_cu_a6473388_30846ignoreE)
_ZN86_INTERNAL_aadd2001_50_flash_fwd_hdim256_fp16_paged_split_softcap_sm90_cu_a6473388_30844cuda3std3__488_GLOBAL__N__aadd2001_50_flash_fwd_hdim256_fp16_paged_split_softcap_sm90_cu_a6473388_30846ignoreE:
	.zero		1
	.type		_ZN86_INTERNAL_aadd2001_50_flash_fwd_hdim256_fp16_paged_split_softcap_sm90_cu_a6473388_30844cute7productE,@object
	.size		_ZN86_INTERNAL_aadd2001_50_flash_fwd_hdim256_fp16_paged_split_softcap_sm90_cu_a6473388_30844cute7productE,(_ZN86_INTERNAL_aadd2001_50_flash_fwd_hdim256_fp16_paged_split_softcap_sm90_cu_a6473388_30844cuda3std3__45__cpo3endE - _ZN86_INTERNAL_aadd2001_50_flash_fwd_hdim256_fp16_paged_split_softcap_sm90_cu_a6473388_30844cute7productE)
_ZN86_INTERNAL_aadd2001_50_flash_fwd_hdim256_fp16_paged_split_softcap_sm90_cu_a6473388_30844cute7productE:
	.zero		1
	.type		_ZN86_INTERNAL_aadd2001_50_flash_fwd_hdim256_fp16_paged_split_softcap_sm90_cu_a6473388_30844cuda3std3__45__cpo3endE,@object
	.size		_ZN86_INTERNAL_aadd2001_50_flash_fwd_hdim256_fp16_paged_split_softcap_sm90_cu_a6473388_30844cuda3std3__45__cpo3endE,(_ZN86_INTERNAL_aadd2001_50_flash_fwd_hdim256_fp16_paged_split_softcap_sm90_cu_a6473388_30844cuda3std3__419piecewise_constructE - _ZN86_INTERNAL_aadd2001_50_flash_fwd_hdim256_fp16_paged_split_softcap_sm90_cu_a6473388_30844cuda3std3__45__cpo3endE)
_ZN86_INTERNAL_aadd2001_50_flash_fwd_hdim256_fp16_paged_split_softcap_sm90_cu_a6473388_30844cuda3std3__45__cpo3endE:
	.zero		1
	.type		_ZN86_INTERNAL_aadd2001_50_flash_fwd_hdim256_fp16_paged_split_softcap_sm90_cu_a6473388_30844cuda3std3__419piecewise_constructE,@object
	.size		_ZN86_INTERNAL_aadd2001_50_flash_fwd_hdim256_fp16_paged_split_softcap_sm90_cu_a6473388_30844cuda3std3__419piecewise_constructE,(_ZN86_INTERNAL_aadd2001_50_flash_fwd_hdim256_fp16_paged_split_softcap_sm90_cu_a6473388_30844cuda3std3__45__cpo4cendE - _ZN86_INTERNAL_aadd2001_50_flash_fwd_hdim256_fp16_paged_split_softcap_sm90_cu_a6473388_30844cuda3std3__419piecewise_constructE)
_ZN86_INTERNAL_aadd2001_50_flash_fwd_hdim256_fp16_paged_split_softcap_sm90_cu_a6473388_30844cuda3std3__419piecewise_constructE:
	.zero		1
	.type		_ZN86_INTERNAL_aadd2001_50_flash_fwd_hdim256_fp16_paged_split_softcap_sm90_cu_a6473388_30844cuda3std3__45__cpo4cendE,@object
	.size		_ZN86_INTERNAL_aadd2001_50_flash_fwd_hdim256_fp16_paged_split_softcap_sm90_cu_a6473388_30844cuda3std3__45__cpo4cendE,(_ZN86_INTERNAL_aadd2001_50_flash_fwd_hdim256_fp16_paged_split_softcap_sm90_cu_a6473388_30844cuda3std6ranges3__45__cpo4swapE - _ZN86_INTERNAL_aadd2001_50_flash_fwd_hdim256_fp16_paged_split_softcap_sm90_cu_a6473388_30844cuda3std3__45__cpo4cendE)
_ZN86_INTERNAL_aadd2001_50_flash_fwd_hdim256_fp16_paged_split_softcap_sm90_cu_a6473388_30844cuda3std3__45__cpo4cendE:
	.zero		1
	.type		_ZN86_INTERNAL_aadd2001_50_flash_fwd_hdim256_fp16_paged_split_softcap_sm90_cu_a6473388_30844cuda3std6ranges3__45__cpo4swapE,@object
	.size		_ZN86_INTERNAL_aadd2001_50_flash_fwd_hdim256_fp16_paged_split_softcap_sm90_cu_a6473388_30844cuda3std6ranges3__45__cpo4swapE,(.L_16 - _ZN86_INTERNAL_aadd2001_50_flash_fwd_hdim256_fp16_paged_split_softcap_sm90_cu_a6473388_30844cuda3std6ranges3__45__cpo4swapE)
_ZN86_INTERNAL_aadd2001_50_flash_fwd_hdim256_fp16_paged_split_softcap_sm90_cu_a6473388_30844cuda3std6ranges3__45__cpo4swapE:
	.zero		1
.L_16:


//--------------------- .nv.shared._ZN7cutlass13device_kernelIN5flash11enable_sm90INS1_16FlashAttnFwdSm90INS1_25CollectiveMainloopFwdSm90ILi2EN4cute5tupleIJNS5_1CILi1EEES8_S8_EEENS6_IJNS7_ILi128EEENS7_ILi80EEENS7_ILi256EEEEEELi256ENS_6half_tEfNS_4arch4Sm90ELb0ELb0ELb1ELb1ELb1ELb0ELb0ELb1ELb1ELb1ELb1ELb0EEENS1_21CollectiveEpilogueFwdINS6_IJSA_SC_SB_EEES9_SE_SG_Li256ELb1ELb1ELb1ELb0EEENS1_36VarlenDynamicPersistentTileSchedulerILi128ELi80ELi256ELi128ELb1ELb1ELb1ELb0ELb1ELb1EEEEEEEEEvNT_6ParamsE --------------------------
	.section	.nv.shared._ZN7cutlass13device_kernelIN5flash11enable_sm90INS1_16FlashAttnFwdSm90INS1_25CollectiveMainloopFwdSm90ILi2EN4cute5tupleIJNS5_1CILi1EEES8_S8_EEENS6_IJNS7_ILi128EEENS7_ILi80EEENS7_ILi256EEEEEELi256ENS_6half_tEfNS_4arch4Sm90ELb0ELb0ELb1ELb1ELb1ELb0ELb0ELb1ELb1ELb1ELb1ELb0EEENS1_21CollectiveEpilogueFwdINS6_IJSA_SC_SB_EEES9_SE_SG_Li256ELb1ELb1ELb1ELb0EEENS1_36VarlenDynamicPersistentTileSchedulerILi128ELi80ELi256ELi128ELb1ELb1ELb1ELb0ELb1ELb1EEEEEEEEEvNT_6ParamsE,"aw",@nobits
	.sectionflags	@""
	.align	16
	.zero		1024


//--------------------- .nv.shared._ZN7cutlass13device_kernelIN5flash11enable_sm90INS1_16FlashAttnFwdSm90INS1_25CollectiveMainloopFwdSm90ILi2EN4cute5tupleIJNS5_1CILi1EEES8_S8_EEENS6_IJNS7_ILi128EEENS7_ILi80EEENS7_ILi256EEEEEELi256ENS_6half_tEfNS_4arch4Sm90ELb0ELb0ELb1ELb1ELb1ELb1ELb0ELb1ELb1ELb1ELb1ELb0EEENS1_21CollectiveEpilogueFwdINS6_IJSA_SC_SB_EEES9_SE_SG_Li256ELb1ELb1ELb1ELb0EEENS1_36VarlenDynamicPersistentTileSchedulerILi128ELi80ELi256ELi128ELb1ELb1ELb1ELb0ELb1ELb1EEEEEEEEEvNT_6ParamsE --------------------------
	.section	.nv.shared._ZN7cutlass13device_kernelIN5flash11enable_sm90INS1_16FlashAttnFwdSm90INS1_25CollectiveMainloopFwdSm90ILi2EN4cute5tupleIJNS5_1CILi1EEES8_S8_EEENS6_IJNS7_ILi128EEENS7_ILi80EEENS7_ILi256EEEEEELi256ENS_6half_tEfNS_4arch4Sm90ELb0ELb0ELb1ELb1ELb1ELb1ELb0ELb1ELb1ELb1ELb1ELb0EEENS1_21CollectiveEpilogueFwdINS6_IJSA_SC_SB_EEES9_SE_SG_Li256ELb1ELb1ELb1ELb0EEENS1_36VarlenDynamicPersistentTileSchedulerILi128ELi80ELi256ELi128ELb1ELb1ELb1ELb0ELb1ELb1EEEEEEEEEvNT_6ParamsE,"aw",@nobits
	.sectionflags	@""
	.align	16
	.zero		1024


//--------------------- .nv.shared._ZN7cutlass13device_kernelIN5flash11enable_sm90INS1_16FlashAttnFwdSm90INS1_25CollectiveMainloopFwdSm90ILi2EN4cute5tupleIJNS5_1CILi1EEES8_S8_EEENS6_IJNS7_ILi128EEENS7_ILi64EEENS7_ILi256EEEEEELi256ENS_6half_tEfNS_4arch4Sm90ELb0ELb1ELb1ELb0ELb1ELb0ELb0ELb1ELb1ELb1ELb1ELb0EEENS1_21CollectiveEpilogueFwdINS6_IJSA_SC_SB_EEES9_SE_SG_Li256ELb0ELb1ELb1ELb0EEENS1_19SingleTileSchedulerILb0ELb1ELb1ELi128EEEEEEEEEvNT_6ParamsE --------------------------
	.section	.nv.shared._ZN7cutlass13device_kernelIN5flash11enable_sm90INS1_16FlashAttnFwdSm90INS1_25CollectiveMainloopFwdSm90ILi2EN4cute5tupleIJNS5_1CILi1EEES8_S8_EEENS6_IJNS7_ILi128EEENS7_ILi64EEENS7_ILi256EEEEEELi256ENS_6half_tEfNS_4arch4Sm90ELb0ELb1ELb1ELb0ELb1ELb0ELb0ELb1ELb1ELb1ELb1ELb0EEENS1_21CollectiveEpilogueFwdINS6_IJSA_SC_SB_EEES9_SE_SG_Li256ELb0ELb1ELb1ELb0EEENS1_19SingleTileSchedulerILb0ELb1ELb1ELi128EEEEEEEEEvNT_6ParamsE,"aw",@nobits
	.sectionflags	@""
	.align	16
	.zero		1024


//--------------------- .nv.shared._ZN7cutlass13device_kernelIN5flash11enable_sm90INS1_16FlashAttnFwdSm90INS1_25CollectiveMainloopFwdSm90ILi2EN4cute5tupleIJNS5_1CILi1EEES8_S8_EEENS6_IJNS7_ILi128EEENS7_ILi64EEENS7_ILi256EEEEEELi256ENS_6half_tEfNS_4arch4Sm90ELb0ELb1ELb1ELb1ELb1ELb0ELb0ELb1ELb1ELb1ELb1ELb0EEENS1_21CollectiveEpilogueFwdINS6_IJSA_SC_SB_EEES9_SE_SG_Li256ELb1ELb1ELb1ELb0EEENS1_36VarlenDynamicPersistentTileSchedulerILi128ELi64ELi256ELi128ELb1ELb1ELb1ELb1ELb0ELb1EEEEEEEEEvNT_6ParamsE --------------------------
	.section	.nv.shared._ZN7cutlass13device_kernelIN5flash11enable_sm90INS1_16FlashAttnFwdSm90INS1_25CollectiveMainloopFwdSm90ILi2EN4cute5tupleIJNS5_1CILi1EEES8_S8_EEENS6_IJNS7_ILi128EEENS7_ILi64EEENS7_ILi256EEEEEELi256ENS_6half_tEfNS_4arch4Sm90ELb0ELb1ELb1ELb1ELb1ELb0ELb0ELb1ELb1ELb1ELb1ELb0EEENS1_21CollectiveEpilogueFwdINS6_IJSA_SC_SB_EEES9_SE_SG_Li256ELb1ELb1ELb1ELb0EEENS1_36VarlenDynamicPersistentTileSchedulerILi128ELi64ELi256ELi128ELb1ELb1ELb1ELb1ELb0ELb1EEEEEEEEEvNT_6ParamsE,"aw",@nobits
	.sectionflags	@""
	.align	16
	.zero		1024


//--------------------- .nv.shared._ZN7cutlass13device_kernelIN5flash11enable_sm90INS1_16FlashAttnFwdSm90INS1_25CollectiveMainloopFwdSm90ILi2EN4cute5tupleIJNS5_1CILi1EEES8_S8_EEENS6_IJNS7_ILi128EEENS7_ILi64EEENS7_ILi256EEEEEELi256ENS_6half_tEfNS_4arch4Sm90ELb0ELb1ELb1ELb1ELb1ELb1ELb0ELb1ELb1ELb1ELb1ELb0EEENS1_21CollectiveEpilogueFwdINS6_IJSA_SC_SB_EEES9_SE_SG_Li256ELb1ELb1ELb1ELb0EEENS1_36VarlenDynamicPersistentTileSchedulerILi128ELi64ELi256ELi128ELb1ELb1ELb1ELb1ELb0ELb1EEEEEEEEEvNT_6ParamsE --------------------------
	.section	.nv.shared._ZN7cutlass13device_kernelIN5flash11enable_sm90INS1_16FlashAttnFwdSm90INS1_25CollectiveMainloopFwdSm90ILi2EN4cute5tupleIJNS5_1CILi1EEES8_S8_EEENS6_IJNS7_ILi128EEENS7_ILi64EEENS7_ILi256EEEEEELi256ENS_6half_tEfNS_4arch4Sm90ELb0ELb1ELb1ELb1ELb1ELb1ELb0ELb1ELb1ELb1ELb1ELb0EEENS1_21CollectiveEpilogueFwdINS6_IJSA_SC_SB_EEES9_SE_SG_Li256ELb1ELb1ELb1ELb0EEENS1_36VarlenDynamicPersistentTileSchedulerILi128ELi64ELi256ELi128ELb1ELb1ELb1ELb1ELb0ELb1EEEEEEEEEvNT_6ParamsE,"aw",@nobits
	.sectionflags	@""
	.align	16
	.zero		1024


//--------------------- .nv.shared._ZN7cutlass13device_kernelIN5flash11enable_sm90INS1_16FlashAttnFwdSm90INS1_25CollectiveMainloopFwdSm90ILi2EN4cute5tupleIJNS5_1CILi1EEES8_S8_EEENS6_IJNS7_ILi128EEENS7_ILi80EEENS7_ILi256EEEEEELi256ENS_6half_tEfNS_4arch4Sm90ELb1ELb0ELb1ELb0ELb1ELb0ELb0ELb1ELb1ELb1ELb1ELb0EEENS1_21CollectiveEpilogueFwdINS6_IJSA_SC_SB_EEES9_SE_SG_Li256ELb0ELb1ELb1ELb0EEENS1_19SingleTileSchedulerILb0ELb1ELb1ELi128EEEEEEEEEvNT_6ParamsE --------------------------
	.section	.nv.shared._ZN7cutlass13device_kernelIN5flash11enable_sm90INS1_16FlashAttnFwdSm90INS1_25CollectiveMainloopFwdSm90ILi2EN4cute5tupleIJNS5_1CILi1EEES8_S8_EEENS6_IJNS7_ILi128EEENS7_ILi80EEENS7_ILi256EEEEEELi256ENS_6half_tEfNS_4arch4Sm90ELb1ELb0ELb1ELb0ELb1ELb0ELb0ELb1ELb1ELb1ELb1ELb0EEENS1_21CollectiveEpilogueFwdINS6_IJSA_SC_SB_EEES9_SE_SG_Li256ELb0ELb1ELb1ELb0EEENS1_19SingleTileSchedulerILb0ELb1ELb1ELi128EEEEEEEEEvNT_6ParamsE,"aw",@nobits
	.sectionflags	@""
	.align	16
	.zero		1024


//--------------------- .nv.shared._ZN7cutlass13device_kernelIN5flash11enable_sm90INS1_16FlashAttnFwdSm90INS1_25CollectiveMainloopFwdSm90ILi2EN4cute5tupleIJNS5_1CILi1EEES8_S8_EEENS6_IJNS7_ILi128EEENS7_ILi80EEENS7_ILi256EEEEEELi256ENS_6half_tEfNS_4arch4Sm90ELb1ELb0ELb1ELb1ELb1ELb0ELb0ELb1ELb1ELb1ELb1ELb0EEENS1_21CollectiveEpilogueFwdINS6_IJSA_SC_SB_EEES9_SE_SG_Li256ELb1ELb1ELb1ELb0EEENS1_36VarlenDynamicPersistentTileSchedulerILi128ELi80ELi256ELi128ELb1ELb1ELb1ELb1ELb1ELb1EEEEEEEEEvNT_6ParamsE --------------------------
	.section	.nv.shared._ZN7cutlass13device_kernelIN5flash11enable_sm90INS1_16FlashAttnFwdSm90INS1_25CollectiveMainloopFwdSm90ILi2EN4cute5tupleIJNS5_1CILi1EEES8_S8_EEENS6_IJNS7_ILi128EEENS7_ILi80EEENS7_ILi256EEEEEELi256ENS_6half_tEfNS_4arch4Sm90ELb1ELb0ELb1ELb1ELb1ELb0ELb0ELb1ELb1ELb1ELb1ELb0EEENS1_21CollectiveEpilogueFwdINS6_IJSA_SC_SB_EEES9_SE_SG_Li256ELb1ELb1ELb1ELb0EEENS1_36VarlenDynamicPersistentTileSchedulerILi128ELi80ELi256ELi128ELb1ELb1ELb1ELb1ELb1ELb1EEEEEEEEEvNT_6ParamsE,"aw",@nobits
	.sectionflags	@""
	.align	16
	.zero		1024


//--------------------- .nv.shared._ZN7cutlass13device_kernelIN5flash11enable_sm90INS1_16FlashAttnFwdSm90INS1_25CollectiveMainloopFwdSm90ILi2EN4cute5tupleIJNS5_1CILi1EEES8_S8_EEENS6_IJNS7_ILi128EEENS7_ILi80EEENS7_ILi256EEEEEELi256ENS_6half_tEfNS_4arch4Sm90ELb1ELb0ELb1ELb1ELb1ELb1ELb0ELb1ELb1ELb1ELb1ELb0EEENS1_21CollectiveEpilogueFwdINS6_IJSA_SC_SB_EEES9_SE_SG_Li256ELb1ELb1ELb1ELb0EEENS1_36VarlenDynamicPersistentTileSchedulerILi128ELi80ELi256ELi128ELb1ELb1ELb1ELb1ELb1ELb1EEEEEEEEEvNT_6ParamsE --------------------------
	.section	.nv.shared._ZN7cutlass13device_kernelIN5flash11enable_sm90INS1_16FlashAttnFwdSm90INS1_25CollectiveMainloopFwdSm90ILi2EN4cute5tupleIJNS5_1CILi1EEES8_S8_EEENS6_IJNS7_ILi128EEENS7_ILi80EEENS7_ILi256EEEEEELi256ENS_6half_tEfNS_4arch4Sm90ELb1ELb0ELb1ELb1ELb1ELb1ELb0ELb1ELb1ELb1ELb1ELb0EEENS1_21CollectiveEpilogueFwdINS6_IJSA_SC_SB_EEES9_SE_SG_Li256ELb1ELb1ELb1ELb0EEENS1_36VarlenDynamicPersistentTileSchedulerILi128ELi80ELi256ELi128ELb1ELb1ELb1ELb1ELb1ELb1EEEEEEEEEvNT_6ParamsE,"aw",@nobits
	.sectionflags	@""
	.align	16
	.zero		1024


//--------------------- .nv.constant0._ZN7cutlass13device_kernelIN5flash11enable_sm90INS1_16FlashAttnFwdSm90INS1_25CollectiveMainloopFwdSm90ILi2EN4cute5tupleIJNS5_1CILi1EEES8_S8_EEENS6_IJNS7_ILi128EEENS7_ILi80EEENS7_ILi256EEEEEELi256ENS_6half_tEfNS_4arch4Sm90ELb0ELb0ELb1ELb0ELb1ELb0ELb0ELb1ELb1ELb1ELb1ELb0EEENS1_21CollectiveEpilogueFwdINS6_IJSA_SC_SB_EEES9_SE_SG_Li256ELb0ELb1ELb1ELb0EEENS1_19SingleTileSchedulerILb0ELb1ELb1ELi128EEEEEEEEEvNT_6ParamsE --------------------------
	.section	.nv.constant0._ZN7cutlass13device_kernelIN5flash11enable_sm90INS1_16FlashAttnFwdSm90INS1_25CollectiveMainloopFwdSm90ILi2EN4cute5tupleIJNS5_1CILi1EEES8_S8_EEENS6_IJNS7_ILi128EEENS7_ILi80EEENS7_ILi256EEEEEELi256ENS_6half_tEfNS_4arch4Sm90ELb0ELb0ELb1ELb0ELb1ELb0ELb0ELb1ELb1ELb1ELb1ELb0EEENS1_21CollectiveEpilogueFwdINS6_IJSA_SC_SB_EEES9_SE_SG_Li256ELb0ELb1ELb1ELb0EEENS1_19SingleTileSchedulerILb0ELb1ELb1ELi128EEEEEEEEEvNT_6ParamsE,"a",@progbits
	.sectionflags	@""
	.align	4
.nv.constant0._ZN7cutlass13device_kernelIN5flash11enable_sm90INS1_16FlashAttnFwdSm90INS1_25CollectiveMainloopFwdSm90ILi2EN4cute5tupleIJNS5_1CILi1EEES8_S8_EEENS6_IJNS7_ILi128EEENS7_ILi80EEENS7_ILi256EEEEEELi256ENS_6half_tEfNS_4arch4Sm90ELb0ELb0ELb1ELb0ELb1ELb0ELb0ELb1ELb1ELb1ELb1ELb0EEENS1_21CollectiveEpilogueFwdINS6_IJSA_SC_SB_EEES9_SE_SG_Li256ELb0ELb1ELb1ELb0EEENS1_19SingleTileSchedulerILb0ELb1ELb1ELi128EEEEEEEEEvNT_6ParamsE:
	.zero		3200


//--------------------- .nv.constant0._ZN7cutlass13device_kernelIN5flash11enable_sm90INS1_16FlashAttnFwdSm90INS1_25CollectiveMainloopFwdSm90ILi2EN4cute5tupleIJNS5_1CILi1EEES8_S8_EEENS6_IJNS7_ILi128EEENS7_ILi80EEENS7_ILi256EEEEEELi256ENS_6half_tEfNS_4arch4Sm90ELb0ELb0ELb1ELb1ELb1ELb0ELb0ELb1ELb1ELb1ELb1ELb0EEENS1_21CollectiveEpilogueFwdINS6_IJSA_SC_SB_EEES9_SE_SG_Li256ELb1ELb1ELb1ELb0EEENS1_36VarlenDynamicPersistentTileSchedulerILi128ELi80ELi256ELi128ELb1ELb1ELb1ELb0ELb1ELb1EEEEEEEEEvNT_6ParamsE --------------------------
	.section	.nv.constant0._ZN7cutlass13device_kernelIN5flash11enable_sm90INS1_16FlashAttnFwdSm90INS1_25CollectiveMainloopFwdSm90ILi2EN4cute5tupleIJNS5_1CILi1EEES8_S8_EEENS6_IJNS7_ILi128EEENS7_ILi80EEENS7_ILi256EEEEEELi256ENS_6half_tEfNS_4arch4Sm90ELb0ELb0ELb1ELb1ELb1ELb0ELb0ELb1ELb1ELb1ELb1ELb0EEENS1_21CollectiveEpilogueFwdINS6_IJSA_SC_SB_EEES9_SE_SG_Li256ELb1ELb1ELb1ELb0EEENS1_36VarlenDynamicPersistentTileSchedulerILi128ELi80ELi256ELi128ELb1ELb1ELb1ELb0ELb1ELb1EEEEEEEEEvNT_6ParamsE,"a",@progbits
	.sectionflags	@""
	.align	4
.nv.constant0._ZN7cutlass13device_kernelIN5flash11enable_sm90INS1_16FlashAttnFwdSm90INS1_25CollectiveMainloopFwdSm90ILi2EN4cute5tupleIJNS5_1CILi1EEES8_S8_EEENS6_IJNS7_ILi128EEENS7_ILi80EEENS7_ILi256EEEEEELi256ENS_6half_tEfNS_4arch4Sm90ELb0ELb0ELb1ELb1ELb1ELb0ELb0ELb1ELb1ELb1ELb1ELb0EEENS1_21CollectiveEpilogueFwdINS6_IJSA_SC_SB_EEES9_SE_SG_Li256ELb1ELb1ELb1ELb0EEENS1_36VarlenDynamicPersistentTileSchedulerILi128ELi80ELi256ELi128ELb1ELb1ELb1ELb0ELb1ELb1EEEEEEEEEvNT_6ParamsE:
	.zero		3328


//--------------------- .nv.constant0._ZN7cutlass13device_kernelIN5flash11enable_sm90INS1_16FlashAttnFwdSm90INS1_25CollectiveMainloopFwdSm90ILi2EN4cute5tupleIJNS5_1CILi1EEES8_S8_EEENS6_IJNS7_ILi128EEENS7_ILi80EEENS7_ILi256EEEEEELi256ENS_6half_tEfNS_4arch4Sm90ELb0ELb0ELb1ELb1ELb1ELb1ELb0ELb1ELb1ELb1ELb1ELb0EEENS1_21CollectiveEpilogueFwdINS6_IJSA_SC_SB_EEES9_SE_SG_Li256ELb1ELb1ELb1ELb0EEENS1_36VarlenDynamicPersistentTileSchedulerILi128ELi80ELi256ELi128ELb1ELb1ELb1ELb0ELb1ELb1EEEEEEEEEvNT_6ParamsE --------------------------
	.section	.nv.constant0._ZN7cutlass13device_kernelIN5flash11enable_sm90INS1_16FlashAttnFwdSm90INS1_25CollectiveMainloopFwdSm90ILi2EN4cute5tupleIJNS5_1CILi1EEES8_S8_EEENS6_IJNS7_ILi128EEENS7_ILi80EEENS7_ILi256EEEEEELi256ENS_6half_tEfNS_4arch4Sm90ELb0ELb0ELb1ELb1ELb1ELb1ELb0ELb1ELb1ELb1ELb1ELb0EEENS1_21CollectiveEpilogueFwdINS6_IJSA_SC_SB_EEES9_SE_SG_Li256ELb1ELb1ELb1ELb0EEENS1_36VarlenDynamicPersistentTileSchedulerILi128ELi80ELi256ELi128ELb1ELb1ELb1ELb0ELb1ELb1EEEEEEEEEvNT_6ParamsE,"a",@progbits
	.sectionflags	@""
	.align	4
.nv.constant0._ZN7cutlass13device_kernelIN5flash11enable_sm90INS1_16FlashAttnFwdSm90INS1_25CollectiveMainloopFwdSm90ILi2EN4cute5tupleIJNS5_1CILi1EEES8_S8_EEENS6_IJNS7_ILi128EEENS7_ILi80EEENS7_ILi256EEEEEELi256ENS_6half_tEfNS_4arch4Sm90ELb0ELb0ELb1ELb1ELb1ELb1ELb0ELb1ELb1ELb1ELb1ELb0EEENS1_21CollectiveEpilogueFwdINS6_IJSA_SC_SB_EEES9_SE_SG_Li256ELb1ELb1ELb1ELb0EEENS1_36VarlenDynamicPersistentTileSchedulerILi128ELi80ELi256ELi128ELb1ELb1ELb1ELb0ELb1ELb1EEEEEEEEEvNT_6ParamsE:
	.zero		3328


//--------------------- .nv.constant0._ZN7cutlass13device_kernelIN5flash11enable_sm90INS1_16FlashAttnFwdSm90INS1_25CollectiveMainloopFwdSm90ILi2EN4cute5tupleIJNS5_1CILi1EEES8_S8_EEENS6_IJNS7_ILi128EEENS7_ILi64EEENS7_ILi256EEEEEELi256ENS_6half_tEfNS_4arch4Sm90ELb0ELb1ELb1ELb0ELb1ELb0ELb0ELb1ELb1ELb1ELb1ELb0EEENS1_21CollectiveEpilogueFwdINS6_IJSA_SC_SB_EEES9_SE_SG_Li256ELb0ELb1ELb1ELb0EEENS1_19SingleTileSchedulerILb0ELb1ELb1ELi128EEEEEEEEEvNT_6ParamsE --------------------------
	.section	.nv.constant0._ZN7cutlass13device_kernelIN5flash11enable_sm90INS1_16FlashAttnFwdSm90INS1_25CollectiveMainloopFwdSm90ILi2EN4cute5tupleIJNS5_1CILi1EEES8_S8_EEENS6_IJNS7_ILi128EEENS7_ILi64EEENS7_ILi256EEEEEELi256ENS_6half_tEfNS_4arch4Sm90ELb0ELb1ELb1ELb0ELb1ELb0ELb0ELb1ELb1ELb1ELb1ELb0EEENS1_21CollectiveEpilogueFwdINS6_IJSA_SC_SB_EEES9_SE_SG_Li256ELb0ELb1ELb1ELb0EEENS1_19SingleTileSchedulerILb0ELb1ELb1ELi128EEEEEEEEEvNT_6ParamsE,"a",@progbits
	.sectionflags	@""
	.align	4
.nv.constant0._ZN7cutlass13device_kernelIN5flash11enable_sm90INS1_16FlashAttnFwdSm90INS1_25CollectiveMainloopFwdSm90ILi2EN4cute5tupleIJNS5_1CILi1EEES8_S8_EEENS6_IJNS7_ILi128EEENS7_ILi64EEENS7_ILi256EEEEEELi256ENS_6half_tEfNS_4arch4Sm90ELb0ELb1ELb1ELb0ELb1ELb0ELb0ELb1ELb1ELb1ELb1ELb0EEENS1_21CollectiveEpilogueFwdINS6_IJSA_SC_SB_EEES9_SE_SG_Li256ELb0ELb1ELb1ELb0EEENS1_19SingleTileSchedulerILb0ELb1ELb1ELi128EEEEEEEEEvNT_6ParamsE:
	.zero		3200


//--------------------- .nv.constant0._ZN7cutlass13device_kernelIN5flash11enable_sm90INS1_16FlashAttnFwdSm90INS1_25CollectiveMainloopFwdSm90ILi2EN4cute5tupleIJNS5_1CILi1EEES8_S8_EEENS6_IJNS7_ILi128EEENS7_ILi64EEENS7_ILi256EEEEEELi256ENS_6half_tEfNS_4arch4Sm90ELb0ELb1ELb1ELb1ELb1ELb0ELb0ELb1ELb1ELb1ELb1ELb0EEENS1_21CollectiveEpilogueFwdINS6_IJSA_SC_SB_EEES9_SE_SG_Li256ELb1ELb1ELb1ELb0EEENS1_36VarlenDynamicPersistentTileSchedulerILi128ELi64ELi256ELi128ELb1ELb1ELb1ELb1ELb0ELb1EEEEEEEEEvNT_6ParamsE --------------------------
	.section	.nv.constant0._ZN7cutlass13device_kernelIN5flash11enable_sm90INS1_16FlashAttnFwdSm90INS1_25CollectiveMainloopFwdSm90ILi2EN4cute5tupleIJNS5_1CILi1EEES8_S8_EEENS6_IJNS7_ILi128EEENS7_ILi64EEENS7_ILi256EEEEEELi256ENS_6half_tEfNS_4arch4Sm90ELb0ELb1ELb1ELb1ELb1ELb0ELb0ELb1ELb1ELb1ELb1ELb0EEENS1_21CollectiveEpilogueFwdINS6_IJSA_SC_SB_EEES9_SE_SG_Li256ELb1ELb1ELb1ELb0EEENS1_36VarlenDynamicPersistentTileSchedulerILi128ELi64ELi256ELi128ELb1ELb1ELb1ELb1ELb0ELb1EEEEEEEEEvNT_6ParamsE,"a",@progbits
	.sectionflags	@""
	.align	4
.nv.constant0._ZN7cutlass13device_kernelIN5flash11enable_sm90INS1_16FlashAttnFwdSm90INS1_25CollectiveMainloopFwdSm90ILi2EN4cute5tupleIJNS5_1CILi1EEES8_S8_EEENS6_IJNS7_ILi128EEENS7_ILi64EEENS7_ILi256EEEEEELi256ENS_6half_tEfNS_4arch4Sm90ELb0ELb1ELb1ELb1ELb1ELb0ELb0ELb1ELb1ELb1ELb1ELb0EEENS1_21CollectiveEpilogueFwdINS6_IJSA_SC_SB_EEES9_SE_SG_Li256ELb1ELb1ELb1ELb0EEENS1_36VarlenDynamicPersistentTileSchedulerILi128ELi64ELi256ELi128ELb1ELb1ELb1ELb1ELb0ELb1EEEEEEEEEvNT_6ParamsE:
	.zero		3328


//--------------------- .nv.constant0._ZN7cutlass13device_kernelIN5flash11enable_sm90INS1_16FlashAttnFwdSm90INS1_25CollectiveMainloopFwdSm90ILi2EN4cute5tupleIJNS5_1CILi1EEES8_S8_EEENS6_IJNS7_ILi128EEENS7_ILi64EEENS7_ILi256EEEEEELi256ENS_6half_tEfNS_4arch4Sm90ELb0ELb1ELb1ELb1ELb1ELb1ELb0ELb1ELb1ELb1ELb1ELb0EEENS1_21CollectiveEpilogueFwdINS6_IJSA_SC_SB_EEES9_SE_SG_Li256ELb1ELb1ELb1ELb0EEENS1_36VarlenDynamicPersistentTileSchedulerILi128ELi64ELi256ELi128ELb1ELb1ELb1ELb1ELb0ELb1EEEEEEEEEvNT_6ParamsE --------------------------
	.section	.nv.constant0._ZN7cutlass13device_kernelIN5flash11enable_sm90INS1_16FlashAttnFwdSm90INS1_25CollectiveMainloopFwdSm90ILi2EN4cute5tupleIJNS5_1CILi1EEES8_S8_EEENS6_IJNS7_ILi128EEENS7_ILi64EEENS7_ILi256EEEEEELi256ENS_6half_tEfNS_4arch4Sm90ELb0ELb1ELb1ELb1ELb1ELb1ELb0ELb1ELb1ELb1ELb1ELb0EEENS1_21CollectiveEpilogueFwdINS6_IJSA_SC_SB_EEES9_SE_SG_Li256ELb1ELb1ELb1ELb0EEENS1_36VarlenDynamicPersistentTileSchedulerILi128ELi64ELi256ELi128ELb1ELb1ELb1ELb1ELb0ELb1EEEEEEEEEvNT_6ParamsE,"a",@progbits
	.sectionflags	@""
	.align	4
.nv.constant0._ZN7cutlass13device_kernelIN5flash11enable_sm90INS1_16FlashAttnFwdSm90INS1_25CollectiveMainloopFwdSm90ILi2EN4cute5tupleIJNS5_1CILi1EEES8_S8_EEENS6_IJNS7_ILi128EEENS7_ILi64EEENS7_ILi256EEEEEELi256ENS_6half_tEfNS_4arch4Sm90ELb0ELb1ELb1ELb1ELb1ELb1ELb0ELb1ELb1ELb1ELb1ELb0EEENS1_21CollectiveEpilogueFwdINS6_IJSA_SC_SB_EEES9_SE_SG_Li256ELb1ELb1ELb1ELb0EEENS1_36VarlenDynamicPersistentTileSchedulerILi128ELi64ELi256ELi128ELb1ELb1ELb1ELb1ELb0ELb1EEEEEEEEEvNT_6ParamsE:
	.zero		3328


//--------------------- .nv.constant0._ZN7cutlass13device_kernelIN5flash11enable_sm90INS1_16FlashAttnFwdSm90INS1_25CollectiveMainloopFwdSm90ILi2EN4cute5tupleIJNS5_1CILi1EEES8_S8_EEENS6_IJNS7_ILi128EEENS7_ILi80EEENS7_ILi256EEEEEELi256ENS_6half_tEfNS_4arch4Sm90ELb1ELb0ELb1ELb0ELb1ELb0ELb0ELb1ELb1ELb1ELb1ELb0EEENS1_21CollectiveEpilogueFwdINS6_IJSA_SC_SB_EEES9_SE_SG_Li256ELb0ELb1ELb1ELb0EEENS1_19SingleTileSchedulerILb0ELb1ELb1ELi128EEEEEEEEEvNT_6ParamsE --------------------------
	.section	.nv.constant0._ZN7cutlass13device_kernelIN5flash11enable_sm90INS1_16FlashAttnFwdSm90INS1_25CollectiveMainloopFwdSm90ILi2EN4cute5tupleIJNS5_1CILi1EEES8_S8_EEENS6_IJNS7_ILi128EEENS7_ILi80EEENS7_ILi256EEEEEELi256ENS_6half_tEfNS_4arch4Sm90ELb1ELb0ELb1ELb0ELb1ELb0ELb0ELb1ELb1ELb1ELb1ELb0EEENS1_21CollectiveEpilogueFwdINS6_IJSA_SC_SB_EEES9_SE_SG_Li256ELb0ELb1ELb1ELb0EEENS1_19SingleTileSchedulerILb0ELb1ELb1ELi128EEEEEEEEEvNT_6ParamsE,"a",@progbits
	.sectionflags	@""
	.align	4
.nv.constant0._ZN7cutlass13device_kernelIN5flash11enable_sm90INS1_16FlashAttnFwdSm90INS1_25CollectiveMainloopFwdSm90ILi2EN4cute5tupleIJNS5_1CILi1EEES8_S8_EEENS6_IJNS7_ILi128EEENS7_ILi80EEENS7_ILi256EEEEEELi256ENS_6half_tEfNS_4arch4Sm90ELb1ELb0ELb1ELb0ELb1ELb0ELb0ELb1ELb1ELb1ELb1ELb0EEENS1_21CollectiveEpilogueFwdINS6_IJSA_SC_SB_EEES9_SE_SG_Li256ELb0ELb1ELb1ELb0EEENS1_19SingleTileSchedulerILb0ELb1ELb1ELi128EEEEEEEEEvNT_6ParamsE:
	.zero		3200


//--------------------- .nv.constant0._ZN7cutlass13device_kernelIN5flash11enable_sm90INS1_16FlashAttnFwdSm90INS1_25CollectiveMainloopFwdSm90ILi2EN4cute5tupleIJNS5_1CILi1EEES8_S8_EEENS6_IJNS7_ILi128EEENS7_ILi80EEENS7_ILi256EEEEEELi256ENS_6half_tEfNS_4arch4Sm90ELb1ELb0ELb1ELb1ELb1ELb0ELb0ELb1ELb1ELb1ELb1ELb0EEENS1_21CollectiveEpilogueFwdINS6_IJSA_SC_SB_EEES9_SE_SG_Li256ELb1ELb1ELb1ELb0EEENS1_36VarlenDynamicPersistentTileSchedulerILi128ELi80ELi256ELi128ELb1ELb1ELb1ELb1ELb1ELb1EEEEEEEEEvNT_6ParamsE --------------------------
	.section	.nv.constant0._ZN7cutlass13device_kernelIN5flash11enable_sm90INS1_16FlashAttnFwdSm90INS1_25CollectiveMainloopFwdSm90ILi2EN4cute5tupleIJNS5_1CILi1EEES8_S8_EEENS6_IJNS7_ILi128EEENS7_ILi80EEENS7_ILi256EEEEEELi256ENS_6half_tEfNS_4arch4Sm90ELb1ELb0ELb1ELb1ELb1ELb0ELb0ELb1ELb1ELb1ELb1ELb0EEENS1_21CollectiveEpilogueFwdINS6_IJSA_SC_SB_EEES9_SE_SG_Li256ELb1ELb1ELb1ELb0EEENS1_36VarlenDynamicPersistentTileSchedulerILi128ELi80ELi256ELi128ELb1ELb1ELb1ELb1ELb1ELb1EEEEEEEEEvNT_6ParamsE,"a",@progbits
	.sectionflags	@""
	.align	4
.nv.constant0._ZN7cutlass13device_kernelIN5flash11enable_sm90INS1_16FlashAttnFwdSm90INS1_25CollectiveMainloopFwdSm90ILi2EN4cute5tupleIJNS5_1CILi1EEES8_S8_EEENS6_IJNS7_ILi128EEENS7_ILi80EEENS7_ILi256EEEEEELi256ENS_6half_tEfNS_4arch4Sm90ELb1ELb0ELb1ELb1ELb1ELb0ELb0ELb1ELb1ELb1ELb1ELb0EEENS1_21CollectiveEpilogueFwdINS6_IJSA_SC_SB_EEES9_SE_SG_Li256ELb1ELb1ELb1ELb0EEENS1_36VarlenDynamicPersistentTileSchedulerILi128ELi80ELi256ELi128ELb1ELb1ELb1ELb1ELb1ELb1EEEEEEEEEvNT_6ParamsE:
	.zero		3328


//--------------------- .nv.constant0._ZN7cutlass13device_kernelIN5flash11enable_sm90INS1_16FlashAttnFwdSm90INS1_25CollectiveMainloopFwdSm90ILi2EN4cute5tupleIJNS5_1CILi1EEES8_S8_EEENS6_IJNS7_ILi128EEENS7_ILi80EEENS7_ILi256EEEEEELi256ENS_6half_tEfNS_4arch4Sm90ELb1ELb0ELb1ELb1ELb1ELb1ELb0ELb1ELb1ELb1ELb1ELb0EEENS1_21CollectiveEpilogueFwdINS6_IJSA_SC_SB_EEES9_SE_SG_Li256ELb1ELb1ELb1ELb0EEENS1_36VarlenDynamicPersistentTileSchedulerILi128ELi80ELi256ELi128ELb1ELb1ELb1ELb1ELb1ELb1EEEEEEEEEvNT_6ParamsE --------------------------
	.section	.nv.constant0._ZN7cutlass13device_kernelIN5flash11enable_sm90INS1_16FlashAttnFwdSm90INS1_25CollectiveMainloopFwdSm90ILi2EN4cute5tupleIJNS5_1CILi1EEES8_S8_EEENS6_IJNS7_ILi128EEENS7_ILi80EEENS7_ILi256EEEEEELi256ENS_6half_tEfNS_4arch4Sm90ELb1ELb0ELb1ELb1ELb1ELb1ELb0ELb1ELb1ELb1ELb1ELb0EEENS1_21CollectiveEpilogueFwdINS6_IJSA_SC_SB_EEES9_SE_SG_Li256ELb1ELb1ELb1ELb0EEENS1_36VarlenDynamicPersistentTileSchedulerILi128ELi80ELi256ELi128ELb1ELb1ELb1ELb1ELb1ELb1EEEEEEEEEvNT_6ParamsE,"a",@progbits
	.sectionflags	@""
	.align	4
.nv.constant0._ZN7cutlass13device_kernelIN5flash11enable_sm90INS1_16FlashAttnFwdSm90INS1_25CollectiveMainloopFwdSm90ILi2EN4cute5tupleIJNS5_1CILi1EEES8_S8_EEENS6_IJNS7_ILi128EEENS7_ILi80EEENS7_ILi256EEEEEELi256ENS_6half_tEfNS_4arch4Sm90ELb1ELb0ELb1ELb1ELb1ELb1ELb0ELb1ELb1ELb1ELb1ELb0EEENS1_21CollectiveEpilogueFwdINS6_IJSA_SC_SB_EEES9_SE_SG_Li256ELb1ELb1ELb1ELb0EEENS1_36VarlenDynamicPersistentTileSchedulerILi128ELi80ELi256ELi128ELb1ELb1ELb1ELb1ELb1ELb1EEEEEEEEEvNT_6ParamsE:
	.zero		3328


//--------------------- SYMBOLS --------------------------

	.type		.nv.reservedSmem.offset0,@object
	.size		.nv.reservedSmem.offset0,0x4
	.type		__assertfail,@function
